// Copyright (c) 2024, Jay Shah, Ganesh Bikshandi, Ying Zhang, Vijay Thakkar, Pradeep Ramani, Tri Dao.
// Splitting the different template instantiations to different files to speed up compilation.
// This file is auto-generated. See "generate_kernels.py"

#include "flash_fwd_launch_template.h"

#ifndef FLASHATTENTION_DISABLE_HDIM192
template void run_mha_fwd_<90, cutlass::float_e4m3_t, 192, 128, true, false, true, true>(Flash_fwd_params &params, cudaStream_t stream);
#endif


// ===== COMPILED SASS (sm_90a) =====

	.target	sm_90a

	.elftype	@"ET_EXEC"


//--------------------- .note.nv.tkinfo           --------------------------
	.section	.note.nv.tkinfo,"",@"SHT_NOTE"
	.sectionflags	@"SHF_NOTE_NV_TKINFO"
	.tkinfo
        /*0018*/ 	.word	0x00000002
        /*0030*/ 	.string	""
        /*0030*/ 	.string	"ptxas"
        /*0030*/ 	.string	"Cuda compilation tools, release 13.0, V13.0.88"
        /*0030*/ 	.string	"Build cuda_13.0.r13.0/compiler.36424714_0"
        /*0030*/ 	.string	"-arch sm_90a -m 64 "



//--------------------- .note.nv.cuinfo           --------------------------
	.section	.note.nv.cuinfo,"",@"SHT_NOTE"
	.sectionflags	@"SHF_NOTE_NV_CUINFO"
        /*0018*/ 	.short	0x0002
        /*001a*/ 	.short	0x005a
        /*001c*/ 	.short	0x0082
	.zero		2


//--------------------- .nv.info                  --------------------------
	.section	.nv.info,"",@"SHT_CUDA_INFO"
	.align	4


	//----- nvinfo : EIATTR_REGCOUNT
	.align		4
        /*0000*/ 	.byte	0x04, 0x2f
        /*0002*/ 	.short	(.L_27 - .L_26)
	.align		4
.L_26:
        /*0004*/ 	.word	index@(_ZN7cutlass13device_kernelIN5flash11enable_sm90INS1_16FlashAttnFwdSm90INS1_25CollectiveMainloopFwdSm90ILi2EN4cute5tupleIJNS5_1CILi1EEES8_S8_EEENS6_IJNS7_ILi128EEENS7_ILi160EEENS7_ILi192EEEEEELi128ENS_12float_e4m3_tEfNS_4arch4Sm90ELb1ELb0ELb1ELb1ELb0ELb1ELb0ELb1ELb1ELb1ELb1ELb0EEENS1_21CollectiveEpilogueFwdINS6_IJSA_SA_SB_EEES9_NS_10bfloat16_tESG_Li256ELb1ELb1ELb1ELb1EEENS1_36VarlenDynamicPersistentTileSchedulerILi128ELi160ELi256ELi128ELb1ELb1ELb1ELb1ELb1ELb1EEEEEEEEEvNT_6ParamsE)
        /*0008*/ 	.word	0x000000a8


	//----- nvinfo : EIATTR_FRAME_SIZE
	.align		4
.L_27:
        /*000c*/ 	.byte	0x04, 0x11
        /*000e*/ 	.short	(.L_29 - .L_28)
	.align		4
.L_28:
        /*0010*/ 	.word	index@(_ZN7cutlass13device_kernelIN5flash11enable_sm90INS1_16FlashAttnFwdSm90INS1_25CollectiveMainloopFwdSm90ILi2EN4cute5tupleIJNS5_1CILi1EEES8_S8_EEENS6_IJNS7_ILi128EEENS7_ILi160EEENS7_ILi192EEEEEELi128ENS_12float_e4m3_tEfNS_4arch4Sm90ELb1ELb0ELb1ELb1ELb0ELb1ELb0ELb1ELb1ELb1ELb1ELb0EEENS1_21CollectiveEpilogueFwdINS6_IJSA_SA_SB_EEES9_NS_10bfloat16_tESG_Li256ELb1ELb1ELb1ELb1EEENS1_36VarlenDynamicPersistentTileSchedulerILi128ELi160ELi256ELi128ELb1ELb1ELb1ELb1ELb1ELb1EEEEEEEEEvNT_6ParamsE)
        /*0014*/ 	.word	0x00000078


	//----- nvinfo : EIATTR_REGCOUNT
	.align		4
.L_29:
        /*0018*/ 	.byte	0x04, 0x2f
        /*001a*/ 	.short	(.L_31 - .L_30)
	.align		4
.L_30:
        /*001c*/ 	.word	index@(_ZN7cutlass13device_kernelIN5flash11enable_sm90INS1_16FlashAttnFwdSm90INS1_25CollectiveMainloopFwdSm90ILi2EN4cute5tupleIJNS5_1CILi1EEES8_S8_EEENS6_IJNS7_ILi128EEENS7_ILi160EEENS7_ILi192EEEEEELi128ENS_12float_e4m3_tEfNS_4arch4Sm90ELb1ELb0ELb1ELb1ELb0ELb0ELb0ELb1ELb1ELb1ELb1ELb0EEENS1_21CollectiveEpilogueFwdINS6_IJSA_SA_SB_EEES9_NS_10bfloat16_tESG_Li256ELb1ELb1ELb1ELb1EEENS1_36VarlenDynamicPersistentTileSchedulerILi128ELi160ELi256ELi128ELb1ELb1ELb1ELb1ELb1ELb1EEEEEEEEEvNT_6ParamsE)
        /*0020*/ 	.word	0x000000a8


	//----- nvinfo : EIATTR_FRAME_SIZE
	.align		4
.L_31:
        /*0024*/ 	.byte	0x04, 0x11
        /*0026*/ 	.short	(.L_33 - .L_32)
	.align		4
.L_32:
        /*0028*/ 	.word	index@(_ZN7cutlass13device_kernelIN5flash11enable_sm90INS1_16FlashAttnFwdSm90INS1_25CollectiveMainloopFwdSm90ILi2EN4cute5tupleIJNS5_1CILi1EEES8_S8_EEENS6_IJNS7_ILi128EEENS7_ILi160EEENS7_ILi192EEEEEELi128ENS_12float_e4m3_tEfNS_4arch4Sm90ELb1ELb0ELb1ELb1ELb0ELb0ELb0ELb1ELb1ELb1ELb1ELb0EEENS1_21CollectiveEpilogueFwdINS6_IJSA_SA_SB_EEES9_NS_10bfloat16_tESG_Li256ELb1ELb1ELb1ELb1EEENS1_36VarlenDynamicPersistentTileSchedulerILi128ELi160ELi256ELi128ELb1ELb1ELb1ELb1ELb1ELb1EEEEEEEEEvNT_6ParamsE)
        /*002c*/ 	.word	0x00000038


	//----- nvinfo : EIATTR_REGCOUNT
	.align		4
.L_33:
        /*0030*/ 	.byte	0x04, 0x2f
        /*0032*/ 	.short	(.L_35 - .L_34)
	.align		4
.L_34:
        /*0034*/ 	.word	index@(_ZN7cutlass13device_kernelIN5flash11enable_sm90INS1_16FlashAttnFwdSm90INS1_25CollectiveMainloopFwdSm90ILi2EN4cute5tupleIJNS5_1CILi1EEES8_S8_EEENS6_IJNS7_ILi128EEENS7_ILi160EEENS7_ILi192EEEEEELi128ENS_12float_e4m3_tEfNS_4arch4Sm90ELb1ELb0ELb1ELb0ELb0ELb0ELb0ELb1ELb1ELb1ELb1ELb0EEENS1_21CollectiveEpilogueFwdINS6_IJSA_SA_SB_EEES9_NS_10bfloat16_tESG_Li256ELb0ELb1ELb1ELb1EEENS1_19SingleTileSchedulerILb0ELb1ELb1ELi128EEEEEEEEEvNT_6ParamsE)
        /*0038*/ 	.word	0x000000a8


	//----- nvinfo : EIATTR_FRAME_SIZE
	.align		4
.L_35:
        /*003c*/ 	.byte	0x04, 0x11
        /*003e*/ 	.short	(.L_37 - .L_36)
	.align		4
.L_36:
        /*0040*/ 	.word	index@(_ZN7cutlass13device_kernelIN5flash11enable_sm90INS1_16FlashAttnFwdSm90INS1_25CollectiveMainloopFwdSm90ILi2EN4cute5tupleIJNS5_1CILi1EEES8_S8_EEENS6_IJNS7_ILi128EEENS7_ILi160EEENS7_ILi192EEEEEELi128ENS_12float_e4m3_tEfNS_4arch4Sm90ELb1ELb0ELb1ELb0ELb0ELb0ELb0ELb1ELb1ELb1ELb1ELb0EEENS1_21CollectiveEpilogueFwdINS6_IJSA_SA_SB_EEES9_NS_10bfloat16_tESG_Li256ELb0ELb1ELb1ELb1EEENS1_19SingleTileSchedulerILb0ELb1ELb1ELi128EEEEEEEEEvNT_6ParamsE)
        /*0044*/ 	.word	0x00000028


	//----- nvinfo : EIATTR_REGCOUNT
	.align		4
.L_37:
        /*0048*/ 	.byte	0x04, 0x2f
        /*004a*/ 	.short	(.L_39 - .L_38)
	.align		4
.L_38:
        /*004c*/ 	.word	index@(_ZN7cutlass13device_kernelIN5flash11enable_sm90INS1_16FlashAttnFwdSm90INS1_25CollectiveMainloopFwdSm90ILi2EN4cute5tupleIJNS5_1CILi1EEES8_S8_EEENS6_IJNS7_ILi128EEESA_NS7_ILi192EEEEEELi128ENS_12float_e4m3_tEfNS_4arch4Sm90ELb0ELb1ELb1ELb1ELb0ELb1ELb0ELb1ELb1ELb1ELb1ELb0EEENS1_21CollectiveEpilogueFwdINS6_IJSA_SA_SA_EEES9_NS_10bfloat16_tESF_Li256ELb1ELb1ELb1ELb1EEENS1_36VarlenDynamicPersistentTileSchedulerILi128ELi128ELi256ELi128ELb1ELb1ELb1ELb1ELb0ELb1EEEEEEEEEvNT_6ParamsE)
        /*0050*/ 	.word	0x000000a8


	//----- nvinfo : EIATTR_FRAME_SIZE
	.align		4
.L_39:
        /*0054*/ 	.byte	0x04, 0x11
        /*0056*/ 	.short	(.L_41 - .L_40)
	.align		4
.L_40:
        /*0058*/ 	.word	index@(_ZN7cutlass13device_kernelIN5flash11enable_sm90INS1_16FlashAttnFwdSm90INS1_25CollectiveMainloopFwdSm90ILi2EN4cute5tupleIJNS5_1CILi1EEES8_S8_EEENS6_IJNS7_ILi128EEESA_NS7_ILi192EEEEEELi128ENS_12float_e4m3_tEfNS_4arch4Sm90ELb0ELb1ELb1ELb1ELb0ELb1ELb0ELb1ELb1ELb1ELb1ELb0EEENS1_21CollectiveEpilogueFwdINS6_IJSA_SA_SA_EEES9_NS_10bfloat16_tESF_Li256ELb1ELb1ELb1ELb1EEENS1_36VarlenDynamicPersistentTileSchedulerILi128ELi128ELi256ELi128ELb1ELb1ELb1ELb1ELb0ELb1EEEEEEEEEvNT_6ParamsE)
        /*005c*/ 	.word	0x00000060


	//----- nvinfo : EIATTR_REGCOUNT
	.align		4
.L_41:
        /*0060*/ 	.byte	0x04, 0x2f
        /*0062*/ 	.short	(.L_43 - .L_42)
	.align		4
.L_42:
        /*0064*/ 	.word	index@(_ZN7cutlass13device_kernelIN5flash11enable_sm90INS1_16FlashAttnFwdSm90INS1_25CollectiveMainloopFwdSm90ILi2EN4cute5tupleIJNS5_1CILi1EEES8_S8_EEENS6_IJNS7_ILi128EEESA_NS7_ILi192EEEEEELi128ENS_12float_e4m3_tEfNS_4arch4Sm90ELb0ELb1ELb1ELb1ELb0ELb0ELb0ELb1ELb1ELb1ELb1ELb0EEENS1_21CollectiveEpilogueFwdINS6_IJSA_SA_SA_EEES9_NS_10bfloat16_tESF_Li256ELb1ELb1ELb1ELb1EEENS1_36VarlenDynamicPersistentTileSchedulerILi128ELi128ELi256ELi128ELb1ELb1ELb1ELb1ELb0ELb1EEEEEEEEEvNT_6ParamsE)
        /*0068*/ 	.word	0x000000a8


	//----- nvinfo : EIATTR_FRAME_SIZE
	.align		4
.L_43:
        /*006c*/ 	.byte	0x04, 0x11
        /*006e*/ 	.short	(.L_45 - .L_44)
	.align		4
.L_44:
        /*0070*/ 	.word	index@(_ZN7cutlass13device_kernelIN5flash11enable_sm90INS1_16FlashAttnFwdSm90INS1_25CollectiveMainloopFwdSm90ILi2EN4cute5tupleIJNS5_1CILi1EEES8_S8_EEENS6_IJNS7_ILi128EEESA_NS7_ILi192EEEEEELi128ENS_12float_e4m3_tEfNS_4arch4Sm90ELb0ELb1ELb1ELb1ELb0ELb0ELb0ELb1ELb1ELb1ELb1ELb0EEENS1_21CollectiveEpilogueFwdINS6_IJSA_SA_SA_EEES9_NS_10bfloat16_tESF_Li256ELb1ELb1ELb1ELb1EEENS1_36VarlenDynamicPersistentTileSchedulerILi128ELi128ELi256ELi128ELb1ELb1ELb1ELb1ELb0ELb1EEEEEEEEEvNT_6ParamsE)
        /*0074*/ 	.word	0x00000040


	//----- nvinfo : EIATTR_REGCOUNT
	.align		4
.L_45:
        /*0078*/ 	.byte	0x04, 0x2f
        /*007a*/ 	.short	(.L_47 - .L_46)
	.align		4
.L_46:
        /*007c*/ 	.word	index@(_ZN7cutlass13device_kernelIN5flash11enable_sm90INS1_16FlashAttnFwdSm90INS1_25CollectiveMainloopFwdSm90ILi2EN4cute5tupleIJNS5_1CILi1EEES8_S8_EEENS6_IJNS7_ILi128EEESA_NS7_ILi192EEEEEELi128ENS_12float_e4m3_tEfNS_4arch4Sm90ELb0ELb1ELb1ELb0ELb0ELb0ELb0ELb1ELb1ELb1ELb1ELb0EEENS1_21CollectiveEpilogueFwdINS6_IJSA_SA_SA_EEES9_NS_10bfloat16_tESF_Li256ELb0ELb1ELb1ELb1EEENS1_19SingleTileSchedulerILb0ELb1ELb1ELi128EEEEEEEEEvNT_6ParamsE)
        /*0080*/ 	.word	0x000000a8


	//----- nvinfo : EIATTR_FRAME_SIZE
	.align		4
.L_47:
        /*0084*/ 	.byte	0x04, 0x11
        /*0086*/ 	.short	(.L_49 - .L_48)
	.align		4
.L_48:
        /*0088*/ 	.word	index@(_ZN7cutlass13device_kernelIN5flash11enable_sm90INS1_16FlashAttnFwdSm90INS1_25CollectiveMainloopFwdSm90ILi2EN4cute5tupleIJNS5_1CILi1EEES8_S8_EEENS6_IJNS7_ILi128EEESA_NS7_ILi192EEEEEELi128ENS_12float_e4m3_tEfNS_4arch4Sm90ELb0ELb1ELb1ELb0ELb0ELb0ELb0ELb1ELb1ELb1ELb1ELb0EEENS1_21CollectiveEpilogueFwdINS6_IJSA_SA_SA_EEES9_NS_10bfloat16_tESF_Li256ELb0ELb1ELb1ELb1EEENS1_19SingleTileSchedulerILb0ELb1ELb1ELi128EEEEEEEEEvNT_6ParamsE)
        /*008c*/ 	.word	0x00000030


	//----- nvinfo : EIATTR_REGCOUNT
	.align		4
.L_49:
        /*0090*/ 	.byte	0x04, 0x2f
        /*0092*/ 	.short	(.L_51 - .L_50)
	.align		4
.L_50:
        /*0094*/ 	.word	index@(_ZN7cutlass13device_kernelIN5flash11enable_sm90INS1_16FlashAttnFwdSm90INS1_25CollectiveMainloopFwdSm90ILi2EN4cute5tupleIJNS5_1CILi1EEES8_S8_EEENS6_IJNS7_ILi128EEENS7_ILi160EEENS7_ILi192EEEEEELi128ENS_12float_e4m3_tEfNS_4arch4Sm90ELb0ELb0ELb1ELb1ELb0ELb1ELb0ELb1ELb1ELb1ELb1ELb0EEENS1_21CollectiveEpilogueFwdINS6_IJSA_SA_SB_EEES9_NS_10bfloat16_tESG_Li256ELb1ELb1ELb1ELb1EEENS1_36VarlenDynamicPersistentTileSchedulerILi128ELi160ELi256ELi128ELb1ELb1ELb1ELb0ELb1ELb1EEEEEEEEEvNT_6ParamsE)
        /*0098*/ 	.word	0x000000a8


	//----- nvinfo : EIATTR_FRAME_SIZE
	.align		4
.L_51:
        /*009c*/ 	.byte	0x04, 0x11
        /*009e*/ 	.short	(.L_53 - .L_52)
	.align		4
.L_52:
        /*00a0*/ 	.word	index@(_ZN7cutlass13device_kernelIN5flash11enable_sm90INS1_16FlashAttnFwdSm90INS1_25CollectiveMainloopFwdSm90ILi2EN4cute5tupleIJNS5_1CILi1EEES8_S8_EEENS6_IJNS7_ILi128EEENS7_ILi160EEENS7_ILi192EEEEEELi128ENS_12float_e4m3_tEfNS_4arch4Sm90ELb0ELb0ELb1ELb1ELb0ELb1ELb0ELb1ELb1ELb1ELb1ELb0EEENS1_21CollectiveEpilogueFwdINS6_IJSA_SA_SB_EEES9_NS_10bfloat16_tESG_Li256ELb1ELb1ELb1ELb1EEENS1_36VarlenDynamicPersistentTileSchedulerILi128ELi160ELi256ELi128ELb1ELb1ELb1ELb0ELb1ELb1EEEEEEEEEvNT_6ParamsE)
        /*00a4*/ 	.word	0x00000070


	//----- nvinfo : EIATTR_REGCOUNT
	.align		4
.L_53:
        /*00a8*/ 	.byte	0x04, 0x2f
        /*00aa*/ 	.short	(.L_55 - .L_54)
	.align		4
.L_54:
        /*00ac*/ 	.word	index@(_ZN7cutlass13device_kernelIN5flash11enable_sm90INS1_16FlashAttnFwdSm90INS1_25CollectiveMainloopFwdSm90ILi2EN4cute5tupleIJNS5_1CILi1EEES8_S8_EEENS6_IJNS7_ILi128EEENS7_ILi160EEENS7_ILi192EEEEEELi128ENS_12float_e4m3_tEfNS_4arch4Sm90ELb0ELb0ELb1ELb1ELb0ELb0ELb0ELb1ELb1ELb1ELb1ELb0EEENS1_21CollectiveEpilogueFwdINS6_IJSA_SA_SB_EEES9_NS_10bfloat16_tESG_Li256ELb1ELb1ELb1ELb1EEENS1_36VarlenDynamicPersistentTileSchedulerILi128ELi160ELi256ELi128ELb1ELb1ELb1ELb0ELb1ELb1EEEEEEEEEvNT_6ParamsE)
        /*00b0*/ 	.word	0x000000a8


	//----- nvinfo : EIATTR_FRAME_SIZE
	.align		4
.L_55:
        /*00b4*/ 	.byte	0x04, 0x11
        /*00b6*/ 	.short	(.L_57 - .L_56)
	.align		4
.L_56:
        /*00b8*/ 	.word	index@(_ZN7cutlass13device_kernelIN5flash11enable_sm90INS1_16FlashAttnFwdSm90INS1_25CollectiveMainloopFwdSm90ILi2EN4cute5tupleIJNS5_1CILi1EEES8_S8_EEENS6_IJNS7_ILi128EEENS7_ILi160EEENS7_ILi192EEEEEELi128ENS_12float_e4m3_tEfNS_4arch4Sm90ELb0ELb0ELb1ELb1ELb0ELb0ELb0ELb1ELb1ELb1ELb1ELb0EEENS1_21CollectiveEpilogueFwdINS6_IJSA_SA_SB_EEES9_NS_10bfloat16_tESG_Li256ELb1ELb1ELb1ELb1EEENS1_36VarlenDynamicPersistentTileSchedulerILi128ELi160ELi256ELi128ELb1ELb1ELb1ELb0ELb1ELb1EEEEEEEEEvNT_6ParamsE)
        /*00bc*/ 	.word	0x00000038


	//----- nvinfo : EIATTR_REGCOUNT
	.align		4
.L_57:
        /*00c0*/ 	.byte	0x04, 0x2f
        /*00c2*/ 	.short	(.L_59 - .L_58)
	.align		4
.L_58:
        /*00c4*/ 	.word	index@(_ZN7cutlass13device_kernelIN5flash11enable_sm90INS1_16FlashAttnFwdSm90INS1_25CollectiveMainloopFwdSm90ILi2EN4cute5tupleIJNS5_1CILi1EEES8_S8_EEENS6_IJNS7_ILi128EEENS7_ILi160EEENS7_ILi192EEEEEELi128ENS_12float_e4m3_tEfNS_4arch4Sm90ELb0ELb0ELb1ELb0ELb0ELb0ELb0ELb1ELb1ELb1ELb1ELb0EEENS1_21CollectiveEpilogueFwdINS6_IJSA_SA_SB_EEES9_NS_10bfloat16_tESG_Li256ELb0ELb1ELb1ELb1EEENS1_19SingleTileSchedulerILb0ELb1ELb1ELi128EEEEEEEEEvNT_6ParamsE)
        /*00c8*/ 	.word	0x000000a8


	//----- nvinfo : EIATTR_FRAME_SIZE
	.align		4
.L_59:
        /*00cc*/ 	.byte	0x04, 0x11
        /*00ce*/ 	.short	(.L_61 - .L_60)
	.align		4
.L_60:
        /*00d0*/ 	.word	index@(_ZN7cutlass13device_kernelIN5flash11enable_sm90INS1_16FlashAttnFwdSm90INS1_25CollectiveMainloopFwdSm90ILi2EN4cute5tupleIJNS5_1CILi1EEES8_S8_EEENS6_IJNS7_ILi128EEENS7_ILi160EEENS7_ILi192EEEEEELi128ENS_12float_e4m3_tEfNS_4arch4Sm90ELb0ELb0ELb1ELb0ELb0ELb0ELb0ELb1ELb1ELb1ELb1ELb0EEENS1_21CollectiveEpilogueFwdINS6_IJSA_SA_SB_EEES9_NS_10bfloat16_tESG_Li256ELb0ELb1ELb1ELb1EEENS1_19SingleTileSchedulerILb0ELb1ELb1ELi128EEEEEEEEEvNT_6ParamsE)
        /*00d4*/ 	.word	0x00000028


	//----- nvinfo : EIATTR_MIN_STACK_SIZE
	.align		4
.L_61:
        /*00d8*/ 	.byte	0x04, 0x12
        /*00da*/ 	.short	(.L_63 - .L_62)
	.align		4
.L_62:
        /*00dc*/ 	.word	index@(_ZN7cutlass13device_kernelIN5flash11enable_sm90INS1_16FlashAttnFwdSm90INS1_25CollectiveMainloopFwdSm90ILi2EN4cute5tupleIJNS5_1CILi1EEES8_S8_EEENS6_IJNS7_ILi128EEENS7_ILi160EEENS7_ILi192EEEEEELi128ENS_12float_e4m3_tEfNS_4arch4Sm90ELb0ELb0ELb1ELb0ELb0ELb0ELb0ELb1ELb1ELb1ELb1ELb0EEENS1_21CollectiveEpilogueFwdINS6_IJSA_SA_SB_EEES9_NS_10bfloat16_tESG_Li256ELb0ELb1ELb1ELb1EEENS1_19SingleTileSchedulerILb0ELb1ELb1ELi128EEEEEEEEEvNT_6ParamsE)
        /*00e0*/ 	.word	0x00000028


	//----- nvinfo : EIATTR_MIN_STACK_SIZE
	.align		4
.L_63:
        /*00e4*/ 	.byte	0x04, 0x12
        /*00e6*/ 	.short	(.L_65 - .L_64)
	.align		4
.L_64:
        /*00e8*/ 	.word	index@(_ZN7cutlass13device_kernelIN5flash11enable_sm90INS1_16FlashAttnFwdSm90INS1_25CollectiveMainloopFwdSm90ILi2EN4cute5tupleIJNS5_1CILi1EEES8_S8_EEENS6_IJNS7_ILi128EEENS7_ILi160EEENS7_ILi192EEEEEELi128ENS_12float_e4m3_tEfNS_4arch4Sm90ELb0ELb0ELb1ELb1ELb0ELb0ELb0ELb1ELb1ELb1ELb1ELb0EEENS1_21CollectiveEpilogueFwdINS6_IJSA_SA_SB_EEES9_NS_10bfloat16_tESG_Li256ELb1ELb1ELb1ELb1EEENS1_36VarlenDynamicPersistentTileSchedulerILi128ELi160ELi256ELi128ELb1ELb1ELb1ELb0ELb1ELb1EEEEEEEEEvNT_6ParamsE)
        /*00ec*/ 	.word	0x00000038


	//----- nvinfo : EIATTR_MIN_STACK_SIZE
	.align		4
.L_65:
        /*00f0*/ 	.byte	0x04, 0x12
        /*00f2*/ 	.short	(.L_67 - .L_66)
	.align		4
.L_66:
        /*00f4*/ 	.word	index@(_ZN7cutlass13device_kernelIN5flash11enable_sm90INS1_16FlashAttnFwdSm90INS1_25CollectiveMainloopFwdSm90ILi2EN4cute5tupleIJNS5_1CILi1EEES8_S8_EEENS6_IJNS7_ILi128EEENS7_ILi160EEENS7_ILi192EEEEEELi128ENS_12float_e4m3_tEfNS_4arch4Sm90ELb0ELb0ELb1ELb1ELb0ELb1ELb0ELb1ELb1ELb1ELb1ELb0EEENS1_21CollectiveEpilogueFwdINS6_IJSA_SA_SB_EEES9_NS_10bfloat16_tESG_Li256ELb1ELb1ELb1ELb1EEENS1_36VarlenDynamicPersistentTileSchedulerILi128ELi160ELi256ELi128ELb1ELb1ELb1ELb0ELb1ELb1EEEEEEEEEvNT_6ParamsE)
        /*00f8*/ 	.word	0x00000070


	//----- nvinfo : EIATTR_MIN_STACK_SIZE
	.align		4
.L_67:
        /*00fc*/ 	.byte	0x04, 0x12
        /*00fe*/ 	.short	(.L_69 - .L_68)
	.align		4
.L_68:
        /*0100*/ 	.word	index@(_ZN7cutlass13device_kernelIN5flash11enable_sm90INS1_16FlashAttnFwdSm90INS1_25CollectiveMainloopFwdSm90ILi2EN4cute5tupleIJNS5_1CILi1EEES8_S8_EEENS6_IJNS7_ILi128EEESA_NS7_ILi192EEEEEELi128ENS_12float_e4m3_tEfNS_4arch4Sm90ELb0ELb1ELb1ELb0ELb0ELb0ELb0ELb1ELb1ELb1ELb1ELb0EEENS1_21CollectiveEpilogueFwdINS6_IJSA_SA_SA_EEES9_NS_10bfloat16_tESF_Li256ELb0ELb1ELb1ELb1EEENS1_19SingleTileSchedulerILb0ELb1ELb1ELi128EEEEEEEEEvNT_6ParamsE)
        /*0104*/ 	.word	0x00000030


	//----- nvinfo : EIATTR_MIN_STACK_SIZE
	.align		4
.L_69:
        /*0108*/ 	.byte	0x04, 0x12
        /*010a*/ 	.short	(.L_71 - .L_70)
	.align		4
.L_70:
        /*010c*/ 	.word	index@(_ZN7cutlass13device_kernelIN5flash11enable_sm90INS1_16FlashAttnFwdSm90INS1_25CollectiveMainloopFwdSm90ILi2EN4cute5tupleIJNS5_1CILi1EEES8_S8_EEENS6_IJNS7_ILi128EEESA_NS7_ILi192EEEEEELi128ENS_12float_e4m3_tEfNS_4arch4Sm90ELb0ELb1ELb1ELb1ELb0ELb0ELb0ELb1ELb1ELb1ELb1ELb0EEENS1_21CollectiveEpilogueFwdINS6_IJSA_SA_SA_EEES9_NS_10bfloat16_tESF_Li256ELb1ELb1ELb1ELb1EEENS1_36VarlenDynamicPersistentTileSchedulerILi128ELi128ELi256ELi128ELb1ELb1ELb1ELb1ELb0ELb1EEEEEEEEEvNT_6ParamsE)
        /*0110*/ 	.word	0x00000040


	//----- nvinfo : EIATTR_MIN_STACK_SIZE
	.align		4
.L_71:
        /*0114*/ 	.byte	0x04, 0x12
        /*0116*/ 	.short	(.L_73 - .L_72)
	.align		4
.L_72:
        /*0118*/ 	.word	index@(_ZN7cutlass13device_kernelIN5flash11enable_sm90INS1_16FlashAttnFwdSm90INS1_25CollectiveMainloopFwdSm90ILi2EN4cute5tupleIJNS5_1CILi1EEES8_S8_EEENS6_IJNS7_ILi128EEESA_NS7_ILi192EEEEEELi128ENS_12float_e4m3_tEfNS_4arch4Sm90ELb0ELb1ELb1ELb1ELb0ELb1ELb0ELb1ELb1ELb1ELb1ELb0EEENS1_21CollectiveEpilogueFwdINS6_IJSA_SA_SA_EEES9_NS_10bfloat16_tESF_Li256ELb1ELb1ELb1ELb1EEENS1_36VarlenDynamicPersistentTileSchedulerILi128ELi128ELi256ELi128ELb1ELb1ELb1ELb1ELb0ELb1EEEEEEEEEvNT_6ParamsE)
        /*011c*/ 	.word	0x00000060


	//----- nvinfo : EIATTR_MIN_STACK_SIZE
	.align		4
.L_73:
        /*0120*/ 	.byte	0x04, 0x12
        /*0122*/ 	.short	(.L_75 - .L_74)
	.align		4
.L_74:
        /*0124*/ 	.word	index@(_ZN7cutlass13device_kernelIN5flash11enable_sm90INS1_16FlashAttnFwdSm90INS1_25CollectiveMainloopFwdSm90ILi2EN4cute5tupleIJNS5_1CILi1EEES8_S8_EEENS6_IJNS7_ILi128EEENS7_ILi160EEENS7_ILi192EEEEEELi128ENS_12float_e4m3_tEfNS_4arch4Sm90ELb1ELb0ELb1ELb0ELb0ELb0ELb0ELb1ELb1ELb1ELb1ELb0EEENS1_21CollectiveEpilogueFwdINS6_IJSA_SA_SB_EEES9_NS_10bfloat16_tESG_Li256ELb0ELb1ELb1ELb1EEENS1_19SingleTileSchedulerILb0ELb1ELb1ELi128EEEEEEEEEvNT_6ParamsE)
        /*0128*/ 	.word	0x00000028


	//----- nvinfo : EIATTR_MIN_STACK_SIZE
	.align		4
.L_75:
        /*012c*/ 	.byte	0x04, 0x12
        /*012e*/ 	.short	(.L_77 - .L_76)
	.align		4
.L_76:
        /*0130*/ 	.word	index@(_ZN7cutlass13device_kernelIN5flash11enable_sm90INS1_16FlashAttnFwdSm90INS1_25CollectiveMainloopFwdSm90ILi2EN4cute5tupleIJNS5_1CILi1EEES8_S8_EEENS6_IJNS7_ILi128EEENS7_ILi160EEENS7_ILi192EEEEEELi128ENS_12float_e4m3_tEfNS_4arch4Sm90ELb1ELb0ELb1ELb1ELb0ELb0ELb0ELb1ELb1ELb1ELb1ELb0EEENS1_21CollectiveEpilogueFwdINS6_IJSA_SA_SB_EEES9_NS_10bfloat16_tESG_Li256ELb1ELb1ELb1ELb1EEENS1_36VarlenDynamicPersistentTileSchedulerILi128ELi160ELi256ELi128ELb1ELb1ELb1ELb1ELb1ELb1EEEEEEEEEvNT_6ParamsE)
        /*0134*/ 	.word	0x00000038


	//----- nvinfo : EIATTR_MIN_STACK_SIZE
	.align		4
.L_77:
        /*0138*/ 	.byte	0x04, 0x12
        /*013a*/ 	.short	(.L_79 - .L_78)
	.align		4
.L_78:
        /*013c*/ 	.word	index@(_ZN7cutlass13device_kernelIN5flash11enable_sm90INS1_16FlashAttnFwdSm90INS1_25CollectiveMainloopFwdSm90ILi2EN4cute5tupleIJNS5_1CILi1EEES8_S8_EEENS6_IJNS7_ILi128EEENS7_ILi160EEENS7_ILi192EEEEEELi128ENS_12float_e4m3_tEfNS_4arch4Sm90ELb1ELb0ELb1ELb1ELb0ELb1ELb0ELb1ELb1ELb1ELb1ELb0EEENS1_21CollectiveEpilogueFwdINS6_IJSA_SA_SB_EEES9_NS_10bfloat16_tESG_Li256ELb1ELb1ELb1ELb1EEENS1_36VarlenDynamicPersistentTileSchedulerILi128ELi160ELi256ELi128ELb1ELb1ELb1ELb1ELb1ELb1EEEEEEEEEvNT_6ParamsE)
        /*0140*/ 	.word	0x00000078
.L_79:


//--------------------- .nv.compat                --------------------------
	.section	.nv.compat,"",@"SHT_CUDA_COMPAT_INFO"
	.align	4
        /*0000*/ 	.byte	0x02, 0x09, 0x01, 0x00, 0x02, 0x02, 0x04, 0x00, 0x02, 0x05, 0x05, 0x00, 0x03, 0x07, 0x01, 0x01
        /*0010*/ 	.byte	0x02, 0x03, 0x01, 0x00, 0x02, 0x06, 0x01, 0x00, 0x04, 0x0b, 0x08, 0x00, 0x00, 0x00, 0x00, 0x00
        /*0020*/ 	.byte	0x00, 0x00, 0x00, 0x00


//--------------------- .nv.info._ZN7cutlass13device_kernelIN5flash11enable_sm90INS1_16FlashAttnFwdSm90INS1_25CollectiveMainloopFwdSm90ILi2EN4cute5tupleIJNS5_1CILi1EEES8_S8_EEENS6_IJNS7_ILi128EEENS7_ILi160EEENS7_ILi192EEEEEELi128ENS_12float_e4m3_tEfNS_4arch4Sm90ELb0ELb0ELb1ELb0ELb0ELb0ELb0ELb1ELb1ELb1ELb1ELb0EEENS1_21CollectiveEpilogueFwdINS6_IJSA_SA_SB_EEES9_NS_10bfloat16_tESG_Li256ELb0ELb1ELb1ELb1EEENS1_19SingleTileSchedulerILb0ELb1ELb1ELi128EEEEEEEEEvNT_6ParamsE --------------------------
	.section	.nv.info._ZN7cutlass13device_kernelIN5flash11enable_sm90INS1_16FlashAttnFwdSm90INS1_25CollectiveMainloopFwdSm90ILi2EN4cute5tupleIJNS5_1CILi1EEES8_S8_EEENS6_IJNS7_ILi128EEENS7_ILi160EEENS7_ILi192EEEEEELi128ENS_12float_e4m3_tEfNS_4arch4Sm90ELb0ELb0ELb1ELb0ELb0ELb0ELb0ELb1ELb1ELb1ELb1ELb0EEENS1_21CollectiveEpilogueFwdINS6_IJSA_SA_SB_EEES9_NS_10bfloat16_tESG_Li256ELb0ELb1ELb1ELb1EEENS1_19SingleTileSchedulerILb0ELb1ELb1ELi128EEEEEEEEEvNT_6ParamsE,"",@"SHT_CUDA_INFO"
	.sectionflags	@""
	.align	4


	//----- nvinfo : EIATTR_CUDA_API_VERSION
	.align		4
        /*0000*/ 	.byte	0x04, 0x37
        /*0002*/ 	.short	(.L_81 - .L_80)
.L_80:
        /*0004*/ 	.word	0x00000082


	//----- nvinfo : EIATTR_KPARAM_INFO
	.align		4
.L_81:
        /*0008*/ 	.byte	0x04, 0x17
        /*000a*/ 	.short	(.L_83 - .L_82)
.L_82:
        /*000c*/ 	.word	0x00000000
        /*0010*/ 	.short	0x0000
        /*0012*/ 	.short	0x0070
        /*0014*/ 	.byte	0x00, 0xf0, 0x01, 0x28


	//----- nvinfo : EIATTR_SPARSE_MMA_MASK
	.align		4
.L_83:
        /*0018*/ 	.byte	0x03, 0x50
        /*001a*/ 	.short	0x0000


	//----- nvinfo : EIATTR_MAXREG_COUNT
	.align		4
        /*001c*/ 	.byte	0x03, 0x1b
        /*001e*/ 	.short	0x00a8


	//----- nvinfo : EIATTR_NUM_BARRIERS
	.align		4
        /*0020*/ 	.byte	0x02, 0x4c
        /*0022*/ 	.byte	0x10
	.zero		1


	//----- nvinfo : EIATTR_EXTERNS
	.align		4
        /*0024*/ 	.byte	0x04, 0x0f
        /*0026*/ 	.short	(.L_85 - .L_84)


	//   ....[0]....
	.align		4
.L_84:
        /*0028*/ 	.word	index@(__assertfail)


	//----- nvinfo : EIATTR_ANNOTATIONS
	.align		4
.L_85:
        /*002c*/ 	.byte	0x04, 0x55
        /*002e*/ 	.short	(.L_87 - .L_86)


	//   ....[0]....
.L_86:
        /*0030*/ 	.word	0x00000001
        /*0034*/ 	.byte	0x40, 0x09, 0x00, 0x00, 0x01, 0x00, 0x00, 0x00, 0xb0, 0x12, 0x00, 0x00, 0x01, 0x00, 0x00, 0x00
        /* <DEDUP_REMOVED lines=13> */
        /*0114*/ 	.byte	0xc0, 0xec, 0x00, 0x00


	//----- nvinfo : EIATTR_MERCURY_ISA_VERSION
	.align		4
.L_87:
        /*0118*/ 	.byte	0x03, 0x5f
        /*011a*/ 	.short	0x0101


	//----- nvinfo : EIATTR_INT_WARP_WIDE_INSTR_OFFSETS
	.align		4
        /*011c*/ 	.byte	0x04, 0x31
        /*011e*/ 	.short	(.L_89 - .L_88)


	//   ....[0]....
.L_88:
        /*0120*/ 	.word	0x00000120


	//   ....[1]....
        /*0124*/ 	.word	0x000001c0


	//   ....[2]....
        /*0128*/ 	.word	0x00000230


	//----- nvinfo : EIATTR_COOP_GROUP_MASK_REGIDS
	.align		4
.L_89:
        /*012c*/ 	.byte	0x04, 0x29
        /*012e*/ 	.short	(.L_91 - .L_90)


	//   ....[0]....
.L_90:
        /*0130*/ 	.word	0xffffffff


	//   ....[1]....
        /*0134*/ 	.word	0xffffffff


	//   ....[2]....
        /*0138*/ 	.word	0xffffffff


	//   ....[3]....
        /*013c*/ 	.word	0xffffffff


	//   ....[4]....
        /*0140*/ 	.word	0xffffffff


	//   ....[5]....
        /*0144*/ 	.word	0xffffffff


	//   ....[6]....
        /*0148*/ 	.word	0xffffffff


	//   ....[7]....
        /*014c*/ 	.word	0xffffffff


	//   ....[8]....
        /*0150*/ 	.word	0xffffffff


	//   ....[9]....
        /*0154*/ 	.word	0xffffffff


	//   ....[10]....
        /*0158*/ 	.word	0xffffffff


	//   ....[11]....
        /*015c*/ 	.word	0xffffffff


	//   ....[12]....
        /*0160*/ 	.word	0xffffffff


	//   ....[13]....
        /*0164*/ 	.word	0xffffffff


	//   ....[14]....
        /*0168*/ 	.word	0xffffffff


	//   ....[15]....
        /*016c*/ 	.word	0xffffffff


	//   ....[16]....
        /*0170*/ 	.word	0xffffffff


	//   ....[17]....
        /*0174*/ 	.word	0xffffffff


	//   ....[18]....
        /*0178*/ 	.word	0xffffffff


	//   ....[19]....
        /*017c*/ 	.word	0xffffffff


	//   ....[20]....
        /*0180*/ 	.word	0xffffffff


	//   ....[21]....
        /*0184*/ 	.word	0xffffffff


	//   ....[22]....
        /*0188*/ 	.word	0xffffffff


	//   ....[23]....
        /*018c*/ 	.word	0xffffffff


	//   ....[24]....
        /*0190*/ 	.word	0xffffffff


	//   ....[25]....
        /*0194*/ 	.word	0xffffffff


	//   ....[26]....
        /*0198*/ 	.word	0xffffffff


	//   ....[27]....
        /*019c*/ 	.word	0xffffffff


	//   ....[28]....
        /*01a0*/ 	.word	0xffffffff


	//   ....[29]....
        /*01a4*/ 	.word	0xffffffff


	//   ....[30]....
        /*01a8*/ 	.word	0xffffffff


	//   ....[31]....
        /*01ac*/ 	.word	0xffffffff


	//   ....[32]....
        /*01b0*/ 	.word	0xffffffff


	//   ....[33]....
        /*01b4*/ 	.word	0xffffffff


	//   ....[34]....
        /*01b8*/ 	.word	0xffffffff


	//   ....[35]....
        /*01bc*/ 	.word	0xffffffff


	//   ....[36]....
        /*01c0*/ 	.word	0xffffffff


	//   ....[37]....
        /*01c4*/ 	.word	0xffffffff


	//   ....[38]....
        /*01c8*/ 	.word	0xffffffff


	//   ....[39]....
        /*01cc*/ 	.word	0xffffffff


	//   ....[40]....
        /*01d0*/ 	.word	0xffffffff


	//   ....[41]....
        /*01d4*/ 	.word	0xffffffff


	//   ....[42]....
        /*01d8*/ 	.word	0xffffffff


	//   ....[43]....
        /*01dc*/ 	.word	0xffffffff


	//   ....[44]....
        /*01e0*/ 	.word	0xffffffff


	//   ....[45]....
        /*01e4*/ 	.word	0xffffffff


	//   ....[46]....
        /*01e8*/ 	.word	0xffffffff


	//   ....[47]....
        /*01ec*/ 	.word	0xffffffff


	//   ....[48]....
        /*01f0*/ 	.word	0xffffffff


	//   ....[49]....
        /*01f4*/ 	.word	0xffffffff


	//   ....[50]....
        /*01f8*/ 	.word	0xffffffff


	//   ....[51]....
        /*01fc*/ 	.word	0xffffffff


	//   ....[52]....
        /*0200*/ 	.word	0xffffffff


	//   ....[53]....
        /*0204*/ 	.word	0xffffffff


	//   ....[54]....
        /*0208*/ 	.word	0xffffffff


	//   ....[55]....
        /*020c*/ 	.word	0xffffffff


	//   ....[56]....
        /*0210*/ 	.word	0xffffffff


	//   ....[57]....
        /*0214*/ 	.word	0xffffffff


	//   ....[58]....
        /*0218*/ 	.word	0xffffffff


	//   ....[59]....
        /*021c*/ 	.word	0xffffffff


	//   ....[60]....
        /*0220*/ 	.word	0xffffffff


	//   ....[61]....
        /*0224*/ 	.word	0xffffffff


	//   ....[62]....
        /*0228*/ 	.word	0xffffffff


	//   ....[63]....
        /*022c*/ 	.word	0xffffffff


	//   ....[64]....
        /*0230*/ 	.word	0xffffffff


	//   ....[65]....
        /*0234*/ 	.word	0xffffffff


	//   ....[66]....
        /*0238*/ 	.word	0xffffffff


	//   ....[67]....
        /*023c*/ 	.word	0xffffffff


	//   ....[68]....
        /*0240*/ 	.word	0xffffffff


	//   ....[69]....
        /*0244*/ 	.word	0xffffffff


	//   ....[70]....
        /*0248*/ 	.word	0xffffffff


	//   ....[71]....
        /*024c*/ 	.word	0xffffffff


	//   ....[72]....
        /*0250*/ 	.word	0xffffffff


	//   ....[73]....
        /*0254*/ 	.word	0xffffffff


	//   ....[74]....
        /*0258*/ 	.word	0xffffffff


	//   ....[75]....
        /*025c*/ 	.word	0xffffffff


	//   ....[76]....
        /*0260*/ 	.word	0xffffffff


	//   ....[77]....
        /*0264*/ 	.word	0xffffffff


	//   ....[78]....
        /*0268*/ 	.word	0xffffffff


	//   ....[79]....
        /*026c*/ 	.word	0xffffffff


	//   ....[80]....
        /*0270*/ 	.word	0xffffffff


	//   ....[81]....
        /*0274*/ 	.word	0xffffffff


	//   ....[82]....
        /*0278*/ 	.word	0xffffffff


	//   ....[83]....
        /*027c*/ 	.word	0xffffffff


	//   ....[84]....
        /*0280*/ 	.word	0xffffffff


	//   ....[85]....
        /*0284*/ 	.word	0xffffffff


	//   ....[86]....
        /*0288*/ 	.word	0xffffffff


	//   ....[87]....
        /*028c*/ 	.word	0xffffffff


	//   ....[88]....
        /*0290*/ 	.word	0xffffffff


	//   ....[89]....
        /*0294*/ 	.word	0xffffffff


	//   ....[90]....
        /*0298*/ 	.word	0xffffffff


	//   ....[91]....
        /*029c*/ 	.word	0xffffffff


	//   ....[92]....
        /*02a0*/ 	.word	0xffffffff


	//   ....[93]....
        /*02a4*/ 	.word	0xffffffff


	//   ....[94]....
        /*02a8*/ 	.word	0xffffffff


	//   ....[95]....
        /*02ac*/ 	.word	0xffffffff


	//   ....[96]....
        /*02b0*/ 	.word	0xffffffff


	//   ....[97]....
        /*02b4*/ 	.word	0xffffffff


	//   ....[98]....
        /*02b8*/ 	.word	0xffffffff


	//   ....[99]....
        /*02bc*/ 	.word	0xffffffff


	//   ....[100]....
        /*02c0*/ 	.word	0xffffffff


	//   ....[101]....
        /*02c4*/ 	.word	0xffffffff


	//   ....[102]....
        /*02c8*/ 	.word	0xffffffff


	//   ....[103]....
        /*02cc*/ 	.word	0x0500000f


	//   ....[104]....
        /*02d0*/ 	.word	0x0500000f


	//   ....[105]....
        /*02d4*/ 	.word	0x0500000f


	//   ....[106]....
        /*02d8*/ 	.word	0x0500000f


	//   ....[107]....
        /*02dc*/ 	.word	0x0500000f


	//   ....[108]....
        /*02e0*/ 	.word	0x0500000f


	//   ....[109]....
        /*02e4*/ 	.word	0x0500000f


	//   ....[110]....
        /*02e8*/ 	.word	0x0500000f


	//   ....[111]....
        /*02ec*/ 	.word	0x0500000f


	//----- nvinfo : EIATTR_COOP_GROUP_INSTR_OFFSETS
	.align		4
.L_91:
        /*02f0*/ 	.byte	0x04, 0x28
        /*02f2*/ 	.short	(.L_93 - .L_92)


	//   ....[0]....
.L_92:
        /*02f4*/ 	.word	0x00000060


	//   ....[1]....
        /*02f8*/ 	.word	0x00000130


	//   ....[2]....
        /*02fc*/ 	.word	0x000001e0


	//   ....[3]....
        /*0300*/ 	.word	0x000003a0


	//   ....[4]....
        /*0304*/ 	.word	0x00000500


	//   ....[5]....
        /*0308*/ 	.word	0x00000620


	//   ....[6]....
        /*030c*/ 	.word	0x00000780


	//   ....[7]....
        /*0310*/ 	.word	0x000010d0


	//   ....[8]....
        /*0314*/ 	.word	0x000037f0


	//   ....[9]....
        /*0318*/ 	.word	0x00003890


	//   ....[10]....
        /*031c*/ 	.word	0x00003bf0


	//   ....[11]....
        /*0320*/ 	.word	0x00003d10


	//   ....[12]....
        /*0324*/ 	.word	0x00007190


	//   ....[13]....
        /*0328*/ 	.word	0x000071c0


	//   ....[14]....
        /*032c*/ 	.word	0x000071f0


	//   ....[15]....
        /*0330*/ 	.word	0x00007200


	//   ....[16]....
        /*0334*/ 	.word	0x00008d00


	//   ....[17]....
        /*0338*/ 	.word	0x00008d10


	//   ....[18]....
        /*033c*/ 	.word	0x00008d90


	//   ....[19]....
        /*0340*/ 	.word	0x00008da0


	//   ....[20]....
        /*0344*/ 	.word	0x00009bd0


	//   ....[21]....
        /*0348*/ 	.word	0x00009be0


	//   ....[22]....
        /*034c*/ 	.word	0x00009bf0


	//   ....[23]....
        /*0350*/ 	.word	0x00009c10


	//   ....[24]....
        /*0354*/ 	.word	0x00009c20


	//   ....[25]....
        /*0358*/ 	.word	0x00009c30


	//   ....[26]....
        /*035c*/ 	.word	0x00009c40


	//   ....[27]....
        /*0360*/ 	.word	0x00009c50


	//   ....[28]....
        /*0364*/ 	.word	0x00009c60


	//   ....[29]....
        /*0368*/ 	.word	0x00009c70


	//   ....[30]....
        /*036c*/ 	.word	0x00009c80


	//   ....[31]....
        /*0370*/ 	.word	0x00009c90


	//   ....[32]....
        /*0374*/ 	.word	0x00009cb0


	//   ....[33]....
        /*0378*/ 	.word	0x00009cd0


	//   ....[34]....
        /*037c*/ 	.word	0x00009ce0


	//   ....[35]....
        /*0380*/ 	.word	0x00009cf0


	//   ....[36]....
        /*0384*/ 	.word	0x00009d00


	//   ....[37]....
        /*0388*/ 	.word	0x00009d10


	//   ....[38]....
        /*038c*/ 	.word	0x00009d20


	//   ....[39]....
        /*0390*/ 	.word	0x00009d30


	//   ....[40]....
        /*0394*/ 	.word	0x00009d40


	//   ....[41]....
        /*0398*/ 	.word	0x00009d50


	//   ....[42]....
        /*039c*/ 	.word	0x00009d60


	//   ....[43]....
        /*03a0*/ 	.word	0x00009d70


	//   ....[44]....
        /*03a4*/ 	.word	0x00009d80


	//   ....[45]....
        /*03a8*/ 	.word	0x00009d90


	//   ....[46]....
        /*03ac*/ 	.word	0x00009da0


	//   ....[47]....
        /*03b0*/ 	.word	0x00009db0


	//   ....[48]....
        /*03b4*/ 	.word	0x00009dc0


	//   ....[49]....
        /*03b8*/ 	.word	0x00009dd0


	//   ....[50]....
        /*03bc*/ 	.word	0x00009de0


	//   ....[51]....
        /*03c0*/ 	.word	0x00009df0


	//   ....[52]....
        /*03c4*/ 	.word	0x00009e10


	//   ....[53]....
        /*03c8*/ 	.word	0x00009e20


	//   ....[54]....
        /*03cc*/ 	.word	0x00009e30


	//   ....[55]....
        /*03d0*/ 	.word	0x00009e40


	//   ....[56]....
        /*03d4*/ 	.word	0x00009e50


	//   ....[57]....
        /*03d8*/ 	.word	0x00009e60


	//   ....[58]....
        /*03dc*/ 	.word	0x00009e90


	//   ....[59]....
        /*03e0*/ 	.word	0x00009ea0


	//   ....[60]....
        /*03e4*/ 	.word	0x00009eb0


	//   ....[61]....
        /*03e8*/ 	.word	0x00009ed0


	//   ....[62]....
        /*03ec*/ 	.word	0x00009f10


	//   ....[63]....
        /*03f0*/ 	.word	0x00009f20


	//   ....[64]....
        /*03f4*/ 	.word	0x00009f30


	//   ....[65]....
        /*03f8*/ 	.word	0x00009f40


	//   ....[66]....
        /*03fc*/ 	.word	0x00009f50


	//   ....[67]....
        /*0400*/ 	.word	0x00009f60


	//   ....[68]....
        /*0404*/ 	.word	0x00009f70


	//   ....[69]....
        /*0408*/ 	.word	0x00009f80


	//   ....[70]....
        /*040c*/ 	.word	0x00009fb0


	//   ....[71]....
        /*0410*/ 	.word	0x00009fe0


	//   ....[72]....
        /*0414*/ 	.word	0x0000a020


	//   ....[73]....
        /*0418*/ 	.word	0x0000a050


	//   ....[74]....
        /*041c*/ 	.word	0x0000a080


	//   ....[75]....
        /*0420*/ 	.word	0x0000a0b0


	//   ....[76]....
        /*0424*/ 	.word	0x0000a0d0


	//   ....[77]....
        /*0428*/ 	.word	0x0000a0e0


	//   ....[78]....
        /*042c*/ 	.word	0x0000a0f0


	//   ....[79]....
        /*0430*/ 	.word	0x0000a120


	//   ....[80]....
        /*0434*/ 	.word	0x0000a140


	//   ....[81]....
        /*0438*/ 	.word	0x0000a150


	//   ....[82]....
        /*043c*/ 	.word	0x0000a160


	//   ....[83]....
        /*0440*/ 	.word	0x0000a170


	//   ....[84]....
        /*0444*/ 	.word	0x0000a590


	//   ....[85]....
        /*0448*/ 	.word	0x0000a5e0


	//   ....[86]....
        /*044c*/ 	.word	0x0000a620


	//   ....[87]....
        /*0450*/ 	.word	0x0000a660


	//   ....[88]....
        /*0454*/ 	.word	0x0000a6b0


	//   ....[89]....
        /*0458*/ 	.word	0x0000a6e0


	//   ....[90]....
        /*045c*/ 	.word	0x0000ada0


	//   ....[91]....
        /*0460*/ 	.word	0x0000add0


	//   ....[92]....
        /*0464*/ 	.word	0x0000b900


	//   ....[93]....
        /*0468*/ 	.word	0x0000c600


	//   ....[94]....
        /*046c*/ 	.word	0x0000d120


	//   ....[95]....
        /*0470*/ 	.word	0x0000d150


	//   ....[96]....
        /*0474*/ 	.word	0x0000d180


	//   ....[97]....
        /*0478*/ 	.word	0x0000d250


	//   ....[98]....
        /*047c*/ 	.word	0x0000d280


	//   ....[99]....
        /*0480*/ 	.word	0x0000d310


	//   ....[100]....
        /*0484*/ 	.word	0x0000d340


	//   ....[101]....
        /*0488*/ 	.word	0x0000d350


	//   ....[102]....
        /*048c*/ 	.word	0x0000ec70


	//   ....[103]....
        /*0490*/ 	.word	0x0000f160


	//   ....[104]....
        /*0494*/ 	.word	0x0000f330


	//   ....[105]....
        /*0498*/ 	.word	0x0000f390


	//   ....[106]....
        /*049c*/ 	.word	0x0000f490


	//   ....[107]....
        /*04a0*/ 	.word	0x0000f560


	//   ....[108]....
        /*04a4*/ 	.word	0x0000f5d0


	//   ....[109]....
        /*04a8*/ 	.word	0x0000f6d0


	//   ....[110]....
        /*04ac*/ 	.word	0x0000f740


	//   ....[111]....
        /*04b0*/ 	.word	0x0000f830


	//----- nvinfo : EIATTR_REG_RECONFIG
	.align		4
.L_93:
        /*04b4*/ 	.byte	0x01, 0x54
	.zero		2


	//----- nvinfo : EIATTR_SYSCALL_OFFSETS
	.align		4
        /*04b8*/ 	.byte	0x04, 0x46
        /*04ba*/ 	.short	(.L_95 - .L_94)


	//   ....[0]....
.L_94:
        /*04bc*/ 	.word	0x00001290


	//   ....[1]....
        /*04c0*/ 	.word	0x0000bf70


	//   ....[2]....
        /*04c4*/ 	.word	0x0000c0b0


	//   ....[3]....
        /*04c8*/ 	.word	0x0000c1f0


	//   ....[4]....
        /*04cc*/ 	.word	0x0000c310


	//   ....[5]....
        /*04d0*/ 	.word	0x0000cd40


	//----- nvinfo : EIATTR_MBARRIER_INSTR_OFFSETS
	.align		4
.L_95:
        /*04d4*/ 	.byte	0x04, 0x39
        /*04d6*/ 	.short	(.L_97 - .L_96)


	//   ....[0]....
.L_96:
        /*04d8*/ 	.word	0x00000250
        /*04dc*/ 	.word	0x000000ff
        /*04e0*/ 	.word	0x00029800
        /*04e4*/ 	.short	0x0100
        /*04e6*/ 	.byte	0x08
	.zero		1


	//   ....[1]....
        /*04e8*/ 	.word	0x00000260
        /*04ec*/ 	.word	0x000000ff
        /*04f0*/ 	.word	0x00029820
        /*04f4*/ 	.short	0x0100
        /*04f6*/ 	.byte	0x08
	.zero		1


	//   ....[2]....
        /*04f8*/ 	.word	0x00000350
        /*04fc*/ 	.word	0x000000ff
        /*0500*/ 	.word	0x00029830
        /*0504*/ 	.short	0x0100
        /*0506*/ 	.byte	0x08
	.zero		1


	//   ....[3]....
        /*0508*/ 	.word	0x00000360
        /*050c*/ 	.word	0x000000ff
        /*0510*/ 	.word	0x00029840
        /*0514*/ 	.short	0x0100
        /*0516*/ 	.byte	0x08
	.zero		1


	//   ....[4]....
        /*0518*/ 	.word	0x00000370
        /*051c*/ 	.word	0x000000ff
        /*0520*/ 	.word	0x00029838
        /*0524*/ 	.short	0x0100
        /*0526*/ 	.byte	0x08
	.zero		1


	//   ....[5]....
        /*0528*/ 	.word	0x00000380
        /*052c*/ 	.word	0x000000ff
        /*0530*/ 	.word	0x00029848
        /*0534*/ 	.short	0x0100
        /*0536*/ 	.byte	0x08
	.zero		1


	//   ....[6]....
        /*0538*/ 	.word	0x000004b0
        /*053c*/ 	.word	0x000000ff
        /*0540*/ 	.word	0x00029850
        /*0544*/ 	.short	0x0100
        /*0546*/ 	.byte	0x08
	.zero		1


	//   ....[7]....
        /*0548*/ 	.word	0x000004c0
        /*054c*/ 	.word	0x000000ff
        /*0550*/ 	.word	0x00029860
        /*0554*/ 	.short	0x0100
        /*0556*/ 	.byte	0x08
	.zero		1


	//   ....[8]....
        /*0558*/ 	.word	0x000004d0
        /*055c*/ 	.word	0x000000ff
        /*0560*/ 	.word	0x00029858
        /*0564*/ 	.short	0x0100
        /*0566*/ 	.byte	0x08
	.zero		1


	//   ....[9]....
        /*0568*/ 	.word	0x000004e0
        /*056c*/ 	.word	0x000000ff
        /*0570*/ 	.word	0x00029868
        /*0574*/ 	.short	0x0100
        /*0576*/ 	.byte	0x08
	.zero		1


	//   ....[10]....
        /*0578*/ 	.word	0x000005d0
        /*057c*/ 	.word	0x000000ff
        /*0580*/ 	.word	0x00029870
        /*0584*/ 	.short	0x0100
        /*0586*/ 	.byte	0x06
	.zero		1


	//   ....[11]....
        /*0588*/ 	.word	0x000005e0
        /*058c*/ 	.word	0x000000ff
        /*0590*/ 	.word	0x00029880
        /*0594*/ 	.short	0x0100
        /*0596*/ 	.byte	0x06
	.zero		1


	//   ....[12]....
        /*0598*/ 	.word	0x000005f0
        /*059c*/ 	.word	0x000000ff
        /*05a0*/ 	.word	0x00029878
        /*05a4*/ 	.short	0x0100
        /*05a6*/ 	.byte	0x06
	.zero		1


	//   ....[13]....
        /*05a8*/ 	.word	0x00000600
        /*05ac*/ 	.word	0x000000ff
        /*05b0*/ 	.word	0x00029888
        /*05b4*/ 	.short	0x0100
        /*05b6*/ 	.byte	0x06
	.zero		1


	//   ....[14]....
        /*05b8*/ 	.word	0x00000730
        /*05bc*/ 	.word	0x000000ff
        /*05c0*/ 	.word	0x00029890
        /*05c4*/ 	.short	0x0100
        /*05c6*/ 	.byte	0x08
	.zero		1


	//   ....[15]....
        /*05c8*/ 	.word	0x00000740
        /*05cc*/ 	.word	0x000000ff
        /*05d0*/ 	.word	0x000298a0
        /*05d4*/ 	.short	0x0100
        /*05d6*/ 	.byte	0x08
	.zero		1


	//   ....[16]....
        /*05d8*/ 	.word	0x00000750
        /*05dc*/ 	.word	0x000000ff
        /*05e0*/ 	.word	0x00029898
        /*05e4*/ 	.short	0x0100
        /*05e6*/ 	.byte	0x08
	.zero		1


	//   ....[17]....
        /*05e8*/ 	.word	0x00000760
        /*05ec*/ 	.word	0x000000ff
        /*05f0*/ 	.word	0x000298a8
        /*05f4*/ 	.short	0x0100
        /*05f6*/ 	.byte	0x08
	.zero		1


	//   ....[18]....
        /*05f8*/ 	.word	0x00000890
        /*05fc*/ 	.word	0x000000ff
        /*0600*/ 	.word	0x000298b0
        /*0604*/ 	.short	0x0100
        /*0606*/ 	.byte	0x08
	.zero		1


	//   ....[19]....
        /*0608*/ 	.word	0x000008a0
        /*060c*/ 	.word	0x000000ff
        /*0610*/ 	.word	0x000298c0
        /*0614*/ 	.short	0x0100
        /*0616*/ 	.byte	0x08
	.zero		1


	//   ....[20]....
        /*0618*/ 	.word	0x000008b0
        /*061c*/ 	.word	0x000000ff
        /*0620*/ 	.word	0x000298b8
        /*0624*/ 	.short	0x0100
        /*0626*/ 	.byte	0x08
	.zero		1


	//   ....[21]....
        /*0628*/ 	.word	0x000008c0
        /*062c*/ 	.word	0x000000ff
        /*0630*/ 	.word	0x000298c8
        /*0634*/ 	.short	0x0100
        /*0636*/ 	.byte	0x08
	.zero		1


	//   ....[22]....
        /*0638*/ 	.word	0x00001510
        /*063c*/ 	.word	0x000000ff
        /*0640*/ 	.word	0x00029800
        /*0644*/ 	.short	0x010a
        /*0646*/ 	.byte	0x28
	.zero		1


	//   ....[23]....
        /*0648*/ 	.word	0x00001590
        /*064c*/ 	.word	0x000000ff
        /*0650*/ 	.word	0x00029830
        /*0654*/ 	.short	0x010a
        /*0656*/ 	.byte	0x28
	.zero		1


	//   ....[24]....
        /*0658*/ 	.word	0x00001610
        /*065c*/ 	.word	0x000000ff
        /*0660*/ 	.word	0x00029830
        /*0664*/ 	.short	0x010a
        /*0666*/ 	.byte	0x28
	.zero		1


	//   ....[25]....
        /*0668*/ 	.word	0x000042c0
        /*066c*/ 	.word	0x0000000f
        /*0670*/ 	.word	0x00000000
        /*0674*/ 	.short	0x0101
        /*0676*/ 	.byte	0x3f
	.zero		1


	//   ....[26]....
        /*0678*/ 	.word	0x00005370
        /*067c*/ 	.word	0x000000ff
        /*0680*/ 	.word	0x00029830
        /*0684*/ 	.short	0x010a
        /*0686*/ 	.byte	0x04
	.zero		1


	//   ....[27]....
        /*0688*/ 	.word	0x000053b0
        /*068c*/ 	.word	0x000000ff
        /*0690*/ 	.word	0x00029830
        /*0694*/ 	.short	0x010a
        /*0696*/ 	.byte	0x04
	.zero		1


	//   ....[28]....
        /*0698*/ 	.word	0x00006060
        /*069c*/ 	.word	0x000000ff
        /*06a0*/ 	.word	0x00029850
        /*06a4*/ 	.short	0x010a
        /*06a6*/ 	.byte	0x04
	.zero		1


	//   ....[29]....
        /*06a8*/ 	.word	0x000060a0
        /*06ac*/ 	.word	0x000000ff
        /*06b0*/ 	.word	0x00029850
        /*06b4*/ 	.short	0x010a
        /*06b6*/ 	.byte	0x04
	.zero		1


	//   ....[30]....
        /*06b8*/ 	.word	0x00008160
        /*06bc*/ 	.word	0x00000003
        /*06c0*/ 	.word	0x00000000
        /*06c4*/ 	.short	0x0101
        /*06c6*/ 	.byte	0x3f
	.zero		1


	//   ....[31]....
        /*06c8*/ 	.word	0x00008370
        /*06cc*/ 	.word	0x000000ff
        /*06d0*/ 	.word	0x00000000
        /*06d4*/ 	.short	0x0101
        /*06d6*/ 	.byte	0x04
	.zero		1


	//   ....[32]....
        /*06d8*/ 	.word	0x00008a10
        /*06dc*/ 	.word	0x000000ff
        /*06e0*/ 	.word	0x00029850
        /*06e4*/ 	.short	0x010a
        /*06e6*/ 	.byte	0x05
	.zero		1


	//   ....[33]....
        /*06e8*/ 	.word	0x00008a50
        /*06ec*/ 	.word	0x000000ff
        /*06f0*/ 	.word	0x00029850
        /*06f4*/ 	.short	0x010a
        /*06f6*/ 	.byte	0x05
	.zero		1


	//   ....[34]....
        /*06f8*/ 	.word	0x00009060
        /*06fc*/ 	.word	0x000000ff
        /*0700*/ 	.word	0x00000000
        /*0704*/ 	.short	0x0101
        /*0706*/ 	.byte	0x04
	.zero		1


	//   ....[35]....
        /*0708*/ 	.word	0x0000a6d0
        /*070c*/ 	.word	0x000000ff
        /*0710*/ 	.word	0x00000000
        /*0714*/ 	.short	0x0101
        /*0716*/ 	.byte	0x04
	.zero		1


	//   ....[36]....
        /*0718*/ 	.word	0x0000c830
        /*071c*/ 	.word	0x000000ff
        /*0720*/ 	.word	0x00029880
        /*0724*/ 	.short	0x010a
        /*0726*/ 	.byte	0x28
	.zero		1


	//   ....[37]....
        /*0728*/ 	.word	0x0000c980
        /*072c*/ 	.word	0x000000ff
        /*0730*/ 	.word	0x00029840
        /*0734*/ 	.short	0x010a
        /*0736*/ 	.byte	0x28
	.zero		1


	//   ....[38]....
        /*0738*/ 	.word	0x0000d4b0
        /*073c*/ 	.word	0x000000ff
        /*0740*/ 	.word	0x00029800
        /*0744*/ 	.short	0x0107
        /*0746*/ 	.byte	0x28
	.zero		1


	//   ....[39]....
        /*0748*/ 	.word	0x0000d520
        /*074c*/ 	.word	0x000000ff
        /*0750*/ 	.word	0x00029800
        /*0754*/ 	.short	0x0101
        /*0756*/ 	.byte	0x28
	.zero		1


	//   ....[40]....
        /*0758*/ 	.word	0x0000d540
        /*075c*/ 	.word	0x000000ff
        /*0760*/ 	.word	0x00029820
        /*0764*/ 	.short	0x010a
        /*0766*/ 	.byte	0x28
	.zero		1


	//   ....[41]....
        /*0768*/ 	.word	0x0000d820
        /*076c*/ 	.word	0x00000006
        /*0770*/ 	.word	0x00029880
        /*0774*/ 	.short	0x010a
        /*0776*/ 	.byte	0x3f
	.zero		1


	//   ....[42]....
        /*0778*/ 	.word	0x0000da50
        /*077c*/ 	.word	0x00000006
        /*0780*/ 	.word	0x00029840
        /*0784*/ 	.short	0x010a
        /*0786*/ 	.byte	0x3f
	.zero		1


	//   ....[43]....
        /*0788*/ 	.word	0x0000dea0
        /*078c*/ 	.word	0x00000012
        /*0790*/ 	.word	0x00029870
        /*0794*/ 	.short	0x010a
        /*0796*/ 	.byte	0x3f
	.zero		1


	//   ....[44]....
        /*0798*/ 	.word	0x0000df00
        /*079c*/ 	.word	0x00000012
        /*07a0*/ 	.word	0x00029860
        /*07a4*/ 	.short	0x010a
        /*07a6*/ 	.byte	0x3f
	.zero		1


	//   ....[45]....
        /*07a8*/ 	.word	0x0000e400
        /*07ac*/ 	.word	0x00000012
        /*07b0*/ 	.word	0x00029850
        /*07b4*/ 	.short	0x0101
        /*07b6*/ 	.byte	0x3f
	.zero		1


	//   ....[46]....
        /*07b8*/ 	.word	0x0000e470
        /*07bc*/ 	.word	0x00000000
        /*07c0*/ 	.word	0x00000000
        /*07c4*/ 	.short	0x0101
        /*07c6*/ 	.byte	0x3f
	.zero		1


	//   ....[47]....
        /*07c8*/ 	.word	0x0000e590
        /*07cc*/ 	.word	0x00000003
        /*07d0*/ 	.word	0x00029870
        /*07d4*/ 	.short	0x010a
        /*07d6*/ 	.byte	0x3f
	.zero		1


	//   ....[48]....
        /*07d8*/ 	.word	0x0000e620
        /*07dc*/ 	.word	0x00000003
        /*07e0*/ 	.word	0x00029860
        /*07e4*/ 	.short	0x010a
        /*07e6*/ 	.byte	0x3f
	.zero		1


	//   ....[49]....
        /*07e8*/ 	.word	0x0000eb10
        /*07ec*/ 	.word	0x00000003
        /*07f0*/ 	.word	0x00029850
        /*07f4*/ 	.short	0x0101
        /*07f6*/ 	.byte	0x3f
	.zero		1


	//   ....[50]....
        /*07f8*/ 	.word	0x0000eb80
        /*07fc*/ 	.word	0x00000000
        /*0800*/ 	.word	0x00000000
        /*0804*/ 	.short	0x0101
        /*0806*/ 	.byte	0x3f
	.zero		1


	//   ....[51]....
        /*0808*/ 	.word	0x0000ec20
        /*080c*/ 	.word	0x00000009
        /*0810*/ 	.word	0x00029820
        /*0814*/ 	.short	0x010a
        /*0816*/ 	.byte	0x3f
	.zero		1


	//   ....[52]....
        /*0818*/ 	.word	0x0000ed60
        /*081c*/ 	.word	0x00000005
        /*0820*/ 	.word	0x00000000
        /*0824*/ 	.short	0x010a
        /*0826*/ 	.byte	0x3f
	.zero		1


	//   ....[53]....
        /*0828*/ 	.word	0x0000edd0
        /*082c*/ 	.word	0x00000007
        /*0830*/ 	.word	0x00000000
        /*0834*/ 	.short	0x010a
        /*0836*/ 	.byte	0x3f
	.zero		1


	//   ....[54]....
        /*0838*/ 	.word	0x0000ee20
        /*083c*/ 	.word	0x00000005
        /*0840*/ 	.word	0x00029860
        /*0844*/ 	.short	0x010a
        /*0846*/ 	.byte	0x3f
	.zero		1


	//   ....[55]....
        /*0848*/ 	.word	0x0000ee70
        /*084c*/ 	.word	0x00000003
        /*0850*/ 	.word	0x00029860
        /*0854*/ 	.short	0x010a
        /*0856*/ 	.byte	0x3f
	.zero		1


	//   ....[56]....
        /*0858*/ 	.word	0x0000eeb0
        /*085c*/ 	.word	0x00000005
        /*0860*/ 	.word	0x00029880
        /*0864*/ 	.short	0x010a
        /*0866*/ 	.byte	0x3f
	.zero		1


	//   ....[57]....
        /*0868*/ 	.word	0x0000eed0
        /*086c*/ 	.word	0x00000003
        /*0870*/ 	.word	0x00029880
        /*0874*/ 	.short	0x010a
        /*0876*/ 	.byte	0x3f
	.zero		1


	//   ....[58]....
        /*0878*/ 	.word	0x0000ef40
        /*087c*/ 	.word	0x00000004
        /*0880*/ 	.word	0x00029800
        /*0884*/ 	.short	0x010a
        /*0886*/ 	.byte	0x3f
	.zero		1


	//   ....[59]....
        /*0888*/ 	.word	0x0000efa0
        /*088c*/ 	.word	0x00000004
        /*0890*/ 	.word	0x00029830
        /*0894*/ 	.short	0x010a
        /*0896*/ 	.byte	0x3f
	.zero		1


	//   ....[60]....
        /*0898*/ 	.word	0x0000f000
        /*089c*/ 	.word	0x0000000d
        /*08a0*/ 	.word	0x00029830
        /*08a4*/ 	.short	0x010a
        /*08a6*/ 	.byte	0x3f
	.zero		1


	//   ....[61]....
        /*08a8*/ 	.word	0x0000f060
        /*08ac*/ 	.word	0x0000000c
        /*08b0*/ 	.word	0x00029850
        /*08b4*/ 	.short	0x010a
        /*08b6*/ 	.byte	0x3f
	.zero		1


	//   ....[62]....
        /*08b8*/ 	.word	0x0000f0c0
        /*08bc*/ 	.word	0x00000005
        /*08c0*/ 	.word	0x00029850
        /*08c4*/ 	.short	0x010a
        /*08c6*/ 	.byte	0x3f
	.zero		1


	//   ....[63]....
        /*08c8*/ 	.word	0x0000f220
        /*08cc*/ 	.word	0x00000003
        /*08d0*/ 	.word	0x00029880
        /*08d4*/ 	.short	0x010a
        /*08d6*/ 	.byte	0x3f
	.zero		1


	//   ....[64]....
        /*08d8*/ 	.word	0x0000f280
        /*08dc*/ 	.word	0x00000003
        /*08e0*/ 	.word	0x00029840
        /*08e4*/ 	.short	0x010a
        /*08e6*/ 	.byte	0x3f
	.zero		1


	//   ....[65]....
        /*08e8*/ 	.word	0x0000f870
        /*08ec*/ 	.word	0x00000003
        /*08f0*/ 	.word	0x00029820
        /*08f4*/ 	.short	0x010a
        /*08f6*/ 	.byte	0x3f
	.zero		1


	//   ....[66]....
        /*08f8*/ 	.word	0x0000f8c0
        /*08fc*/ 	.word	0x00000006
        /*0900*/ 	.word	0x00029880
        /*0904*/ 	.short	0x010a
        /*0906*/ 	.byte	0x3f
	.zero		1


	//   ....[67]....
        /*0908*/ 	.word	0x0000f910
        /*090c*/ 	.word	0x00000006
        /*0910*/ 	.word	0x00029840
        /*0914*/ 	.short	0x010a
        /*0916*/ 	.byte	0x3f
	.zero		1


	//   ....[68]....
        /*0918*/ 	.word	0x0000f960
        /*091c*/ 	.word	0x00000012
        /*0920*/ 	.word	0x00029870
        /*0924*/ 	.short	0x010a
        /*0926*/ 	.byte	0x3f
	.zero		1


	//   ....[69]....
        /*0928*/ 	.word	0x0000f9b0
        /*092c*/ 	.word	0x00000012
        /*0930*/ 	.word	0x00029860
        /*0934*/ 	.short	0x010a
        /*0936*/ 	.byte	0x3f
	.zero		1


	//   ....[70]....
        /*0938*/ 	.word	0x0000fa00
        /*093c*/ 	.word	0x00000003
        /*0940*/ 	.word	0x00029870
        /*0944*/ 	.short	0x010a
        /*0946*/ 	.byte	0x3f
	.zero		1


	//   ....[71]....
        /*0948*/ 	.word	0x0000fa50
        /*094c*/ 	.word	0x00000003
        /*0950*/ 	.word	0x00029860
        /*0954*/ 	.short	0x010a
        /*0956*/ 	.byte	0x3f
	.zero		1


	//   ....[72]....
        /*0958*/ 	.word	0x0000faa0
        /*095c*/ 	.word	0x00000009
        /*0960*/ 	.word	0x00029820
        /*0964*/ 	.short	0x010a
        /*0966*/ 	.byte	0x3f
	.zero		1


	//   ....[73]....
        /*0968*/ 	.word	0x0000faf0
        /*096c*/ 	.word	0x00000005
        /*0970*/ 	.word	0x00000000
        /*0974*/ 	.short	0x010a
        /*0976*/ 	.byte	0x3f
	.zero		1


	//   ....[74]....
        /*0978*/ 	.word	0x0000fb40
        /*097c*/ 	.word	0x00000007
        /*0980*/ 	.word	0x00000000
        /*0984*/ 	.short	0x010a
        /*0986*/ 	.byte	0x3f
	.zero		1


	//   ....[75]....
        /*0988*/ 	.word	0x0000fb90
        /*098c*/ 	.word	0x00000005
        /*0990*/ 	.word	0x00029860
        /*0994*/ 	.short	0x010a
        /*0996*/ 	.byte	0x3f
	.zero		1


	//   ....[76]....
        /*0998*/ 	.word	0x0000fbe0
        /*099c*/ 	.word	0x00000003
        /*09a0*/ 	.word	0x00029860
        /*09a4*/ 	.short	0x010a
        /*09a6*/ 	.byte	0x3f
	.zero		1


	//   ....[77]....
        /*09a8*/ 	.word	0x0000fc30
        /*09ac*/ 	.word	0x00000005
        /*09b0*/ 	.word	0x00029880
        /*09b4*/ 	.short	0x010a
        /*09b6*/ 	.byte	0x3f
	.zero		1


	//----- nvinfo : EIATTR_NUM_MBARRIERS
	.align		4
.L_97:
        /*09b8*/ 	.byte	0x03, 0x38
        /*09ba*/ 	.short	0x0016


	//----- nvinfo : EIATTR_EXIT_INSTR_OFFSETS
	.align		4
        /*09bc*/ 	.byte	0x04, 0x1c
        /*09be*/ 	.short	(.L_99 - .L_98)


	//   ....[0]....
.L_98:
        /*09c0*/ 	.word	0x0000ef20


	//----- nvinfo : EIATTR_MAX_THREADS
	.align		4
.L_99:
        /*09c4*/ 	.byte	0x04, 0x05
        /*09c6*/ 	.short	(.L_101 - .L_100)
.L_100:
        /*09c8*/ 	.word	0x00000180
        /*09cc*/ 	.word	0x00000001
        /*09d0*/ 	.word	0x00000001


	//----- nvinfo : EIATTR_CRS_STACK_SIZE
	.align		4
.L_101:
        /*09d4*/ 	.byte	0x04, 0x1e
        /*09d6*/ 	.short	(.L_103 - .L_102)
.L_102:
        /*09d8*/ 	.word	0x00000000


	//----- nvinfo : EIATTR_CBANK_PARAM_SIZE
	.align		4
.L_103:
        /*09dc*/ 	.byte	0x03, 0x19
        /*09de*/ 	.short	0x0a70


	//----- nvinfo : EIATTR_PARAM_CBANK
	.align		4
        /*09e0*/ 	.byte	0x04, 0x0a
        /*09e2*/ 	.short	(.L_105 - .L_104)
	.align		4
.L_104:
        /*09e4*/ 	.word	index@(.nv.constant0._ZN7cutlass13device_kernelIN5flash11enable_sm90INS1_16FlashAttnFwdSm90INS1_25CollectiveMainloopFwdSm90ILi2EN4cute5tupleIJNS5_1CILi1EEES8_S8_EEENS6_IJNS7_ILi128EEENS7_ILi160EEENS7_ILi192EEEEEELi128ENS_12float_e4m3_tEfNS_4arch4Sm90ELb0ELb0ELb1ELb0ELb0ELb0ELb0ELb1ELb1ELb1ELb1ELb0EEENS1_21CollectiveEpilogueFwdINS6_IJSA_SA_SB_EEES9_NS_10bfloat16_tESG_Li256ELb0ELb1ELb1ELb1EEENS1_19SingleTileSchedulerILb0ELb1ELb1ELi128EEEEEEEEEvNT_6ParamsE)
        /*09e8*/ 	.short	0x0210
        /*09ea*/ 	.short	0x0a70


	//----- nvinfo : EIATTR_SW_WAR
	.align		4
.L_105:
        /*09ec*/ 	.byte	0x04, 0x36
        /*09ee*/ 	.short	(.L_107 - .L_106)
.L_106:
        /*09f0*/ 	.word	0x00000008
.L_107:


//--------------------- .nv.info._ZN7cutlass13device_kernelIN5flash11enable_sm90INS1_16FlashAttnFwdSm90INS1_25CollectiveMainloopFwdSm90ILi2EN4cute5tupleIJNS5_1CILi1EEES8_S8_EEENS6_IJNS7_ILi128EEENS7_ILi160EEENS7_ILi192EEEEEELi128ENS_12float_e4m3_tEfNS_4arch4Sm90ELb0ELb0ELb1ELb1ELb0ELb0ELb0ELb1ELb1ELb1ELb1ELb0EEENS1_21CollectiveEpilogueFwdINS6_IJSA_SA_SB_EEES9_NS_10bfloat16_tESG_Li256ELb1ELb1ELb1ELb1EEENS1_36VarlenDynamicPersistentTileSchedulerILi128ELi160ELi256ELi128ELb1ELb1ELb1ELb0ELb1ELb1EEEEEEEEEvNT_6ParamsE --------------------------
	.section	.nv.info._ZN7cutlass13device_kernelIN5flash11enable_sm90INS1_16FlashAttnFwdSm90INS1_25CollectiveMainloopFwdSm90ILi2EN4cute5tupleIJNS5_1CILi1EEES8_S8_EEENS6_IJNS7_ILi128EEENS7_ILi160EEENS7_ILi192EEEEEELi128ENS_12float_e4m3_tEfNS_4arch4Sm90ELb0ELb0ELb1ELb1ELb0ELb0ELb0ELb1ELb1ELb1ELb1ELb0EEENS1_21CollectiveEpilogueFwdINS6_IJSA_SA_SB_EEES9_NS_10bfloat16_tESG_Li256ELb1ELb1ELb1ELb1EEENS1_36VarlenDynamicPersistentTileSchedulerILi128ELi160ELi256ELi128ELb1ELb1ELb1ELb0ELb1ELb1EEEEEEEEEvNT_6ParamsE,"",@"SHT_CUDA_INFO"
	.sectionflags	@""
	.align	4


	//----- nvinfo : EIATTR_CUDA_API_VERSION
	.align		4
        /*0000*/ 	.byte	0x04, 0x37
        /*0002*/ 	.short	(.L_109 - .L_108)
.L_108:
        /*0004*/ 	.word	0x00000082


	//----- nvinfo : EIATTR_KPARAM_INFO
	.align		4
.L_109:
        /*0008*/ 	.byte	0x04, 0x17
        /*000a*/ 	.short	(.L_111 - .L_110)
.L_110:
        /*000c*/ 	.word	0x00000000
        /*0010*/ 	.short	0x0000
        /*0012*/ 	.short	0x0070
        /*0014*/ 	.byte	0x00, 0xf0, 0x01, 0x2a


	//----- nvinfo : EIATTR_SPARSE_MMA_MASK
	.align		4
.L_111:
        /*0018*/ 	.byte	0x03, 0x50
        /*001a*/ 	.short	0x0000


	//----- nvinfo : EIATTR_MAXREG_COUNT
	.align		4
        /*001c*/ 	.byte	0x03, 0x1b
        /*001e*/ 	.short	0x00a8


	//----- nvinfo : EIATTR_NUM_BARRIERS
	.align		4
        /*0020*/ 	.byte	0x02, 0x4c
        /*0022*/ 	.byte	0x10
	.zero		1


	//----- nvinfo : EIATTR_EXTERNS
	.align		4
        /*0024*/ 	.byte	0x04, 0x0f
        /*0026*/ 	.short	(.L_113 - .L_112)


	//   ....[0]....
	.align		4
.L_112:
        /*0028*/ 	.word	index@(__assertfail)


	//----- nvinfo : EIATTR_ANNOTATIONS
	.align		4
.L_113:
        /*002c*/ 	.byte	0x04, 0x55
        /*002e*/ 	.short	(.L_115 - .L_114)


	//   ....[0]....
.L_114:
        /* <DEDUP_REMOVED lines=40> */


	//----- nvinfo : EIATTR_MERCURY_ISA_VERSION
	.align		4
.L_115:
        /*0298*/ 	.byte	0x03, 0x5f
        /*029a*/ 	.short	0x0101


	//----- nvinfo : EIATTR_UNUSED_LOAD_BYTE_OFFSET
	.align		4
        /*029c*/ 	.byte	0x04, 0x44
        /*029e*/ 	.short	(.L_117 - .L_116)


	//   ....[0]....
.L_116:
        /*02a0*/ 	.word	0x00000a40
        /*02a4*/ 	.word	0x0000fff0


	//   ....[1]....
        /*02a8*/ 	.word	0x00009df0
        /*02ac*/ 	.word	0x0000fff0


	//----- nvinfo : EIATTR_INT_WARP_WIDE_INSTR_OFFSETS
	.align		4
.L_117:
        /*02b0*/ 	.byte	0x04, 0x31
        /*02b2*/ 	.short	(.L_119 - .L_118)


	//   ....[0]....
.L_118:
        /*02b4*/ 	.word	0x00000130


	//   ....[1]....
        /*02b8*/ 	.word	0x00000170


	//   ....[2]....
        /*02bc*/ 	.word	0x000001e0


	//   ....[3]....
        /*02c0*/ 	.word	0x0000f160


	//   ....[4]....
        /*02c4*/ 	.word	0x0000f1f0


	//   ....[5]....
        /*02c8*/ 	.word	0x00011aa0


	//   ....[6]....
        /*02cc*/ 	.word	0x00011b30


	//----- nvinfo : EIATTR_COOP_GROUP_MASK_REGIDS
	.align		4
.L_119:
        /*02d0*/ 	.byte	0x04, 0x29
        /*02d2*/ 	.short	(.L_121 - .L_120)


	//   ....[0]....
.L_120:
        /*02d4*/ 	.word	0xffffffff


	//   ....[1]....
        /*02d8*/ 	.word	0xffffffff


	//   ....[2]....
        /*02dc*/ 	.word	0xffffffff


	//   ....[3]....
        /*02e0*/ 	.word	0xffffffff


	//   ....[4]....
        /*02e4*/ 	.word	0xffffffff


	//   ....[5]....
        /*02e8*/ 	.word	0xffffffff


	//   ....[6]....
        /*02ec*/ 	.word	0xffffffff


	//   ....[7]....
        /*02f0*/ 	.word	0xffffffff


	//   ....[8]....
        /*02f4*/ 	.word	0xffffffff


	//   ....[9]....
        /*02f8*/ 	.word	0xffffffff


	//   ....[10]....
        /*02fc*/ 	.word	0xffffffff


	//   ....[11]....
        /*0300*/ 	.word	0xffffffff


	//   ....[12]....
        /*0304*/ 	.word	0xffffffff


	//   ....[13]....
        /*0308*/ 	.word	0xffffffff


	//   ....[14]....
        /*030c*/ 	.word	0xffffffff


	//   ....[15]....
        /*0310*/ 	.word	0xffffffff


	//   ....[16]....
        /*0314*/ 	.word	0xffffffff


	//   ....[17]....
        /*0318*/ 	.word	0xffffffff


	//   ....[18]....
        /*031c*/ 	.word	0xffffffff


	//   ....[19]....
        /*0320*/ 	.word	0xffffffff


	//   ....[20]....
        /*0324*/ 	.word	0xffffffff


	//   ....[21]....
        /*0328*/ 	.word	0xffffffff


	//   ....[22]....
        /*032c*/ 	.word	0xffffffff


	//   ....[23]....
        /*0330*/ 	.word	0xffffffff


	//   ....[24]....
        /*0334*/ 	.word	0xffffffff


	//   ....[25]....
        /*0338*/ 	.word	0xffffffff


	//   ....[26]....
        /*033c*/ 	.word	0xffffffff


	//   ....[27]....
        /*0340*/ 	.word	0xffffffff


	//   ....[28]....
        /*0344*/ 	.word	0xffffffff


	//   ....[29]....
        /*0348*/ 	.word	0xffffffff


	//   ....[30]....
        /*034c*/ 	.word	0xffffffff


	//   ....[31]....
        /*0350*/ 	.word	0xffffffff


	//   ....[32]....
        /*0354*/ 	.word	0xffffffff


	//   ....[33]....
        /*0358*/ 	.word	0xffffffff


	//   ....[34]....
        /*035c*/ 	.word	0xffffffff


	//   ....[35]....
        /*0360*/ 	.word	0xffffffff


	//   ....[36]....
        /*0364*/ 	.word	0xffffffff


	//   ....[37]....
        /*0368*/ 	.word	0xffffffff


	//   ....[38]....
        /*036c*/ 	.word	0xffffffff


	//   ....[39]....
        /*0370*/ 	.word	0xffffffff


	//   ....[40]....
        /*0374*/ 	.word	0xffffffff


	//   ....[41]....
        /*0378*/ 	.word	0xffffffff


	//   ....[42]....
        /*037c*/ 	.word	0xffffffff


	//   ....[43]....
        /*0380*/ 	.word	0xffffffff


	//   ....[44]....
        /*0384*/ 	.word	0xffffffff


	//   ....[45]....
        /*0388*/ 	.word	0xffffffff


	//   ....[46]....
        /*038c*/ 	.word	0xffffffff


	//   ....[47]....
        /*0390*/ 	.word	0xffffffff


	//   ....[48]....
        /*0394*/ 	.word	0xffffffff


	//   ....[49]....
        /*0398*/ 	.word	0xffffffff


	//   ....[50]....
        /*039c*/ 	.word	0xffffffff


	//   ....[51]....
        /*03a0*/ 	.word	0xffffffff


	//   ....[52]....
        /*03a4*/ 	.word	0xffffffff


	//   ....[53]....
        /*03a8*/ 	.word	0xffffffff


	//   ....[54]....
        /*03ac*/ 	.word	0xffffffff


	//   ....[55]....
        /*03b0*/ 	.word	0xffffffff


	//   ....[56]....
        /*03b4*/ 	.word	0xffffffff


	//   ....[57]....
        /*03b8*/ 	.word	0xffffffff


	//   ....[58]....
        /*03bc*/ 	.word	0xffffffff


	//   ....[59]....
        /*03c0*/ 	.word	0xffffffff


	//   ....[60]....
        /*03c4*/ 	.word	0xffffffff


	//   ....[61]....
        /*03c8*/ 	.word	0xffffffff


	//   ....[62]....
        /*03cc*/ 	.word	0xffffffff


	//   ....[63]....
        /*03d0*/ 	.word	0xffffffff


	//   ....[64]....
        /*03d4*/ 	.word	0xffffffff


	//   ....[65]....
        /*03d8*/ 	.word	0xffffffff


	//   ....[66]....
        /*03dc*/ 	.word	0xffffffff


	//   ....[67]....
        /*03e0*/ 	.word	0xffffffff


	//   ....[68]....
        /*03e4*/ 	.word	0xffffffff


	//   ....[69]....
        /*03e8*/ 	.word	0xffffffff


	//   ....[70]....
        /*03ec*/ 	.word	0xffffffff


	//   ....[71]....
        /*03f0*/ 	.word	0xffffffff


	//   ....[72]....
        /*03f4*/ 	.word	0xffffffff


	//   ....[73]....
        /*03f8*/ 	.word	0xffffffff


	//   ....[74]....
        /*03fc*/ 	.word	0xffffffff


	//   ....[75]....
        /*0400*/ 	.word	0xffffffff


	//   ....[76]....
        /*0404*/ 	.word	0xffffffff


	//   ....[77]....
        /*0408*/ 	.word	0xffffffff


	//   ....[78]....
        /*040c*/ 	.word	0xffffffff


	//   ....[79]....
        /*0410*/ 	.word	0xffffffff


	//   ....[80]....
        /*0414*/ 	.word	0xffffffff


	//   ....[81]....
        /*0418*/ 	.word	0xffffffff


	//   ....[82]....
        /*041c*/ 	.word	0xffffffff


	//   ....[83]....
        /*0420*/ 	.word	0xffffffff


	//   ....[84]....
        /*0424*/ 	.word	0xffffffff


	//   ....[85]....
        /*0428*/ 	.word	0xffffffff


	//   ....[86]....
        /*042c*/ 	.word	0xffffffff


	//   ....[87]....
        /*0430*/ 	.word	0xffffffff


	//   ....[88]....
        /*0434*/ 	.word	0xffffffff


	//   ....[89]....
        /*0438*/ 	.word	0xffffffff


	//   ....[90]....
        /*043c*/ 	.word	0xffffffff


	//   ....[91]....
        /*0440*/ 	.word	0xffffffff


	//   ....[92]....
        /*0444*/ 	.word	0xffffffff


	//   ....[93]....
        /*0448*/ 	.word	0xffffffff


	//   ....[94]....
        /*044c*/ 	.word	0xffffffff


	//   ....[95]....
        /*0450*/ 	.word	0xffffffff


	//   ....[96]....
        /*0454*/ 	.word	0xffffffff


	//   ....[97]....
        /*0458*/ 	.word	0xffffffff


	//   ....[98]....
        /*045c*/ 	.word	0xffffffff


	//   ....[99]....
        /*0460*/ 	.word	0xffffffff


	//   ....[100]....
        /*0464*/ 	.word	0xffffffff


	//   ....[101]....
        /*0468*/ 	.word	0xffffffff


	//   ....[102]....
        /*046c*/ 	.word	0xffffffff


	//   ....[103]....
        /*0470*/ 	.word	0xffffffff


	//   ....[104]....
        /*0474*/ 	.word	0xffffffff


	//   ....[105]....
        /*0478*/ 	.word	0xffffffff


	//   ....[106]....
        /*047c*/ 	.word	0xffffffff


	//   ....[107]....
        /*0480*/ 	.word	0xffffffff


	//   ....[108]....
        /*0484*/ 	.word	0xffffffff


	//   ....[109]....
        /*0488*/ 	.word	0xffffffff


	//   ....[110]....
        /*048c*/ 	.word	0xffffffff


	//   ....[111]....
        /*0490*/ 	.word	0xffffffff


	//   ....[112]....
        /*0494*/ 	.word	0xffffffff


	//   ....[113]....
        /*0498*/ 	.word	0xffffffff


	//   ....[114]....
        /*049c*/ 	.word	0xffffffff


	//   ....[115]....
        /*04a0*/ 	.word	0xffffffff


	//   ....[116]....
        /*04a4*/ 	.word	0xffffffff


	//   ....[117]....
        /*04a8*/ 	.word	0xffffffff


	//   ....[118]....
        /*04ac*/ 	.word	0xffffffff


	//   ....[119]....
        /*04b0*/ 	.word	0xffffffff


	//   ....[120]....
        /*04b4*/ 	.word	0xffffffff


	//   ....[121]....
        /*04b8*/ 	.word	0xffffffff


	//   ....[122]....
        /*04bc*/ 	.word	0xffffffff


	//   ....[123]....
        /*04c0*/ 	.word	0xffffffff


	//   ....[124]....
        /*04c4*/ 	.word	0xffffffff


	//   ....[125]....
        /*04c8*/ 	.word	0xffffffff


	//   ....[126]....
        /*04cc*/ 	.word	0xffffffff


	//   ....[127]....
        /*04d0*/ 	.word	0xffffffff


	//   ....[128]....
        /*04d4*/ 	.word	0xffffffff


	//   ....[129]....
        /*04d8*/ 	.word	0xffffffff


	//   ....[130]....
        /*04dc*/ 	.word	0xffffffff


	//   ....[131]....
        /*04e0*/ 	.word	0xffffffff


	//   ....[132]....
        /*04e4*/ 	.word	0xffffffff


	//   ....[133]....
        /*04e8*/ 	.word	0xffffffff


	//   ....[134]....
        /*04ec*/ 	.word	0xffffffff


	//   ....[135]....
        /*04f0*/ 	.word	0xffffffff


	//   ....[136]....
        /*04f4*/ 	.word	0xffffffff


	//   ....[137]....
        /*04f8*/ 	.word	0xffffffff


	//   ....[138]....
        /*04fc*/ 	.word	0xffffffff


	//   ....[139]....
        /*0500*/ 	.word	0xffffffff


	//   ....[140]....
        /*0504*/ 	.word	0xffffffff


	//   ....[141]....
        /*0508*/ 	.word	0xffffffff


	//   ....[142]....
        /*050c*/ 	.word	0xffffffff


	//   ....[143]....
        /*0510*/ 	.word	0xffffffff


	//   ....[144]....
        /*0514*/ 	.word	0xffffffff


	//   ....[145]....
        /*0518*/ 	.word	0xffffffff


	//   ....[146]....
        /*051c*/ 	.word	0xffffffff


	//   ....[147]....
        /*0520*/ 	.word	0xffffffff


	//   ....[148]....
        /*0524*/ 	.word	0xffffffff


	//   ....[149]....
        /*0528*/ 	.word	0xffffffff


	//   ....[150]....
        /*052c*/ 	.word	0xffffffff


	//   ....[151]....
        /*0530*/ 	.word	0xffffffff


	//   ....[152]....
        /*0534*/ 	.word	0xffffffff


	//   ....[153]....
        /*0538*/ 	.word	0x0500000f


	//   ....[154]....
        /*053c*/ 	.word	0x0500000f


	//   ....[155]....
        /*0540*/ 	.word	0x0500000f


	//   ....[156]....
        /*0544*/ 	.word	0x0500000f


	//   ....[157]....
        /*0548*/ 	.word	0x0500000f


	//   ....[158]....
        /*054c*/ 	.word	0x0500000f


	//   ....[159]....
        /*0550*/ 	.word	0x0500000f


	//   ....[160]....
        /*0554*/ 	.word	0x0500000f


	//   ....[161]....
        /*0558*/ 	.word	0x0500000f


	//   ....[162]....
        /*055c*/ 	.word	0x0500000f


	//----- nvinfo : EIATTR_COOP_GROUP_INSTR_OFFSETS
	.align		4
.L_121:
        /*0560*/ 	.byte	0x04, 0x28
        /*0562*/ 	.short	(.L_123 - .L_122)


	//   ....[0]....
.L_122:
        /*0564*/ 	.word	0x00000070


	//   ....[1]....
        /*0568*/ 	.word	0x00000140


	//   ....[2]....
        /*056c*/ 	.word	0x00000190


	//   ....[3]....
        /*0570*/ 	.word	0x000003c0


	//   ....[4]....
        /*0574*/ 	.word	0x00000520


	//   ....[5]....
        /*0578*/ 	.word	0x00000640


	//   ....[6]....
        /*057c*/ 	.word	0x000007a0


	//   ....[7]....
        /*0580*/ 	.word	0x00001910


	//   ....[8]....
        /*0584*/ 	.word	0x00003ed0


	//   ....[9]....
        /*0588*/ 	.word	0x00003f10


	//   ....[10]....
        /*058c*/ 	.word	0x00004650


	//   ....[11]....
        /*0590*/ 	.word	0x000046b0


	//   ....[12]....
        /*0594*/ 	.word	0x00007840


	//   ....[13]....
        /*0598*/ 	.word	0x00007880


	//   ....[14]....
        /*059c*/ 	.word	0x000078a0


	//   ....[15]....
        /*05a0*/ 	.word	0x000078d0


	//   ....[16]....
        /*05a4*/ 	.word	0x00009630


	//   ....[17]....
        /*05a8*/ 	.word	0x00009640


	//   ....[18]....
        /*05ac*/ 	.word	0x000096c0


	//   ....[19]....
        /*05b0*/ 	.word	0x000096d0


	//   ....[20]....
        /*05b4*/ 	.word	0x0000a660


	//   ....[21]....
        /*05b8*/ 	.word	0x0000a670


	//   ....[22]....
        /*05bc*/ 	.word	0x0000a680


	//   ....[23]....
        /*05c0*/ 	.word	0x0000a690


	//   ....[24]....
        /*05c4*/ 	.word	0x0000a6a0


	//   ....[25]....
        /*05c8*/ 	.word	0x0000a6b0


	//   ....[26]....
        /*05cc*/ 	.word	0x0000a6c0


	//   ....[27]....
        /*05d0*/ 	.word	0x0000a6d0


	//   ....[28]....
        /*05d4*/ 	.word	0x0000a6e0


	//   ....[29]....
        /*05d8*/ 	.word	0x0000a6f0


	//   ....[30]....
        /*05dc*/ 	.word	0x0000a700


	//   ....[31]....
        /*05e0*/ 	.word	0x0000a730


	//   ....[32]....
        /*05e4*/ 	.word	0x0000a760


	//   ....[33]....
        /*05e8*/ 	.word	0x0000a770


	//   ....[34]....
        /*05ec*/ 	.word	0x0000a780


	//   ....[35]....
        /*05f0*/ 	.word	0x0000a790


	//   ....[36]....
        /*05f4*/ 	.word	0x0000a7a0


	//   ....[37]....
        /*05f8*/ 	.word	0x0000a7b0


	//   ....[38]....
        /*05fc*/ 	.word	0x0000a7c0


	//   ....[39]....
        /*0600*/ 	.word	0x0000a7e0


	//   ....[40]....
        /*0604*/ 	.word	0x0000a810


	//   ....[41]....
        /*0608*/ 	.word	0x0000a820


	//   ....[42]....
        /*060c*/ 	.word	0x0000a840


	//   ....[43]....
        /*0610*/ 	.word	0x0000a860


	//   ....[44]....
        /*0614*/ 	.word	0x0000a870


	//   ....[45]....
        /*0618*/ 	.word	0x0000a880


	//   ....[46]....
        /*061c*/ 	.word	0x0000a890


	//   ....[47]....
        /*0620*/ 	.word	0x0000a8b0


	//   ....[48]....
        /*0624*/ 	.word	0x0000a8c0


	//   ....[49]....
        /*0628*/ 	.word	0x0000a8e0


	//   ....[50]....
        /*062c*/ 	.word	0x0000a910


	//   ....[51]....
        /*0630*/ 	.word	0x0000a920


	//   ....[52]....
        /*0634*/ 	.word	0x0000a930


	//   ....[53]....
        /*0638*/ 	.word	0x0000a940


	//   ....[54]....
        /*063c*/ 	.word	0x0000a950


	//   ....[55]....
        /*0640*/ 	.word	0x0000a960


	//   ....[56]....
        /*0644*/ 	.word	0x0000a970


	//   ....[57]....
        /*0648*/ 	.word	0x0000a980


	//   ....[58]....
        /*064c*/ 	.word	0x0000a990


	//   ....[59]....
        /*0650*/ 	.word	0x0000a9b0


	//   ....[60]....
        /*0654*/ 	.word	0x0000a9d0


	//   ....[61]....
        /*0658*/ 	.word	0x0000aa00


	//   ....[62]....
        /*065c*/ 	.word	0x0000aa10


	//   ....[63]....
        /*0660*/ 	.word	0x0000aa30


	//   ....[64]....
        /*0664*/ 	.word	0x0000aa40


	//   ....[65]....
        /*0668*/ 	.word	0x0000aa60


	//   ....[66]....
        /*066c*/ 	.word	0x0000aa80


	//   ....[67]....
        /*0670*/ 	.word	0x0000aaa0


	//   ....[68]....
        /*0674*/ 	.word	0x0000aab0


	//   ....[69]....
        /*0678*/ 	.word	0x0000aae0


	//   ....[70]....
        /*067c*/ 	.word	0x0000ab10


	//   ....[71]....
        /*0680*/ 	.word	0x0000ab30


	//   ....[72]....
        /*0684*/ 	.word	0x0000ab40


	//   ....[73]....
        /*0688*/ 	.word	0x0000ab50


	//   ....[74]....
        /*068c*/ 	.word	0x0000ab60


	//   ....[75]....
        /*0690*/ 	.word	0x0000ab70


	//   ....[76]....
        /*0694*/ 	.word	0x0000ab80


	//   ....[77]....
        /*0698*/ 	.word	0x0000aba0


	//   ....[78]....
        /*069c*/ 	.word	0x0000abd0


	//   ....[79]....
        /*06a0*/ 	.word	0x0000ac00


	//   ....[80]....
        /*06a4*/ 	.word	0x0000ac30


	//   ....[81]....
        /*06a8*/ 	.word	0x0000ac60


	//   ....[82]....
        /*06ac*/ 	.word	0x0000ac90


	//   ....[83]....
        /*06b0*/ 	.word	0x0000acc0


	//   ....[84]....
        /*06b4*/ 	.word	0x0000b5b0


	//   ....[85]....
        /*06b8*/ 	.word	0x0000b5f0


	//   ....[86]....
        /*06bc*/ 	.word	0x0000b610


	//   ....[87]....
        /*06c0*/ 	.word	0x0000b630


	//   ....[88]....
        /*06c4*/ 	.word	0x0000bd20


	//   ....[89]....
        /*06c8*/ 	.word	0x0000bd40


	//   ....[90]....
        /*06cc*/ 	.word	0x0000be10


	//   ....[91]....
        /*06d0*/ 	.word	0x0000be30


	//   ....[92]....
        /*06d4*/ 	.word	0x0000bef0


	//   ....[93]....
        /*06d8*/ 	.word	0x0000bf10


	//   ....[94]....
        /*06dc*/ 	.word	0x0000bfe0


	//   ....[95]....
        /*06e0*/ 	.word	0x0000c000


	//   ....[96]....
        /*06e4*/ 	.word	0x0000c3d0


	//   ....[97]....
        /*06e8*/ 	.word	0x0000c3e0


	//   ....[98]....
        /*06ec*/ 	.word	0x0000c820


	//   ....[99]....
        /*06f0*/ 	.word	0x0000c830


	//   ....[100]....
        /*06f4*/ 	.word	0x0000d530


	//   ....[101]....
        /*06f8*/ 	.word	0x0000d560


	//   ....[102]....
        /*06fc*/ 	.word	0x0000d630


	//   ....[103]....
        /*0700*/ 	.word	0x0000d650


	//   ....[104]....
        /*0704*/ 	.word	0x0000d710


	//   ....[105]....
        /*0708*/ 	.word	0x0000d730


	//   ....[106]....
        /*070c*/ 	.word	0x0000d800


	//   ....[107]....
        /*0710*/ 	.word	0x0000d820


	//   ....[108]....
        /*0714*/ 	.word	0x0000d970


	//   ....[109]....
        /*0718*/ 	.word	0x0000dbb0


	//   ....[110]....
        /*071c*/ 	.word	0x0000dbe0


	//   ....[111]....
        /*0720*/ 	.word	0x0000dc20


	//   ....[112]....
        /*0724*/ 	.word	0x0000dc50


	//   ....[113]....
        /*0728*/ 	.word	0x0000dc80


	//   ....[114]....
        /*072c*/ 	.word	0x0000dcc0


	//   ....[115]....
        /*0730*/ 	.word	0x0000de50


	//   ....[116]....
        /*0734*/ 	.word	0x0000de80


	//   ....[117]....
        /*0738*/ 	.word	0x0000deb0


	//   ....[118]....
        /*073c*/ 	.word	0x0000dee0


	//   ....[119]....
        /*0740*/ 	.word	0x0000df10


	//   ....[120]....
        /*0744*/ 	.word	0x0000df50


	//   ....[121]....
        /*0748*/ 	.word	0x0000dfe0


	//   ....[122]....
        /*074c*/ 	.word	0x0000e030


	//   ....[123]....
        /*0750*/ 	.word	0x0000e040


	//   ....[124]....
        /*0754*/ 	.word	0x0000e0d0


	//   ....[125]....
        /*0758*/ 	.word	0x0000f910


	//   ....[126]....
        /*075c*/ 	.word	0x00010600


	//   ....[127]....
        /*0760*/ 	.word	0x00010620


	//   ....[128]....
        /*0764*/ 	.word	0x00010660


	//   ....[129]....
        /*0768*/ 	.word	0x000106d0


	//   ....[130]....
        /*076c*/ 	.word	0x00010760


	//   ....[131]....
        /*0770*/ 	.word	0x00010770


	//   ....[132]....
        /*0774*/ 	.word	0x00010780


	//   ....[133]....
        /*0778*/ 	.word	0x00010790


	//   ....[134]....
        /*077c*/ 	.word	0x00012480


	//   ....[135]....
        /*0780*/ 	.word	0x000124b0


	//   ....[136]....
        /*0784*/ 	.word	0x000124e0


	//   ....[137]....
        /*0788*/ 	.word	0x00012510


	//   ....[138]....
        /*078c*/ 	.word	0x00012540


	//   ....[139]....
        /*0790*/ 	.word	0x00012570


	//   ....[140]....
        /*0794*/ 	.word	0x000125a0


	//   ....[141]....
        /*0798*/ 	.word	0x000125e0


	//   ....[142]....
        /*079c*/ 	.word	0x00012740


	//   ....[143]....
        /*07a0*/ 	.word	0x00012770


	//   ....[144]....
        /*07a4*/ 	.word	0x000127a0


	//   ....[145]....
        /*07a8*/ 	.word	0x000127d0


	//   ....[146]....
        /*07ac*/ 	.word	0x00012800


	//   ....[147]....
        /*07b0*/ 	.word	0x00012840


	//   ....[148]....
        /*07b4*/ 	.word	0x000128c0


	//   ....[149]....
        /*07b8*/ 	.word	0x00012900


	//   ....[150]....
        /*07bc*/ 	.word	0x00012910


	//   ....[151]....
        /*07c0*/ 	.word	0x00012950


	//   ....[152]....
        /*07c4*/ 	.word	0x00012fd0


	//   ....[153]....
        /*07c8*/ 	.word	0x000134d0


	//   ....[154]....
        /*07cc*/ 	.word	0x000136b0


	//   ....[155]....
        /*07d0*/ 	.word	0x00013710


	//   ....[156]....
        /*07d4*/ 	.word	0x00013790


	//   ....[157]....
        /*07d8*/ 	.word	0x00013840


	//   ....[158]....
        /*07dc*/ 	.word	0x00013900


	//   ....[159]....
        /*07e0*/ 	.word	0x00013a00


	//   ....[160]....
        /*07e4*/ 	.word	0x00013a60


	//   ....[161]....
        /*07e8*/ 	.word	0x00013b40


	//   ....[162]....
        /*07ec*/ 	.word	0x00013e90


	//----- nvinfo : EIATTR_REG_RECONFIG
	.align		4
.L_123:
        /*07f0*/ 	.byte	0x01, 0x54
	.zero		2


	//----- nvinfo : EIATTR_SYSCALL_OFFSETS
	.align		4
        /*07f4*/ 	.byte	0x04, 0x46
        /*07f6*/ 	.short	(.L_125 - .L_124)


	//   ....[0]....
.L_124:
        /*07f8*/ 	.word	0x00001af0


	//   ....[1]....
        /*07fc*/ 	.word	0x0000f360


	//   ....[2]....
        /*0800*/ 	.word	0x0000f4f0


	//   ....[3]....
        /*0804*/ 	.word	0x0000f640


	//   ....[4]....
        /*0808*/ 	.word	0x0000f780


	//   ....[5]....
        /*080c*/ 	.word	0x000101d0


	//----- nvinfo : EIATTR_MBARRIER_INSTR_OFFSETS
	.align		4
.L_125:
        /*0810*/ 	.byte	0x04, 0x39
        /*0812*/ 	.short	(.L_127 - .L_126)


	//   ....[0]....
.L_126:
        /*0814*/ 	.word	0x00000270
        /*0818*/ 	.word	0x000000ff
        /*081c*/ 	.word	0x00029800
        /*0820*/ 	.short	0x0100
        /*0822*/ 	.byte	0x08
	.zero		1


	//   ....[1]....
        /*0824*/ 	.word	0x00000280
        /*0828*/ 	.word	0x000000ff
        /*082c*/ 	.word	0x00029820
        /*0830*/ 	.short	0x0100
        /*0832*/ 	.byte	0x08
	.zero		1


	//   ....[2]....
        /*0834*/ 	.word	0x00000370
        /*0838*/ 	.word	0x000000ff
        /*083c*/ 	.word	0x00029830
        /*0840*/ 	.short	0x0100
        /*0842*/ 	.byte	0x08
	.zero		1


	//   ....[3]....
        /*0844*/ 	.word	0x00000380
        /*0848*/ 	.word	0x000000ff
        /*084c*/ 	.word	0x00029840
        /*0850*/ 	.short	0x0100
        /*0852*/ 	.byte	0x08
	.zero		1


	//   ....[4]....
        /*0854*/ 	.word	0x00000390
        /*0858*/ 	.word	0x000000ff
        /*085c*/ 	.word	0x00029838
        /*0860*/ 	.short	0x0100
        /*0862*/ 	.byte	0x08
	.zero		1


	//   ....[5]....
        /*0864*/ 	.word	0x000003a0
        /*0868*/ 	.word	0x000000ff
        /*086c*/ 	.word	0x00029848
        /*0870*/ 	.short	0x0100
        /*0872*/ 	.byte	0x08
	.zero		1


	//   ....[6]....
        /*0874*/ 	.word	0x000004d0
        /*0878*/ 	.word	0x000000ff
        /*087c*/ 	.word	0x00029850
        /*0880*/ 	.short	0x0100
        /*0882*/ 	.byte	0x08
	.zero		1


	//   ....[7]....
        /*0884*/ 	.word	0x000004e0
        /*0888*/ 	.word	0x000000ff
        /*088c*/ 	.word	0x00029860
        /*0890*/ 	.short	0x0100
        /*0892*/ 	.byte	0x08
	.zero		1


	//   ....[8]....
        /*0894*/ 	.word	0x000004f0
        /*0898*/ 	.word	0x000000ff
        /*089c*/ 	.word	0x00029858
        /*08a0*/ 	.short	0x0100
        /*08a2*/ 	.byte	0x08
	.zero		1


	//   ....[9]....
        /*08a4*/ 	.word	0x00000500
        /*08a8*/ 	.word	0x000000ff
        /*08ac*/ 	.word	0x00029868
        /*08b0*/ 	.short	0x0100
        /*08b2*/ 	.byte	0x08
	.zero		1


	//   ....[10]....
        /*08b4*/ 	.word	0x000005f0
        /*08b8*/ 	.word	0x000000ff
        /*08bc*/ 	.word	0x00029870
        /*08c0*/ 	.short	0x0100
        /*08c2*/ 	.byte	0x06
	.zero		1


	//   ....[11]....
        /*08c4*/ 	.word	0x00000600
        /*08c8*/ 	.word	0x000000ff
        /*08cc*/ 	.word	0x00029880
        /*08d0*/ 	.short	0x0100
        /*08d2*/ 	.byte	0x06
	.zero		1


	//   ....[12]....
        /*08d4*/ 	.word	0x00000610
        /*08d8*/ 	.word	0x000000ff
        /*08dc*/ 	.word	0x00029878
        /*08e0*/ 	.short	0x0100
        /*08e2*/ 	.byte	0x06
	.zero		1


	//   ....[13]....
        /*08e4*/ 	.word	0x00000620
        /*08e8*/ 	.word	0x000000ff
        /*08ec*/ 	.word	0x00029888
        /*08f0*/ 	.short	0x0100
        /*08f2*/ 	.byte	0x06
	.zero		1


	//   ....[14]....
        /*08f4*/ 	.word	0x00000750
        /*08f8*/ 	.word	0x000000ff
        /*08fc*/ 	.word	0x00029890
        /*0900*/ 	.short	0x0100
        /*0902*/ 	.byte	0x08
	.zero		1


	//   ....[15]....
        /*0904*/ 	.word	0x00000760
        /*0908*/ 	.word	0x000000ff
        /*090c*/ 	.word	0x000298a0
        /*0910*/ 	.short	0x0100
        /*0912*/ 	.byte	0x08
	.zero		1


	//   ....[16]....
        /*0914*/ 	.word	0x00000770
        /*0918*/ 	.word	0x000000ff
        /*091c*/ 	.word	0x00029898
        /*0920*/ 	.short	0x0100
        /*0922*/ 	.byte	0x08
	.zero		1


	//   ....[17]....
        /*0924*/ 	.word	0x00000780
        /*0928*/ 	.word	0x000000ff
        /*092c*/ 	.word	0x000298a8
        /*0930*/ 	.short	0x0100
        /*0932*/ 	.byte	0x08
	.zero		1


	//   ....[18]....
        /*0934*/ 	.word	0x000008b0
        /*0938*/ 	.word	0x000000ff
        /*093c*/ 	.word	0x000298b0
        /*0940*/ 	.short	0x0100
        /*0942*/ 	.byte	0x08
	.zero		1


	//   ....[19]....
        /*0944*/ 	.word	0x000008c0
        /*0948*/ 	.word	0x000000ff
        /*094c*/ 	.word	0x000298c0
        /*0950*/ 	.short	0x0100
        /*0952*/ 	.byte	0x08
	.zero		1


	//   ....[20]....
        /*0954*/ 	.word	0x000008d0
        /*0958*/ 	.word	0x000000ff
        /*095c*/ 	.word	0x000298b8
        /*0960*/ 	.short	0x0100
        /*0962*/ 	.byte	0x08
	.zero		1


	//   ....[21]....
        /*0964*/ 	.word	0x000008e0
        /*0968*/ 	.word	0x000000ff
        /*096c*/ 	.word	0x000298c8
        /*0970*/ 	.short	0x0100
        /*0972*/ 	.byte	0x08
	.zero		1


	//   ....[22]....
        /*0974*/ 	.word	0x00001d80
        /*0978*/ 	.word	0x00000004
        /*097c*/ 	.word	0x00029800
        /*0980*/ 	.short	0x010a
        /*0982*/ 	.byte	0x3f
	.zero		1


	//   ....[23]....
        /*0984*/ 	.word	0x00001e40
        /*0988*/ 	.word	0x00000006
        /*098c*/ 	.word	0x00029830
        /*0990*/ 	.short	0x010a
        /*0992*/ 	.byte	0x3f
	.zero		1


	//   ....[24]....
        /*0994*/ 	.word	0x00001eb0
        /*0998*/ 	.word	0x00000006
        /*099c*/ 	.word	0x00029830
        /*09a0*/ 	.short	0x010a
        /*09a2*/ 	.byte	0x3f
	.zero		1


	//   ....[25]....
        /*09a4*/ 	.word	0x00004ad0
        /*09a8*/ 	.word	0x0000001a
        /*09ac*/ 	.word	0x00000000
        /*09b0*/ 	.short	0x0101
        /*09b2*/ 	.byte	0x3f
	.zero		1


	//   ....[26]....
        /*09b4*/ 	.word	0x00005be0
        /*09b8*/ 	.word	0x000000ff
        /*09bc*/ 	.word	0x00029830
        /*09c0*/ 	.short	0x010a
        /*09c2*/ 	.byte	0x06
	.zero		1


	//   ....[27]....
        /*09c4*/ 	.word	0x00005c20
        /*09c8*/ 	.word	0x000000ff
        /*09cc*/ 	.word	0x00029830
        /*09d0*/ 	.short	0x010a
        /*09d2*/ 	.byte	0x06
	.zero		1


	//   ....[28]....
        /*09d4*/ 	.word	0x00006890
        /*09d8*/ 	.word	0x000000ff
        /*09dc*/ 	.word	0x00029850
        /*09e0*/ 	.short	0x010a
        /*09e2*/ 	.byte	0x06
	.zero		1


	//   ....[29]....
        /*09e4*/ 	.word	0x000068d0
        /*09e8*/ 	.word	0x000000ff
        /*09ec*/ 	.word	0x00029850
        /*09f0*/ 	.short	0x010a
        /*09f2*/ 	.byte	0x06
	.zero		1


	//   ....[30]....
        /*09f4*/ 	.word	0x00008a80
        /*09f8*/ 	.word	0x00000007
        /*09fc*/ 	.word	0x00000000
        /*0a00*/ 	.short	0x0101
        /*0a02*/ 	.byte	0x3f
	.zero		1


	//   ....[31]....
        /*0a04*/ 	.word	0x00008c80
        /*0a08*/ 	.word	0x0000000a
        /*0a0c*/ 	.word	0x00000000
        /*0a10*/ 	.short	0x0101
        /*0a12*/ 	.byte	0x3f
	.zero		1


	//   ....[32]....
        /*0a14*/ 	.word	0x000092e0
        /*0a18*/ 	.word	0x00000015
        /*0a1c*/ 	.word	0x00029850
        /*0a20*/ 	.short	0x010a
        /*0a22*/ 	.byte	0x3f
	.zero		1


	//   ....[33]....
        /*0a24*/ 	.word	0x00009370
        /*0a28*/ 	.word	0x00000015
        /*0a2c*/ 	.word	0x00029850
        /*0a30*/ 	.short	0x010a
        /*0a32*/ 	.byte	0x3f
	.zero		1


	//   ....[34]....
        /*0a34*/ 	.word	0x00009970
        /*0a38*/ 	.word	0x00000004
        /*0a3c*/ 	.word	0x00000000
        /*0a40*/ 	.short	0x0101
        /*0a42*/ 	.byte	0x3f
	.zero		1


	//   ....[35]....
        /*0a44*/ 	.word	0x0000bd10
        /*0a48*/ 	.word	0x00000020
        /*0a4c*/ 	.word	0x00000000
        /*0a50*/ 	.short	0x0101
        /*0a52*/ 	.byte	0x3f
	.zero		1


	//   ....[36]....
        /*0a54*/ 	.word	0x0000c1c0
        /*0a58*/ 	.word	0x00000020
        /*0a5c*/ 	.word	0x00000000
        /*0a60*/ 	.short	0x0101
        /*0a62*/ 	.byte	0x3f
	.zero		1


	//   ....[37]....
        /*0a64*/ 	.word	0x0000fb80
        /*0a68*/ 	.word	0x00000002
        /*0a6c*/ 	.word	0x00029880
        /*0a70*/ 	.short	0x010a
        /*0a72*/ 	.byte	0x3f
	.zero		1


	//   ....[38]....
        /*0a74*/ 	.word	0x0000fd10
        /*0a78*/ 	.word	0x00000002
        /*0a7c*/ 	.word	0x00029840
        /*0a80*/ 	.short	0x010a
        /*0a82*/ 	.byte	0x3f
	.zero		1


	//   ....[39]....
        /*0a84*/ 	.word	0x000108d0
        /*0a88*/ 	.word	0x00000011
        /*0a8c*/ 	.word	0x00029800
        /*0a90*/ 	.short	0x0107
        /*0a92*/ 	.byte	0x3f
	.zero		1


	//   ....[40]....
        /*0a94*/ 	.word	0x000109d0
        /*0a98*/ 	.word	0x00000011
        /*0a9c*/ 	.word	0x00029800
        /*0aa0*/ 	.short	0x0101
        /*0aa2*/ 	.byte	0x3f
	.zero		1


	//   ....[41]....
        /*0aa4*/ 	.word	0x000109f0
        /*0aa8*/ 	.word	0x00000011
        /*0aac*/ 	.word	0x00029820
        /*0ab0*/ 	.short	0x010a
        /*0ab2*/ 	.byte	0x3f
	.zero		1


	//   ....[42]....
        /*0ab4*/ 	.word	0x00010d10
        /*0ab8*/ 	.word	0x00000005
        /*0abc*/ 	.word	0x00029880
        /*0ac0*/ 	.short	0x010a
        /*0ac2*/ 	.byte	0x3f
	.zero		1


	//   ....[43]....
        /*0ac4*/ 	.word	0x00010f40
        /*0ac8*/ 	.word	0x00000005
        /*0acc*/ 	.word	0x00029840
        /*0ad0*/ 	.short	0x010a
        /*0ad2*/ 	.byte	0x3f
	.zero		1


	//   ....[44]....
        /*0ad4*/ 	.word	0x00011400
        /*0ad8*/ 	.word	0x00000013
        /*0adc*/ 	.word	0x00029870
        /*0ae0*/ 	.short	0x010a
        /*0ae2*/ 	.byte	0x3f
	.zero		1


	//   ....[45]....
        /*0ae4*/ 	.word	0x00011470
        /*0ae8*/ 	.word	0x00000013
        /*0aec*/ 	.word	0x00029860
        /*0af0*/ 	.short	0x010a
        /*0af2*/ 	.byte	0x3f
	.zero		1


	//   ....[46]....
        /*0af4*/ 	.word	0x00011970
        /*0af8*/ 	.word	0x00000013
        /*0afc*/ 	.word	0x00029850
        /*0b00*/ 	.short	0x0101
        /*0b02*/ 	.byte	0x3f
	.zero		1


	//   ....[47]....
        /*0b04*/ 	.word	0x000119e0
        /*0b08*/ 	.word	0x00000013
        /*0b0c*/ 	.word	0x00000000
        /*0b10*/ 	.short	0x0101
        /*0b12*/ 	.byte	0x3f
	.zero		1


	//   ....[48]....
        /*0b14*/ 	.word	0x00011c20
        /*0b18*/ 	.word	0x00000010
        /*0b1c*/ 	.word	0x00029870
        /*0b20*/ 	.short	0x010a
        /*0b22*/ 	.byte	0x3f
	.zero		1


	//   ....[49]....
        /*0b24*/ 	.word	0x00011c90
        /*0b28*/ 	.word	0x00000010
        /*0b2c*/ 	.word	0x00029860
        /*0b30*/ 	.short	0x010a
        /*0b32*/ 	.byte	0x3f
	.zero		1


	//   ....[50]....
        /*0b34*/ 	.word	0x000121a0
        /*0b38*/ 	.word	0x00000010
        /*0b3c*/ 	.word	0x00029850
        /*0b40*/ 	.short	0x0101
        /*0b42*/ 	.byte	0x3f
	.zero		1


	//   ....[51]....
        /*0b44*/ 	.word	0x000121f0
        /*0b48*/ 	.word	0x00000010
        /*0b4c*/ 	.word	0x00000000
        /*0b50*/ 	.short	0x0101
        /*0b52*/ 	.byte	0x3f
	.zero		1


	//   ....[52]....
        /*0b54*/ 	.word	0x00012f50
        /*0b58*/ 	.word	0x00000003
        /*0b5c*/ 	.word	0x00029820
        /*0b60*/ 	.short	0x010a
        /*0b62*/ 	.byte	0x3f
	.zero		1


	//   ....[53]....
        /*0b64*/ 	.word	0x00013120
        /*0b68*/ 	.word	0x00000007
        /*0b6c*/ 	.word	0x00000000
        /*0b70*/ 	.short	0x010a
        /*0b72*/ 	.byte	0x3f
	.zero		1


	//   ....[54]....
        /*0b74*/ 	.word	0x00013170
        /*0b78*/ 	.word	0x00000005
        /*0b7c*/ 	.word	0x00000000
        /*0b80*/ 	.short	0x010a
        /*0b82*/ 	.byte	0x3f
	.zero		1


	//   ....[55]....
        /*0b84*/ 	.word	0x000131c0
        /*0b88*/ 	.word	0x00000005
        /*0b8c*/ 	.word	0x00029860
        /*0b90*/ 	.short	0x010a
        /*0b92*/ 	.byte	0x3f
	.zero		1


	//   ....[56]....
        /*0b94*/ 	.word	0x00013210
        /*0b98*/ 	.word	0x00000003
        /*0b9c*/ 	.word	0x00029860
        /*0ba0*/ 	.short	0x010a
        /*0ba2*/ 	.byte	0x3f
	.zero		1


	//   ....[57]....
        /*0ba4*/ 	.word	0x00013250
        /*0ba8*/ 	.word	0x00000005
        /*0bac*/ 	.word	0x00029880
        /*0bb0*/ 	.short	0x010a
        /*0bb2*/ 	.byte	0x3f
	.zero		1


	//   ....[58]....
        /*0bb4*/ 	.word	0x00013270
        /*0bb8*/ 	.word	0x00000003
        /*0bbc*/ 	.word	0x00029880
        /*0bc0*/ 	.short	0x010a
        /*0bc2*/ 	.byte	0x3f
	.zero		1


	//   ....[59]....
        /*0bc4*/ 	.word	0x000132d0
        /*0bc8*/ 	.word	0x00000004
        /*0bcc*/ 	.word	0x00029800
        /*0bd0*/ 	.short	0x010a
        /*0bd2*/ 	.byte	0x3f
	.zero		1


	//   ....[60]....
        /*0bd4*/ 	.word	0x00013320
        /*0bd8*/ 	.word	0x00000006
        /*0bdc*/ 	.word	0x00029830
        /*0be0*/ 	.short	0x010a
        /*0be2*/ 	.byte	0x3f
	.zero		1


	//   ....[61]....
        /*0be4*/ 	.word	0x00013380
        /*0be8*/ 	.word	0x00000005
        /*0bec*/ 	.word	0x00029830
        /*0bf0*/ 	.short	0x010a
        /*0bf2*/ 	.byte	0x3f
	.zero		1


	//   ....[62]....
        /*0bf4*/ 	.word	0x000133e0
        /*0bf8*/ 	.word	0x00000005
        /*0bfc*/ 	.word	0x00029850
        /*0c00*/ 	.short	0x010a
        /*0c02*/ 	.byte	0x3f
	.zero		1


	//   ....[63]....
        /*0c04*/ 	.word	0x00013430
        /*0c08*/ 	.word	0x00000015
        /*0c0c*/ 	.word	0x00029850
        /*0c10*/ 	.short	0x010a
        /*0c12*/ 	.byte	0x3f
	.zero		1


	//   ....[64]....
        /*0c14*/ 	.word	0x00013580
        /*0c18*/ 	.word	0x00000002
        /*0c1c*/ 	.word	0x00029880
        /*0c20*/ 	.short	0x010a
        /*0c22*/ 	.byte	0x3f
	.zero		1


	//   ....[65]....
        /*0c24*/ 	.word	0x000135d0
        /*0c28*/ 	.word	0x00000002
        /*0c2c*/ 	.word	0x00029840
        /*0c30*/ 	.short	0x010a
        /*0c32*/ 	.byte	0x3f
	.zero		1


	//   ....[66]....
        /*0c34*/ 	.word	0x00013b80
        /*0c38*/ 	.word	0x00000011
        /*0c3c*/ 	.word	0x00029820
        /*0c40*/ 	.short	0x010a
        /*0c42*/ 	.byte	0x3f
	.zero		1


	//   ....[67]....
        /*0c44*/ 	.word	0x00013bd0
        /*0c48*/ 	.word	0x00000005
        /*0c4c*/ 	.word	0x00029880
        /*0c50*/ 	.short	0x010a
        /*0c52*/ 	.byte	0x3f
	.zero		1


	//   ....[68]....
        /*0c54*/ 	.word	0x00013c20
        /*0c58*/ 	.word	0x00000005
        /*0c5c*/ 	.word	0x00029840
        /*0c60*/ 	.short	0x010a
        /*0c62*/ 	.byte	0x3f
	.zero		1


	//   ....[69]....
        /*0c64*/ 	.word	0x00013c70
        /*0c68*/ 	.word	0x00000013
        /*0c6c*/ 	.word	0x00029870
        /*0c70*/ 	.short	0x010a
        /*0c72*/ 	.byte	0x3f
	.zero		1


	//   ....[70]....
        /*0c74*/ 	.word	0x00013cc0
        /*0c78*/ 	.word	0x00000013
        /*0c7c*/ 	.word	0x00029860
        /*0c80*/ 	.short	0x010a
        /*0c82*/ 	.byte	0x3f
	.zero		1


	//   ....[71]....
        /*0c84*/ 	.word	0x00013d10
        /*0c88*/ 	.word	0x00000010
        /*0c8c*/ 	.word	0x00029870
        /*0c90*/ 	.short	0x010a
        /*0c92*/ 	.byte	0x3f
	.zero		1


	//   ....[72]....
        /*0c94*/ 	.word	0x00013d60
        /*0c98*/ 	.word	0x00000010
        /*0c9c*/ 	.word	0x00029860
        /*0ca0*/ 	.short	0x010a
        /*0ca2*/ 	.byte	0x3f
	.zero		1


	//   ....[73]....
        /*0ca4*/ 	.word	0x00013db0
        /*0ca8*/ 	.word	0x00000003
        /*0cac*/ 	.word	0x00029820
        /*0cb0*/ 	.short	0x010a
        /*0cb2*/ 	.byte	0x3f
	.zero		1


	//   ....[74]....
        /*0cb4*/ 	.word	0x00013f50
        /*0cb8*/ 	.word	0x00000007
        /*0cbc*/ 	.word	0x00000000
        /*0cc0*/ 	.short	0x010a
        /*0cc2*/ 	.byte	0x3f
	.zero		1


	//   ....[75]....
        /*0cc4*/ 	.word	0x00013fa0
        /*0cc8*/ 	.word	0x00000005
        /*0ccc*/ 	.word	0x00000000
        /*0cd0*/ 	.short	0x010a
        /*0cd2*/ 	.byte	0x3f
	.zero		1


	//   ....[76]....
        /*0cd4*/ 	.word	0x00013ff0
        /*0cd8*/ 	.word	0x00000005
        /*0cdc*/ 	.word	0x00029860
        /*0ce0*/ 	.short	0x010a
        /*0ce2*/ 	.byte	0x3f
	.zero		1


	//   ....[77]....
        /*0ce4*/ 	.word	0x00014040
        /*0ce8*/ 	.word	0x00000003
        /*0cec*/ 	.word	0x00029860
        /*0cf0*/ 	.short	0x010a
        /*0cf2*/ 	.byte	0x3f
	.zero		1


	//   ....[78]....
        /*0cf4*/ 	.word	0x00014090
        /*0cf8*/ 	.word	0x00000005
        /*0cfc*/ 	.word	0x00029880
        /*0d00*/ 	.short	0x010a
        /*0d02*/ 	.byte	0x3f
	.zero		1


	//----- nvinfo : EIATTR_NUM_MBARRIERS
	.align		4
.L_127:
        /*0d04*/ 	.byte	0x03, 0x38
        /*0d06*/ 	.short	0x0016


	//----- nvinfo : EIATTR_EXIT_INSTR_OFFSETS
	.align		4
        /*0d08*/ 	.byte	0x04, 0x1c
        /*0d0a*/ 	.short	(.L_129 - .L_128)


	//   ....[0]....
.L_128:
        /*0d0c*/ 	.word	0x00000a80


	//   ....[1]....
        /*0d10*/ 	.word	0x0000d910


	//   ....[2]....
        /*0d14*/ 	.word	0x000132c0


	//----- nvinfo : EIATTR_MAX_THREADS
	.align		4
.L_129:
        /*0d18*/ 	.byte	0x04, 0x05
        /*0d1a*/ 	.short	(.L_131 - .L_130)
.L_130:
        /*0d1c*/ 	.word	0x00000180
        /*0d20*/ 	.word	0x00000001
        /*0d24*/ 	.word	0x00000001


	//----- nvinfo : EIATTR_CRS_STACK_SIZE
	.align		4
.L_131:
        /*0d28*/ 	.byte	0x04, 0x1e
        /*0d2a*/ 	.short	(.L_133 - .L_132)
.L_132:
        /*0d2c*/ 	.word	0x00000000


	//----- nvinfo : EIATTR_CBANK_PARAM_SIZE
	.align		4
.L_133:
        /*0d30*/ 	.byte	0x03, 0x19
        /*0d32*/ 	.short	0x0af0


	//----- nvinfo : EIATTR_PARAM_CBANK
	.align		4
        /*0d34*/ 	.byte	0x04, 0x0a
        /*0d36*/ 	.short	(.L_135 - .L_134)
	.align		4
.L_134:
        /*0d38*/ 	.word	index@(.nv.constant0._ZN7cutlass13device_kernelIN5flash11enable_sm90INS1_16FlashAttnFwdSm90INS1_25CollectiveMainloopFwdSm90ILi2EN4cute5tupleIJNS5_1CILi1EEES8_S8_EEENS6_IJNS7_ILi128EEENS7_ILi160EEENS7_ILi192EEEEEELi128ENS_12float_e4m3_tEfNS_4arch4Sm90ELb0ELb0ELb1ELb1ELb0ELb0ELb0ELb1ELb1ELb1ELb1ELb0EEENS1_21CollectiveEpilogueFwdINS6_IJSA_SA_SB_EEES9_NS_10bfloat16_tESG_Li256ELb1ELb1ELb1ELb1EEENS1_36VarlenDynamicPersistentTileSchedulerILi128ELi160ELi256ELi128ELb1ELb1ELb1ELb0ELb1ELb1EEEEEEEEEvNT_6ParamsE)
        /*0d3c*/ 	.short	0x0210
        /*0d3e*/ 	.short	0x0af0


	//----- nvinfo : EIATTR_SW_WAR
	.align		4
.L_135:
        /*0d40*/ 	.byte	0x04, 0x36
        /*0d42*/ 	.short	(.L_137 - .L_136)
.L_136:
        /*0d44*/ 	.word	0x00000008
.L_137:


//--------------------- .nv.info._ZN7cutlass13device_kernelIN5flash11enable_sm90INS1_16FlashAttnFwdSm90INS1_25CollectiveMainloopFwdSm90ILi2EN4cute5tupleIJNS5_1CILi1EEES8_S8_EEENS6_IJNS7_ILi128EEENS7_ILi160EEENS7_ILi192EEEEEELi128ENS_12float_e4m3_tEfNS_4arch4Sm90ELb0ELb0ELb1ELb1ELb0ELb1ELb0ELb1ELb1ELb1ELb1ELb0EEENS1_21CollectiveEpilogueFwdINS6_IJSA_SA_SB_EEES9_NS_10bfloat16_tESG_Li256ELb1ELb1ELb1ELb1EEENS1_36VarlenDynamicPersistentTileSchedulerILi128ELi160ELi256ELi128ELb1ELb1ELb1ELb0ELb1ELb1EEEEEEEEEvNT_6ParamsE --------------------------
	.section	.nv.info._ZN7cutlass13device_kernelIN5flash11enable_sm90INS1_16FlashAttnFwdSm90INS1_25CollectiveMainloopFwdSm90ILi2EN4cute5tupleIJNS5_1CILi1EEES8_S8_EEENS6_IJNS7_ILi128EEENS7_ILi160EEENS7_ILi192EEEEEELi128ENS_12float_e4m3_tEfNS_4arch4Sm90ELb0ELb0ELb1ELb1ELb0ELb1ELb0ELb1ELb1ELb1ELb1ELb0EEENS1_21CollectiveEpilogueFwdINS6_IJSA_SA_SB_EEES9_NS_10bfloat16_tESG_Li256ELb1ELb1ELb1ELb1EEENS1_36VarlenDynamicPersistentTileSchedulerILi128ELi160ELi256ELi128ELb1ELb1ELb1ELb0ELb1ELb1EEEEEEEEEvNT_6ParamsE,"",@"SHT_CUDA_INFO"
	.sectionflags	@""
	.align	4


	//----- nvinfo : EIATTR_CUDA_API_VERSION
	.align		4
        /*0000*/ 	.byte	0x04, 0x37
        /*0002*/ 	.short	(.L_139 - .L_138)
.L_138:
        /*0004*/ 	.word	0x00000082


	//----- nvinfo : EIATTR_KPARAM_INFO
	.align		4
.L_139:
        /*0008*/ 	.byte	0x04, 0x17
        /*000a*/ 	.short	(.L_141 - .L_140)
.L_140:
        /*000c*/ 	.word	0x00000000
        /*0010*/ 	.short	0x0000
        /*0012*/ 	.short	0x0070
        /*0014*/ 	.byte	0x00, 0xf0, 0x01, 0x2a


	//----- nvinfo : EIATTR_SPARSE_MMA_MASK
	.align		4
.L_141:
        /*0018*/ 	.byte	0x03, 0x50
        /*001a*/ 	.short	0x0000


	//----- nvinfo : EIATTR_MAXREG_COUNT
	.align		4
        /*001c*/ 	.byte	0x03, 0x1b
        /*001e*/ 	.short	0x00a8


	//----- nvinfo : EIATTR_NUM_BARRIERS
	.align		4
        /*0020*/ 	.byte	0x02, 0x4c
        /*0022*/ 	.byte	0x10
	.zero		1


	//----- nvinfo : EIATTR_EXTERNS
	.align		4
        /*0024*/ 	.byte	0x04, 0x0f
        /*0026*/ 	.short	(.L_143 - .L_142)


	//   ....[0]....
	.align		4
.L_142:
        /*0028*/ 	.word	index@(__assertfail)


	//----- nvinfo : EIATTR_ANNOTATIONS
	.align		4
.L_143:
        /*002c*/ 	.byte	0x04, 0x55
        /*002e*/ 	.short	(.L_145 - .L_144)


	//   ....[0]....
.L_144:
        /* <DEDUP_REMOVED lines=81> */
        /*0534*/ 	.byte	0x60, 0xed, 0x02, 0x00, 0x01, 0x00, 0x00, 0x00, 0x00, 0xee, 0x02, 0x00


	//----- nvinfo : EIATTR_MERCURY_ISA_VERSION
	.align		4
.L_145:
        /*0540*/ 	.byte	0x03, 0x5f
        /*0542*/ 	.short	0x0101


	//----- nvinfo : EIATTR_UNUSED_LOAD_BYTE_OFFSET
	.align		4
        /*0544*/ 	.byte	0x04, 0x44
        /*0546*/ 	.short	(.L_147 - .L_146)


	//   ....[0]....
.L_146:
        /*0548*/ 	.word	0x00000ae0
        /*054c*/ 	.word	0x0000fff0


	//   ....[1]....
        /*0550*/ 	.word	0x0001ff50
        /*0554*/ 	.word	0x0000fff0


	//----- nvinfo : EIATTR_INT_WARP_WIDE_INSTR_OFFSETS
	.align		4
.L_147:
        /*0558*/ 	.byte	0x04, 0x31
        /*055a*/ 	.short	(.L_149 - .L_148)


	//   ....[0]....
.L_148:
        /*055c*/ 	.word	0x00000190


	//   ....[1]....
        /*0560*/ 	.word	0x000001d0


	//   ....[2]....
        /*0564*/ 	.word	0x00000240


	//   ....[3]....
        /*0568*/ 	.word	0x00026d50


	//   ....[4]....
        /*056c*/ 	.word	0x00026db0


	//   ....[5]....
        /*0570*/ 	.word	0x00029750


	//   ....[6]....
        /*0574*/ 	.word	0x000297b0


	//----- nvinfo : EIATTR_COOP_GROUP_MASK_REGIDS
	.align		4
.L_149:
        /*0578*/ 	.byte	0x04, 0x29
        /*057a*/ 	.short	(.L_151 - .L_150)


	//   ....[0]....
.L_150:
        /*057c*/ 	.word	0xffffffff


	//   ....[1]....
        /*0580*/ 	.word	0xffffffff


	//   ....[2]....
        /*0584*/ 	.word	0xffffffff


	//   ....[3]....
        /*0588*/ 	.word	0xffffffff


	//   ....[4]....
        /*058c*/ 	.word	0xffffffff


	//   ....[5]....
        /*0590*/ 	.word	0xffffffff


	//   ....[6]....
        /*0594*/ 	.word	0xffffffff


	//   ....[7]....
        /*0598*/ 	.word	0xffffffff


	//   ....[8]....
        /*059c*/ 	.word	0xffffffff


	//   ....[9]....
        /*05a0*/ 	.word	0xffffffff


	//   ....[10]....
        /*05a4*/ 	.word	0xffffffff


	//   ....[11]....
        /*05a8*/ 	.word	0xffffffff


	//   ....[12]....
        /*05ac*/ 	.word	0xffffffff


	//   ....[13]....
        /*05b0*/ 	.word	0xffffffff


	//   ....[14]....
        /*05b4*/ 	.word	0xffffffff


	//   ....[15]....
        /*05b8*/ 	.word	0xffffffff


	//   ....[16]....
        /*05bc*/ 	.word	0xffffffff


	//   ....[17]....
        /*05c0*/ 	.word	0xffffffff


	//   ....[18]....
        /*05c4*/ 	.word	0xffffffff


	//   ....[19]....
        /*05c8*/ 	.word	0xffffffff


	//   ....[20]....
        /*05cc*/ 	.word	0xffffffff


	//   ....[21]....
        /*05d0*/ 	.word	0xffffffff


	//   ....[22]....
        /*05d4*/ 	.word	0xffffffff


	//   ....[23]....
        /*05d8*/ 	.word	0xffffffff


	//   ....[24]....
        /*05dc*/ 	.word	0xffffffff


	//   ....[25]....
        /*05e0*/ 	.word	0xffffffff


	//   ....[26]....
        /*05e4*/ 	.word	0xffffffff


	//   ....[27]....
        /*05e8*/ 	.word	0xffffffff


	//   ....[28]....
        /*05ec*/ 	.word	0xffffffff


	//   ....[29]....
        /*05f0*/ 	.word	0xffffffff


	//   ....[30]....
        /*05f4*/ 	.word	0xffffffff


	//   ....[31]....
        /*05f8*/ 	.word	0xffffffff


	//   ....[32]....
        /*05fc*/ 	.word	0xffffffff


	//   ....[33]....
        /*0600*/ 	.word	0xffffffff


	//   ....[34]....
        /*0604*/ 	.word	0xffffffff


	//   ....[35]....
        /*0608*/ 	.word	0xffffffff


	//   ....[36]....
        /*060c*/ 	.word	0xffffffff


	//   ....[37]....
        /*0610*/ 	.word	0xffffffff


	//   ....[38]....
        /*0614*/ 	.word	0xffffffff


	//   ....[39]....
        /*0618*/ 	.word	0xffffffff


	//   ....[40]....
        /*061c*/ 	.word	0xffffffff


	//   ....[41]....
        /*0620*/ 	.word	0xffffffff


	//   ....[42]....
        /*0624*/ 	.word	0xffffffff


	//   ....[43]....
        /*0628*/ 	.word	0xffffffff


	//   ....[44]....
        /*062c*/ 	.word	0xffffffff


	//   ....[45]....
        /*0630*/ 	.word	0xffffffff


	//   ....[46]....
        /*0634*/ 	.word	0xffffffff


	//   ....[47]....
        /*0638*/ 	.word	0xffffffff


	//   ....[48]....
        /*063c*/ 	.word	0xffffffff


	//   ....[49]....
        /*0640*/ 	.word	0xffffffff


	//   ....[50]....
        /*0644*/ 	.word	0xffffffff


	//   ....[51]....
        /*0648*/ 	.word	0xffffffff


	//   ....[52]....
        /*064c*/ 	.word	0xffffffff


	//   ....[53]....
        /*0650*/ 	.word	0xffffffff


	//   ....[54]....
        /*0654*/ 	.word	0xffffffff


	//   ....[55]....
        /*0658*/ 	.word	0xffffffff


	//   ....[56]....
        /*065c*/ 	.word	0xffffffff


	//   ....[57]....
        /*0660*/ 	.word	0xffffffff


	//   ....[58]....
        /*0664*/ 	.word	0xffffffff


	//   ....[59]....
        /*0668*/ 	.word	0xffffffff


	//   ....[60]....
        /*066c*/ 	.word	0xffffffff


	//   ....[61]....
        /*0670*/ 	.word	0xffffffff


	//   ....[62]....
        /*0674*/ 	.word	0xffffffff


	//   ....[63]....
        /*0678*/ 	.word	0xffffffff


	//   ....[64]....
        /*067c*/ 	.word	0xffffffff


	//   ....[65]....
        /*0680*/ 	.word	0xffffffff


	//   ....[66]....
        /*0684*/ 	.word	0xffffffff


	//   ....[67]....
        /*0688*/ 	.word	0xffffffff


	//   ....[68]....
        /*068c*/ 	.word	0xffffffff


	//   ....[69]....
        /*0690*/ 	.word	0xffffffff


	//   ....[70]....
        /*0694*/ 	.word	0xffffffff


	//   ....[71]....
        /*0698*/ 	.word	0xffffffff


	//   ....[72]....
        /*069c*/ 	.word	0xffffffff


	//   ....[73]....
        /*06a0*/ 	.word	0xffffffff


	//   ....[74]....
        /*06a4*/ 	.word	0xffffffff


	//   ....[75]....
        /*06a8*/ 	.word	0xffffffff


	//   ....[76]....
        /*06ac*/ 	.word	0xffffffff


	//   ....[77]....
        /*06b0*/ 	.word	0xffffffff


	//   ....[78]....
        /*06b4*/ 	.word	0xffffffff


	//   ....[79]....
        /*06b8*/ 	.word	0xffffffff


	//   ....[80]....
        /*06bc*/ 	.word	0xffffffff


	//   ....[81]....
        /*06c0*/ 	.word	0xffffffff


	//   ....[82]....
        /*06c4*/ 	.word	0xffffffff


	//   ....[83]....
        /*06c8*/ 	.word	0xffffffff


	//   ....[84]....
        /*06cc*/ 	.word	0xffffffff


	//   ....[85]....
        /*06d0*/ 	.word	0xffffffff


	//   ....[86]....
        /*06d4*/ 	.word	0xffffffff


	//   ....[87]....
        /*06d8*/ 	.word	0xffffffff


	//   ....[88]....
        /*06dc*/ 	.word	0xffffffff


	//   ....[89]....
        /*06e0*/ 	.word	0xffffffff


	//   ....[90]....
        /*06e4*/ 	.word	0xffffffff


	//   ....[91]....
        /*06e8*/ 	.word	0xffffffff


	//   ....[92]....
        /*06ec*/ 	.word	0xffffffff


	//   ....[93]....
        /*06f0*/ 	.word	0xffffffff


	//   ....[94]....
        /*06f4*/ 	.word	0xffffffff


	//   ....[95]....
        /*06f8*/ 	.word	0xffffffff


	//   ....[96]....
        /*06fc*/ 	.word	0xffffffff


	//   ....[97]....
        /*0700*/ 	.word	0xffffffff


	//   ....[98]....
        /*0704*/ 	.word	0xffffffff


	//   ....[99]....
        /*0708*/ 	.word	0xffffffff


	//   ....[100]....
        /*070c*/ 	.word	0xffffffff


	//   ....[101]....
        /*0710*/ 	.word	0xffffffff


	//   ....[102]....
        /*0714*/ 	.word	0xffffffff


	//   ....[103]....
        /*0718*/ 	.word	0xffffffff


	//   ....[104]....
        /*071c*/ 	.word	0xffffffff


	//   ....[105]....
        /*0720*/ 	.word	0xffffffff


	//   ....[106]....
        /*0724*/ 	.word	0xffffffff


	//   ....[107]....
        /*0728*/ 	.word	0xffffffff


	//   ....[108]....
        /*072c*/ 	.word	0xffffffff


	//   ....[109]....
        /*0730*/ 	.word	0xffffffff


	//   ....[110]....
        /*0734*/ 	.word	0xffffffff


	//   ....[111]....
        /*0738*/ 	.word	0xffffffff


	//   ....[112]....
        /*073c*/ 	.word	0xffffffff


	//   ....[113]....
        /*0740*/ 	.word	0xffffffff


	//   ....[114]....
        /*0744*/ 	.word	0xffffffff


	//   ....[115]....
        /*0748*/ 	.word	0xffffffff


	//   ....[116]....
        /*074c*/ 	.word	0xffffffff


	//   ....[117]....
        /*0750*/ 	.word	0xffffffff


	//   ....[118]....
        /*0754*/ 	.word	0xffffffff


	//   ....[119]....
        /*0758*/ 	.word	0xffffffff


	//   ....[120]....
        /*075c*/ 	.word	0xffffffff


	//   ....[121]....
        /*0760*/ 	.word	0xffffffff


	//   ....[122]....
        /*0764*/ 	.word	0xffffffff


	//   ....[123]....
        /*0768*/ 	.word	0xffffffff


	//   ....[124]....
        /*076c*/ 	.word	0xffffffff


	//   ....[125]....
        /*0770*/ 	.word	0xffffffff


	//   ....[126]....
        /*0774*/ 	.word	0xffffffff


	//   ....[127]....
        /*0778*/ 	.word	0xffffffff


	//   ....[128]....
        /*077c*/ 	.word	0xffffffff


	//   ....[129]....
        /*0780*/ 	.word	0xffffffff


	//   ....[130]....
        /*0784*/ 	.word	0xffffffff


	//   ....[131]....
        /*0788*/ 	.word	0xffffffff


	//   ....[132]....
        /*078c*/ 	.word	0xffffffff


	//   ....[133]....
        /*0790*/ 	.word	0xffffffff


	//   ....[134]....
        /*0794*/ 	.word	0xffffffff


	//   ....[135]....
        /*0798*/ 	.word	0xffffffff


	//   ....[136]....
        /*079c*/ 	.word	0xffffffff


	//   ....[137]....
        /*07a0*/ 	.word	0xffffffff


	//   ....[138]....
        /*07a4*/ 	.word	0xffffffff


	//   ....[139]....
        /*07a8*/ 	.word	0xffffffff


	//   ....[140]....
        /*07ac*/ 	.word	0xffffffff


	//   ....[141]....
        /*07b0*/ 	.word	0xffffffff


	//   ....[142]....
        /*07b4*/ 	.word	0xffffffff


	//   ....[143]....
        /*07b8*/ 	.word	0xffffffff


	//   ....[144]....
        /*07bc*/ 	.word	0xffffffff


	//   ....[145]....
        /*07c0*/ 	.word	0xffffffff


	//   ....[146]....
        /*07c4*/ 	.word	0xffffffff


	//   ....[147]....
        /*07c8*/ 	.word	0xffffffff


	//   ....[148]....
        /*07cc*/ 	.word	0xffffffff


	//   ....[149]....
        /*07d0*/ 	.word	0xffffffff


	//   ....[150]....
        /*07d4*/ 	.word	0xffffffff


	//   ....[151]....
        /*07d8*/ 	.word	0xffffffff


	//   ....[152]....
        /*07dc*/ 	.word	0xffffffff


	//   ....[153]....
        /*07e0*/ 	.word	0xffffffff


	//   ....[154]....
        /*07e4*/ 	.word	0xffffffff


	//   ....[155]....
        /*07e8*/ 	.word	0xffffffff


	//   ....[156]....
        /*07ec*/ 	.word	0xffffffff


	//   ....[157]....
        /*07f0*/ 	.word	0xffffffff


	//   ....[158]....
        /*07f4*/ 	.word	0xffffffff


	//   ....[159]....
        /*07f8*/ 	.word	0xffffffff


	//   ....[160]....
        /*07fc*/ 	.word	0xffffffff


	//   ....[161]....
        /*0800*/ 	.word	0xffffffff


	//   ....[162]....
        /*0804*/ 	.word	0x0500000f


	//   ....[163]....
        /*0808*/ 	.word	0x0500000f


	//   ....[164]....
        /*080c*/ 	.word	0x0500000f


	//   ....[165]....
        /*0810*/ 	.word	0x0500000f


	//   ....[166]....
        /*0814*/ 	.word	0x0500000f


	//   ....[167]....
        /*0818*/ 	.word	0x0500000f


	//   ....[168]....
        /*081c*/ 	.word	0x0500000f


	//   ....[169]....
        /*0820*/ 	.word	0x0500000f


	//   ....[170]....
        /*0824*/ 	.word	0x0500000f


	//   ....[171]....
        /*0828*/ 	.word	0x0500000f


	//   ....[172]....
        /*082c*/ 	.word	0x0500000f


	//   ....[173]....
        /*0830*/ 	.word	0x0500000f


	//   ....[174]....
        /*0834*/ 	.word	0x0500000f


	//   ....[175]....
        /*0838*/ 	.word	0x0500000f


	//   ....[176]....
        /*083c*/ 	.word	0x0500000f


	//   ....[177]....
        /*0840*/ 	.word	0x0500000f


	//   ....[178]....
        /*0844*/ 	.word	0x0500000f


	//   ....[179]....
        /*0848*/ 	.word	0x0500000f


	//   ....[180]....
        /*084c*/ 	.word	0x0500000f


	//   ....[181]....
        /*0850*/ 	.word	0x0500000f


	//   ....[182]....
        /*0854*/ 	.word	0x0500000f


	//   ....[183]....
        /*0858*/ 	.word	0x0500000f


	//   ....[184]....
        /*085c*/ 	.word	0x0500000f


	//   ....[185]....
        /*0860*/ 	.word	0x0500000f


	//   ....[186]....
        /*0864*/ 	.word	0x0500000f


	//   ....[187]....
        /*0868*/ 	.word	0x0500000f


	//   ....[188]....
        /*086c*/ 	.word	0x0500000f


	//   ....[189]....
        /*0870*/ 	.word	0x0500000f


	//   ....[190]....
        /*0874*/ 	.word	0x0500000f


	//   ....[191]....
        /*0878*/ 	.word	0x0500000f


	//   ....[192]....
        /*087c*/ 	.word	0x0500000f


	//   ....[193]....
        /*0880*/ 	.word	0x0500000f


	//   ....[194]....
        /*0884*/ 	.word	0x0500000f


	//   ....[195]....
        /*0888*/ 	.word	0x0500000f


	//   ....[196]....
        /*088c*/ 	.word	0x0500000f


	//   ....[197]....
        /*0890*/ 	.word	0x0500000f


	//   ....[198]....
        /*0894*/ 	.word	0x0500000f


	//   ....[199]....
        /*0898*/ 	.word	0x0500000f


	//   ....[200]....
        /*089c*/ 	.word	0x0500000f


	//   ....[201]....
        /*08a0*/ 	.word	0x0500000f


	//   ....[202]....
        /*08a4*/ 	.word	0x0500000f


	//   ....[203]....
        /*08a8*/ 	.word	0x0500000f


	//   ....[204]....
        /*08ac*/ 	.word	0x0500000f


	//   ....[205]....
        /*08b0*/ 	.word	0x0500000f


	//   ....[206]....
        /*08b4*/ 	.word	0x0500000f


	//   ....[207]....
        /*08b8*/ 	.word	0x0500000f


	//   ....[208]....
        /*08bc*/ 	.word	0x0500000f


	//   ....[209]....
        /*08c0*/ 	.word	0x0500000f


	//   ....[210]....
        /*08c4*/ 	.word	0x0500000f


	//   ....[211]....
        /*08c8*/ 	.word	0x0500000f


	//   ....[212]....
        /*08cc*/ 	.word	0x0500000f


	//   ....[213]....
        /*08d0*/ 	.word	0x0500000f


	//   ....[214]....
        /*08d4*/ 	.word	0x0500000f


	//   ....[215]....
        /*08d8*/ 	.word	0x0500000f


	//   ....[216]....
        /*08dc*/ 	.word	0x0500000f


	//   ....[217]....
        /*08e0*/ 	.word	0x0500000f


	//   ....[218]....
        /*08e4*/ 	.word	0x0500000f


	//   ....[219]....
        /*08e8*/ 	.word	0x0500000f


	//   ....[220]....
        /*08ec*/ 	.word	0x0500000f


	//   ....[221]....
        /*08f0*/ 	.word	0x0500000f


	//   ....[222]....
        /*08f4*/ 	.word	0x0500000f


	//   ....[223]....
        /*08f8*/ 	.word	0x0500000f


	//   ....[224]....
        /*08fc*/ 	.word	0x0500000f


	//   ....[225]....
        /*0900*/ 	.word	0x0500000f


	//   ....[226]....
        /*0904*/ 	.word	0x0500000f


	//   ....[227]....
        /*0908*/ 	.word	0x0500000f


	//   ....[228]....
        /*090c*/ 	.word	0x0500000f


	//   ....[229]....
        /*0910*/ 	.word	0x0500000f


	//   ....[230]....
        /*0914*/ 	.word	0x0500000f


	//   ....[231]....
        /*0918*/ 	.word	0x0500000f


	//   ....[232]....
        /*091c*/ 	.word	0x0500000f


	//   ....[233]....
        /*0920*/ 	.word	0x0500000f


	//   ....[234]....
        /*0924*/ 	.word	0x0500000f


	//   ....[235]....
        /*0928*/ 	.word	0x0500000f


	//   ....[236]....
        /*092c*/ 	.word	0x0500000f


	//   ....[237]....
        /*0930*/ 	.word	0x0500000f


	//   ....[238]....
        /*0934*/ 	.word	0x0500000f


	//   ....[239]....
        /*0938*/ 	.word	0x0500000f


	//   ....[240]....
        /*093c*/ 	.word	0x0500000f


	//   ....[241]....
        /*0940*/ 	.word	0x0500000f


	//   ....[242]....
        /*0944*/ 	.word	0x0500000f


	//   ....[243]....
        /*0948*/ 	.word	0x0500000f


	//   ....[244]....
        /*094c*/ 	.word	0x0500000f


	//   ....[245]....
        /*0950*/ 	.word	0x0500000f


	//   ....[246]....
        /*0954*/ 	.word	0x0500000f


	//   ....[247]....
        /*0958*/ 	.word	0x0500000f


	//   ....[248]....
        /*095c*/ 	.word	0x0500000f


	//   ....[249]....
        /*0960*/ 	.word	0x0500000f


	//   ....[250]....
        /*0964*/ 	.word	0x0500000f


	//   ....[251]....
        /*0968*/ 	.word	0x0500000f


	//   ....[252]....
        /*096c*/ 	.word	0x0500000f


	//   ....[253]....
        /*0970*/ 	.word	0x0500000f


	//   ....[254]....
        /*0974*/ 	.word	0x0500000f


	//   ....[255]....
        /*0978*/ 	.word	0x0500000f


	//   ....[0]....
        /*097c*/ 	.word	0x0500000f


	//   ....[1]....
        /*0980*/ 	.word	0x0500000f


	//   ....[2]....
        /*0984*/ 	.word	0x0500000f


	//   ....[3]....
        /*0988*/ 	.word	0x0500000f


	//   ....[4]....
        /*098c*/ 	.word	0x0500000f


	//   ....[5]....
        /*0990*/ 	.word	0x0500000f


	//   ....[6]....
        /*0994*/ 	.word	0x0500000f


	//   ....[7]....
        /*0998*/ 	.word	0x0500000f


	//   ....[8]....
        /*099c*/ 	.word	0x0500000f


	//   ....[9]....
        /*09a0*/ 	.word	0x0500000f


	//   ....[10]....
        /*09a4*/ 	.word	0x0500000f


	//   ....[11]....
        /*09a8*/ 	.word	0x0500000f


	//   ....[12]....
        /*09ac*/ 	.word	0x0500000f


	//   ....[13]....
        /*09b0*/ 	.word	0x0500000f


	//   ....[14]....
        /*09b4*/ 	.word	0x0500000f


	//   ....[15]....
        /*09b8*/ 	.word	0x0500000f


	//   ....[16]....
        /*09bc*/ 	.word	0x0500000f


	//   ....[17]....
        /*09c0*/ 	.word	0x0500000f


	//   ....[18]....
        /*09c4*/ 	.word	0x0500000f


	//   ....[19]....
        /*09c8*/ 	.word	0x0500000f


	//   ....[20]....
        /*09cc*/ 	.word	0x0500000f


	//   ....[21]....
        /*09d0*/ 	.word	0x0500000f


	//   ....[22]....
        /*09d4*/ 	.word	0x0500000f


	//   ....[23]....
        /*09d8*/ 	.word	0x0500000f


	//   ....[24]....
        /*09dc*/ 	.word	0x0500000f


	//   ....[25]....
        /*09e0*/ 	.word	0x0500000f


	//   ....[26]....
        /*09e4*/ 	.word	0x0500000f


	//   ....[27]....
        /*09e8*/ 	.word	0x0500000f


	//----- nvinfo : EIATTR_COOP_GROUP_INSTR_OFFSETS
	.align		4
.L_151:
        /*09ec*/ 	.byte	0x04, 0x28
        /*09ee*/ 	.short	(.L_153 - .L_152)


	//   ....[0]....
.L_152:
        /*09f0*/ 	.word	0x00000070


	//   ....[1]....
        /*09f4*/ 	.word	0x000001a0


	//   ....[2]....
        /*09f8*/ 	.word	0x000001f0


	//   ....[3]....
        /*09fc*/ 	.word	0x00000420


	//   ....[4]....
        /*0a00*/ 	.word	0x00000580


	//   ....[5]....
        /*0a04*/ 	.word	0x000006a0


	//   ....[6]....
        /*0a08*/ 	.word	0x00000800


	//   ....[7]....
        /*0a0c*/ 	.word	0x000105a0


	//   ....[8]....
        /*0a10*/ 	.word	0x00010cf0


	//   ....[9]....
        /*0a14*/ 	.word	0x00010d00


	//   ....[10]....
        /*0a18*/ 	.word	0x00010d10


	//   ....[11]....
        /*0a1c*/ 	.word	0x00010d20


	//   ....[12]....
        /*0a20*/ 	.word	0x000141a0


	//   ....[13]....
        /*0a24*/ 	.word	0x000141b0


	//   ....[14]....
        /*0a28*/ 	.word	0x000141c0


	//   ....[15]....
        /*0a2c*/ 	.word	0x000141d0


	//   ....[16]....
        /*0a30*/ 	.word	0x00019d70


	//   ....[17]....
        /*0a34*/ 	.word	0x00019e10


	//   ....[18]....
        /*0a38*/ 	.word	0x0001a110


	//   ....[19]....
        /*0a3c*/ 	.word	0x0001a260


	//   ....[20]....
        /*0a40*/ 	.word	0x0001db90


	//   ....[21]....
        /*0a44*/ 	.word	0x0001dbb0


	//   ....[22]....
        /*0a48*/ 	.word	0x0001dbe0


	//   ....[23]....
        /*0a4c*/ 	.word	0x0001dc20


	//   ....[24]....
        /*0a50*/ 	.word	0x0001f780


	//   ....[25]....
        /*0a54*/ 	.word	0x0001f7e0


	//   ....[26]....
        /*0a58*/ 	.word	0x0001f800


	//   ....[27]....
        /*0a5c*/ 	.word	0x0001f820


	//   ....[28]....
        /*0a60*/ 	.word	0x000203d0


	//   ....[29]....
        /*0a64*/ 	.word	0x00020460


	//   ....[30]....
        /*0a68*/ 	.word	0x00020490


	//   ....[31]....
        /*0a6c*/ 	.word	0x000204c0


	//   ....[32]....
        /*0a70*/ 	.word	0x000204f0


	//   ....[33]....
        /*0a74*/ 	.word	0x00020520


	//   ....[34]....
        /*0a78*/ 	.word	0x00020550


	//   ....[35]....
        /*0a7c*/ 	.word	0x00020580


	//   ....[36]....
        /*0a80*/ 	.word	0x000205b0


	//   ....[37]....
        /*0a84*/ 	.word	0x000205e0


	//   ....[38]....
        /*0a88*/ 	.word	0x00020610


	//   ....[39]....
        /*0a8c*/ 	.word	0x00020640


	//   ....[40]....
        /*0a90*/ 	.word	0x00020670


	//   ....[41]....
        /*0a94*/ 	.word	0x000206a0


	//   ....[42]....
        /*0a98*/ 	.word	0x000206d0


	//   ....[43]....
        /*0a9c*/ 	.word	0x00020700


	//   ....[44]....
        /*0aa0*/ 	.word	0x00020730


	//   ....[45]....
        /*0aa4*/ 	.word	0x00020760


	//   ....[46]....
        /*0aa8*/ 	.word	0x00020790


	//   ....[47]....
        /*0aac*/ 	.word	0x000207c0


	//   ....[48]....
        /*0ab0*/ 	.word	0x000207f0


	//   ....[49]....
        /*0ab4*/ 	.word	0x00020820


	//   ....[50]....
        /*0ab8*/ 	.word	0x00020850


	//   ....[51]....
        /*0abc*/ 	.word	0x00020880


	//   ....[52]....
        /*0ac0*/ 	.word	0x000208b0


	//   ....[53]....
        /*0ac4*/ 	.word	0x000208e0


	//   ....[54]....
        /*0ac8*/ 	.word	0x00020910


	//   ....[55]....
        /*0acc*/ 	.word	0x00020940


	//   ....[56]....
        /*0ad0*/ 	.word	0x00020970


	//   ....[57]....
        /*0ad4*/ 	.word	0x000209a0


	//   ....[58]....
        /*0ad8*/ 	.word	0x000209d0


	//   ....[59]....
        /*0adc*/ 	.word	0x00020a00


	//   ....[60]....
        /*0ae0*/ 	.word	0x00020a30


	//   ....[61]....
        /*0ae4*/ 	.word	0x00020a60


	//   ....[62]....
        /*0ae8*/ 	.word	0x00020a90


	//   ....[63]....
        /*0aec*/ 	.word	0x00020ac0


	//   ....[64]....
        /*0af0*/ 	.word	0x00020ad0


	//   ....[65]....
        /*0af4*/ 	.word	0x00020ae0


	//   ....[66]....
        /*0af8*/ 	.word	0x00020af0


	//   ....[67]....
        /*0afc*/ 	.word	0x00020b00


	//   ....[68]....
        /*0b00*/ 	.word	0x00020b10


	//   ....[69]....
        /*0b04*/ 	.word	0x00020b20


	//   ....[70]....
        /*0b08*/ 	.word	0x00020b30


	//   ....[71]....
        /*0b0c*/ 	.word	0x00020b40


	//   ....[72]....
        /*0b10*/ 	.word	0x00020b50


	//   ....[73]....
        /*0b14*/ 	.word	0x00020b70


	//   ....[74]....
        /*0b18*/ 	.word	0x00020b90


	//   ....[75]....
        /*0b1c*/ 	.word	0x00020ba0


	//   ....[76]....
        /*0b20*/ 	.word	0x00020bb0


	//   ....[77]....
        /*0b24*/ 	.word	0x00020be0


	//   ....[78]....
        /*0b28*/ 	.word	0x00020c10


	//   ....[79]....
        /*0b2c*/ 	.word	0x00020c40


	//   ....[80]....
        /*0b30*/ 	.word	0x00020c60


	//   ....[81]....
        /*0b34*/ 	.word	0x00020c90


	//   ....[82]....
        /*0b38*/ 	.word	0x00020cc0


	//   ....[83]....
        /*0b3c*/ 	.word	0x00020cf0


	//   ....[84]....
        /*0b40*/ 	.word	0x00020d20


	//   ....[85]....
        /*0b44*/ 	.word	0x00020d50


	//   ....[86]....
        /*0b48*/ 	.word	0x00020d80


	//   ....[87]....
        /*0b4c*/ 	.word	0x00020dc0


	//   ....[88]....
        /*0b50*/ 	.word	0x00020df0


	//   ....[89]....
        /*0b54*/ 	.word	0x00020e20


	//   ....[90]....
        /*0b58*/ 	.word	0x00020e50


	//   ....[91]....
        /*0b5c*/ 	.word	0x00020e80


	//   ....[92]....
        /*0b60*/ 	.word	0x000216c0


	//   ....[93]....
        /*0b64*/ 	.word	0x000216e0


	//   ....[94]....
        /*0b68*/ 	.word	0x00021700


	//   ....[95]....
        /*0b6c*/ 	.word	0x00021720


	//   ....[96]....
        /*0b70*/ 	.word	0x00021dc0


	//   ....[97]....
        /*0b74*/ 	.word	0x00021dd0


	//   ....[98]....
        /*0b78*/ 	.word	0x00021f00


	//   ....[99]....
        /*0b7c*/ 	.word	0x00021f10


	//   ....[100]....
        /*0b80*/ 	.word	0x00022040


	//   ....[101]....
        /*0b84*/ 	.word	0x00022050


	//   ....[102]....
        /*0b88*/ 	.word	0x00022180


	//   ....[103]....
        /*0b8c*/ 	.word	0x00022190


	//   ....[104]....
        /*0b90*/ 	.word	0x00022580


	//   ....[105]....
        /*0b94*/ 	.word	0x00022590


	//   ....[106]....
        /*0b98*/ 	.word	0x00022d00


	//   ....[107]....
        /*0b9c*/ 	.word	0x00022d10


	//   ....[108]....
        /*0ba0*/ 	.word	0x00023b30


	//   ....[109]....
        /*0ba4*/ 	.word	0x00023b40


	//   ....[110]....
        /*0ba8*/ 	.word	0x00023c80


	//   ....[111]....
        /*0bac*/ 	.word	0x00023c90


	//   ....[112]....
        /*0bb0*/ 	.word	0x00023dc0


	//   ....[113]....
        /*0bb4*/ 	.word	0x00023dd0


	//   ....[114]....
        /*0bb8*/ 	.word	0x00023f00


	//   ....[115]....
        /*0bbc*/ 	.word	0x00023f10


	//   ....[116]....
        /*0bc0*/ 	.word	0x000240a0


	//   ....[117]....
        /*0bc4*/ 	.word	0x000242e0


	//   ....[118]....
        /*0bc8*/ 	.word	0x00024310


	//   ....[119]....
        /*0bcc*/ 	.word	0x00024340


	//   ....[120]....
        /*0bd0*/ 	.word	0x00024370


	//   ....[121]....
        /*0bd4*/ 	.word	0x000243a0


	//   ....[122]....
        /*0bd8*/ 	.word	0x000243d0


	//   ....[123]....
        /*0bdc*/ 	.word	0x00024570


	//   ....[124]....
        /*0be0*/ 	.word	0x000245a0


	//   ....[125]....
        /*0be4*/ 	.word	0x000245d0


	//   ....[126]....
        /*0be8*/ 	.word	0x00024600


	//   ....[127]....
        /*0bec*/ 	.word	0x00024630


	//   ....[128]....
        /*0bf0*/ 	.word	0x00024660


	//   ....[129]....
        /*0bf4*/ 	.word	0x000246e0


	//   ....[130]....
        /*0bf8*/ 	.word	0x00024720


	//   ....[131]....
        /*0bfc*/ 	.word	0x00024730


	//   ....[132]....
        /*0c00*/ 	.word	0x000247e0


	//   ....[133]....
        /*0c04*/ 	.word	0x000259b0


	//   ....[134]....
        /*0c08*/ 	.word	0x000274f0


	//   ....[135]....
        /*0c0c*/ 	.word	0x00028220


	//   ....[136]....
        /*0c10*/ 	.word	0x00028260


	//   ....[137]....
        /*0c14*/ 	.word	0x000282b0


	//   ....[138]....
        /*0c18*/ 	.word	0x00028330


	//   ....[139]....
        /*0c1c*/ 	.word	0x000283c0


	//   ....[140]....
        /*0c20*/ 	.word	0x000283d0


	//   ....[141]....
        /*0c24*/ 	.word	0x00028420


	//   ....[142]....
        /*0c28*/ 	.word	0x00028460


	//   ....[143]....
        /*0c2c*/ 	.word	0x0002a160


	//   ....[144]....
        /*0c30*/ 	.word	0x0002a190


	//   ....[145]....
        /*0c34*/ 	.word	0x0002a1f0


	//   ....[146]....
        /*0c38*/ 	.word	0x0002a220


	//   ....[147]....
        /*0c3c*/ 	.word	0x0002a250


	//   ....[148]....
        /*0c40*/ 	.word	0x0002a280


	//   ....[149]....
        /*0c44*/ 	.word	0x0002a2b0


	//   ....[150]....
        /*0c48*/ 	.word	0x0002a2e0


	//   ....[151]....
        /*0c4c*/ 	.word	0x0002a4b0


	//   ....[152]....
        /*0c50*/ 	.word	0x0002a4e0


	//   ....[153]....
        /*0c54*/ 	.word	0x0002a510


	//   ....[154]....
        /*0c58*/ 	.word	0x0002a540


	//   ....[155]....
        /*0c5c*/ 	.word	0x0002a570


	//   ....[156]....
        /*0c60*/ 	.word	0x0002a5a0


	//   ....[157]....
        /*0c64*/ 	.word	0x0002a660


	//   ....[158]....
        /*0c68*/ 	.word	0x0002a680


	//   ....[159]....
        /*0c6c*/ 	.word	0x0002a690


	//   ....[160]....
        /*0c70*/ 	.word	0x0002a6f0


	//   ....[161]....
        /*0c74*/ 	.word	0x0002ae10


	//   ....[162]....
        /*0c78*/ 	.word	0x0002b2f0


	//   ....[163]....
        /*0c7c*/ 	.word	0x0002b3a0


	//   ....[164]....
        /*0c80*/ 	.word	0x0002b430


	//   ....[165]....
        /*0c84*/ 	.word	0x0002b480


	//   ....[166]....
        /*0c88*/ 	.word	0x0002b4d0


	//   ....[167]....
        /*0c8c*/ 	.word	0x0002b5b0


	//   ....[168]....
        /*0c90*/ 	.word	0x0002b640


	//   ....[169]....
        /*0c94*/ 	.word	0x0002b690


	//   ....[170]....
        /*0c98*/ 	.word	0x0002b6e0


	//   ....[171]....
        /*0c9c*/ 	.word	0x0002b940


	//   ....[172]....
        /*0ca0*/ 	.word	0x0002ba50


	//   ....[173]....
        /*0ca4*/ 	.word	0x0002bb70


	//   ....[174]....
        /*0ca8*/ 	.word	0x0002bc90


	//   ....[175]....
        /*0cac*/ 	.word	0x0002bdb0


	//   ....[176]....
        /*0cb0*/ 	.word	0x0002beb0


	//   ....[177]....
        /*0cb4*/ 	.word	0x0002bf10


	//   ....[178]....
        /*0cb8*/ 	.word	0x0002bf60


	//   ....[179]....
        /*0cbc*/ 	.word	0x0002bfe0


	//   ....[180]....
        /*0cc0*/ 	.word	0x0002c030


	//   ....[181]....
        /*0cc4*/ 	.word	0x0002c0b0


	//   ....[182]....
        /*0cc8*/ 	.word	0x0002c100


	//   ....[183]....
        /*0ccc*/ 	.word	0x0002c180


	//   ....[184]....
        /*0cd0*/ 	.word	0x0002c1f0


	//   ....[185]....
        /*0cd4*/ 	.word	0x0002c250


	//   ....[186]....
        /*0cd8*/ 	.word	0x0002c2a0


	//   ....[187]....
        /*0cdc*/ 	.word	0x0002c320


	//   ....[188]....
        /*0ce0*/ 	.word	0x0002c390


	//   ....[189]....
        /*0ce4*/ 	.word	0x0002c3f0


	//   ....[190]....
        /*0ce8*/ 	.word	0x0002c440


	//   ....[191]....
        /*0cec*/ 	.word	0x0002c4c0


	//   ....[192]....
        /*0cf0*/ 	.word	0x0002c510


	//   ....[193]....
        /*0cf4*/ 	.word	0x0002c570


	//   ....[194]....
        /*0cf8*/ 	.word	0x0002c5c0


	//   ....[195]....
        /*0cfc*/ 	.word	0x0002c620


	//   ....[196]....
        /*0d00*/ 	.word	0x0002c690


	//   ....[197]....
        /*0d04*/ 	.word	0x0002c6f0


	//   ....[198]....
        /*0d08*/ 	.word	0x0002c740


	//   ....[199]....
        /*0d0c*/ 	.word	0x0002c7a0


	//   ....[200]....
        /*0d10*/ 	.word	0x0002c7f0


	//   ....[201]....
        /*0d14*/ 	.word	0x0002c850


	//   ....[202]....
        /*0d18*/ 	.word	0x0002c8c0


	//   ....[203]....
        /*0d1c*/ 	.word	0x0002c940


	//   ....[204]....
        /*0d20*/ 	.word	0x0002c9b0


	//   ....[205]....
        /*0d24*/ 	.word	0x0002ca30


	//   ....[206]....
        /*0d28*/ 	.word	0x0002caa0


	//   ....[207]....
        /*0d2c*/ 	.word	0x0002cb20


	//   ....[208]....
        /*0d30*/ 	.word	0x0002cb80


	//   ....[209]....
        /*0d34*/ 	.word	0x0002cc00


	//   ....[210]....
        /*0d38*/ 	.word	0x0002cc50


	//   ....[211]....
        /*0d3c*/ 	.word	0x0002ccd0


	//   ....[212]....
        /*0d40*/ 	.word	0x0002cd30


	//   ....[213]....
        /*0d44*/ 	.word	0x0002cd90


	//   ....[214]....
        /*0d48*/ 	.word	0x0002cdf0


	//   ....[215]....
        /*0d4c*/ 	.word	0x0002ce60


	//   ....[216]....
        /*0d50*/ 	.word	0x0002cef0


	//   ....[217]....
        /*0d54*/ 	.word	0x0002cf50


	//   ....[218]....
        /*0d58*/ 	.word	0x0002cfa0


	//   ....[219]....
        /*0d5c*/ 	.word	0x0002d020


	//   ....[220]....
        /*0d60*/ 	.word	0x0002d090


	//   ....[221]....
        /*0d64*/ 	.word	0x0002d0f0


	//   ....[222]....
        /*0d68*/ 	.word	0x0002d140


	//   ....[223]....
        /*0d6c*/ 	.word	0x0002d1c0


	//   ....[224]....
        /*0d70*/ 	.word	0x0002d230


	//   ....[225]....
        /*0d74*/ 	.word	0x0002d290


	//   ....[226]....
        /*0d78*/ 	.word	0x0002d2e0


	//   ....[227]....
        /*0d7c*/ 	.word	0x0002d360


	//   ....[228]....
        /*0d80*/ 	.word	0x0002d3d0


	//   ....[229]....
        /*0d84*/ 	.word	0x0002d440


	//   ....[230]....
        /*0d88*/ 	.word	0x0002d490


	//   ....[231]....
        /*0d8c*/ 	.word	0x0002d510


	//   ....[232]....
        /*0d90*/ 	.word	0x0002d580


	//   ....[233]....
        /*0d94*/ 	.word	0x0002d5e0


	//   ....[234]....
        /*0d98*/ 	.word	0x0002d630


	//   ....[235]....
        /*0d9c*/ 	.word	0x0002d6b0


	//   ....[236]....
        /*0da0*/ 	.word	0x0002d700


	//   ....[237]....
        /*0da4*/ 	.word	0x0002d790


	//   ....[238]....
        /*0da8*/ 	.word	0x0002d820


	//   ....[239]....
        /*0dac*/ 	.word	0x0002d8b0


	//   ....[240]....
        /*0db0*/ 	.word	0x0002d940


	//   ....[241]....
        /*0db4*/ 	.word	0x0002d9d0


	//   ....[242]....
        /*0db8*/ 	.word	0x0002da60


	//   ....[243]....
        /*0dbc*/ 	.word	0x0002dae0


	//   ....[244]....
        /*0dc0*/ 	.word	0x0002db30


	//   ....[245]....
        /*0dc4*/ 	.word	0x0002dbc0


	//   ....[246]....
        /*0dc8*/ 	.word	0x0002dc50


	//   ....[247]....
        /*0dcc*/ 	.word	0x0002dcd0


	//   ....[248]....
        /*0dd0*/ 	.word	0x0002dd20


	//   ....[249]....
        /*0dd4*/ 	.word	0x0002ddb0


	//   ....[250]....
        /*0dd8*/ 	.word	0x0002de40


	//   ....[251]....
        /*0ddc*/ 	.word	0x0002ded0


	//   ....[252]....
        /*0de0*/ 	.word	0x0002df60


	//   ....[253]....
        /*0de4*/ 	.word	0x0002dff0


	//   ....[254]....
        /*0de8*/ 	.word	0x0002e080


	//   ....[255]....
        /*0dec*/ 	.word	0x0002e140


	//   ....[0]....
        /*0df0*/ 	.word	0x0002e420


	//   ....[1]....
        /*0df4*/ 	.word	0x0002e640


	//   ....[2]....
        /*0df8*/ 	.word	0x0002e690


	//   ....[3]....
        /*0dfc*/ 	.word	0x0002e6f0


	//   ....[4]....
        /*0e00*/ 	.word	0x0002e800


	//   ....[5]....
        /*0e04*/ 	.word	0x0002e860


	//   ....[6]....
        /*0e08*/ 	.word	0x0002e970


	//   ....[7]....
        /*0e0c*/ 	.word	0x0002e9d0


	//   ....[8]....
        /*0e10*/ 	.word	0x0002eab0


	//   ....[9]....
        /*0e14*/ 	.word	0x0002edd0


	//   ....[10]....
        /*0e18*/ 	.word	0x0002ee70


	//   ....[11]....
        /*0e1c*/ 	.word	0x0002f010


	//   ....[12]....
        /*0e20*/ 	.word	0x0002f090


	//   ....[13]....
        /*0e24*/ 	.word	0x0002f110


	//   ....[14]....
        /*0e28*/ 	.word	0x0002f190


	//   ....[15]....
        /*0e2c*/ 	.word	0x0002f210


	//   ....[16]....
        /*0e30*/ 	.word	0x0002f2a0


	//   ....[17]....
        /*0e34*/ 	.word	0x0002f340


	//   ....[18]....
        /*0e38*/ 	.word	0x0002f3f0


	//   ....[19]....
        /*0e3c*/ 	.word	0x0002f470


	//   ....[20]....
        /*0e40*/ 	.word	0x0002f4f0


	//   ....[21]....
        /*0e44*/ 	.word	0x0002f570


	//   ....[22]....
        /*0e48*/ 	.word	0x0002f600


	//   ....[23]....
        /*0e4c*/ 	.word	0x0002f680


	//   ....[24]....
        /*0e50*/ 	.word	0x0002f720


	//   ....[25]....
        /*0e54*/ 	.word	0x0002f770


	//   ....[26]....
        /*0e58*/ 	.word	0x0002f800


	//   ....[27]....
        /*0e5c*/ 	.word	0x0002f930


	//----- nvinfo : EIATTR_REG_RECONFIG
	.align		4
.L_153:
        /*0e60*/ 	.byte	0x01, 0x54
	.zero		2


	//----- nvinfo : EIATTR_SYSCALL_OFFSETS
	.align		4
        /*0e64*/ 	.byte	0x04, 0x46
        /*0e66*/ 	.short	(.L_155 - .L_154)


	//   ....[0]....
.L_154:
        /*0e68*/ 	.word	0x000020a0


	//   ....[1]....
        /*0e6c*/ 	.word	0x000021f0


	//   ....[2]....
        /*0e70*/ 	.word	0x00010730


	//   ....[3]....
        /*0e74*/ 	.word	0x00010c70


	//   ....[4]....
        /*0e78*/ 	.word	0x00026f50


	//   ....[5]....
        /*0e7c*/ 	.word	0x000270e0


	//   ....[6]....
        /*0e80*/ 	.word	0x00027230


	//   ....[7]....
        /*0e84*/ 	.word	0x00027370


	//   ....[8]....
        /*0e88*/ 	.word	0x00027e10


	//----- nvinfo : EIATTR_MBARRIER_INSTR_OFFSETS
	.align		4
.L_155:
        /*0e8c*/ 	.byte	0x04, 0x39
        /*0e8e*/ 	.short	(.L_157 - .L_156)


	//   ....[0]....
.L_156:
        /*0e90*/ 	.word	0x000002d0
        /*0e94*/ 	.word	0x000000ff
        /*0e98*/ 	.word	0x00029800
        /*0e9c*/ 	.short	0x0100
        /*0e9e*/ 	.byte	0x08
	.zero		1


	//   ....[1]....
        /*0ea0*/ 	.word	0x000002e0
        /*0ea4*/ 	.word	0x000000ff
        /*0ea8*/ 	.word	0x00029820
        /*0eac*/ 	.short	0x0100
        /*0eae*/ 	.byte	0x08
	.zero		1


	//   ....[2]....
        /*0eb0*/ 	.word	0x000003d0
        /*0eb4*/ 	.word	0x000000ff
        /*0eb8*/ 	.word	0x00029830
        /*0ebc*/ 	.short	0x0100
        /*0ebe*/ 	.byte	0x08
	.zero		1


	//   ....[3]....
        /*0ec0*/ 	.word	0x000003e0
        /*0ec4*/ 	.word	0x000000ff
        /*0ec8*/ 	.word	0x00029840
        /*0ecc*/ 	.short	0x0100
        /*0ece*/ 	.byte	0x08
	.zero		1


	//   ....[4]....
        /*0ed0*/ 	.word	0x000003f0
        /*0ed4*/ 	.word	0x000000ff
        /*0ed8*/ 	.word	0x00029838
        /*0edc*/ 	.short	0x0100
        /*0ede*/ 	.byte	0x08
	.zero		1


	//   ....[5]....
        /*0ee0*/ 	.word	0x00000400
        /*0ee4*/ 	.word	0x000000ff
        /*0ee8*/ 	.word	0x00029848
        /*0eec*/ 	.short	0x0100
        /*0eee*/ 	.byte	0x08
	.zero		1


	//   ....[6]....
        /*0ef0*/ 	.word	0x00000530
        /*0ef4*/ 	.word	0x000000ff
        /*0ef8*/ 	.word	0x00029850
        /*0efc*/ 	.short	0x0100
        /*0efe*/ 	.byte	0x08
	.zero		1


	//   ....[7]....
        /*0f00*/ 	.word	0x00000540
        /*0f04*/ 	.word	0x000000ff
        /*0f08*/ 	.word	0x00029860
        /*0f0c*/ 	.short	0x0100
        /*0f0e*/ 	.byte	0x08
	.zero		1


	//   ....[8]....
        /*0f10*/ 	.word	0x00000550
        /*0f14*/ 	.word	0x000000ff
        /*0f18*/ 	.word	0x00029858
        /*0f1c*/ 	.short	0x0100
        /*0f1e*/ 	.byte	0x08
	.zero		1


	//   ....[9]....
        /*0f20*/ 	.word	0x00000560
        /*0f24*/ 	.word	0x000000ff
        /*0f28*/ 	.word	0x00029868
        /*0f2c*/ 	.short	0x0100
        /*0f2e*/ 	.byte	0x08
	.zero		1


	//   ....[10]....
        /*0f30*/ 	.word	0x00000650
        /*0f34*/ 	.word	0x000000ff
        /*0f38*/ 	.word	0x00029870
        /*0f3c*/ 	.short	0x0100
        /*0f3e*/ 	.byte	0x06
	.zero		1


	//   ....[11]....
        /*0f40*/ 	.word	0x00000660
        /*0f44*/ 	.word	0x000000ff
        /*0f48*/ 	.word	0x00029880
        /*0f4c*/ 	.short	0x0100
        /*0f4e*/ 	.byte	0x06
	.zero		1


	//   ....[12]....
        /*0f50*/ 	.word	0x00000670
        /*0f54*/ 	.word	0x000000ff
        /*0f58*/ 	.word	0x00029878
        /*0f5c*/ 	.short	0x0100
        /*0f5e*/ 	.byte	0x06
	.zero		1


	//   ....[13]....
        /*0f60*/ 	.word	0x00000680
        /*0f64*/ 	.word	0x000000ff
        /*0f68*/ 	.word	0x00029888
        /*0f6c*/ 	.short	0x0100
        /*0f6e*/ 	.byte	0x06
	.zero		1


	//   ....[14]....
        /*0f70*/ 	.word	0x000007b0
        /*0f74*/ 	.word	0x000000ff
        /*0f78*/ 	.word	0x00029890
        /*0f7c*/ 	.short	0x0100
        /*0f7e*/ 	.byte	0x08
	.zero		1


	//   ....[15]....
        /*0f80*/ 	.word	0x000007c0
        /*0f84*/ 	.word	0x000000ff
        /*0f88*/ 	.word	0x000298a0
        /*0f8c*/ 	.short	0x0100
        /*0f8e*/ 	.byte	0x08
	.zero		1


	//   ....[16]....
        /*0f90*/ 	.word	0x000007d0
        /*0f94*/ 	.word	0x000000ff
        /*0f98*/ 	.word	0x00029898
        /*0f9c*/ 	.short	0x0100
        /*0f9e*/ 	.byte	0x08
	.zero		1


	//   ....[17]....
        /*0fa0*/ 	.word	0x000007e0
        /*0fa4*/ 	.word	0x000000ff
        /*0fa8*/ 	.word	0x000298a8
        /*0fac*/ 	.short	0x0100
        /*0fae*/ 	.byte	0x08
	.zero		1


	//   ....[18]....
        /*0fb0*/ 	.word	0x00000910
        /*0fb4*/ 	.word	0x000000ff
        /*0fb8*/ 	.word	0x000298b0
        /*0fbc*/ 	.short	0x0100
        /*0fbe*/ 	.byte	0x08
	.zero		1


	//   ....[19]....
        /*0fc0*/ 	.word	0x00000920
        /*0fc4*/ 	.word	0x000000ff
        /*0fc8*/ 	.word	0x000298c0
        /*0fcc*/ 	.short	0x0100
        /*0fce*/ 	.byte	0x08
	.zero		1


	//   ....[20]....
        /*0fd0*/ 	.word	0x00000930
        /*0fd4*/ 	.word	0x000000ff
        /*0fd8*/ 	.word	0x000298b8
        /*0fdc*/ 	.short	0x0100
        /*0fde*/ 	.byte	0x08
	.zero		1


	//   ....[21]....
        /*0fe0*/ 	.word	0x00000940
        /*0fe4*/ 	.word	0x000000ff
        /*0fe8*/ 	.word	0x000298c8
        /*0fec*/ 	.short	0x0100
        /*0fee*/ 	.byte	0x08
	.zero		1


	//   ....[22]....
        /*0ff0*/ 	.word	0x00003940
        /*0ff4*/ 	.word	0x00000061
        /*0ff8*/ 	.word	0x00029890
        /*0ffc*/ 	.short	0x010a
        /*0ffe*/ 	.byte	0x3f
	.zero		1


	//   ....[23]....
        /*1000*/ 	.word	0x000096f0
        /*1004*/ 	.word	0x00000061
        /*1008*/ 	.word	0x00029890
        /*100c*/ 	.short	0x010a
        /*100e*/ 	.byte	0x3f
	.zero		1


	//   ....[24]....
        /*1010*/ 	.word	0x0000f630
        /*1014*/ 	.word	0x00000061
        /*1018*/ 	.word	0x00029890
        /*101c*/ 	.short	0x010a
        /*101e*/ 	.byte	0x3f
	.zero		1


	//   ....[25]....
        /*1020*/ 	.word	0x0000fa00
        /*1024*/ 	.word	0x00000028
        /*1028*/ 	.word	0x00000000
        /*102c*/ 	.short	0x0101
        /*102e*/ 	.byte	0x3f
	.zero		1


	//   ....[26]....
        /*1030*/ 	.word	0x0000fa40
        /*1034*/ 	.word	0x00000061
        /*1038*/ 	.word	0x000298b0
        /*103c*/ 	.short	0x010a
        /*103e*/ 	.byte	0x3f
	.zero		1


	//   ....[27]....
        /*1040*/ 	.word	0x0000fee0
        /*1044*/ 	.word	0x00000061
        /*1048*/ 	.word	0x00000000
        /*104c*/ 	.short	0x0101
        /*104e*/ 	.byte	0x3f
	.zero		1


	//   ....[28]....
        /*1050*/ 	.word	0x000109d0
        /*1054*/ 	.word	0x00000010
        /*1058*/ 	.word	0x00029800
        /*105c*/ 	.short	0x010a
        /*105e*/ 	.byte	0x3f
	.zero		1


	//   ....[29]....
        /*1060*/ 	.word	0x00010a20
        /*1064*/ 	.word	0x00000010
        /*1068*/ 	.word	0x00029800
        /*106c*/ 	.short	0x010a
        /*106e*/ 	.byte	0x3f
	.zero		1


	//   ....[30]....
        /*1070*/ 	.word	0x000112b0
        /*1074*/ 	.word	0x00000010
        /*1078*/ 	.word	0x00029800
        /*107c*/ 	.short	0x010a
        /*107e*/ 	.byte	0x3f
	.zero		1


	//   ....[31]....
        /*1080*/ 	.word	0x00014630
        /*1084*/ 	.word	0x00000010
        /*1088*/ 	.word	0x00029800
        /*108c*/ 	.short	0x010a
        /*108e*/ 	.byte	0x3f
	.zero		1


	//   ....[32]....
        /*1090*/ 	.word	0x00017760
        /*1094*/ 	.word	0x00000003
        /*1098*/ 	.word	0x00029830
        /*109c*/ 	.short	0x010a
        /*109e*/ 	.byte	0x3f
	.zero		1


	//   ....[33]....
        /*10a0*/ 	.word	0x000177e0
        /*10a4*/ 	.word	0x00000003
        /*10a8*/ 	.word	0x00029830
        /*10ac*/ 	.short	0x010a
        /*10ae*/ 	.byte	0x3f
	.zero		1


	//   ....[34]....
        /*10b0*/ 	.word	0x0001a4c0
        /*10b4*/ 	.word	0x00000037
        /*10b8*/ 	.word	0x00000000
        /*10bc*/ 	.short	0x0101
        /*10be*/ 	.byte	0x3f
	.zero		1


	//   ....[35]....
        /*10c0*/ 	.word	0x0001b880
        /*10c4*/ 	.word	0x0000000b
        /*10c8*/ 	.word	0x00029830
        /*10cc*/ 	.short	0x010a
        /*10ce*/ 	.byte	0x3f
	.zero		1


	//   ....[36]....
        /*10d0*/ 	.word	0x0001b8d0
        /*10d4*/ 	.word	0x0000000b
        /*10d8*/ 	.word	0x00029830
        /*10dc*/ 	.short	0x010a
        /*10de*/ 	.byte	0x3f
	.zero		1


	//   ....[37]....
        /*10e0*/ 	.word	0x0001c9d0
        /*10e4*/ 	.word	0x0000000b
        /*10e8*/ 	.word	0x00029850
        /*10ec*/ 	.short	0x010a
        /*10ee*/ 	.byte	0x3f
	.zero		1


	//   ....[38]....
        /*10f0*/ 	.word	0x0001ca10
        /*10f4*/ 	.word	0x0000000b
        /*10f8*/ 	.word	0x00029850
        /*10fc*/ 	.short	0x010a
        /*10fe*/ 	.byte	0x3f
	.zero		1


	//   ....[39]....
        /*1100*/ 	.word	0x0001e380
        /*1104*/ 	.word	0x000000a4
        /*1108*/ 	.word	0x00000000
        /*110c*/ 	.short	0x0101
        /*110e*/ 	.byte	0x3f
	.zero		1


	//   ....[40]....
        /*1110*/ 	.word	0x0001ed80
        /*1114*/ 	.word	0x00000009
        /*1118*/ 	.word	0x00000000
        /*111c*/ 	.short	0x0101
        /*111e*/ 	.byte	0x3f
	.zero		1


	//   ....[41]....
        /*1120*/ 	.word	0x0001f440
        /*1124*/ 	.word	0x0000000d
        /*1128*/ 	.word	0x00029850
        /*112c*/ 	.short	0x010a
        /*112e*/ 	.byte	0x3f
	.zero		1


	//   ....[42]....
        /*1130*/ 	.word	0x0001f4c0
        /*1134*/ 	.word	0x0000000d
        /*1138*/ 	.word	0x00029850
        /*113c*/ 	.short	0x010a
        /*113e*/ 	.byte	0x3f
	.zero		1


	//   ....[43]....
        /*1140*/ 	.word	0x0001fac0
        /*1144*/ 	.word	0x00000002
        /*1148*/ 	.word	0x00000000
        /*114c*/ 	.short	0x0101
        /*114e*/ 	.byte	0x3f
	.zero		1


	//   ....[44]....
        /*1150*/ 	.word	0x00021cd0
        /*1154*/ 	.word	0x00000000
        /*1158*/ 	.word	0x00000000
        /*115c*/ 	.short	0x0101
        /*115e*/ 	.byte	0x3f
	.zero		1


	//   ....[45]....
        /*1160*/ 	.word	0x00022480
        /*1164*/ 	.word	0x00000008
        /*1168*/ 	.word	0x00000000
        /*116c*/ 	.short	0x0101
        /*116e*/ 	.byte	0x3f
	.zero		1


	//   ....[46]....
        /*1170*/ 	.word	0x00025a90
        /*1174*/ 	.word	0x00000012
        /*1178*/ 	.word	0x00029820
        /*117c*/ 	.short	0x010a
        /*117e*/ 	.byte	0x3f
	.zero		1


	//   ....[47]....
        /*1180*/ 	.word	0x00025b60
        /*1184*/ 	.word	0x00000007
        /*1188*/ 	.word	0x000298a0
        /*118c*/ 	.short	0x010a
        /*118e*/ 	.byte	0x3f
	.zero		1


	//   ....[48]....
        /*1190*/ 	.word	0x00025f80
        /*1194*/ 	.word	0x00000007
        /*1198*/ 	.word	0x000298c0
        /*119c*/ 	.short	0x010a
        /*119e*/ 	.byte	0x3f
	.zero		1


	//   ....[49]....
        /*11a0*/ 	.word	0x00026350
        /*11a4*/ 	.word	0x00000008
        /*11a8*/ 	.word	0x000298a0
        /*11ac*/ 	.short	0x010a
        /*11ae*/ 	.byte	0x3f
	.zero		1


	//   ....[50]....
        /*11b0*/ 	.word	0x00026760
        /*11b4*/ 	.word	0x00000008
        /*11b8*/ 	.word	0x000298c0
        /*11bc*/ 	.short	0x010a
        /*11be*/ 	.byte	0x3f
	.zero		1


	//   ....[51]....
        /*11c0*/ 	.word	0x00027770
        /*11c4*/ 	.word	0x00000002
        /*11c8*/ 	.word	0x00029880
        /*11cc*/ 	.short	0x010a
        /*11ce*/ 	.byte	0x3f
	.zero		1


	//   ....[52]....
        /*11d0*/ 	.word	0x00027910
        /*11d4*/ 	.word	0x00000002
        /*11d8*/ 	.word	0x00029840
        /*11dc*/ 	.short	0x010a
        /*11de*/ 	.byte	0x3f
	.zero		1


	//   ....[53]....
        /*11e0*/ 	.word	0x00028540
        /*11e4*/ 	.word	0x00000012
        /*11e8*/ 	.word	0x00029800
        /*11ec*/ 	.short	0x0107
        /*11ee*/ 	.byte	0x3f
	.zero		1


	//   ....[54]....
        /*11f0*/ 	.word	0x00028640
        /*11f4*/ 	.word	0x00000012
        /*11f8*/ 	.word	0x00029800
        /*11fc*/ 	.short	0x0101
        /*11fe*/ 	.byte	0x3f
	.zero		1


	//   ....[55]....
        /*1200*/ 	.word	0x00028660
        /*1204*/ 	.word	0x00000012
        /*1208*/ 	.word	0x00029820
        /*120c*/ 	.short	0x010a
        /*120e*/ 	.byte	0x3f
	.zero		1


	//   ....[56]....
        /*1210*/ 	.word	0x00028990
        /*1214*/ 	.word	0x00000005
        /*1218*/ 	.word	0x00029880
        /*121c*/ 	.short	0x010a
        /*121e*/ 	.byte	0x3f
	.zero		1


	//   ....[57]....
        /*1220*/ 	.word	0x00028bc0
        /*1224*/ 	.word	0x00000005
        /*1228*/ 	.word	0x00029840
        /*122c*/ 	.short	0x010a
        /*122e*/ 	.byte	0x3f
	.zero		1


	//   ....[58]....
        /*1230*/ 	.word	0x00029080
        /*1234*/ 	.word	0x00000014
        /*1238*/ 	.word	0x00029870
        /*123c*/ 	.short	0x010a
        /*123e*/ 	.byte	0x3f
	.zero		1


	//   ....[59]....
        /*1240*/ 	.word	0x000290f0
        /*1244*/ 	.word	0x00000014
        /*1248*/ 	.word	0x00029860
        /*124c*/ 	.short	0x010a
        /*124e*/ 	.byte	0x3f
	.zero		1


	//   ....[60]....
        /*1250*/ 	.word	0x00029620
        /*1254*/ 	.word	0x00000014
        /*1258*/ 	.word	0x00029850
        /*125c*/ 	.short	0x0101
        /*125e*/ 	.byte	0x3f
	.zero		1


	//   ....[61]....
        /*1260*/ 	.word	0x000296a0
        /*1264*/ 	.word	0x00000014
        /*1268*/ 	.word	0x00000000
        /*126c*/ 	.short	0x0101
        /*126e*/ 	.byte	0x3f
	.zero		1


	//   ....[62]....
        /*1270*/ 	.word	0x000298d0
        /*1274*/ 	.word	0x00000010
        /*1278*/ 	.word	0x00029870
        /*127c*/ 	.short	0x010a
        /*127e*/ 	.byte	0x3f
	.zero		1


	//   ....[63]....
        /*1280*/ 	.word	0x00029940
        /*1284*/ 	.word	0x00000010
        /*1288*/ 	.word	0x00029860
        /*128c*/ 	.short	0x010a
        /*128e*/ 	.byte	0x3f
	.zero		1


	//   ....[64]....
        /*1290*/ 	.word	0x00029e80
        /*1294*/ 	.word	0x00000010
        /*1298*/ 	.word	0x00029850
        /*129c*/ 	.short	0x0101
        /*129e*/ 	.byte	0x3f
	.zero		1


	//   ....[65]....
        /*12a0*/ 	.word	0x00029ed0
        /*12a4*/ 	.word	0x00000010
        /*12a8*/ 	.word	0x00000000
        /*12ac*/ 	.short	0x0101
        /*12ae*/ 	.byte	0x3f
	.zero		1


	//   ....[66]....
        /*12b0*/ 	.word	0x0002ad90
        /*12b4*/ 	.word	0x00000000
        /*12b8*/ 	.word	0x00029820
        /*12bc*/ 	.short	0x010a
        /*12be*/ 	.byte	0x3f
	.zero		1


	//   ....[67]....
        /*12c0*/ 	.word	0x0002af70
        /*12c4*/ 	.word	0x00000006
        /*12c8*/ 	.word	0x00000000
        /*12cc*/ 	.short	0x010a
        /*12ce*/ 	.byte	0x3f
	.zero		1


	//   ....[68]....
        /*12d0*/ 	.word	0x0002afa0
        /*12d4*/ 	.word	0x00000007
        /*12d8*/ 	.word	0x00000000
        /*12dc*/ 	.short	0x010a
        /*12de*/ 	.byte	0x3f
	.zero		1


	//   ....[69]....
        /*12e0*/ 	.word	0x0002aff0
        /*12e4*/ 	.word	0x00000004
        /*12e8*/ 	.word	0x00029860
        /*12ec*/ 	.short	0x010a
        /*12ee*/ 	.byte	0x3f
	.zero		1


	//   ....[70]....
        /*12f0*/ 	.word	0x0002b040
        /*12f4*/ 	.word	0x00000003
        /*12f8*/ 	.word	0x00029860
        /*12fc*/ 	.short	0x010a
        /*12fe*/ 	.byte	0x3f
	.zero		1


	//   ....[71]....
        /*1300*/ 	.word	0x0002b080
        /*1304*/ 	.word	0x00000004
        /*1308*/ 	.word	0x00029880
        /*130c*/ 	.short	0x010a
        /*130e*/ 	.byte	0x3f
	.zero		1


	//   ....[72]....
        /*1310*/ 	.word	0x0002b0a0
        /*1314*/ 	.word	0x00000003
        /*1318*/ 	.word	0x00029880
        /*131c*/ 	.short	0x010a
        /*131e*/ 	.byte	0x3f
	.zero		1


	//   ....[73]....
        /*1320*/ 	.word	0x0002b100
        /*1324*/ 	.word	0x00000061
        /*1328*/ 	.word	0x00029890
        /*132c*/ 	.short	0x010a
        /*132e*/ 	.byte	0x3f
	.zero		1


	//   ....[74]....
        /*1330*/ 	.word	0x0002b150
        /*1334*/ 	.word	0x00000061
        /*1338*/ 	.word	0x00029890
        /*133c*/ 	.short	0x010a
        /*133e*/ 	.byte	0x3f
	.zero		1


	//   ....[75]....
        /*1340*/ 	.word	0x0002b1a0
        /*1344*/ 	.word	0x00000061
        /*1348*/ 	.word	0x00029890
        /*134c*/ 	.short	0x010a
        /*134e*/ 	.byte	0x3f
	.zero		1


	//   ....[76]....
        /*1350*/ 	.word	0x0002b1f0
        /*1354*/ 	.word	0x00000061
        /*1358*/ 	.word	0x000298b0
        /*135c*/ 	.short	0x010a
        /*135e*/ 	.byte	0x3f
	.zero		1


	//   ....[77]....
        /*1360*/ 	.word	0x0002b500
        /*1364*/ 	.word	0x00000010
        /*1368*/ 	.word	0x00029800
        /*136c*/ 	.short	0x010a
        /*136e*/ 	.byte	0x3f
	.zero		1


	//   ....[78]....
        /*1370*/ 	.word	0x0002b720
        /*1374*/ 	.word	0x00000010
        /*1378*/ 	.word	0x00029800
        /*137c*/ 	.short	0x010a
        /*137e*/ 	.byte	0x3f
	.zero		1


	//   ....[79]....
        /*1380*/ 	.word	0x0002b770
        /*1384*/ 	.word	0x00000003
        /*1388*/ 	.word	0x00029830
        /*138c*/ 	.short	0x010a
        /*138e*/ 	.byte	0x3f
	.zero		1


	//   ....[80]....
        /*1390*/ 	.word	0x0002b7c0
        /*1394*/ 	.word	0x0000000b
        /*1398*/ 	.word	0x00029830
        /*139c*/ 	.short	0x010a
        /*139e*/ 	.byte	0x3f
	.zero		1


	//   ....[81]....
        /*13a0*/ 	.word	0x0002b810
        /*13a4*/ 	.word	0x0000000b
        /*13a8*/ 	.word	0x00029850
        /*13ac*/ 	.short	0x010a
        /*13ae*/ 	.byte	0x3f
	.zero		1


	//   ....[82]....
        /*13b0*/ 	.word	0x0002b860
        /*13b4*/ 	.word	0x0000000d
        /*13b8*/ 	.word	0x00029850
        /*13bc*/ 	.short	0x010a
        /*13be*/ 	.byte	0x3f
	.zero		1


	//   ....[83]....
        /*13c0*/ 	.word	0x0002e200
        /*13c4*/ 	.word	0x00000012
        /*13c8*/ 	.word	0x00029820
        /*13cc*/ 	.short	0x010a
        /*13ce*/ 	.byte	0x3f
	.zero		1


	//   ....[84]....
        /*13d0*/ 	.word	0x0002e250
        /*13d4*/ 	.word	0x00000007
        /*13d8*/ 	.word	0x000298a0
        /*13dc*/ 	.short	0x010a
        /*13de*/ 	.byte	0x3f
	.zero		1


	//   ....[85]....
        /*13e0*/ 	.word	0x0002e2a0
        /*13e4*/ 	.word	0x00000007
        /*13e8*/ 	.word	0x000298c0
        /*13ec*/ 	.short	0x010a
        /*13ee*/ 	.byte	0x3f
	.zero		1


	//   ....[86]....
        /*13f0*/ 	.word	0x0002e2f0
        /*13f4*/ 	.word	0x00000008
        /*13f8*/ 	.word	0x000298a0
        /*13fc*/ 	.short	0x010a
        /*13fe*/ 	.byte	0x3f
	.zero		1


	//   ....[87]....
        /*1400*/ 	.word	0x0002e340
        /*1404*/ 	.word	0x00000008
        /*1408*/ 	.word	0x000298c0
        /*140c*/ 	.short	0x010a
        /*140e*/ 	.byte	0x3f
	.zero		1


	//   ....[88]....
        /*1410*/ 	.word	0x0002e4e0
        /*1414*/ 	.word	0x00000002
        /*1418*/ 	.word	0x00029880
        /*141c*/ 	.short	0x010a
        /*141e*/ 	.byte	0x3f
	.zero		1


	//   ....[89]....
        /*1420*/ 	.word	0x0002e530
        /*1424*/ 	.word	0x00000002
        /*1428*/ 	.word	0x00029840
        /*142c*/ 	.short	0x010a
        /*142e*/ 	.byte	0x3f
	.zero		1


	//   ....[90]....
        /*1430*/ 	.word	0x0002eb30
        /*1434*/ 	.word	0x00000012
        /*1438*/ 	.word	0x00029820
        /*143c*/ 	.short	0x010a
        /*143e*/ 	.byte	0x3f
	.zero		1


	//   ....[91]....
        /*1440*/ 	.word	0x0002eb80
        /*1444*/ 	.word	0x00000005
        /*1448*/ 	.word	0x00029880
        /*144c*/ 	.short	0x010a
        /*144e*/ 	.byte	0x3f
	.zero		1


	//   ....[92]....
        /*1450*/ 	.word	0x0002ebd0
        /*1454*/ 	.word	0x00000005
        /*1458*/ 	.word	0x00029840
        /*145c*/ 	.short	0x010a
        /*145e*/ 	.byte	0x3f
	.zero		1


	//   ....[93]....
        /*1460*/ 	.word	0x0002ec20
        /*1464*/ 	.word	0x00000014
        /*1468*/ 	.word	0x00029870
        /*146c*/ 	.short	0x010a
        /*146e*/ 	.byte	0x3f
	.zero		1


	//   ....[94]....
        /*1470*/ 	.word	0x0002ec70
        /*1474*/ 	.word	0x00000014
        /*1478*/ 	.word	0x00029860
        /*147c*/ 	.short	0x010a
        /*147e*/ 	.byte	0x3f
	.zero		1


	//   ....[95]....
        /*1480*/ 	.word	0x0002ecc0
        /*1484*/ 	.word	0x00000010
        /*1488*/ 	.word	0x00029870
        /*148c*/ 	.short	0x010a
        /*148e*/ 	.byte	0x3f
	.zero		1


	//   ....[96]....
        /*1490*/ 	.word	0x0002ed10
        /*1494*/ 	.word	0x00000010
        /*1498*/ 	.word	0x00029860
        /*149c*/ 	.short	0x010a
        /*149e*/ 	.byte	0x3f
	.zero		1


	//   ....[97]....
        /*14a0*/ 	.word	0x0002f850
        /*14a4*/ 	.word	0x00000000
        /*14a8*/ 	.word	0x00029820
        /*14ac*/ 	.short	0x010a
        /*14ae*/ 	.byte	0x3f
	.zero		1


	//   ....[98]....
        /*14b0*/ 	.word	0x0002f9f0
        /*14b4*/ 	.word	0x00000006
        /*14b8*/ 	.word	0x00000000
        /*14bc*/ 	.short	0x010a
        /*14be*/ 	.byte	0x3f
	.zero		1


	//   ....[99]....
        /*14c0*/ 	.word	0x0002fa40
        /*14c4*/ 	.word	0x00000007
        /*14c8*/ 	.word	0x00000000
        /*14cc*/ 	.short	0x010a
        /*14ce*/ 	.byte	0x3f
	.zero		1


	//   ....[100]....
        /*14d0*/ 	.word	0x0002fa90
        /*14d4*/ 	.word	0x00000004
        /*14d8*/ 	.word	0x00029860
        /*14dc*/ 	.short	0x010a
        /*14de*/ 	.byte	0x3f
	.zero		1


	//   ....[101]....
        /*14e0*/ 	.word	0x0002fae0
        /*14e4*/ 	.word	0x00000003
        /*14e8*/ 	.word	0x00029860
        /*14ec*/ 	.short	0x010a
        /*14ee*/ 	.byte	0x3f
	.zero		1


	//   ....[102]....
        /*14f0*/ 	.word	0x0002fb30
        /*14f4*/ 	.word	0x00000004
        /*14f8*/ 	.word	0x00029880
        /*14fc*/ 	.short	0x010a
        /*14fe*/ 	.byte	0x3f
	.zero		1


	//----- nvinfo : EIATTR_NUM_MBARRIERS
	.align		4
.L_157:
        /*1500*/ 	.byte	0x03, 0x38
        /*1502*/ 	.short	0x0016


	//----- nvinfo : EIATTR_EXIT_INSTR_OFFSETS
	.align		4
        /*1504*/ 	.byte	0x04, 0x1c
        /*1506*/ 	.short	(.L_159 - .L_158)


	//   ....[0]....
.L_158:
        /*1508*/ 	.word	0x0002b0f0


	//----- nvinfo : EIATTR_MAX_THREADS
	.align		4
.L_159:
        /*150c*/ 	.byte	0x04, 0x05
        /*150e*/ 	.short	(.L_161 - .L_160)
.L_160:
        /*1510*/ 	.word	0x00000180
        /*1514*/ 	.word	0x00000001
        /*1518*/ 	.word	0x00000001


	//----- nvinfo : EIATTR_CRS_STACK_SIZE
	.align		4
.L_161:
        /*151c*/ 	.byte	0x04, 0x1e
        /*151e*/ 	.short	(.L_163 - .L_162)
.L_162:
        /*1520*/ 	.word	0x00000000


	//----- nvinfo : EIATTR_CBANK_PARAM_SIZE
	.align		4
.L_163:
        /*1524*/ 	.byte	0x03, 0x19
        /*1526*/ 	.short	0x0af0


	//----- nvinfo : EIATTR_PARAM_CBANK
	.align		4
        /*1528*/ 	.byte	0x04, 0x0a
        /*152a*/ 	.short	(.L_165 - .L_164)
	.align		4
.L_164:
        /*152c*/ 	.word	index@(.nv.constant0._ZN7cutlass13device_kernelIN5flash11enable_sm90INS1_16FlashAttnFwdSm90INS1_25CollectiveMainloopFwdSm90ILi2EN4cute5tupleIJNS5_1CILi1EEES8_S8_EEENS6_IJNS7_ILi128EEENS7_ILi160EEENS7_ILi192EEEEEELi128ENS_12float_e4m3_tEfNS_4arch4Sm90ELb0ELb0ELb1ELb1ELb0ELb1ELb0ELb1ELb1ELb1ELb1ELb0EEENS1_21CollectiveEpilogueFwdINS6_IJSA_SA_SB_EEES9_NS_10bfloat16_tESG_Li256ELb1ELb1ELb1ELb1EEENS1_36VarlenDynamicPersistentTileSchedulerILi128ELi160ELi256ELi128ELb1ELb1ELb1ELb0ELb1ELb1EEEEEEEEEvNT_6ParamsE)
        /*1530*/ 	.short	0x0210
        /*1532*/ 	.short	0x0af0


	//----- nvinfo : EIATTR_SW_WAR
	.align		4
.L_165:
        /*1534*/ 	.byte	0x04, 0x36
        /*1536*/ 	.short	(.L_167 - .L_166)
.L_166:
        /*1538*/ 	.word	0x00000008
.L_167:


//--------------------- .nv.info._ZN7cutlass13device_kernelIN5flash11enable_sm90INS1_16FlashAttnFwdSm90INS1_25CollectiveMainloopFwdSm90ILi2EN4cute5tupleIJNS5_1CILi1EEES8_S8_EEENS6_IJNS7_ILi128EEESA_NS7_ILi192EEEEEELi128ENS_12float_e4m3_tEfNS_4arch4Sm90ELb0ELb1ELb1ELb0ELb0ELb0ELb0ELb1ELb1ELb1ELb1ELb0EEENS1_21CollectiveEpilogueFwdINS6_IJSA_SA_SA_EEES9_NS_10bfloat16_tESF_Li256ELb0ELb1ELb1ELb1EEENS1_19SingleTileSchedulerILb0ELb1ELb1ELi128EEEEEEEEEvNT_6ParamsE --------------------------
	.section	.nv.info._ZN7cutlass13device_kernelIN5flash11enable_sm90INS1_16FlashAttnFwdSm90INS1_25CollectiveMainloopFwdSm90ILi2EN4cute5tupleIJNS5_1CILi1EEES8_S8_EEENS6_IJNS7_ILi128EEESA_NS7_ILi192EEEEEELi128ENS_12float_e4m3_tEfNS_4arch4Sm90ELb0ELb1ELb1ELb0ELb0ELb0ELb0ELb1ELb1ELb1ELb1ELb0EEENS1_21CollectiveEpilogueFwdINS6_IJSA_SA_SA_EEES9_NS_10bfloat16_tESF_Li256ELb0ELb1ELb1ELb1EEENS1_19SingleTileSchedulerILb0ELb1ELb1ELi128EEEEEEEEEvNT_6ParamsE,"",@"SHT_CUDA_INFO"
	.sectionflags	@""
	.align	4


	//----- nvinfo : EIATTR_CUDA_API_VERSION
	.align		4
        /*0000*/ 	.byte	0x04, 0x37
        /*0002*/ 	.short	(.L_169 - .L_168)
.L_168:
        /*0004*/ 	.word	0x00000082


	//----- nvinfo : EIATTR_KPARAM_INFO
	.align		4
.L_169:
        /*0008*/ 	.byte	0x04, 0x17
        /*000a*/ 	.short	(.L_171 - .L_170)
.L_170:
        /*000c*/ 	.word	0x00000000
        /*0010*/ 	.short	0x0000
        /*0012*/ 	.short	0x0070
        /*0014*/ 	.byte	0x00, 0xf0, 0x01, 0x28


	//----- nvinfo : EIATTR_SPARSE_MMA_MASK
	.align		4
.L_171:
        /*0018*/ 	.byte	0x03, 0x50
        /*001a*/ 	.short	0x0000


	//----- nvinfo : EIATTR_MAXREG_COUNT
	.align		4
        /*001c*/ 	.byte	0x03, 0x1b
        /*001e*/ 	.short	0x00a8


	//----- nvinfo : EIATTR_NUM_BARRIERS
	.align		4
        /*0020*/ 	.byte	0x02, 0x4c
        /*0022*/ 	.byte	0x10
	.zero		1


	//----- nvinfo : EIATTR_EXTERNS
	.align		4
        /*0024*/ 	.byte	0x04, 0x0f
        /*0026*/ 	.short	(.L_173 - .L_172)


	//   ....[0]....
	.align		4
.L_172:
        /*0028*/ 	.word	index@(__assertfail)


	//----- nvinfo : EIATTR_ANNOTATIONS
	.align		4
.L_173:
        /*002c*/ 	.byte	0x04, 0x55
        /*002e*/ 	.short	(.L_175 - .L_174)


	//   ....[0]....
.L_174:
        /* <DEDUP_REMOVED lines=18> */


	//----- nvinfo : EIATTR_MERCURY_ISA_VERSION
	.align		4
.L_175:
        /*0140*/ 	.byte	0x03, 0x5f
        /*0142*/ 	.short	0x0101


	//----- nvinfo : EIATTR_INT_WARP_WIDE_INSTR_OFFSETS
	.align		4
        /*0144*/ 	.byte	0x04, 0x31
        /*0146*/ 	.short	(.L_177 - .L_176)


	//   ....[0]....
.L_176:
        /*0148*/ 	.word	0x00000120


	//   ....[1]....
        /*014c*/ 	.word	0x000001c0


	//   ....[2]....
        /*0150*/ 	.word	0x00000230


	//----- nvinfo : EIATTR_COOP_GROUP_MASK_REGIDS
	.align		4
.L_177:
        /*0154*/ 	.byte	0x04, 0x29
        /*0156*/ 	.short	(.L_179 - .L_178)


	//   ....[0]....
.L_178:
        /*0158*/ 	.word	0xffffffff


	//   ....[1]....
        /*015c*/ 	.word	0xffffffff


	//   ....[2]....
        /*0160*/ 	.word	0xffffffff


	//   ....[3]....
        /*0164*/ 	.word	0xffffffff


	//   ....[4]....
        /*0168*/ 	.word	0xffffffff


	//   ....[5]....
        /*016c*/ 	.word	0xffffffff


	//   ....[6]....
        /*0170*/ 	.word	0xffffffff


	//   ....[7]....
        /*0174*/ 	.word	0xffffffff


	//   ....[8]....
        /*0178*/ 	.word	0xffffffff


	//   ....[9]....
        /*017c*/ 	.word	0xffffffff


	//   ....[10]....
        /*0180*/ 	.word	0xffffffff


	//   ....[11]....
        /*0184*/ 	.word	0xffffffff


	//   ....[12]....
        /*0188*/ 	.word	0xffffffff


	//   ....[13]....
        /*018c*/ 	.word	0xffffffff


	//   ....[14]....
        /*0190*/ 	.word	0xffffffff


	//   ....[15]....
        /*0194*/ 	.word	0xffffffff


	//   ....[16]....
        /*0198*/ 	.word	0xffffffff


	//   ....[17]....
        /*019c*/ 	.word	0xffffffff


	//   ....[18]....
        /*01a0*/ 	.word	0xffffffff


	//   ....[19]....
        /*01a4*/ 	.word	0xffffffff


	//   ....[20]....
        /*01a8*/ 	.word	0xffffffff


	//   ....[21]....
        /*01ac*/ 	.word	0xffffffff


	//   ....[22]....
        /*01b0*/ 	.word	0xffffffff


	//   ....[23]....
        /*01b4*/ 	.word	0xffffffff


	//   ....[24]....
        /*01b8*/ 	.word	0xffffffff


	//   ....[25]....
        /*01bc*/ 	.word	0xffffffff


	//   ....[26]....
        /*01c0*/ 	.word	0xffffffff


	//   ....[27]....
        /*01c4*/ 	.word	0xffffffff


	//   ....[28]....
        /*01c8*/ 	.word	0xffffffff


	//   ....[29]....
        /*01cc*/ 	.word	0xffffffff


	//   ....[30]....
        /*01d0*/ 	.word	0xffffffff


	//   ....[31]....
        /*01d4*/ 	.word	0xffffffff


	//   ....[32]....
        /*01d8*/ 	.word	0xffffffff


	//   ....[33]....
        /*01dc*/ 	.word	0xffffffff


	//   ....[34]....
        /*01e0*/ 	.word	0xffffffff


	//   ....[35]....
        /*01e4*/ 	.word	0xffffffff


	//   ....[36]....
        /*01e8*/ 	.word	0xffffffff


	//   ....[37]....
        /*01ec*/ 	.word	0xffffffff


	//   ....[38]....
        /*01f0*/ 	.word	0xffffffff


	//   ....[39]....
        /*01f4*/ 	.word	0xffffffff


	//   ....[40]....
        /*01f8*/ 	.word	0xffffffff


	//   ....[41]....
        /*01fc*/ 	.word	0xffffffff


	//   ....[42]....
        /*0200*/ 	.word	0xffffffff


	//   ....[43]....
        /*0204*/ 	.word	0xffffffff


	//   ....[44]....
        /*0208*/ 	.word	0xffffffff


	//   ....[45]....
        /*020c*/ 	.word	0xffffffff


	//   ....[46]....
        /*0210*/ 	.word	0xffffffff


	//   ....[47]....
        /*0214*/ 	.word	0xffffffff


	//   ....[48]....
        /*0218*/ 	.word	0xffffffff


	//   ....[49]....
        /*021c*/ 	.word	0xffffffff


	//   ....[50]....
        /*0220*/ 	.word	0xffffffff


	//   ....[51]....
        /*0224*/ 	.word	0xffffffff


	//   ....[52]....
        /*0228*/ 	.word	0xffffffff


	//   ....[53]....
        /*022c*/ 	.word	0xffffffff


	//   ....[54]....
        /*0230*/ 	.word	0xffffffff


	//   ....[55]....
        /*0234*/ 	.word	0xffffffff


	//   ....[56]....
        /*0238*/ 	.word	0xffffffff


	//   ....[57]....
        /*023c*/ 	.word	0xffffffff


	//   ....[58]....
        /*0240*/ 	.word	0xffffffff


	//   ....[59]....
        /*0244*/ 	.word	0xffffffff


	//   ....[60]....
        /*0248*/ 	.word	0xffffffff


	//   ....[61]....
        /*024c*/ 	.word	0xffffffff


	//   ....[62]....
        /*0250*/ 	.word	0xffffffff


	//   ....[63]....
        /*0254*/ 	.word	0xffffffff


	//   ....[64]....
        /*0258*/ 	.word	0xffffffff


	//   ....[65]....
        /*025c*/ 	.word	0xffffffff


	//   ....[66]....
        /*0260*/ 	.word	0xffffffff


	//   ....[67]....
        /*0264*/ 	.word	0xffffffff


	//   ....[68]....
        /*0268*/ 	.word	0xffffffff


	//   ....[69]....
        /*026c*/ 	.word	0xffffffff


	//   ....[70]....
        /*0270*/ 	.word	0xffffffff


	//   ....[71]....
        /*0274*/ 	.word	0xffffffff


	//   ....[72]....
        /*0278*/ 	.word	0xffffffff


	//   ....[73]....
        /*027c*/ 	.word	0xffffffff


	//   ....[74]....
        /*0280*/ 	.word	0xffffffff


	//   ....[75]....
        /*0284*/ 	.word	0xffffffff


	//   ....[76]....
        /*0288*/ 	.word	0xffffffff


	//   ....[77]....
        /*028c*/ 	.word	0xffffffff


	//   ....[78]....
        /*0290*/ 	.word	0xffffffff


	//   ....[79]....
        /*0294*/ 	.word	0xffffffff


	//   ....[80]....
        /*0298*/ 	.word	0xffffffff


	//   ....[81]....
        /*029c*/ 	.word	0xffffffff


	//   ....[82]....
        /*02a0*/ 	.word	0xffffffff


	//   ....[83]....
        /*02a4*/ 	.word	0xffffffff


	//   ....[84]....
        /*02a8*/ 	.word	0xffffffff


	//   ....[85]....
        /*02ac*/ 	.word	0xffffffff


	//   ....[86]....
        /*02b0*/ 	.word	0xffffffff


	//   ....[87]....
        /*02b4*/ 	.word	0xffffffff


	//   ....[88]....
        /*02b8*/ 	.word	0xffffffff


	//   ....[89]....
        /*02bc*/ 	.word	0xffffffff


	//   ....[90]....
        /*02c0*/ 	.word	0xffffffff


	//   ....[91]....
        /*02c4*/ 	.word	0xffffffff


	//   ....[92]....
        /*02c8*/ 	.word	0xffffffff


	//   ....[93]....
        /*02cc*/ 	.word	0xffffffff


	//   ....[94]....
        /*02d0*/ 	.word	0xffffffff


	//   ....[95]....
        /*02d4*/ 	.word	0xffffffff


	//   ....[96]....
        /*02d8*/ 	.word	0xffffffff


	//   ....[97]....
        /*02dc*/ 	.word	0xffffffff


	//   ....[98]....
        /*02e0*/ 	.word	0xffffffff


	//   ....[99]....
        /*02e4*/ 	.word	0xffffffff


	//   ....[100]....
        /*02e8*/ 	.word	0xffffffff


	//   ....[101]....
        /*02ec*/ 	.word	0xffffffff


	//   ....[102]....
        /*02f0*/ 	.word	0xffffffff


	//   ....[103]....
        /*02f4*/ 	.word	0xffffffff


	//   ....[104]....
        /*02f8*/ 	.word	0xffffffff


	//   ....[105]....
        /*02fc*/ 	.word	0xffffffff


	//   ....[106]....
        /*0300*/ 	.word	0xffffffff


	//   ....[107]....
        /*0304*/ 	.word	0xffffffff


	//   ....[108]....
        /*0308*/ 	.word	0xffffffff


	//   ....[109]....
        /*030c*/ 	.word	0xffffffff


	//   ....[110]....
        /*0310*/ 	.word	0xffffffff


	//   ....[111]....
        /*0314*/ 	.word	0xffffffff


	//   ....[112]....
        /*0318*/ 	.word	0xffffffff


	//   ....[113]....
        /*031c*/ 	.word	0xffffffff


	//   ....[114]....
        /*0320*/ 	.word	0xffffffff


	//   ....[115]....
        /*0324*/ 	.word	0xffffffff


	//   ....[116]....
        /*0328*/ 	.word	0xffffffff


	//   ....[117]....
        /*032c*/ 	.word	0x0500000f


	//   ....[118]....
        /*0330*/ 	.word	0x0500000f


	//   ....[119]....
        /*0334*/ 	.word	0x0500000f


	//   ....[120]....
        /*0338*/ 	.word	0x0500000f


	//   ....[121]....
        /*033c*/ 	.word	0x0500000f


	//   ....[122]....
        /*0340*/ 	.word	0x0500000f


	//   ....[123]....
        /*0344*/ 	.word	0x0500000f


	//   ....[124]....
        /*0348*/ 	.word	0x0500000f


	//   ....[125]....
        /*034c*/ 	.word	0x0500000f


	//----- nvinfo : EIATTR_COOP_GROUP_INSTR_OFFSETS
	.align		4
.L_179:
        /*0350*/ 	.byte	0x04, 0x28
        /*0352*/ 	.short	(.L_181 - .L_180)


	//   ....[0]....
.L_180:
        /*0354*/ 	.word	0x00000060


	//   ....[1]....
        /*0358*/ 	.word	0x00000130


	//   ....[2]....
        /*035c*/ 	.word	0x000001e0


	//   ....[3]....
        /*0360*/ 	.word	0x000003a0


	//   ....[4]....
        /*0364*/ 	.word	0x00000500


	//   ....[5]....
        /*0368*/ 	.word	0x00000620


	//   ....[6]....
        /*036c*/ 	.word	0x00000780


	//   ....[7]....
        /*0370*/ 	.word	0x000014b0


	//   ....[8]....
        /*0374*/ 	.word	0x000021c0


	//   ....[9]....
        /*0378*/ 	.word	0x000033c0


	//   ....[10]....
        /*037c*/ 	.word	0x00003ac0


	//   ....[11]....
        /*0380*/ 	.word	0x00003b70


	//   ....[12]....
        /*0384*/ 	.word	0x000044c0


	//   ....[13]....
        /*0388*/ 	.word	0x00004530


	//   ....[14]....
        /*038c*/ 	.word	0x000061f0


	//   ....[15]....
        /*0390*/ 	.word	0x00006880


	//   ....[16]....
        /*0394*/ 	.word	0x000072c0


	//   ....[17]....
        /*0398*/ 	.word	0x00007370


	//   ....[18]....
        /*039c*/ 	.word	0x00007c30


	//   ....[19]....
        /*03a0*/ 	.word	0x00007cc0


	//   ....[20]....
        /*03a4*/ 	.word	0x0000a120


	//   ....[21]....
        /*03a8*/ 	.word	0x0000a150


	//   ....[22]....
        /*03ac*/ 	.word	0x0000a170


	//   ....[23]....
        /*03b0*/ 	.word	0x0000a190


	//   ....[24]....
        /*03b4*/ 	.word	0x0000c3a0


	//   ....[25]....
        /*03b8*/ 	.word	0x0000cb90


	//   ....[26]....
        /*03bc*/ 	.word	0x0000d280


	//   ....[27]....
        /*03c0*/ 	.word	0x0000d380


	//   ....[28]....
        /*03c4*/ 	.word	0x0000dc00


	//   ....[29]....
        /*03c8*/ 	.word	0x0000dc70


	//   ....[30]....
        /*03cc*/ 	.word	0x0000ef80


	//   ....[31]....
        /*03d0*/ 	.word	0x0000ef90


	//   ....[32]....
        /*03d4*/ 	.word	0x0000f010


	//   ....[33]....
        /*03d8*/ 	.word	0x0000f020


	//   ....[34]....
        /*03dc*/ 	.word	0x0000feb0


	//   ....[35]....
        /*03e0*/ 	.word	0x0000fec0


	//   ....[36]....
        /*03e4*/ 	.word	0x0000fed0


	//   ....[37]....
        /*03e8*/ 	.word	0x0000fef0


	//   ....[38]....
        /*03ec*/ 	.word	0x0000ff00


	//   ....[39]....
        /*03f0*/ 	.word	0x0000ff10


	//   ....[40]....
        /*03f4*/ 	.word	0x0000ff20


	//   ....[41]....
        /*03f8*/ 	.word	0x0000ff30


	//   ....[42]....
        /*03fc*/ 	.word	0x0000ff40


	//   ....[43]....
        /*0400*/ 	.word	0x0000ff50


	//   ....[44]....
        /*0404*/ 	.word	0x0000ff60


	//   ....[45]....
        /*0408*/ 	.word	0x0000ff70


	//   ....[46]....
        /*040c*/ 	.word	0x0000ff80


	//   ....[47]....
        /*0410*/ 	.word	0x0000ff90


	//   ....[48]....
        /*0414*/ 	.word	0x0000ffa0


	//   ....[49]....
        /*0418*/ 	.word	0x0000ffb0


	//   ....[50]....
        /*041c*/ 	.word	0x0000ffc0


	//   ....[51]....
        /*0420*/ 	.word	0x0000ffd0


	//   ....[52]....
        /*0424*/ 	.word	0x0000ffe0


	//   ....[53]....
        /*0428*/ 	.word	0x0000fff0


	//   ....[54]....
        /*042c*/ 	.word	0x00010000


	//   ....[55]....
        /*0430*/ 	.word	0x00010010


	//   ....[56]....
        /*0434*/ 	.word	0x00010020


	//   ....[57]....
        /*0438*/ 	.word	0x00010030


	//   ....[58]....
        /*043c*/ 	.word	0x00010040


	//   ....[59]....
        /*0440*/ 	.word	0x00010060


	//   ....[60]....
        /*0444*/ 	.word	0x00010070


	//   ....[61]....
        /*0448*/ 	.word	0x00010080


	//   ....[62]....
        /*044c*/ 	.word	0x00010090


	//   ....[63]....
        /*0450*/ 	.word	0x000100a0


	//   ....[64]....
        /*0454*/ 	.word	0x000100b0


	//   ....[65]....
        /*0458*/ 	.word	0x000100d0


	//   ....[66]....
        /*045c*/ 	.word	0x000100e0


	//   ....[67]....
        /*0460*/ 	.word	0x000100f0


	//   ....[68]....
        /*0464*/ 	.word	0x00010100


	//   ....[69]....
        /*0468*/ 	.word	0x00010120


	//   ....[70]....
        /*046c*/ 	.word	0x00010150


	//   ....[71]....
        /*0470*/ 	.word	0x00010170


	//   ....[72]....
        /*0474*/ 	.word	0x00010180


	//   ....[73]....
        /*0478*/ 	.word	0x00010190


	//   ....[74]....
        /*047c*/ 	.word	0x000101a0


	//   ....[75]....
        /*0480*/ 	.word	0x000101b0


	//   ....[76]....
        /*0484*/ 	.word	0x000101c0


	//   ....[77]....
        /*0488*/ 	.word	0x000101d0


	//   ....[78]....
        /*048c*/ 	.word	0x000101e0


	//   ....[79]....
        /*0490*/ 	.word	0x000101f0


	//   ....[80]....
        /*0494*/ 	.word	0x00010200


	//   ....[81]....
        /*0498*/ 	.word	0x00010220


	//   ....[82]....
        /*049c*/ 	.word	0x00010250


	//   ....[83]....
        /*04a0*/ 	.word	0x00010280


	//   ....[84]....
        /*04a4*/ 	.word	0x000102b0


	//   ....[85]....
        /*04a8*/ 	.word	0x000102e0


	//   ....[86]....
        /*04ac*/ 	.word	0x00010310


	//   ....[87]....
        /*04b0*/ 	.word	0x00010350


	//   ....[88]....
        /*04b4*/ 	.word	0x00010390


	//   ....[89]....
        /*04b8*/ 	.word	0x000103b0


	//   ....[90]....
        /*04bc*/ 	.word	0x000103c0


	//   ....[91]....
        /*04c0*/ 	.word	0x000103d0


	//   ....[92]....
        /*04c4*/ 	.word	0x000103e0


	//   ....[93]....
        /*04c8*/ 	.word	0x000103f0


	//   ....[94]....
        /*04cc*/ 	.word	0x00010400


	//   ....[95]....
        /*04d0*/ 	.word	0x00010410


	//   ....[96]....
        /*04d4*/ 	.word	0x00010420


	//   ....[97]....
        /*04d8*/ 	.word	0x00010430


	//   ....[98]....
        /*04dc*/ 	.word	0x00010800


	//   ....[99]....
        /*04e0*/ 	.word	0x00010850


	//   ....[100]....
        /*04e4*/ 	.word	0x00010890


	//   ....[101]....
        /*04e8*/ 	.word	0x000108d0


	//   ....[102]....
        /*04ec*/ 	.word	0x00010910


	//   ....[103]....
        /*04f0*/ 	.word	0x00010950


	//   ....[104]....
        /*04f4*/ 	.word	0x00011020


	//   ....[105]....
        /*04f8*/ 	.word	0x00011050


	//   ....[106]....
        /*04fc*/ 	.word	0x00011b70


	//   ....[107]....
        /*0500*/ 	.word	0x00012cc0


	//   ....[108]....
        /*0504*/ 	.word	0x000137e0


	//   ....[109]....
        /*0508*/ 	.word	0x00013810


	//   ....[110]....
        /*050c*/ 	.word	0x00013840


	//   ....[111]....
        /*0510*/ 	.word	0x00013910


	//   ....[112]....
        /*0514*/ 	.word	0x00013930


	//   ....[113]....
        /*0518*/ 	.word	0x000139d0


	//   ....[114]....
        /*051c*/ 	.word	0x000139f0


	//   ....[115]....
        /*0520*/ 	.word	0x00013a00


	//   ....[116]....
        /*0524*/ 	.word	0x000152b0


	//   ....[117]....
        /*0528*/ 	.word	0x00015920


	//   ....[118]....
        /*052c*/ 	.word	0x00015af0


	//   ....[119]....
        /*0530*/ 	.word	0x00015b40


	//   ....[120]....
        /*0534*/ 	.word	0x00015bf0


	//   ....[121]....
        /*0538*/ 	.word	0x00015d10


	//   ....[122]....
        /*053c*/ 	.word	0x00015d80


	//   ....[123]....
        /*0540*/ 	.word	0x00015e90


	//   ....[124]....
        /*0544*/ 	.word	0x00015f00


	//   ....[125]....
        /*0548*/ 	.word	0x00016000


	//----- nvinfo : EIATTR_REG_RECONFIG
	.align		4
.L_181:
        /*054c*/ 	.byte	0x01, 0x54
	.zero		2


	//----- nvinfo : EIATTR_SYSCALL_OFFSETS
	.align		4
        /*0550*/ 	.byte	0x04, 0x46
        /*0552*/ 	.short	(.L_183 - .L_182)


	//   ....[0]....
.L_182:
        /*0554*/ 	.word	0x00001670


	//   ....[1]....
        /*0558*/ 	.word	0x00012650


	//   ....[2]....
        /*055c*/ 	.word	0x00012790


	//   ....[3]....
        /*0560*/ 	.word	0x000128d0


	//   ....[4]....
        /*0564*/ 	.word	0x000129f0


	//   ....[5]....
        /*0568*/ 	.word	0x00013400


	//----- nvinfo : EIATTR_MBARRIER_INSTR_OFFSETS
	.align		4
.L_183:
        /*056c*/ 	.byte	0x04, 0x39
        /*056e*/ 	.short	(.L_185 - .L_184)


	//   ....[0]....
.L_184:
        /*0570*/ 	.word	0x00000250
        /*0574*/ 	.word	0x000000ff
        /*0578*/ 	.word	0x00022800
        /*057c*/ 	.short	0x0100
        /*057e*/ 	.byte	0x08
	.zero		1


	//   ....[1]....
        /*0580*/ 	.word	0x00000260
        /*0584*/ 	.word	0x000000ff
        /*0588*/ 	.word	0x00022820
        /*058c*/ 	.short	0x0100
        /*058e*/ 	.byte	0x08
	.zero		1


	//   ....[2]....
        /*0590*/ 	.word	0x00000350
        /*0594*/ 	.word	0x000000ff
        /*0598*/ 	.word	0x00022830
        /*059c*/ 	.short	0x0100
        /*059e*/ 	.byte	0x08
	.zero		1


	//   ....[3]....
        /*05a0*/ 	.word	0x00000360
        /*05a4*/ 	.word	0x000000ff
        /*05a8*/ 	.word	0x00022840
        /*05ac*/ 	.short	0x0100
        /*05ae*/ 	.byte	0x08
	.zero		1


	//   ....[4]....
        /*05b0*/ 	.word	0x00000370
        /*05b4*/ 	.word	0x000000ff
        /*05b8*/ 	.word	0x00022838
        /*05bc*/ 	.short	0x0100
        /*05be*/ 	.byte	0x08
	.zero		1


	//   ....[5]....
        /*05c0*/ 	.word	0x00000380
        /*05c4*/ 	.word	0x000000ff
        /*05c8*/ 	.word	0x00022848
        /*05cc*/ 	.short	0x0100
        /*05ce*/ 	.byte	0x08
	.zero		1


	//   ....[6]....
        /*05d0*/ 	.word	0x000004b0
        /*05d4*/ 	.word	0x000000ff
        /*05d8*/ 	.word	0x00022850
        /*05dc*/ 	.short	0x0100
        /*05de*/ 	.byte	0x08
	.zero		1


	//   ....[7]....
        /*05e0*/ 	.word	0x000004c0
        /*05e4*/ 	.word	0x000000ff
        /*05e8*/ 	.word	0x00022860
        /*05ec*/ 	.short	0x0100
        /*05ee*/ 	.byte	0x08
	.zero		1


	//   ....[8]....
        /*05f0*/ 	.word	0x000004d0
        /*05f4*/ 	.word	0x000000ff
        /*05f8*/ 	.word	0x00022858
        /*05fc*/ 	.short	0x0100
        /*05fe*/ 	.byte	0x08
	.zero		1


	//   ....[9]....
        /*0600*/ 	.word	0x000004e0
        /*0604*/ 	.word	0x000000ff
        /*0608*/ 	.word	0x00022868
        /*060c*/ 	.short	0x0100
        /*060e*/ 	.byte	0x08
	.zero		1


	//   ....[10]....
        /*0610*/ 	.word	0x000005d0
        /*0614*/ 	.word	0x000000ff
        /*0618*/ 	.word	0x00022870
        /*061c*/ 	.short	0x0100
        /*061e*/ 	.byte	0x06
	.zero		1


	//   ....[11]....
        /*0620*/ 	.word	0x000005e0
        /*0624*/ 	.word	0x000000ff
        /*0628*/ 	.word	0x00022880
        /*062c*/ 	.short	0x0100
        /*062e*/ 	.byte	0x06
	.zero		1


	//   ....[12]....
        /*0630*/ 	.word	0x000005f0
        /*0634*/ 	.word	0x000000ff
        /*0638*/ 	.word	0x00022878
        /*063c*/ 	.short	0x0100
        /*063e*/ 	.byte	0x06
	.zero		1


	//   ....[13]....
        /*0640*/ 	.word	0x00000600
        /*0644*/ 	.word	0x000000ff
        /*0648*/ 	.word	0x00022888
        /*064c*/ 	.short	0x0100
        /*064e*/ 	.byte	0x06
	.zero		1


	//   ....[14]....
        /*0650*/ 	.word	0x00000730
        /*0654*/ 	.word	0x000000ff
        /*0658*/ 	.word	0x00022890
        /*065c*/ 	.short	0x0100
        /*065e*/ 	.byte	0x08
	.zero		1


	//   ....[15]....
        /*0660*/ 	.word	0x00000740
        /*0664*/ 	.word	0x000000ff
        /*0668*/ 	.word	0x000228a0
        /*066c*/ 	.short	0x0100
        /*066e*/ 	.byte	0x08
	.zero		1


	//   ....[16]....
        /*0670*/ 	.word	0x00000750
        /*0674*/ 	.word	0x000000ff
        /*0678*/ 	.word	0x00022898
        /*067c*/ 	.short	0x0100
        /*067e*/ 	.byte	0x08
	.zero		1


	//   ....[17]....
        /*0680*/ 	.word	0x00000760
        /*0684*/ 	.word	0x000000ff
        /*0688*/ 	.word	0x000228a8
        /*068c*/ 	.short	0x0100
        /*068e*/ 	.byte	0x08
	.zero		1


	//   ....[18]....
        /*0690*/ 	.word	0x00000890
        /*0694*/ 	.word	0x000000ff
        /*0698*/ 	.word	0x000228b0
        /*069c*/ 	.short	0x0100
        /*069e*/ 	.byte	0x08
	.zero		1


	//   ....[19]....
        /*06a0*/ 	.word	0x000008a0
        /*06a4*/ 	.word	0x000000ff
        /*06a8*/ 	.word	0x000228c0
        /*06ac*/ 	.short	0x0100
        /*06ae*/ 	.byte	0x08
	.zero		1


	//   ....[20]....
        /*06b0*/ 	.word	0x000008b0
        /*06b4*/ 	.word	0x000000ff
        /*06b8*/ 	.word	0x000228b8
        /*06bc*/ 	.short	0x0100
        /*06be*/ 	.byte	0x08
	.zero		1


	//   ....[21]....
        /*06c0*/ 	.word	0x000008c0
        /*06c4*/ 	.word	0x000000ff
        /*06c8*/ 	.word	0x000228c8
        /*06cc*/ 	.short	0x0100
        /*06ce*/ 	.byte	0x08
	.zero		1


	//   ....[22]....
        /*06d0*/ 	.word	0x000018f0
        /*06d4*/ 	.word	0x000000ff
        /*06d8*/ 	.word	0x00022800
        /*06dc*/ 	.short	0x010a
        /*06de*/ 	.byte	0x24
	.zero		1


	//   ....[23]....
        /*06e0*/ 	.word	0x00001970
        /*06e4*/ 	.word	0x000000ff
        /*06e8*/ 	.word	0x00022830
        /*06ec*/ 	.short	0x010a
        /*06ee*/ 	.byte	0x24
	.zero		1


	//   ....[24]....
        /*06f0*/ 	.word	0x00001a00
        /*06f4*/ 	.word	0x000000ff
        /*06f8*/ 	.word	0x00022830
        /*06fc*/ 	.short	0x010a
        /*06fe*/ 	.byte	0x24
	.zero		1


	//   ....[25]....
        /*0700*/ 	.word	0x00002260
        /*0704*/ 	.word	0x0000000d
        /*0708*/ 	.word	0x00000000
        /*070c*/ 	.short	0x0101
        /*070e*/ 	.byte	0x3f
	.zero		1


	//   ....[26]....
        /*0710*/ 	.word	0x00005740
        /*0714*/ 	.word	0x000000ff
        /*0718*/ 	.word	0x00022830
        /*071c*/ 	.short	0x010a
        /*071e*/ 	.byte	0x0a
	.zero		1


	//   ....[27]....
        /*0720*/ 	.word	0x00005780
        /*0724*/ 	.word	0x000000ff
        /*0728*/ 	.word	0x00022830
        /*072c*/ 	.short	0x010a
        /*072e*/ 	.byte	0x0a
	.zero		1


	//   ....[28]....
        /*0730*/ 	.word	0x00005a10
        /*0734*/ 	.word	0x000000ff
        /*0738*/ 	.word	0x00022850
        /*073c*/ 	.short	0x010a
        /*073e*/ 	.byte	0x0a
	.zero		1


	//   ....[29]....
        /*0740*/ 	.word	0x00005a50
        /*0744*/ 	.word	0x000000ff
        /*0748*/ 	.word	0x00022850
        /*074c*/ 	.short	0x010a
        /*074e*/ 	.byte	0x0a
	.zero		1


	//   ....[30]....
        /*0750*/ 	.word	0x000064f0
        /*0754*/ 	.word	0x00000037
        /*0758*/ 	.word	0x00000000
        /*075c*/ 	.short	0x0101
        /*075e*/ 	.byte	0x3f
	.zero		1


	//   ....[31]....
        /*0760*/ 	.word	0x00008750
        /*0764*/ 	.word	0x000000ff
        /*0768*/ 	.word	0x00000000
        /*076c*/ 	.short	0x0101
        /*076e*/ 	.byte	0x05
	.zero		1


	//   ....[32]....
        /*0770*/ 	.word	0x00009060
        /*0774*/ 	.word	0x000000ff
        /*0778*/ 	.word	0x00022830
        /*077c*/ 	.short	0x010a
        /*077e*/ 	.byte	0x05
	.zero		1


	//   ....[33]....
        /*0780*/ 	.word	0x000090a0
        /*0784*/ 	.word	0x000000ff
        /*0788*/ 	.word	0x00022830
        /*078c*/ 	.short	0x010a
        /*078e*/ 	.byte	0x05
	.zero		1


	//   ....[34]....
        /*0790*/ 	.word	0x00009360
        /*0794*/ 	.word	0x000000ff
        /*0798*/ 	.word	0x00022850
        /*079c*/ 	.short	0x010a
        /*079e*/ 	.byte	0x0a
	.zero		1


	//   ....[35]....
        /*07a0*/ 	.word	0x000093a0
        /*07a4*/ 	.word	0x000000ff
        /*07a8*/ 	.word	0x00022850
        /*07ac*/ 	.short	0x010a
        /*07ae*/ 	.byte	0x0a
	.zero		1


	//   ....[36]....
        /*07b0*/ 	.word	0x0000ad30
        /*07b4*/ 	.word	0x00000004
        /*07b8*/ 	.word	0x00000000
        /*07bc*/ 	.short	0x0101
        /*07be*/ 	.byte	0x3f
	.zero		1


	//   ....[37]....
        /*07c0*/ 	.word	0x0000b000
        /*07c4*/ 	.word	0x000000ff
        /*07c8*/ 	.word	0x00000000
        /*07cc*/ 	.short	0x0101
        /*07ce*/ 	.byte	0x04
	.zero		1


	//   ....[38]....
        /*07d0*/ 	.word	0x0000b720
        /*07d4*/ 	.word	0x000000ff
        /*07d8*/ 	.word	0x00022830
        /*07dc*/ 	.short	0x010a
        /*07de*/ 	.byte	0x0a
	.zero		1


	//   ....[39]....
        /*07e0*/ 	.word	0x0000b760
        /*07e4*/ 	.word	0x000000ff
        /*07e8*/ 	.word	0x00022830
        /*07ec*/ 	.short	0x010a
        /*07ee*/ 	.byte	0x0a
	.zero		1


	//   ....[40]....
        /*07f0*/ 	.word	0x0000b9e0
        /*07f4*/ 	.word	0x000000ff
        /*07f8*/ 	.word	0x00022850
        /*07fc*/ 	.short	0x010a
        /*07fe*/ 	.byte	0x0a
	.zero		1


	//   ....[41]....
        /*0800*/ 	.word	0x0000ba20
        /*0804*/ 	.word	0x000000ff
        /*0808*/ 	.word	0x00022850
        /*080c*/ 	.short	0x010a
        /*080e*/ 	.byte	0x0a
	.zero		1


	//   ....[42]....
        /*0810*/ 	.word	0x0000c4b0
        /*0814*/ 	.word	0x00000037
        /*0818*/ 	.word	0x00000000
        /*081c*/ 	.short	0x0101
        /*081e*/ 	.byte	0x3f
	.zero		1


	//   ....[43]....
        /*0820*/ 	.word	0x0000e710
        /*0824*/ 	.word	0x000000ff
        /*0828*/ 	.word	0x00000000
        /*082c*/ 	.short	0x0101
        /*082e*/ 	.byte	0x05
	.zero		1


	//   ....[44]....
        /*0830*/ 	.word	0x0000ecf0
        /*0834*/ 	.word	0x000000ff
        /*0838*/ 	.word	0x00022850
        /*083c*/ 	.short	0x010a
        /*083e*/ 	.byte	0x05
	.zero		1


	//   ....[45]....
        /*0840*/ 	.word	0x0000ed30
        /*0844*/ 	.word	0x000000ff
        /*0848*/ 	.word	0x00022850
        /*084c*/ 	.short	0x010a
        /*084e*/ 	.byte	0x05
	.zero		1


	//   ....[46]....
        /*0850*/ 	.word	0x0000f2e0
        /*0854*/ 	.word	0x000000ff
        /*0858*/ 	.word	0x00000000
        /*085c*/ 	.short	0x0101
        /*085e*/ 	.byte	0x04
	.zero		1


	//   ....[47]....
        /*0860*/ 	.word	0x00010930
        /*0864*/ 	.word	0x000000ff
        /*0868*/ 	.word	0x00000000
        /*086c*/ 	.short	0x0101
        /*086e*/ 	.byte	0x04
	.zero		1


	//   ....[48]....
        /*0870*/ 	.word	0x00012ef0
        /*0874*/ 	.word	0x000000ff
        /*0878*/ 	.word	0x00022880
        /*087c*/ 	.short	0x010a
        /*087e*/ 	.byte	0x26
	.zero		1


	//   ....[49]....
        /*0880*/ 	.word	0x00013040
        /*0884*/ 	.word	0x000000ff
        /*0888*/ 	.word	0x00022840
        /*088c*/ 	.short	0x010a
        /*088e*/ 	.byte	0x26
	.zero		1


	//   ....[50]....
        /*0890*/ 	.word	0x00013b70
        /*0894*/ 	.word	0x000000ff
        /*0898*/ 	.word	0x00022800
        /*089c*/ 	.short	0x0107
        /*089e*/ 	.byte	0x26
	.zero		1


	//   ....[51]....
        /*08a0*/ 	.word	0x00013be0
        /*08a4*/ 	.word	0x000000ff
        /*08a8*/ 	.word	0x00022800
        /*08ac*/ 	.short	0x0101
        /*08ae*/ 	.byte	0x26
	.zero		1


	//   ....[52]....
        /*08b0*/ 	.word	0x00013c00
        /*08b4*/ 	.word	0x000000ff
        /*08b8*/ 	.word	0x00022820
        /*08bc*/ 	.short	0x010a
        /*08be*/ 	.byte	0x26
	.zero		1


	//   ....[53]....
        /*08c0*/ 	.word	0x00013ef0
        /*08c4*/ 	.word	0x00000004
        /*08c8*/ 	.word	0x00022880
        /*08cc*/ 	.short	0x010a
        /*08ce*/ 	.byte	0x3f
	.zero		1


	//   ....[54]....
        /*08d0*/ 	.word	0x00014120
        /*08d4*/ 	.word	0x00000004
        /*08d8*/ 	.word	0x00022840
        /*08dc*/ 	.short	0x010a
        /*08de*/ 	.byte	0x3f
	.zero		1


	//   ....[55]....
        /*08e0*/ 	.word	0x00014570
        /*08e4*/ 	.word	0x00000013
        /*08e8*/ 	.word	0x00022870
        /*08ec*/ 	.short	0x010a
        /*08ee*/ 	.byte	0x3f
	.zero		1


	//   ....[56]....
        /*08f0*/ 	.word	0x000145e0
        /*08f4*/ 	.word	0x00000013
        /*08f8*/ 	.word	0x00022860
        /*08fc*/ 	.short	0x010a
        /*08fe*/ 	.byte	0x3f
	.zero		1


	//   ....[57]....
        /*0900*/ 	.word	0x00014ad0
        /*0904*/ 	.word	0x00000013
        /*0908*/ 	.word	0x00022850
        /*090c*/ 	.short	0x0101
        /*090e*/ 	.byte	0x3f
	.zero		1


	//   ....[58]....
        /*0910*/ 	.word	0x00014b40
        /*0914*/ 	.word	0x00000013
        /*0918*/ 	.word	0x00000000
        /*091c*/ 	.short	0x0101
        /*091e*/ 	.byte	0x3f
	.zero		1


	//   ....[59]....
        /*0920*/ 	.word	0x00014c60
        /*0924*/ 	.word	0x00000010
        /*0928*/ 	.word	0x00022870
        /*092c*/ 	.short	0x010a
        /*092e*/ 	.byte	0x3f
	.zero		1


	//   ....[60]....
        /*0930*/ 	.word	0x00014cd0
        /*0934*/ 	.word	0x00000010
        /*0938*/ 	.word	0x00022860
        /*093c*/ 	.short	0x010a
        /*093e*/ 	.byte	0x3f
	.zero		1


	//   ....[61]....
        /*0940*/ 	.word	0x00015150
        /*0944*/ 	.word	0x00000010
        /*0948*/ 	.word	0x00022850
        /*094c*/ 	.short	0x0101
        /*094e*/ 	.byte	0x3f
	.zero		1


	//   ....[62]....
        /*0950*/ 	.word	0x000151c0
        /*0954*/ 	.word	0x00000000
        /*0958*/ 	.word	0x00000000
        /*095c*/ 	.short	0x0101
        /*095e*/ 	.byte	0x3f
	.zero		1


	//   ....[63]....
        /*0960*/ 	.word	0x00015260
        /*0964*/ 	.word	0x00000009
        /*0968*/ 	.word	0x00022820
        /*096c*/ 	.short	0x010a
        /*096e*/ 	.byte	0x3f
	.zero		1


	//   ....[64]....
        /*0970*/ 	.word	0x000153a0
        /*0974*/ 	.word	0x00000005
        /*0978*/ 	.word	0x00000000
        /*097c*/ 	.short	0x010a
        /*097e*/ 	.byte	0x3f
	.zero		1


	//   ....[65]....
        /*0980*/ 	.word	0x00015410
        /*0984*/ 	.word	0x00000007
        /*0988*/ 	.word	0x00000000
        /*098c*/ 	.short	0x010a
        /*098e*/ 	.byte	0x3f
	.zero		1


	//   ....[66]....
        /*0990*/ 	.word	0x00015460
        /*0994*/ 	.word	0x00000005
        /*0998*/ 	.word	0x00022860
        /*099c*/ 	.short	0x010a
        /*099e*/ 	.byte	0x3f
	.zero		1


	//   ....[67]....
        /*09a0*/ 	.word	0x000154b0
        /*09a4*/ 	.word	0x00000003
        /*09a8*/ 	.word	0x00022860
        /*09ac*/ 	.short	0x010a
        /*09ae*/ 	.byte	0x3f
	.zero		1


	//   ....[68]....
        /*09b0*/ 	.word	0x000154f0
        /*09b4*/ 	.word	0x00000005
        /*09b8*/ 	.word	0x00022880
        /*09bc*/ 	.short	0x010a
        /*09be*/ 	.byte	0x3f
	.zero		1


	//   ....[69]....
        /*09c0*/ 	.word	0x00015510
        /*09c4*/ 	.word	0x00000003
        /*09c8*/ 	.word	0x00022880
        /*09cc*/ 	.short	0x010a
        /*09ce*/ 	.byte	0x3f
	.zero		1


	//   ....[70]....
        /*09d0*/ 	.word	0x00015580
        /*09d4*/ 	.word	0x00000002
        /*09d8*/ 	.word	0x00022800
        /*09dc*/ 	.short	0x010a
        /*09de*/ 	.byte	0x3f
	.zero		1


	//   ....[71]....
        /*09e0*/ 	.word	0x000155e0
        /*09e4*/ 	.word	0x00000002
        /*09e8*/ 	.word	0x00022830
        /*09ec*/ 	.short	0x010a
        /*09ee*/ 	.byte	0x3f
	.zero		1


	//   ....[72]....
        /*09f0*/ 	.word	0x00015640
        /*09f4*/ 	.word	0x00000014
        /*09f8*/ 	.word	0x00022830
        /*09fc*/ 	.short	0x010a
        /*09fe*/ 	.byte	0x3f
	.zero		1


	//   ....[73]....
        /*0a00*/ 	.word	0x000156a0
        /*0a04*/ 	.word	0x0000000e
        /*0a08*/ 	.word	0x00022850
        /*0a0c*/ 	.short	0x010a
        /*0a0e*/ 	.byte	0x3f
	.zero		1


	//   ....[74]....
        /*0a10*/ 	.word	0x00015700
        /*0a14*/ 	.word	0x0000000b
        /*0a18*/ 	.word	0x00022830
        /*0a1c*/ 	.short	0x010a
        /*0a1e*/ 	.byte	0x3f
	.zero		1


	//   ....[75]....
        /*0a20*/ 	.word	0x00015760
        /*0a24*/ 	.word	0x0000000b
        /*0a28*/ 	.word	0x00022850
        /*0a2c*/ 	.short	0x010a
        /*0a2e*/ 	.byte	0x3f
	.zero		1


	//   ....[76]....
        /*0a30*/ 	.word	0x000157c0
        /*0a34*/ 	.word	0x0000000b
        /*0a38*/ 	.word	0x00022830
        /*0a3c*/ 	.short	0x010a
        /*0a3e*/ 	.byte	0x3f
	.zero		1


	//   ....[77]....
        /*0a40*/ 	.word	0x00015820
        /*0a44*/ 	.word	0x0000000b
        /*0a48*/ 	.word	0x00022850
        /*0a4c*/ 	.short	0x010a
        /*0a4e*/ 	.byte	0x3f
	.zero		1


	//   ....[78]....
        /*0a50*/ 	.word	0x00015880
        /*0a54*/ 	.word	0x00000003
        /*0a58*/ 	.word	0x00022850
        /*0a5c*/ 	.short	0x010a
        /*0a5e*/ 	.byte	0x3f
	.zero		1


	//   ....[79]....
        /*0a60*/ 	.word	0x000159e0
        /*0a64*/ 	.word	0x00000003
        /*0a68*/ 	.word	0x00022880
        /*0a6c*/ 	.short	0x010a
        /*0a6e*/ 	.byte	0x3f
	.zero		1


	//   ....[80]....
        /*0a70*/ 	.word	0x00015a40
        /*0a74*/ 	.word	0x00000003
        /*0a78*/ 	.word	0x00022840
        /*0a7c*/ 	.short	0x010a
        /*0a7e*/ 	.byte	0x3f
	.zero		1


	//   ....[81]....
        /*0a80*/ 	.word	0x00016040
        /*0a84*/ 	.word	0x00000003
        /*0a88*/ 	.word	0x00022820
        /*0a8c*/ 	.short	0x010a
        /*0a8e*/ 	.byte	0x3f
	.zero		1


	//   ....[82]....
        /*0a90*/ 	.word	0x00016090
        /*0a94*/ 	.word	0x00000004
        /*0a98*/ 	.word	0x00022880
        /*0a9c*/ 	.short	0x010a
        /*0a9e*/ 	.byte	0x3f
	.zero		1


	//   ....[83]....
        /*0aa0*/ 	.word	0x000160e0
        /*0aa4*/ 	.word	0x00000004
        /*0aa8*/ 	.word	0x00022840
        /*0aac*/ 	.short	0x010a
        /*0aae*/ 	.byte	0x3f
	.zero		1


	//   ....[84]....
        /*0ab0*/ 	.word	0x00016130
        /*0ab4*/ 	.word	0x00000013
        /*0ab8*/ 	.word	0x00022870
        /*0abc*/ 	.short	0x010a
        /*0abe*/ 	.byte	0x3f
	.zero		1


	//   ....[85]....
        /*0ac0*/ 	.word	0x00016180
        /*0ac4*/ 	.word	0x00000013
        /*0ac8*/ 	.word	0x00022860
        /*0acc*/ 	.short	0x010a
        /*0ace*/ 	.byte	0x3f
	.zero		1


	//   ....[86]....
        /*0ad0*/ 	.word	0x000161d0
        /*0ad4*/ 	.word	0x00000010
        /*0ad8*/ 	.word	0x00022870
        /*0adc*/ 	.short	0x010a
        /*0ade*/ 	.byte	0x3f
	.zero		1


	//   ....[87]....
        /*0ae0*/ 	.word	0x00016220
        /*0ae4*/ 	.word	0x00000010
        /*0ae8*/ 	.word	0x00022860
        /*0aec*/ 	.short	0x010a
        /*0aee*/ 	.byte	0x3f
	.zero		1


	//   ....[88]....
        /*0af0*/ 	.word	0x00016270
        /*0af4*/ 	.word	0x00000009
        /*0af8*/ 	.word	0x00022820
        /*0afc*/ 	.short	0x010a
        /*0afe*/ 	.byte	0x3f
	.zero		1


	//   ....[89]....
        /*0b00*/ 	.word	0x000162c0
        /*0b04*/ 	.word	0x00000005
        /*0b08*/ 	.word	0x00000000
        /*0b0c*/ 	.short	0x010a
        /*0b0e*/ 	.byte	0x3f
	.zero		1


	//   ....[90]....
        /*0b10*/ 	.word	0x00016310
        /*0b14*/ 	.word	0x00000007
        /*0b18*/ 	.word	0x00000000
        /*0b1c*/ 	.short	0x010a
        /*0b1e*/ 	.byte	0x3f
	.zero		1


	//   ....[91]....
        /*0b20*/ 	.word	0x00016360
        /*0b24*/ 	.word	0x00000005
        /*0b28*/ 	.word	0x00022860
        /*0b2c*/ 	.short	0x010a
        /*0b2e*/ 	.byte	0x3f
	.zero		1


	//   ....[92]....
        /*0b30*/ 	.word	0x000163b0
        /*0b34*/ 	.word	0x00000003
        /*0b38*/ 	.word	0x00022860
        /*0b3c*/ 	.short	0x010a
        /*0b3e*/ 	.byte	0x3f
	.zero		1


	//   ....[93]....
        /*0b40*/ 	.word	0x00016400
        /*0b44*/ 	.word	0x00000005
        /*0b48*/ 	.word	0x00022880
        /*0b4c*/ 	.short	0x010a
        /*0b4e*/ 	.byte	0x3f
	.zero		1


	//----- nvinfo : EIATTR_NUM_MBARRIERS
	.align		4
.L_185:
        /*0b50*/ 	.byte	0x03, 0x38
        /*0b52*/ 	.short	0x0016


	//----- nvinfo : EIATTR_EXIT_INSTR_OFFSETS
	.align		4
        /*0b54*/ 	.byte	0x04, 0x1c
        /*0b56*/ 	.short	(.L_187 - .L_186)


	//   ....[0]....
.L_186:
        /*0b58*/ 	.word	0x00015560


	//----- nvinfo : EIATTR_MAX_THREADS
	.align		4
.L_187:
        /*0b5c*/ 	.byte	0x04, 0x05
        /*0b5e*/ 	.short	(.L_189 - .L_188)
.L_188:
        /*0b60*/ 	.word	0x00000180
        /*0b64*/ 	.word	0x00000001
        /*0b68*/ 	.word	0x00000001


	//----- nvinfo : EIATTR_CRS_STACK_SIZE
	.align		4
.L_189:
        /*0b6c*/ 	.byte	0x04, 0x1e
        /*0b6e*/ 	.short	(.L_191 - .L_190)
.L_190:
        /*0b70*/ 	.word	0x00000000


	//----- nvinfo : EIATTR_CBANK_PARAM_SIZE
	.align		4
.L_191:
        /*0b74*/ 	.byte	0x03, 0x19
        /*0b76*/ 	.short	0x0a70


	//----- nvinfo : EIATTR_PARAM_CBANK
	.align		4
        /*0b78*/ 	.byte	0x04, 0x0a
        /*0b7a*/ 	.short	(.L_193 - .L_192)
	.align		4
.L_192:
        /*0b7c*/ 	.word	index@(.nv.constant0._ZN7cutlass13device_kernelIN5flash11enable_sm90INS1_16FlashAttnFwdSm90INS1_25CollectiveMainloopFwdSm90ILi2EN4cute5tupleIJNS5_1CILi1EEES8_S8_EEENS6_IJNS7_ILi128EEESA_NS7_ILi192EEEEEELi128ENS_12float_e4m3_tEfNS_4arch4Sm90ELb0ELb1ELb1ELb0ELb0ELb0ELb0ELb1ELb1ELb1ELb1ELb0EEENS1_21CollectiveEpilogueFwdINS6_IJSA_SA_SA_EEES9_NS_10bfloat16_tESF_Li256ELb0ELb1ELb1ELb1EEENS1_19SingleTileSchedulerILb0ELb1ELb1ELi128EEEEEEEEEvNT_6ParamsE)
        /*0b80*/ 	.short	0x0210
        /*0b82*/ 	.short	0x0a70


	//----- nvinfo : EIATTR_SW_WAR
	.align		4
.L_193:
        /*0b84*/ 	.byte	0x04, 0x36
        /*0b86*/ 	.short	(.L_195 - .L_194)
.L_194:
        /*0b88*/ 	.word	0x00000008
.L_195:


//--------------------- .nv.info._ZN7cutlass13device_kernelIN5flash11enable_sm90INS1_16FlashAttnFwdSm90INS1_25CollectiveMainloopFwdSm90ILi2EN4cute5tupleIJNS5_1CILi1EEES8_S8_EEENS6_IJNS7_ILi128EEESA_NS7_ILi192EEEEEELi128ENS_12float_e4m3_tEfNS_4arch4Sm90ELb0ELb1ELb1ELb1ELb0ELb0ELb0ELb1ELb1ELb1ELb1ELb0EEENS1_21CollectiveEpilogueFwdINS6_IJSA_SA_SA_EEES9_NS_10bfloat16_tESF_Li256ELb1ELb1ELb1ELb1EEENS1_36VarlenDynamicPersistentTileSchedulerILi128ELi128ELi256ELi128ELb1ELb1ELb1ELb1ELb0ELb1EEEEEEEEEvNT_6ParamsE --------------------------
	.section	.nv.info._ZN7cutlass13device_kernelIN5flash11enable_sm90INS1_16FlashAttnFwdSm90INS1_25CollectiveMainloopFwdSm90ILi2EN4cute5tupleIJNS5_1CILi1EEES8_S8_EEENS6_IJNS7_ILi128EEESA_NS7_ILi192EEEEEELi128ENS_12float_e4m3_tEfNS_4arch4Sm90ELb0ELb1ELb1ELb1ELb0ELb0ELb0ELb1ELb1ELb1ELb1ELb0EEENS1_21CollectiveEpilogueFwdINS6_IJSA_SA_SA_EEES9_NS_10bfloat16_tESF_Li256ELb1ELb1ELb1ELb1EEENS1_36VarlenDynamicPersistentTileSchedulerILi128ELi128ELi256ELi128ELb1ELb1ELb1ELb1ELb0ELb1EEEEEEEEEvNT_6ParamsE,"",@"SHT_CUDA_INFO"
	.sectionflags	@""
	.align	4


	//----- nvinfo : EIATTR_CUDA_API_VERSION
	.align		4
        /*0000*/ 	.byte	0x04, 0x37
        /*0002*/ 	.short	(.L_197 - .L_196)
.L_196:
        /*0004*/ 	.word	0x00000082


	//----- nvinfo : EIATTR_KPARAM_INFO
	.align		4
.L_197:
        /*0008*/ 	.byte	0x04, 0x17
        /*000a*/ 	.short	(.L_199 - .L_198)
.L_198:
        /*000c*/ 	.word	0x00000000
        /*0010*/ 	.short	0x0000
        /*0012*/ 	.short	0x0070
        /*0014*/ 	.byte	0x00, 0xf0, 0x01, 0x2a


	//----- nvinfo : EIATTR_SPARSE_MMA_MASK
	.align		4
.L_199:
        /*0018*/ 	.byte	0x03, 0x50
        /*001a*/ 	.short	0x0000


	//----- nvinfo : EIATTR_MAXREG_COUNT
	.align		4
        /*001c*/ 	.byte	0x03, 0x1b
        /*001e*/ 	.short	0x00a8


	//----- nvinfo : EIATTR_NUM_BARRIERS
	.align		4
        /*0020*/ 	.byte	0x02, 0x4c
        /*0022*/ 	.byte	0x10
	.zero		1


	//----- nvinfo : EIATTR_EXTERNS
	.align		4
        /*0024*/ 	.byte	0x04, 0x0f
        /*0026*/ 	.short	(.L_201 - .L_200)


	//   ....[0]....
	.align		4
.L_200:
        /*0028*/ 	.word	index@(__assertfail)


	//----- nvinfo : EIATTR_ANNOTATIONS
	.align		4
.L_201:
        /*002c*/ 	.byte	0x04, 0x55
        /*002e*/ 	.short	(.L_203 - .L_202)


	//   ....[0]....
.L_202:
        /* <DEDUP_REMOVED lines=44> */


	//----- nvinfo : EIATTR_MERCURY_ISA_VERSION
	.align		4
.L_203:
        /*02e0*/ 	.byte	0x03, 0x5f
        /*02e2*/ 	.short	0x0101


	//----- nvinfo : EIATTR_UNUSED_LOAD_BYTE_OFFSET
	.align		4
        /*02e4*/ 	.byte	0x04, 0x44
        /*02e6*/ 	.short	(.L_205 - .L_204)


	//   ....[0]....
.L_204:
        /*02e8*/ 	.word	0x00000a40
        /*02ec*/ 	.word	0x0000fff0


	//   ....[1]....
        /*02f0*/ 	.word	0x00010250
        /*02f4*/ 	.word	0x0000fff0


	//----- nvinfo : EIATTR_INT_WARP_WIDE_INSTR_OFFSETS
	.align		4
.L_205:
        /*02f8*/ 	.byte	0x04, 0x31
        /*02fa*/ 	.short	(.L_207 - .L_206)


	//   ....[0]....
.L_206:
        /*02fc*/ 	.word	0x00000130


	//   ....[1]....
        /*0300*/ 	.word	0x00000170


	//   ....[2]....
        /*0304*/ 	.word	0x000001e0


	//   ....[3]....
        /*0308*/ 	.word	0x00015d70


	//   ....[4]....
        /*030c*/ 	.word	0x00015e00


	//   ....[5]....
        /*0310*/ 	.word	0x00018720


	//   ....[6]....
        /*0314*/ 	.word	0x000187b0


	//----- nvinfo : EIATTR_COOP_GROUP_MASK_REGIDS
	.align		4
.L_207:
        /*0318*/ 	.byte	0x04, 0x29
        /*031a*/ 	.short	(.L_209 - .L_208)


	//   ....[0]....
.L_208:
        /*031c*/ 	.word	0xffffffff


	//   ....[1]....
        /*0320*/ 	.word	0xffffffff


	//   ....[2]....
        /*0324*/ 	.word	0xffffffff


	//   ....[3]....
        /*0328*/ 	.word	0xffffffff


	//   ....[4]....
        /*032c*/ 	.word	0xffffffff


	//   ....[5]....
        /*0330*/ 	.word	0xffffffff


	//   ....[6]....
        /*0334*/ 	.word	0xffffffff


	//   ....[7]....
        /*0338*/ 	.word	0xffffffff


	//   ....[8]....
        /*033c*/ 	.word	0xffffffff


	//   ....[9]....
        /*0340*/ 	.word	0xffffffff


	//   ....[10]....
        /*0344*/ 	.word	0xffffffff


	//   ....[11]....
        /*0348*/ 	.word	0xffffffff


	//   ....[12]....
        /*034c*/ 	.word	0xffffffff


	//   ....[13]....
        /*0350*/ 	.word	0xffffffff


	//   ....[14]....
        /*0354*/ 	.word	0xffffffff


	//   ....[15]....
        /*0358*/ 	.word	0xffffffff


	//   ....[16]....
        /*035c*/ 	.word	0xffffffff


	//   ....[17]....
        /*0360*/ 	.word	0xffffffff


	//   ....[18]....
        /*0364*/ 	.word	0xffffffff


	//   ....[19]....
        /*0368*/ 	.word	0xffffffff


	//   ....[20]....
        /*036c*/ 	.word	0xffffffff


	//   ....[21]....
        /*0370*/ 	.word	0xffffffff


	//   ....[22]....
        /*0374*/ 	.word	0xffffffff


	//   ....[23]....
        /*0378*/ 	.word	0xffffffff


	//   ....[24]....
        /*037c*/ 	.word	0xffffffff


	//   ....[25]....
        /*0380*/ 	.word	0xffffffff


	//   ....[26]....
        /*0384*/ 	.word	0xffffffff


	//   ....[27]....
        /*0388*/ 	.word	0xffffffff


	//   ....[28]....
        /*038c*/ 	.word	0xffffffff


	//   ....[29]....
        /*0390*/ 	.word	0xffffffff


	//   ....[30]....
        /*0394*/ 	.word	0xffffffff


	//   ....[31]....
        /*0398*/ 	.word	0xffffffff


	//   ....[32]....
        /*039c*/ 	.word	0xffffffff


	//   ....[33]....
        /*03a0*/ 	.word	0xffffffff


	//   ....[34]....
        /*03a4*/ 	.word	0xffffffff


	//   ....[35]....
        /*03a8*/ 	.word	0xffffffff


	//   ....[36]....
        /*03ac*/ 	.word	0xffffffff


	//   ....[37]....
        /*03b0*/ 	.word	0xffffffff


	//   ....[38]....
        /*03b4*/ 	.word	0xffffffff


	//   ....[39]....
        /*03b8*/ 	.word	0xffffffff


	//   ....[40]....
        /*03bc*/ 	.word	0xffffffff


	//   ....[41]....
        /*03c0*/ 	.word	0xffffffff


	//   ....[42]....
        /*03c4*/ 	.word	0xffffffff


	//   ....[43]....
        /*03c8*/ 	.word	0xffffffff


	//   ....[44]....
        /*03cc*/ 	.word	0xffffffff


	//   ....[45]....
        /*03d0*/ 	.word	0xffffffff


	//   ....[46]....
        /*03d4*/ 	.word	0xffffffff


	//   ....[47]....
        /*03d8*/ 	.word	0xffffffff


	//   ....[48]....
        /*03dc*/ 	.word	0xffffffff


	//   ....[49]....
        /*03e0*/ 	.word	0xffffffff


	//   ....[50]....
        /*03e4*/ 	.word	0xffffffff


	//   ....[51]....
        /*03e8*/ 	.word	0xffffffff


	//   ....[52]....
        /*03ec*/ 	.word	0xffffffff


	//   ....[53]....
        /*03f0*/ 	.word	0xffffffff


	//   ....[54]....
        /*03f4*/ 	.word	0xffffffff


	//   ....[55]....
        /*03f8*/ 	.word	0xffffffff


	//   ....[56]....
        /*03fc*/ 	.word	0xffffffff


	//   ....[57]....
        /*0400*/ 	.word	0xffffffff


	//   ....[58]....
        /*0404*/ 	.word	0xffffffff


	//   ....[59]....
        /*0408*/ 	.word	0xffffffff


	//   ....[60]....
        /*040c*/ 	.word	0xffffffff


	//   ....[61]....
        /*0410*/ 	.word	0xffffffff


	//   ....[62]....
        /*0414*/ 	.word	0xffffffff


	//   ....[63]....
        /*0418*/ 	.word	0xffffffff


	//   ....[64]....
        /*041c*/ 	.word	0xffffffff


	//   ....[65]....
        /*0420*/ 	.word	0xffffffff


	//   ....[66]....
        /*0424*/ 	.word	0xffffffff


	//   ....[67]....
        /*0428*/ 	.word	0xffffffff


	//   ....[68]....
        /*042c*/ 	.word	0xffffffff


	//   ....[69]....
        /*0430*/ 	.word	0xffffffff


	//   ....[70]....
        /*0434*/ 	.word	0xffffffff


	//   ....[71]....
        /*0438*/ 	.word	0xffffffff


	//   ....[72]....
        /*043c*/ 	.word	0xffffffff


	//   ....[73]....
        /*0440*/ 	.word	0xffffffff


	//   ....[74]....
        /*0444*/ 	.word	0xffffffff


	//   ....[75]....
        /*0448*/ 	.word	0xffffffff


	//   ....[76]....
        /*044c*/ 	.word	0xffffffff


	//   ....[77]....
        /*0450*/ 	.word	0xffffffff


	//   ....[78]....
        /*0454*/ 	.word	0xffffffff


	//   ....[79]....
        /*0458*/ 	.word	0xffffffff


	//   ....[80]....
        /*045c*/ 	.word	0xffffffff


	//   ....[81]....
        /*0460*/ 	.word	0xffffffff


	//   ....[82]....
        /*0464*/ 	.word	0xffffffff


	//   ....[83]....
        /*0468*/ 	.word	0xffffffff


	//   ....[84]....
        /*046c*/ 	.word	0xffffffff


	//   ....[85]....
        /*0470*/ 	.word	0xffffffff


	//   ....[86]....
        /*0474*/ 	.word	0xffffffff


	//   ....[87]....
        /*0478*/ 	.word	0xffffffff


	//   ....[88]....
        /*047c*/ 	.word	0xffffffff


	//   ....[89]....
        /*0480*/ 	.word	0xffffffff


	//   ....[90]....
        /*0484*/ 	.word	0xffffffff


	//   ....[91]....
        /*0488*/ 	.word	0xffffffff


	//   ....[92]....
        /*048c*/ 	.word	0xffffffff


	//   ....[93]....
        /*0490*/ 	.word	0xffffffff


	//   ....[94]....
        /*0494*/ 	.word	0xffffffff


	//   ....[95]....
        /*0498*/ 	.word	0xffffffff


	//   ....[96]....
        /*049c*/ 	.word	0xffffffff


	//   ....[97]....
        /*04a0*/ 	.word	0xffffffff


	//   ....[98]....
        /*04a4*/ 	.word	0xffffffff


	//   ....[99]....
        /*04a8*/ 	.word	0xffffffff


	//   ....[100]....
        /*04ac*/ 	.word	0xffffffff


	//   ....[101]....
        /*04b0*/ 	.word	0xffffffff


	//   ....[102]....
        /*04b4*/ 	.word	0xffffffff


	//   ....[103]....
        /*04b8*/ 	.word	0xffffffff


	//   ....[104]....
        /*04bc*/ 	.word	0xffffffff


	//   ....[105]....
        /*04c0*/ 	.word	0xffffffff


	//   ....[106]....
        /*04c4*/ 	.word	0xffffffff


	//   ....[107]....
        /*04c8*/ 	.word	0xffffffff


	//   ....[108]....
        /*04cc*/ 	.word	0xffffffff


	//   ....[109]....
        /*04d0*/ 	.word	0xffffffff


	//   ....[110]....
        /*04d4*/ 	.word	0xffffffff


	//   ....[111]....
        /*04d8*/ 	.word	0xffffffff


	//   ....[112]....
        /*04dc*/ 	.word	0xffffffff


	//   ....[113]....
        /*04e0*/ 	.word	0xffffffff


	//   ....[114]....
        /*04e4*/ 	.word	0xffffffff


	//   ....[115]....
        /*04e8*/ 	.word	0xffffffff


	//   ....[116]....
        /*04ec*/ 	.word	0xffffffff


	//   ....[117]....
        /*04f0*/ 	.word	0xffffffff


	//   ....[118]....
        /*04f4*/ 	.word	0xffffffff


	//   ....[119]....
        /*04f8*/ 	.word	0xffffffff


	//   ....[120]....
        /*04fc*/ 	.word	0xffffffff


	//   ....[121]....
        /*0500*/ 	.word	0xffffffff


	//   ....[122]....
        /*0504*/ 	.word	0xffffffff


	//   ....[123]....
        /*0508*/ 	.word	0xffffffff


	//   ....[124]....
        /*050c*/ 	.word	0xffffffff


	//   ....[125]....
        /*0510*/ 	.word	0xffffffff


	//   ....[126]....
        /*0514*/ 	.word	0xffffffff


	//   ....[127]....
        /*0518*/ 	.word	0xffffffff


	//   ....[128]....
        /*051c*/ 	.word	0xffffffff


	//   ....[129]....
        /*0520*/ 	.word	0xffffffff


	//   ....[130]....
        /*0524*/ 	.word	0xffffffff


	//   ....[131]....
        /*0528*/ 	.word	0xffffffff


	//   ....[132]....
        /*052c*/ 	.word	0xffffffff


	//   ....[133]....
        /*0530*/ 	.word	0xffffffff


	//   ....[134]....
        /*0534*/ 	.word	0xffffffff


	//   ....[135]....
        /*0538*/ 	.word	0xffffffff


	//   ....[136]....
        /*053c*/ 	.word	0xffffffff


	//   ....[137]....
        /*0540*/ 	.word	0xffffffff


	//   ....[138]....
        /*0544*/ 	.word	0xffffffff


	//   ....[139]....
        /*0548*/ 	.word	0xffffffff


	//   ....[140]....
        /*054c*/ 	.word	0xffffffff


	//   ....[141]....
        /*0550*/ 	.word	0xffffffff


	//   ....[142]....
        /*0554*/ 	.word	0xffffffff


	//   ....[143]....
        /*0558*/ 	.word	0xffffffff


	//   ....[144]....
        /*055c*/ 	.word	0xffffffff


	//   ....[145]....
        /*0560*/ 	.word	0xffffffff


	//   ....[146]....
        /*0564*/ 	.word	0xffffffff


	//   ....[147]....
        /*0568*/ 	.word	0xffffffff


	//   ....[148]....
        /*056c*/ 	.word	0xffffffff


	//   ....[149]....
        /*0570*/ 	.word	0xffffffff


	//   ....[150]....
        /*0574*/ 	.word	0xffffffff


	//   ....[151]....
        /*0578*/ 	.word	0xffffffff


	//   ....[152]....
        /*057c*/ 	.word	0xffffffff


	//   ....[153]....
        /*0580*/ 	.word	0xffffffff


	//   ....[154]....
        /*0584*/ 	.word	0xffffffff


	//   ....[155]....
        /*0588*/ 	.word	0xffffffff


	//   ....[156]....
        /*058c*/ 	.word	0xffffffff


	//   ....[157]....
        /*0590*/ 	.word	0xffffffff


	//   ....[158]....
        /*0594*/ 	.word	0xffffffff


	//   ....[159]....
        /*0598*/ 	.word	0xffffffff


	//   ....[160]....
        /*059c*/ 	.word	0xffffffff


	//   ....[161]....
        /*05a0*/ 	.word	0xffffffff


	//   ....[162]....
        /*05a4*/ 	.word	0xffffffff


	//   ....[163]....
        /*05a8*/ 	.word	0xffffffff


	//   ....[164]....
        /*05ac*/ 	.word	0xffffffff


	//   ....[165]....
        /*05b0*/ 	.word	0xffffffff


	//   ....[166]....
        /*05b4*/ 	.word	0xffffffff


	//   ....[167]....
        /*05b8*/ 	.word	0x0500000f


	//   ....[168]....
        /*05bc*/ 	.word	0x0500000f


	//   ....[169]....
        /*05c0*/ 	.word	0x0500000f


	//   ....[170]....
        /*05c4*/ 	.word	0x0500000f


	//   ....[171]....
        /*05c8*/ 	.word	0x0500000f


	//   ....[172]....
        /*05cc*/ 	.word	0x0500000f


	//   ....[173]....
        /*05d0*/ 	.word	0x0500000f


	//   ....[174]....
        /*05d4*/ 	.word	0x0500000f


	//   ....[175]....
        /*05d8*/ 	.word	0x0500000f


	//   ....[176]....
        /*05dc*/ 	.word	0x0500000f


	//----- nvinfo : EIATTR_COOP_GROUP_INSTR_OFFSETS
	.align		4
.L_209:
        /*05e0*/ 	.byte	0x04, 0x28
        /*05e2*/ 	.short	(.L_211 - .L_210)


	//   ....[0]....
.L_210:
        /*05e4*/ 	.word	0x00000070


	//   ....[1]....
        /*05e8*/ 	.word	0x00000140


	//   ....[2]....
        /*05ec*/ 	.word	0x00000190


	//   ....[3]....
        /*05f0*/ 	.word	0x000003c0


	//   ....[4]....
        /*05f4*/ 	.word	0x00000520


	//   ....[5]....
        /*05f8*/ 	.word	0x00000640


	//   ....[6]....
        /*05fc*/ 	.word	0x000007a0


	//   ....[7]....
        /*0600*/ 	.word	0x00001f00


	//   ....[8]....
        /*0604*/ 	.word	0x000029c0


	//   ....[9]....
        /*0608*/ 	.word	0x000035c0


	//   ....[10]....
        /*060c*/ 	.word	0x00004530


	//   ....[11]....
        /*0610*/ 	.word	0x00004870


	//   ....[12]....
        /*0614*/ 	.word	0x00004e90


	//   ....[13]....
        /*0618*/ 	.word	0x00004ef0


	//   ....[14]....
        /*061c*/ 	.word	0x00006d60


	//   ....[15]....
        /*0620*/ 	.word	0x00007080


	//   ....[16]....
        /*0624*/ 	.word	0x00007c70


	//   ....[17]....
        /*0628*/ 	.word	0x00007cc0


	//   ....[18]....
        /*062c*/ 	.word	0x000085d0


	//   ....[19]....
        /*0630*/ 	.word	0x00008660


	//   ....[20]....
        /*0634*/ 	.word	0x0000aae0


	//   ....[21]....
        /*0638*/ 	.word	0x0000abb0


	//   ....[22]....
        /*063c*/ 	.word	0x0000abd0


	//   ....[23]....
        /*0640*/ 	.word	0x0000ac30


	//   ....[24]....
        /*0644*/ 	.word	0x0000ce70


	//   ....[25]....
        /*0648*/ 	.word	0x0000d180


	//   ....[26]....
        /*064c*/ 	.word	0x0000dd00


	//   ....[27]....
        /*0650*/ 	.word	0x0000dd40


	//   ....[28]....
        /*0654*/ 	.word	0x0000e700


	//   ....[29]....
        /*0658*/ 	.word	0x0000e770


	//   ....[30]....
        /*065c*/ 	.word	0x0000fa90


	//   ....[31]....
        /*0660*/ 	.word	0x0000faa0


	//   ....[32]....
        /*0664*/ 	.word	0x0000fb20


	//   ....[33]....
        /*0668*/ 	.word	0x0000fb30


	//   ....[34]....
        /*066c*/ 	.word	0x00010ab0


	//   ....[35]....
        /*0670*/ 	.word	0x00010ac0


	//   ....[36]....
        /*0674*/ 	.word	0x00010ad0


	//   ....[37]....
        /*0678*/ 	.word	0x00010ae0


	//   ....[38]....
        /*067c*/ 	.word	0x00010af0


	//   ....[39]....
        /*0680*/ 	.word	0x00010b00


	//   ....[40]....
        /*0684*/ 	.word	0x00010b10


	//   ....[41]....
        /*0688*/ 	.word	0x00010b20


	//   ....[42]....
        /*068c*/ 	.word	0x00010b30


	//   ....[43]....
        /*0690*/ 	.word	0x00010b40


	//   ....[44]....
        /*0694*/ 	.word	0x00010b50


	//   ....[45]....
        /*0698*/ 	.word	0x00010b80


	//   ....[46]....
        /*069c*/ 	.word	0x00010bb0


	//   ....[47]....
        /*06a0*/ 	.word	0x00010bc0


	//   ....[48]....
        /*06a4*/ 	.word	0x00010bd0


	//   ....[49]....
        /*06a8*/ 	.word	0x00010be0


	//   ....[50]....
        /*06ac*/ 	.word	0x00010bf0


	//   ....[51]....
        /*06b0*/ 	.word	0x00010c10


	//   ....[52]....
        /*06b4*/ 	.word	0x00010c40


	//   ....[53]....
        /*06b8*/ 	.word	0x00010c50


	//   ....[54]....
        /*06bc*/ 	.word	0x00010c60


	//   ....[55]....
        /*06c0*/ 	.word	0x00010c70


	//   ....[56]....
        /*06c4*/ 	.word	0x00010c80


	//   ....[57]....
        /*06c8*/ 	.word	0x00010c90


	//   ....[58]....
        /*06cc*/ 	.word	0x00010ca0


	//   ....[59]....
        /*06d0*/ 	.word	0x00010cb0


	//   ....[60]....
        /*06d4*/ 	.word	0x00010cc0


	//   ....[61]....
        /*06d8*/ 	.word	0x00010cd0


	//   ....[62]....
        /*06dc*/ 	.word	0x00010cf0


	//   ....[63]....
        /*06e0*/ 	.word	0x00010d20


	//   ....[64]....
        /*06e4*/ 	.word	0x00010d30


	//   ....[65]....
        /*06e8*/ 	.word	0x00010d40


	//   ....[66]....
        /*06ec*/ 	.word	0x00010d50


	//   ....[67]....
        /*06f0*/ 	.word	0x00010d60


	//   ....[68]....
        /*06f4*/ 	.word	0x00010d70


	//   ....[69]....
        /*06f8*/ 	.word	0x00010d90


	//   ....[70]....
        /*06fc*/ 	.word	0x00010da0


	//   ....[71]....
        /*0700*/ 	.word	0x00010db0


	//   ....[72]....
        /*0704*/ 	.word	0x00010dc0


	//   ....[73]....
        /*0708*/ 	.word	0x00010de0


	//   ....[74]....
        /*070c*/ 	.word	0x00010e10


	//   ....[75]....
        /*0710*/ 	.word	0x00010e40


	//   ....[76]....
        /*0714*/ 	.word	0x00010e60


	//   ....[77]....
        /*0718*/ 	.word	0x00010e80


	//   ....[78]....
        /*071c*/ 	.word	0x00010ea0


	//   ....[79]....
        /*0720*/ 	.word	0x00010ed0


	//   ....[80]....
        /*0724*/ 	.word	0x00010f00


	//   ....[81]....
        /*0728*/ 	.word	0x00010f30


	//   ....[82]....
        /*072c*/ 	.word	0x00010f60


	//   ....[83]....
        /*0730*/ 	.word	0x00010f90


	//   ....[84]....
        /*0734*/ 	.word	0x00010fc0


	//   ....[85]....
        /*0738*/ 	.word	0x00010ff0


	//   ....[86]....
        /*073c*/ 	.word	0x00011020


	//   ....[87]....
        /*0740*/ 	.word	0x00011050


	//   ....[88]....
        /*0744*/ 	.word	0x00011080


	//   ....[89]....
        /*0748*/ 	.word	0x000110b0


	//   ....[90]....
        /*074c*/ 	.word	0x000110c0


	//   ....[91]....
        /*0750*/ 	.word	0x000110d0


	//   ....[92]....
        /*0754*/ 	.word	0x000110f0


	//   ....[93]....
        /*0758*/ 	.word	0x00011120


	//   ....[94]....
        /*075c*/ 	.word	0x00011150


	//   ....[95]....
        /*0760*/ 	.word	0x00011180


	//   ....[96]....
        /*0764*/ 	.word	0x000111b0


	//   ....[97]....
        /*0768*/ 	.word	0x000111e0


	//   ....[98]....
        /*076c*/ 	.word	0x000119f0


	//   ....[99]....
        /*0770*/ 	.word	0x00011a30


	//   ....[100]....
        /*0774*/ 	.word	0x00011a50


	//   ....[101]....
        /*0778*/ 	.word	0x00011a80


	//   ....[102]....
        /*077c*/ 	.word	0x00012140


	//   ....[103]....
        /*0780*/ 	.word	0x00012160


	//   ....[104]....
        /*0784*/ 	.word	0x00012230


	//   ....[105]....
        /*0788*/ 	.word	0x00012250


	//   ....[106]....
        /*078c*/ 	.word	0x00012310


	//   ....[107]....
        /*0790*/ 	.word	0x00012330


	//   ....[108]....
        /*0794*/ 	.word	0x00012400


	//   ....[109]....
        /*0798*/ 	.word	0x00012420


	//   ....[110]....
        /*079c*/ 	.word	0x000127c0


	//   ....[111]....
        /*07a0*/ 	.word	0x000127f0


	//   ....[112]....
        /*07a4*/ 	.word	0x00012c40


	//   ....[113]....
        /*07a8*/ 	.word	0x00012c50


	//   ....[114]....
        /*07ac*/ 	.word	0x00013960


	//   ....[115]....
        /*07b0*/ 	.word	0x00013980


	//   ....[116]....
        /*07b4*/ 	.word	0x00013a40


	//   ....[117]....
        /*07b8*/ 	.word	0x00013a60


	//   ....[118]....
        /*07bc*/ 	.word	0x00013b20


	//   ....[119]....
        /*07c0*/ 	.word	0x00013b40


	//   ....[120]....
        /*07c4*/ 	.word	0x00013c10


	//   ....[121]....
        /*07c8*/ 	.word	0x00013c30


	//   ....[122]....
        /*07cc*/ 	.word	0x00013d90


	//   ....[123]....
        /*07d0*/ 	.word	0x00013fd0


	//   ....[124]....
        /*07d4*/ 	.word	0x00014010


	//   ....[125]....
        /*07d8*/ 	.word	0x00014050


	//   ....[126]....
        /*07dc*/ 	.word	0x00014080


	//   ....[127]....
        /*07e0*/ 	.word	0x000140b0


	//   ....[128]....
        /*07e4*/ 	.word	0x000140e0


	//   ....[129]....
        /*07e8*/ 	.word	0x00014270


	//   ....[130]....
        /*07ec*/ 	.word	0x000142a0


	//   ....[131]....
        /*07f0*/ 	.word	0x000142e0


	//   ....[132]....
        /*07f4*/ 	.word	0x00014310


	//   ....[133]....
        /*07f8*/ 	.word	0x00014340


	//   ....[134]....
        /*07fc*/ 	.word	0x00014370


	//   ....[135]....
        /*0800*/ 	.word	0x00014410


	//   ....[136]....
        /*0804*/ 	.word	0x00014460


	//   ....[137]....
        /*0808*/ 	.word	0x00014470


	//   ....[138]....
        /*080c*/ 	.word	0x000144b0


	//   ....[139]....
        /*0810*/ 	.word	0x00016520


	//   ....[140]....
        /*0814*/ 	.word	0x00017210


	//   ....[141]....
        /*0818*/ 	.word	0x00017230


	//   ....[142]....
        /*081c*/ 	.word	0x000172f0


	//   ....[143]....
        /*0820*/ 	.word	0x00017310


	//   ....[144]....
        /*0824*/ 	.word	0x000173b0


	//   ....[145]....
        /*0828*/ 	.word	0x000173d0


	//   ....[146]....
        /*082c*/ 	.word	0x000173e0


	//   ....[147]....
        /*0830*/ 	.word	0x00017470


	//   ....[148]....
        /*0834*/ 	.word	0x000190e0


	//   ....[149]....
        /*0838*/ 	.word	0x00019110


	//   ....[150]....
        /*083c*/ 	.word	0x00019140


	//   ....[151]....
        /*0840*/ 	.word	0x00019170


	//   ....[152]....
        /*0844*/ 	.word	0x000191a0


	//   ....[153]....
        /*0848*/ 	.word	0x000191d0


	//   ....[154]....
        /*084c*/ 	.word	0x00019200


	//   ....[155]....
        /*0850*/ 	.word	0x00019230


	//   ....[156]....
        /*0854*/ 	.word	0x000193a0


	//   ....[157]....
        /*0858*/ 	.word	0x000193d0


	//   ....[158]....
        /*085c*/ 	.word	0x00019400


	//   ....[159]....
        /*0860*/ 	.word	0x00019430


	//   ....[160]....
        /*0864*/ 	.word	0x00019460


	//   ....[161]....
        /*0868*/ 	.word	0x00019490


	//   ....[162]....
        /*086c*/ 	.word	0x00019510


	//   ....[163]....
        /*0870*/ 	.word	0x00019550


	//   ....[164]....
        /*0874*/ 	.word	0x00019560


	//   ....[165]....
        /*0878*/ 	.word	0x000195a0


	//   ....[166]....
        /*087c*/ 	.word	0x0001a080


	//   ....[167]....
        /*0880*/ 	.word	0x0001a720


	//   ....[168]....
        /*0884*/ 	.word	0x0001a910


	//   ....[169]....
        /*0888*/ 	.word	0x0001a960


	//   ....[170]....
        /*088c*/ 	.word	0x0001a9c0


	//   ....[171]....
        /*0890*/ 	.word	0x0001aad0


	//   ....[172]....
        /*0894*/ 	.word	0x0001ab30


	//   ....[173]....
        /*0898*/ 	.word	0x0001ac50


	//   ....[174]....
        /*089c*/ 	.word	0x0001acb0


	//   ....[175]....
        /*08a0*/ 	.word	0x0001adb0


	//   ....[176]....
        /*08a4*/ 	.word	0x0001b100


	//----- nvinfo : EIATTR_REG_RECONFIG
	.align		4
.L_211:
        /*08a8*/ 	.byte	0x01, 0x54
	.zero		2


	//----- nvinfo : EIATTR_SYSCALL_OFFSETS
	.align		4
        /*08ac*/ 	.byte	0x04, 0x46
        /*08ae*/ 	.short	(.L_213 - .L_212)


	//   ....[0]....
.L_212:
        /*08b0*/ 	.word	0x000020e0


	//   ....[1]....
        /*08b4*/ 	.word	0x00015f70


	//   ....[2]....
        /*08b8*/ 	.word	0x00016100


	//   ....[3]....
        /*08bc*/ 	.word	0x00016250


	//   ....[4]....
        /*08c0*/ 	.word	0x00016390


	//   ....[5]....
        /*08c4*/ 	.word	0x00016da0


	//----- nvinfo : EIATTR_MBARRIER_INSTR_OFFSETS
	.align		4
.L_213:
        /*08c8*/ 	.byte	0x04, 0x39
        /*08ca*/ 	.short	(.L_215 - .L_214)


	//   ....[0]....
.L_214:
        /*08cc*/ 	.word	0x00000270
        /*08d0*/ 	.word	0x000000ff
        /*08d4*/ 	.word	0x00022800
        /*08d8*/ 	.short	0x0100
        /*08da*/ 	.byte	0x08
	.zero		1


	//   ....[1]....
        /*08dc*/ 	.word	0x00000280
        /*08e0*/ 	.word	0x000000ff
        /*08e4*/ 	.word	0x00022820
        /*08e8*/ 	.short	0x0100
        /*08ea*/ 	.byte	0x08
	.zero		1


	//   ....[2]....
        /*08ec*/ 	.word	0x00000370
        /*08f0*/ 	.word	0x000000ff
        /*08f4*/ 	.word	0x00022830
        /*08f8*/ 	.short	0x0100
        /*08fa*/ 	.byte	0x08
	.zero		1


	//   ....[3]....
        /*08fc*/ 	.word	0x00000380
        /*0900*/ 	.word	0x000000ff
        /*0904*/ 	.word	0x00022840
        /*0908*/ 	.short	0x0100
        /*090a*/ 	.byte	0x08
	.zero		1


	//   ....[4]....
        /*090c*/ 	.word	0x00000390
        /*0910*/ 	.word	0x000000ff
        /*0914*/ 	.word	0x00022838
        /*0918*/ 	.short	0x0100
        /*091a*/ 	.byte	0x08
	.zero		1


	//   ....[5]....
        /*091c*/ 	.word	0x000003a0
        /*0920*/ 	.word	0x000000ff
        /*0924*/ 	.word	0x00022848
        /*0928*/ 	.short	0x0100
        /*092a*/ 	.byte	0x08
	.zero		1


	//   ....[6]....
        /*092c*/ 	.word	0x000004d0
        /*0930*/ 	.word	0x000000ff
        /*0934*/ 	.word	0x00022850
        /*0938*/ 	.short	0x0100
        /*093a*/ 	.byte	0x08
	.zero		1


	//   ....[7]....
        /*093c*/ 	.word	0x000004e0
        /*0940*/ 	.word	0x000000ff
        /*0944*/ 	.word	0x00022860
        /*0948*/ 	.short	0x0100
        /*094a*/ 	.byte	0x08
	.zero		1


	//   ....[8]....
        /*094c*/ 	.word	0x000004f0
        /*0950*/ 	.word	0x000000ff
        /*0954*/ 	.word	0x00022858
        /*0958*/ 	.short	0x0100
        /*095a*/ 	.byte	0x08
	.zero		1


	//   ....[9]....
        /*095c*/ 	.word	0x00000500
        /*0960*/ 	.word	0x000000ff
        /*0964*/ 	.word	0x00022868
        /*0968*/ 	.short	0x0100
        /*096a*/ 	.byte	0x08
	.zero		1


	//   ....[10]....
        /*096c*/ 	.word	0x000005f0
        /*0970*/ 	.word	0x000000ff
        /*0974*/ 	.word	0x00022870
        /*0978*/ 	.short	0x0100
        /*097a*/ 	.byte	0x06
	.zero		1


	//   ....[11]....
        /*097c*/ 	.word	0x00000600
        /*0980*/ 	.word	0x000000ff
        /*0984*/ 	.word	0x00022880
        /*0988*/ 	.short	0x0100
        /*098a*/ 	.byte	0x06
	.zero		1


	//   ....[12]....
        /*098c*/ 	.word	0x00000610
        /*0990*/ 	.word	0x000000ff
        /*0994*/ 	.word	0x00022878
        /*0998*/ 	.short	0x0100
        /*099a*/ 	.byte	0x06
	.zero		1


	//   ....[13]....
        /*099c*/ 	.word	0x00000620
        /*09a0*/ 	.word	0x000000ff
        /*09a4*/ 	.word	0x00022888
        /*09a8*/ 	.short	0x0100
        /*09aa*/ 	.byte	0x06
	.zero		1


	//   ....[14]....
        /*09ac*/ 	.word	0x00000750
        /*09b0*/ 	.word	0x000000ff
        /*09b4*/ 	.word	0x00022890
        /*09b8*/ 	.short	0x0100
        /*09ba*/ 	.byte	0x08
	.zero		1


	//   ....[15]....
        /*09bc*/ 	.word	0x00000760
        /*09c0*/ 	.word	0x000000ff
        /*09c4*/ 	.word	0x000228a0
        /*09c8*/ 	.short	0x0100
        /*09ca*/ 	.byte	0x08
	.zero		1


	//   ....[16]....
        /*09cc*/ 	.word	0x00000770
        /*09d0*/ 	.word	0x000000ff
        /*09d4*/ 	.word	0x00022898
        /*09d8*/ 	.short	0x0100
        /*09da*/ 	.byte	0x08
	.zero		1


	//   ....[17]....
        /*09dc*/ 	.word	0x00000780
        /*09e0*/ 	.word	0x000000ff
        /*09e4*/ 	.word	0x000228a8
        /*09e8*/ 	.short	0x0100
        /*09ea*/ 	.byte	0x08
	.zero		1


	//   ....[18]....
        /*09ec*/ 	.word	0x000008b0
        /*09f0*/ 	.word	0x000000ff
        /*09f4*/ 	.word	0x000228b0
        /*09f8*/ 	.short	0x0100
        /*09fa*/ 	.byte	0x08
	.zero		1


	//   ....[19]....
        /*09fc*/ 	.word	0x000008c0
        /*0a00*/ 	.word	0x000000ff
        /*0a04*/ 	.word	0x000228c0
        /*0a08*/ 	.short	0x0100
        /*0a0a*/ 	.byte	0x08
	.zero		1


	//   ....[20]....
        /*0a0c*/ 	.word	0x000008d0
        /*0a10*/ 	.word	0x000000ff
        /*0a14*/ 	.word	0x000228b8
        /*0a18*/ 	.short	0x0100
        /*0a1a*/ 	.byte	0x08
	.zero		1


	//   ....[21]....
        /*0a1c*/ 	.word	0x000008e0
        /*0a20*/ 	.word	0x000000ff
        /*0a24*/ 	.word	0x000228c8
        /*0a28*/ 	.short	0x0100
        /*0a2a*/ 	.byte	0x08
	.zero		1


	//   ....[22]....
        /*0a2c*/ 	.word	0x000023d0
        /*0a30*/ 	.word	0x000000ff
        /*0a34*/ 	.word	0x00022800
        /*0a38*/ 	.short	0x010a
        /*0a3a*/ 	.byte	0x24
	.zero		1


	//   ....[23]....
        /*0a3c*/ 	.word	0x00002470
        /*0a40*/ 	.word	0x00000014
        /*0a44*/ 	.word	0x00022830
        /*0a48*/ 	.short	0x010a
        /*0a4a*/ 	.byte	0x3f
	.zero		1


	//   ....[24]....
        /*0a4c*/ 	.word	0x000024d0
        /*0a50*/ 	.word	0x00000014
        /*0a54*/ 	.word	0x00022830
        /*0a58*/ 	.short	0x010a
        /*0a5a*/ 	.byte	0x3f
	.zero		1


	//   ....[25]....
        /*0a5c*/ 	.word	0x00002b60
        /*0a60*/ 	.word	0x00000014
        /*0a64*/ 	.word	0x00000000
        /*0a68*/ 	.short	0x0101
        /*0a6a*/ 	.byte	0x3f
	.zero		1


	//   ....[26]....
        /*0a6c*/ 	.word	0x00006080
        /*0a70*/ 	.word	0x000000ff
        /*0a74*/ 	.word	0x00022830
        /*0a78*/ 	.short	0x010a
        /*0a7a*/ 	.byte	0x06
	.zero		1


	//   ....[27]....
        /*0a7c*/ 	.word	0x000060c0
        /*0a80*/ 	.word	0x000000ff
        /*0a84*/ 	.word	0x00022830
        /*0a88*/ 	.short	0x010a
        /*0a8a*/ 	.byte	0x06
	.zero		1


	//   ....[28]....
        /*0a8c*/ 	.word	0x00006360
        /*0a90*/ 	.word	0x000000ff
        /*0a94*/ 	.word	0x00022850
        /*0a98*/ 	.short	0x010a
        /*0a9a*/ 	.byte	0x06
	.zero		1


	//   ....[29]....
        /*0a9c*/ 	.word	0x000063a0
        /*0aa0*/ 	.word	0x000000ff
        /*0aa4*/ 	.word	0x00022850
        /*0aa8*/ 	.short	0x010a
        /*0aaa*/ 	.byte	0x06
	.zero		1


	//   ....[30]....
        /*0aac*/ 	.word	0x00006e80
        /*0ab0*/ 	.word	0x00000009
        /*0ab4*/ 	.word	0x00000000
        /*0ab8*/ 	.short	0x0101
        /*0aba*/ 	.byte	0x3f
	.zero		1


	//   ....[31]....
        /*0abc*/ 	.word	0x00009110
        /*0ac0*/ 	.word	0x000000ff
        /*0ac4*/ 	.word	0x00000000
        /*0ac8*/ 	.short	0x0101
        /*0aca*/ 	.byte	0x06
	.zero		1


	//   ....[32]....
        /*0acc*/ 	.word	0x00009a80
        /*0ad0*/ 	.word	0x000000ff
        /*0ad4*/ 	.word	0x00022830
        /*0ad8*/ 	.short	0x010a
        /*0ada*/ 	.byte	0x06
	.zero		1


	//   ....[33]....
        /*0adc*/ 	.word	0x00009ac0
        /*0ae0*/ 	.word	0x000000ff
        /*0ae4*/ 	.word	0x00022830
        /*0ae8*/ 	.short	0x010a
        /*0aea*/ 	.byte	0x06
	.zero		1


	//   ....[34]....
        /*0aec*/ 	.word	0x00009d90
        /*0af0*/ 	.word	0x000000ff
        /*0af4*/ 	.word	0x00022850
        /*0af8*/ 	.short	0x010a
        /*0afa*/ 	.byte	0x06
	.zero		1


	//   ....[35]....
        /*0afc*/ 	.word	0x00009dd0
        /*0b00*/ 	.word	0x000000ff
        /*0b04*/ 	.word	0x00022850
        /*0b08*/ 	.short	0x010a
        /*0b0a*/ 	.byte	0x06
	.zero		1


	//   ....[36]....
        /*0b0c*/ 	.word	0x0000b760
        /*0b10*/ 	.word	0x00000002
        /*0b14*/ 	.word	0x00000000
        /*0b18*/ 	.short	0x0101
        /*0b1a*/ 	.byte	0x3f
	.zero		1


	//   ....[37]....
        /*0b1c*/ 	.word	0x0000ba80
        /*0b20*/ 	.word	0x000000ff
        /*0b24*/ 	.word	0x00000000
        /*0b28*/ 	.short	0x0101
        /*0b2a*/ 	.byte	0x06
	.zero		1


	//   ....[38]....
        /*0b2c*/ 	.word	0x0000c170
        /*0b30*/ 	.word	0x000000ff
        /*0b34*/ 	.word	0x00022830
        /*0b38*/ 	.short	0x010a
        /*0b3a*/ 	.byte	0x06
	.zero		1


	//   ....[39]....
        /*0b3c*/ 	.word	0x0000c1b0
        /*0b40*/ 	.word	0x000000ff
        /*0b44*/ 	.word	0x00022830
        /*0b48*/ 	.short	0x010a
        /*0b4a*/ 	.byte	0x06
	.zero		1


	//   ....[40]....
        /*0b4c*/ 	.word	0x0000c480
        /*0b50*/ 	.word	0x000000ff
        /*0b54*/ 	.word	0x00022850
        /*0b58*/ 	.short	0x010a
        /*0b5a*/ 	.byte	0x06
	.zero		1


	//   ....[41]....
        /*0b5c*/ 	.word	0x0000c4c0
        /*0b60*/ 	.word	0x000000ff
        /*0b64*/ 	.word	0x00022850
        /*0b68*/ 	.short	0x010a
        /*0b6a*/ 	.byte	0x06
	.zero		1


	//   ....[42]....
        /*0b6c*/ 	.word	0x0000cf80
        /*0b70*/ 	.word	0x0000000a
        /*0b74*/ 	.word	0x00000000
        /*0b78*/ 	.short	0x0101
        /*0b7a*/ 	.byte	0x3f
	.zero		1


	//   ....[43]....
        /*0b7c*/ 	.word	0x0000f200
        /*0b80*/ 	.word	0x000000ff
        /*0b84*/ 	.word	0x00000000
        /*0b88*/ 	.short	0x0101
        /*0b8a*/ 	.byte	0x06
	.zero		1


	//   ....[44]....
        /*0b8c*/ 	.word	0x0000f7f0
        /*0b90*/ 	.word	0x000000ff
        /*0b94*/ 	.word	0x00022850
        /*0b98*/ 	.short	0x010a
        /*0b9a*/ 	.byte	0x09
	.zero		1


	//   ....[45]....
        /*0b9c*/ 	.word	0x0000f830
        /*0ba0*/ 	.word	0x000000ff
        /*0ba4*/ 	.word	0x00022850
        /*0ba8*/ 	.short	0x010a
        /*0baa*/ 	.byte	0x09
	.zero		1


	//   ....[46]....
        /*0bac*/ 	.word	0x0000fe10
        /*0bb0*/ 	.word	0x000000ff
        /*0bb4*/ 	.word	0x00000000
        /*0bb8*/ 	.short	0x0101
        /*0bba*/ 	.byte	0x04
	.zero		1


	//   ....[47]....
        /*0bbc*/ 	.word	0x00012130
        /*0bc0*/ 	.word	0x00000003
        /*0bc4*/ 	.word	0x00000000
        /*0bc8*/ 	.short	0x0101
        /*0bca*/ 	.byte	0x3f
	.zero		1


	//   ....[48]....
        /*0bcc*/ 	.word	0x000127e0
        /*0bd0*/ 	.word	0x00000002
        /*0bd4*/ 	.word	0x00000000
        /*0bd8*/ 	.short	0x0101
        /*0bda*/ 	.byte	0x3f
	.zero		1


	//   ....[49]....
        /*0bdc*/ 	.word	0x000167a0
        /*0be0*/ 	.word	0x00000002
        /*0be4*/ 	.word	0x00022880
        /*0be8*/ 	.short	0x010a
        /*0bea*/ 	.byte	0x3f
	.zero		1


	//   ....[50]....
        /*0bec*/ 	.word	0x00016930
        /*0bf0*/ 	.word	0x00000002
        /*0bf4*/ 	.word	0x00022840
        /*0bf8*/ 	.short	0x010a
        /*0bfa*/ 	.byte	0x3f
	.zero		1


	//   ....[51]....
        /*0bfc*/ 	.word	0x00017550
        /*0c00*/ 	.word	0x00000011
        /*0c04*/ 	.word	0x00022800
        /*0c08*/ 	.short	0x0107
        /*0c0a*/ 	.byte	0x3f
	.zero		1


	//   ....[52]....
        /*0c0c*/ 	.word	0x00017650
        /*0c10*/ 	.word	0x00000011
        /*0c14*/ 	.word	0x00022800
        /*0c18*/ 	.short	0x0101
        /*0c1a*/ 	.byte	0x3f
	.zero		1


	//   ....[53]....
        /*0c1c*/ 	.word	0x00017670
        /*0c20*/ 	.word	0x00000011
        /*0c24*/ 	.word	0x00022820
        /*0c28*/ 	.short	0x010a
        /*0c2a*/ 	.byte	0x3f
	.zero		1


	//   ....[54]....
        /*0c2c*/ 	.word	0x000179a0
        /*0c30*/ 	.word	0x00000003
        /*0c34*/ 	.word	0x00022880
        /*0c38*/ 	.short	0x010a
        /*0c3a*/ 	.byte	0x3f
	.zero		1


	//   ....[55]....
        /*0c3c*/ 	.word	0x00017bd0
        /*0c40*/ 	.word	0x00000003
        /*0c44*/ 	.word	0x00022840
        /*0c48*/ 	.short	0x010a
        /*0c4a*/ 	.byte	0x3f
	.zero		1


	//   ....[56]....
        /*0c4c*/ 	.word	0x00018090
        /*0c50*/ 	.word	0x00000014
        /*0c54*/ 	.word	0x00022870
        /*0c58*/ 	.short	0x010a
        /*0c5a*/ 	.byte	0x3f
	.zero		1


	//   ....[57]....
        /*0c5c*/ 	.word	0x00018100
        /*0c60*/ 	.word	0x00000014
        /*0c64*/ 	.word	0x00022860
        /*0c68*/ 	.short	0x010a
        /*0c6a*/ 	.byte	0x3f
	.zero		1


	//   ....[58]....
        /*0c6c*/ 	.word	0x000185f0
        /*0c70*/ 	.word	0x00000014
        /*0c74*/ 	.word	0x00022850
        /*0c78*/ 	.short	0x0101
        /*0c7a*/ 	.byte	0x3f
	.zero		1


	//   ....[59]....
        /*0c7c*/ 	.word	0x00018680
        /*0c80*/ 	.word	0x00000014
        /*0c84*/ 	.word	0x00000000
        /*0c88*/ 	.short	0x0101
        /*0c8a*/ 	.byte	0x3f
	.zero		1


	//   ....[60]....
        /*0c8c*/ 	.word	0x000188a0
        /*0c90*/ 	.word	0x00000010
        /*0c94*/ 	.word	0x00022870
        /*0c98*/ 	.short	0x010a
        /*0c9a*/ 	.byte	0x3f
	.zero		1


	//   ....[61]....
        /*0c9c*/ 	.word	0x00018910
        /*0ca0*/ 	.word	0x00000010
        /*0ca4*/ 	.word	0x00022860
        /*0ca8*/ 	.short	0x010a
        /*0caa*/ 	.byte	0x3f
	.zero		1


	//   ....[62]....
        /*0cac*/ 	.word	0x00018de0
        /*0cb0*/ 	.word	0x00000010
        /*0cb4*/ 	.word	0x00022850
        /*0cb8*/ 	.short	0x0101
        /*0cba*/ 	.byte	0x3f
	.zero		1


	//   ....[63]....
        /*0cbc*/ 	.word	0x00018e30
        /*0cc0*/ 	.word	0x00000010
        /*0cc4*/ 	.word	0x00000000
        /*0cc8*/ 	.short	0x0101
        /*0cca*/ 	.byte	0x3f
	.zero		1


	//   ....[64]....
        /*0ccc*/ 	.word	0x0001a000
        /*0cd0*/ 	.word	0x00000000
        /*0cd4*/ 	.word	0x00022820
        /*0cd8*/ 	.short	0x010a
        /*0cda*/ 	.byte	0x3f
	.zero		1


	//   ....[65]....
        /*0cdc*/ 	.word	0x0001a1f0
        /*0ce0*/ 	.word	0x00000006
        /*0ce4*/ 	.word	0x00000000
        /*0ce8*/ 	.short	0x010a
        /*0cea*/ 	.byte	0x3f
	.zero		1


	//   ....[66]....
        /*0cec*/ 	.word	0x0001a220
        /*0cf0*/ 	.word	0x00000007
        /*0cf4*/ 	.word	0x00000000
        /*0cf8*/ 	.short	0x010a
        /*0cfa*/ 	.byte	0x3f
	.zero		1


	//   ....[67]....
        /*0cfc*/ 	.word	0x0001a270
        /*0d00*/ 	.word	0x00000004
        /*0d04*/ 	.word	0x00022860
        /*0d08*/ 	.short	0x010a
        /*0d0a*/ 	.byte	0x3f
	.zero		1


	//   ....[68]....
        /*0d0c*/ 	.word	0x0001a2c0
        /*0d10*/ 	.word	0x00000003
        /*0d14*/ 	.word	0x00022860
        /*0d18*/ 	.short	0x010a
        /*0d1a*/ 	.byte	0x3f
	.zero		1


	//   ....[69]....
        /*0d1c*/ 	.word	0x0001a300
        /*0d20*/ 	.word	0x00000004
        /*0d24*/ 	.word	0x00022880
        /*0d28*/ 	.short	0x010a
        /*0d2a*/ 	.byte	0x3f
	.zero		1


	//   ....[70]....
        /*0d2c*/ 	.word	0x0001a320
        /*0d30*/ 	.word	0x00000003
        /*0d34*/ 	.word	0x00022880
        /*0d38*/ 	.short	0x010a
        /*0d3a*/ 	.byte	0x3f
	.zero		1


	//   ....[71]....
        /*0d3c*/ 	.word	0x0001a390
        /*0d40*/ 	.word	0x00000003
        /*0d44*/ 	.word	0x00022800
        /*0d48*/ 	.short	0x010a
        /*0d4a*/ 	.byte	0x3f
	.zero		1


	//   ....[72]....
        /*0d4c*/ 	.word	0x0001a3e0
        /*0d50*/ 	.word	0x00000014
        /*0d54*/ 	.word	0x00022830
        /*0d58*/ 	.short	0x010a
        /*0d5a*/ 	.byte	0x3f
	.zero		1


	//   ....[73]....
        /*0d5c*/ 	.word	0x0001a440
        /*0d60*/ 	.word	0x00000008
        /*0d64*/ 	.word	0x00022830
        /*0d68*/ 	.short	0x010a
        /*0d6a*/ 	.byte	0x3f
	.zero		1


	//   ....[74]....
        /*0d6c*/ 	.word	0x0001a4a0
        /*0d70*/ 	.word	0x00000008
        /*0d74*/ 	.word	0x00022850
        /*0d78*/ 	.short	0x010a
        /*0d7a*/ 	.byte	0x3f
	.zero		1


	//   ....[75]....
        /*0d7c*/ 	.word	0x0001a500
        /*0d80*/ 	.word	0x00000006
        /*0d84*/ 	.word	0x00022830
        /*0d88*/ 	.short	0x010a
        /*0d8a*/ 	.byte	0x3f
	.zero		1


	//   ....[76]....
        /*0d8c*/ 	.word	0x0001a560
        /*0d90*/ 	.word	0x00000006
        /*0d94*/ 	.word	0x00022850
        /*0d98*/ 	.short	0x010a
        /*0d9a*/ 	.byte	0x3f
	.zero		1


	//   ....[77]....
        /*0d9c*/ 	.word	0x0001a5c0
        /*0da0*/ 	.word	0x00000006
        /*0da4*/ 	.word	0x00022830
        /*0da8*/ 	.short	0x010a
        /*0daa*/ 	.byte	0x3f
	.zero		1


	//   ....[78]....
        /*0dac*/ 	.word	0x0001a620
        /*0db0*/ 	.word	0x00000006
        /*0db4*/ 	.word	0x00022850
        /*0db8*/ 	.short	0x010a
        /*0dba*/ 	.byte	0x3f
	.zero		1


	//   ....[79]....
        /*0dbc*/ 	.word	0x0001a680
        /*0dc0*/ 	.word	0x00000007
        /*0dc4*/ 	.word	0x00022850
        /*0dc8*/ 	.short	0x010a
        /*0dca*/ 	.byte	0x3f
	.zero		1


	//   ....[80]....
        /*0dcc*/ 	.word	0x0001a7d0
        /*0dd0*/ 	.word	0x00000002
        /*0dd4*/ 	.word	0x00022880
        /*0dd8*/ 	.short	0x010a
        /*0dda*/ 	.byte	0x3f
	.zero		1


	//   ....[81]....
        /*0ddc*/ 	.word	0x0001a820
        /*0de0*/ 	.word	0x00000002
        /*0de4*/ 	.word	0x00022840
        /*0de8*/ 	.short	0x010a
        /*0dea*/ 	.byte	0x3f
	.zero		1


	//   ....[82]....
        /*0dec*/ 	.word	0x0001adf0
        /*0df0*/ 	.word	0x00000011
        /*0df4*/ 	.word	0x00022820
        /*0df8*/ 	.short	0x010a
        /*0dfa*/ 	.byte	0x3f
	.zero		1


	//   ....[83]....
        /*0dfc*/ 	.word	0x0001ae40
        /*0e00*/ 	.word	0x00000003
        /*0e04*/ 	.word	0x00022880
        /*0e08*/ 	.short	0x010a
        /*0e0a*/ 	.byte	0x3f
	.zero		1


	//   ....[84]....
        /*0e0c*/ 	.word	0x0001ae90
        /*0e10*/ 	.word	0x00000003
        /*0e14*/ 	.word	0x00022840
        /*0e18*/ 	.short	0x010a
        /*0e1a*/ 	.byte	0x3f
	.zero		1


	//   ....[85]....
        /*0e1c*/ 	.word	0x0001aee0
        /*0e20*/ 	.word	0x00000014
        /*0e24*/ 	.word	0x00022870
        /*0e28*/ 	.short	0x010a
        /*0e2a*/ 	.byte	0x3f
	.zero		1


	//   ....[86]....
        /*0e2c*/ 	.word	0x0001af30
        /*0e30*/ 	.word	0x00000014
        /*0e34*/ 	.word	0x00022860
        /*0e38*/ 	.short	0x010a
        /*0e3a*/ 	.byte	0x3f
	.zero		1


	//   ....[87]....
        /*0e3c*/ 	.word	0x0001af80
        /*0e40*/ 	.word	0x00000010
        /*0e44*/ 	.word	0x00022870
        /*0e48*/ 	.short	0x010a
        /*0e4a*/ 	.byte	0x3f
	.zero		1


	//   ....[88]....
        /*0e4c*/ 	.word	0x0001afd0
        /*0e50*/ 	.word	0x00000010
        /*0e54*/ 	.word	0x00022860
        /*0e58*/ 	.short	0x010a
        /*0e5a*/ 	.byte	0x3f
	.zero		1


	//   ....[89]....
        /*0e5c*/ 	.word	0x0001b020
        /*0e60*/ 	.word	0x00000000
        /*0e64*/ 	.word	0x00022820
        /*0e68*/ 	.short	0x010a
        /*0e6a*/ 	.byte	0x3f
	.zero		1


	//   ....[90]....
        /*0e6c*/ 	.word	0x0001b1c0
        /*0e70*/ 	.word	0x00000006
        /*0e74*/ 	.word	0x00000000
        /*0e78*/ 	.short	0x010a
        /*0e7a*/ 	.byte	0x3f
	.zero		1


	//   ....[91]....
        /*0e7c*/ 	.word	0x0001b210
        /*0e80*/ 	.word	0x00000007
        /*0e84*/ 	.word	0x00000000
        /*0e88*/ 	.short	0x010a
        /*0e8a*/ 	.byte	0x3f
	.zero		1


	//   ....[92]....
        /*0e8c*/ 	.word	0x0001b260
        /*0e90*/ 	.word	0x00000004
        /*0e94*/ 	.word	0x00022860
        /*0e98*/ 	.short	0x010a
        /*0e9a*/ 	.byte	0x3f
	.zero		1


	//   ....[93]....
        /*0e9c*/ 	.word	0x0001b2b0
        /*0ea0*/ 	.word	0x00000003
        /*0ea4*/ 	.word	0x00022860
        /*0ea8*/ 	.short	0x010a
        /*0eaa*/ 	.byte	0x3f
	.zero		1


	//   ....[94]....
        /*0eac*/ 	.word	0x0001b300
        /*0eb0*/ 	.word	0x00000004
        /*0eb4*/ 	.word	0x00022880
        /*0eb8*/ 	.short	0x010a
        /*0eba*/ 	.byte	0x3f
	.zero		1


	//----- nvinfo : EIATTR_NUM_MBARRIERS
	.align		4
.L_215:
        /*0ebc*/ 	.byte	0x03, 0x38
        /*0ebe*/ 	.short	0x0016


	//----- nvinfo : EIATTR_EXIT_INSTR_OFFSETS
	.align		4
        /*0ec0*/ 	.byte	0x04, 0x1c
        /*0ec2*/ 	.short	(.L_217 - .L_216)


	//   ....[0]....
.L_216:
        /*0ec4*/ 	.word	0x00000a80


	//   ....[1]....
        /*0ec8*/ 	.word	0x00013d30


	//   ....[2]....
        /*0ecc*/ 	.word	0x0001a370


	//----- nvinfo : EIATTR_MAX_THREADS
	.align		4
.L_217:
        /*0ed0*/ 	.byte	0x04, 0x05
        /*0ed2*/ 	.short	(.L_219 - .L_218)
.L_218:
        /*0ed4*/ 	.word	0x00000180
        /*0ed8*/ 	.word	0x00000001
        /*0edc*/ 	.word	0x00000001


	//----- nvinfo : EIATTR_CRS_STACK_SIZE
	.align		4
.L_219:
        /*0ee0*/ 	.byte	0x04, 0x1e
        /*0ee2*/ 	.short	(.L_221 - .L_220)
.L_220:
        /*0ee4*/ 	.word	0x00000000


	//----- nvinfo : EIATTR_CBANK_PARAM_SIZE
	.align		4
.L_221:
        /*0ee8*/ 	.byte	0x03, 0x19
        /*0eea*/ 	.short	0x0af0


	//----- nvinfo : EIATTR_PARAM_CBANK
	.align		4
        /*0eec*/ 	.byte	0x04, 0x0a
        /*0eee*/ 	.short	(.L_223 - .L_222)
	.align		4
.L_222:
        /*0ef0*/ 	.word	index@(.nv.constant0._ZN7cutlass13device_kernelIN5flash11enable_sm90INS1_16FlashAttnFwdSm90INS1_25CollectiveMainloopFwdSm90ILi2EN4cute5tupleIJNS5_1CILi1EEES8_S8_EEENS6_IJNS7_ILi128EEESA_NS7_ILi192EEEEEELi128ENS_12float_e4m3_tEfNS_4arch4Sm90ELb0ELb1ELb1ELb1ELb0ELb0ELb0ELb1ELb1ELb1ELb1ELb0EEENS1_21CollectiveEpilogueFwdINS6_IJSA_SA_SA_EEES9_NS_10bfloat16_tESF_Li256ELb1ELb1ELb1ELb1EEENS1_36VarlenDynamicPersistentTileSchedulerILi128ELi128ELi256ELi128ELb1ELb1ELb1ELb1ELb0ELb1EEEEEEEEEvNT_6ParamsE)
        /*0ef4*/ 	.short	0x0210
        /*0ef6*/ 	.short	0x0af0


	//----- nvinfo : EIATTR_SW_WAR
	.align		4
.L_223:
        /*0ef8*/ 	.byte	0x04, 0x36
        /*0efa*/ 	.short	(.L_225 - .L_224)
.L_224:
        /*0efc*/ 	.word	0x00000008
.L_225:


//--------------------- .nv.info._ZN7cutlass13device_kernelIN5flash11enable_sm90INS1_16FlashAttnFwdSm90INS1_25CollectiveMainloopFwdSm90ILi2EN4cute5tupleIJNS5_1CILi1EEES8_S8_EEENS6_IJNS7_ILi128EEESA_NS7_ILi192EEEEEELi128ENS_12float_e4m3_tEfNS_4arch4Sm90ELb0ELb1ELb1ELb1ELb0ELb1ELb0ELb1ELb1ELb1ELb1ELb0EEENS1_21CollectiveEpilogueFwdINS6_IJSA_SA_SA_EEES9_NS_10bfloat16_tESF_Li256ELb1ELb1ELb1ELb1EEENS1_36VarlenDynamicPersistentTileSchedulerILi128ELi128ELi256ELi128ELb1ELb1ELb1ELb1ELb0ELb1EEEEEEEEEvNT_6ParamsE --------------------------
	.section	.nv.info._ZN7cutlass13device_kernelIN5flash11enable_sm90INS1_16FlashAttnFwdSm90INS1_25CollectiveMainloopFwdSm90ILi2EN4cute5tupleIJNS5_1CILi1EEES8_S8_EEENS6_IJNS7_ILi128EEESA_NS7_ILi192EEEEEELi128ENS_12float_e4m3_tEfNS_4arch4Sm90ELb0ELb1ELb1ELb1ELb0ELb1ELb0ELb1ELb1ELb1ELb1ELb0EEENS1_21CollectiveEpilogueFwdINS6_IJSA_SA_SA_EEES9_NS_10bfloat16_tESF_Li256ELb1ELb1ELb1ELb1EEENS1_36VarlenDynamicPersistentTileSchedulerILi128ELi128ELi256ELi128ELb1ELb1ELb1ELb1ELb0ELb1EEEEEEEEEvNT_6ParamsE,"",@"SHT_CUDA_INFO"
	.sectionflags	@""
	.align	4


	//----- nvinfo : EIATTR_CUDA_API_VERSION
	.align		4
        /*0000*/ 	.byte	0x04, 0x37
        /*0002*/ 	.short	(.L_227 - .L_226)
.L_226:
        /*0004*/ 	.word	0x00000082


	//----- nvinfo : EIATTR_KPARAM_INFO
	.align		4
.L_227:
        /*0008*/ 	.byte	0x04, 0x17
        /*000a*/ 	.short	(.L_229 - .L_228)
.L_228:
        /*000c*/ 	.word	0x00000000
        /*0010*/ 	.short	0x0000
        /*0012*/ 	.short	0x0070
        /*0014*/ 	.byte	0x00, 0xf0, 0x01, 0x2a


	//----- nvinfo : EIATTR_SPARSE_MMA_MASK
	.align		4
.L_229:
        /*0018*/ 	.byte	0x03, 0x50
        /*001a*/ 	.short	0x0000


	//----- nvinfo : EIATTR_MAXREG_COUNT
	.align		4
        /*001c*/ 	.byte	0x03, 0x1b
        /*001e*/ 	.short	0x00a8


	//----- nvinfo : EIATTR_NUM_BARRIERS
	.align		4
        /*0020*/ 	.byte	0x02, 0x4c
        /*0022*/ 	.byte	0x10
	.zero		1


	//----- nvinfo : EIATTR_EXTERNS
	.align		4
        /*0024*/ 	.byte	0x04, 0x0f
        /*0026*/ 	.short	(.L_231 - .L_230)


	//   ....[0]....
	.align		4
.L_230:
        /*0028*/ 	.word	index@(__assertfail)


	//----- nvinfo : EIATTR_ANNOTATIONS
	.align		4
.L_231:
        /*002c*/ 	.byte	0x04, 0x55
        /*002e*/ 	.short	(.L_233 - .L_232)


	//   ....[0]....
.L_232:
        /* <DEDUP_REMOVED lines=84> */


	//----- nvinfo : EIATTR_MERCURY_ISA_VERSION
	.align		4
.L_233:
        /*0560*/ 	.byte	0x03, 0x5f
        /*0562*/ 	.short	0x0101


	//----- nvinfo : EIATTR_UNUSED_LOAD_BYTE_OFFSET
	.align		4
        /*0564*/ 	.byte	0x04, 0x44
        /*0566*/ 	.short	(.L_235 - .L_234)


	//   ....[0]....
.L_234:
        /*0568*/ 	.word	0x00000ad0
        /*056c*/ 	.word	0x0000fff0


	//   ....[1]....
        /*0570*/ 	.word	0x0001fa70
        /*0574*/ 	.word	0x0000fff0


	//----- nvinfo : EIATTR_INT_WARP_WIDE_INSTR_OFFSETS
	.align		4
.L_235:
        /*0578*/ 	.byte	0x04, 0x31
        /*057a*/ 	.short	(.L_237 - .L_236)


	//   ....[0]....
.L_236:
        /*057c*/ 	.word	0x00000190


	//   ....[1]....
        /*0580*/ 	.word	0x000001d0


	//   ....[2]....
        /*0584*/ 	.word	0x00000240


	//   ....[3]....
        /*0588*/ 	.word	0x000272c0


	//   ....[4]....
        /*058c*/ 	.word	0x00027320


	//   ....[5]....
        /*0590*/ 	.word	0x00029c90


	//   ....[6]....
        /*0594*/ 	.word	0x00029cf0


	//----- nvinfo : EIATTR_COOP_GROUP_MASK_REGIDS
	.align		4
.L_237:
        /*0598*/ 	.byte	0x04, 0x29
        /*059a*/ 	.short	(.L_239 - .L_238)


	//   ....[0]....
.L_238:
        /*059c*/ 	.word	0xffffffff


	//   ....[1]....
        /*05a0*/ 	.word	0xffffffff


	//   ....[2]....
        /*05a4*/ 	.word	0xffffffff


	//   ....[3]....
        /*05a8*/ 	.word	0xffffffff


	//   ....[4]....
        /*05ac*/ 	.word	0xffffffff


	//   ....[5]....
        /*05b0*/ 	.word	0xffffffff


	//   ....[6]....
        /*05b4*/ 	.word	0xffffffff


	//   ....[7]....
        /*05b8*/ 	.word	0xffffffff


	//   ....[8]....
        /*05bc*/ 	.word	0xffffffff


	//   ....[9]....
        /*05c0*/ 	.word	0xffffffff


	//   ....[10]....
        /*05c4*/ 	.word	0xffffffff


	//   ....[11]....
        /*05c8*/ 	.word	0xffffffff


	//   ....[12]....
        /*05cc*/ 	.word	0xffffffff


	//   ....[13]....
        /*05d0*/ 	.word	0xffffffff


	//   ....[14]....
        /*05d4*/ 	.word	0xffffffff


	//   ....[15]....
        /*05d8*/ 	.word	0xffffffff


	//   ....[16]....
        /*05dc*/ 	.word	0xffffffff


	//   ....[17]....
        /*05e0*/ 	.word	0xffffffff


	//   ....[18]....
        /*05e4*/ 	.word	0xffffffff


	//   ....[19]....
        /*05e8*/ 	.word	0xffffffff


	//   ....[20]....
        /*05ec*/ 	.word	0xffffffff


	//   ....[21]....
        /*05f0*/ 	.word	0xffffffff


	//   ....[22]....
        /*05f4*/ 	.word	0xffffffff


	//   ....[23]....
        /*05f8*/ 	.word	0xffffffff


	//   ....[24]....
        /*05fc*/ 	.word	0xffffffff


	//   ....[25]....
        /*0600*/ 	.word	0xffffffff


	//   ....[26]....
        /*0604*/ 	.word	0xffffffff


	//   ....[27]....
        /*0608*/ 	.word	0xffffffff


	//   ....[28]....
        /*060c*/ 	.word	0xffffffff


	//   ....[29]....
        /*0610*/ 	.word	0xffffffff


	//   ....[30]....
        /*0614*/ 	.word	0xffffffff


	//   ....[31]....
        /*0618*/ 	.word	0xffffffff


	//   ....[32]....
        /*061c*/ 	.word	0xffffffff


	//   ....[33]....
        /*0620*/ 	.word	0xffffffff


	//   ....[34]....
        /*0624*/ 	.word	0xffffffff


	//   ....[35]....
        /*0628*/ 	.word	0xffffffff


	//   ....[36]....
        /*062c*/ 	.word	0xffffffff


	//   ....[37]....
        /*0630*/ 	.word	0xffffffff


	//   ....[38]....
        /*0634*/ 	.word	0xffffffff


	//   ....[39]....
        /*0638*/ 	.word	0xffffffff


	//   ....[40]....
        /*063c*/ 	.word	0xffffffff


	//   ....[41]....
        /*0640*/ 	.word	0xffffffff


	//   ....[42]....
        /*0644*/ 	.word	0xffffffff


	//   ....[43]....
        /*0648*/ 	.word	0xffffffff


	//   ....[44]....
        /*064c*/ 	.word	0xffffffff


	//   ....[45]....
        /*0650*/ 	.word	0xffffffff


	//   ....[46]....
        /*0654*/ 	.word	0xffffffff


	//   ....[47]....
        /*0658*/ 	.word	0xffffffff


	//   ....[48]....
        /*065c*/ 	.word	0xffffffff


	//   ....[49]....
        /*0660*/ 	.word	0xffffffff


	//   ....[50]....
        /*0664*/ 	.word	0xffffffff


	//   ....[51]....
        /*0668*/ 	.word	0xffffffff


	//   ....[52]....
        /*066c*/ 	.word	0xffffffff


	//   ....[53]....
        /*0670*/ 	.word	0xffffffff


	//   ....[54]....
        /*0674*/ 	.word	0xffffffff


	//   ....[55]....
        /*0678*/ 	.word	0xffffffff


	//   ....[56]....
        /*067c*/ 	.word	0xffffffff


	//   ....[57]....
        /*0680*/ 	.word	0xffffffff


	//   ....[58]....
        /*0684*/ 	.word	0xffffffff


	//   ....[59]....
        /*0688*/ 	.word	0xffffffff


	//   ....[60]....
        /*068c*/ 	.word	0xffffffff


	//   ....[61]....
        /*0690*/ 	.word	0xffffffff


	//   ....[62]....
        /*0694*/ 	.word	0xffffffff


	//   ....[63]....
        /*0698*/ 	.word	0xffffffff


	//   ....[64]....
        /*069c*/ 	.word	0xffffffff


	//   ....[65]....
        /*06a0*/ 	.word	0xffffffff


	//   ....[66]....
        /*06a4*/ 	.word	0xffffffff


	//   ....[67]....
        /*06a8*/ 	.word	0xffffffff


	//   ....[68]....
        /*06ac*/ 	.word	0xffffffff


	//   ....[69]....
        /*06b0*/ 	.word	0xffffffff


	//   ....[70]....
        /*06b4*/ 	.word	0xffffffff


	//   ....[71]....
        /*06b8*/ 	.word	0xffffffff


	//   ....[72]....
        /*06bc*/ 	.word	0xffffffff


	//   ....[73]....
        /*06c0*/ 	.word	0xffffffff


	//   ....[74]....
        /*06c4*/ 	.word	0xffffffff


	//   ....[75]....
        /*06c8*/ 	.word	0xffffffff


	//   ....[76]....
        /*06cc*/ 	.word	0xffffffff


	//   ....[77]....
        /*06d0*/ 	.word	0xffffffff


	//   ....[78]....
        /*06d4*/ 	.word	0xffffffff


	//   ....[79]....
        /*06d8*/ 	.word	0xffffffff


	//   ....[80]....
        /*06dc*/ 	.word	0xffffffff


	//   ....[81]....
        /*06e0*/ 	.word	0xffffffff


	//   ....[82]....
        /*06e4*/ 	.word	0xffffffff


	//   ....[83]....
        /*06e8*/ 	.word	0xffffffff


	//   ....[84]....
        /*06ec*/ 	.word	0xffffffff


	//   ....[85]....
        /*06f0*/ 	.word	0xffffffff


	//   ....[86]....
        /*06f4*/ 	.word	0xffffffff


	//   ....[87]....
        /*06f8*/ 	.word	0xffffffff


	//   ....[88]....
        /*06fc*/ 	.word	0xffffffff


	//   ....[89]....
        /*0700*/ 	.word	0xffffffff


	//   ....[90]....
        /*0704*/ 	.word	0xffffffff


	//   ....[91]....
        /*0708*/ 	.word	0xffffffff


	//   ....[92]....
        /*070c*/ 	.word	0xffffffff


	//   ....[93]....
        /*0710*/ 	.word	0xffffffff


	//   ....[94]....
        /*0714*/ 	.word	0xffffffff


	//   ....[95]....
        /*0718*/ 	.word	0xffffffff


	//   ....[96]....
        /*071c*/ 	.word	0xffffffff


	//   ....[97]....
        /*0720*/ 	.word	0xffffffff


	//   ....[98]....
        /*0724*/ 	.word	0xffffffff


	//   ....[99]....
        /*0728*/ 	.word	0xffffffff


	//   ....[100]....
        /*072c*/ 	.word	0xffffffff


	//   ....[101]....
        /*0730*/ 	.word	0xffffffff


	//   ....[102]....
        /*0734*/ 	.word	0xffffffff


	//   ....[103]....
        /*0738*/ 	.word	0xffffffff


	//   ....[104]....
        /*073c*/ 	.word	0xffffffff


	//   ....[105]....
        /*0740*/ 	.word	0xffffffff


	//   ....[106]....
        /*0744*/ 	.word	0xffffffff


	//   ....[107]....
        /*0748*/ 	.word	0xffffffff


	//   ....[108]....
        /*074c*/ 	.word	0xffffffff


	//   ....[109]....
        /*0750*/ 	.word	0xffffffff


	//   ....[110]....
        /*0754*/ 	.word	0xffffffff


	//   ....[111]....
        /*0758*/ 	.word	0xffffffff


	//   ....[112]....
        /*075c*/ 	.word	0xffffffff


	//   ....[113]....
        /*0760*/ 	.word	0xffffffff


	//   ....[114]....
        /*0764*/ 	.word	0xffffffff


	//   ....[115]....
        /*0768*/ 	.word	0xffffffff


	//   ....[116]....
        /*076c*/ 	.word	0xffffffff


	//   ....[117]....
        /*0770*/ 	.word	0xffffffff


	//   ....[118]....
        /*0774*/ 	.word	0xffffffff


	//   ....[119]....
        /*0778*/ 	.word	0xffffffff


	//   ....[120]....
        /*077c*/ 	.word	0xffffffff


	//   ....[121]....
        /*0780*/ 	.word	0xffffffff


	//   ....[122]....
        /*0784*/ 	.word	0xffffffff


	//   ....[123]....
        /*0788*/ 	.word	0xffffffff


	//   ....[124]....
        /*078c*/ 	.word	0xffffffff


	//   ....[125]....
        /*0790*/ 	.word	0xffffffff


	//   ....[126]....
        /*0794*/ 	.word	0xffffffff


	//   ....[127]....
        /*0798*/ 	.word	0xffffffff


	//   ....[128]....
        /*079c*/ 	.word	0xffffffff


	//   ....[129]....
        /*07a0*/ 	.word	0xffffffff


	//   ....[130]....
        /*07a4*/ 	.word	0xffffffff


	//   ....[131]....
        /*07a8*/ 	.word	0xffffffff


	//   ....[132]....
        /*07ac*/ 	.word	0xffffffff


	//   ....[133]....
        /*07b0*/ 	.word	0xffffffff


	//   ....[134]....
        /*07b4*/ 	.word	0xffffffff


	//   ....[135]....
        /*07b8*/ 	.word	0xffffffff


	//   ....[136]....
        /*07bc*/ 	.word	0xffffffff


	//   ....[137]....
        /*07c0*/ 	.word	0xffffffff


	//   ....[138]....
        /*07c4*/ 	.word	0xffffffff


	//   ....[139]....
        /*07c8*/ 	.word	0xffffffff


	//   ....[140]....
        /*07cc*/ 	.word	0xffffffff


	//   ....[141]....
        /*07d0*/ 	.word	0xffffffff


	//   ....[142]....
        /*07d4*/ 	.word	0xffffffff


	//   ....[143]....
        /*07d8*/ 	.word	0xffffffff


	//   ....[144]....
        /*07dc*/ 	.word	0xffffffff


	//   ....[145]....
        /*07e0*/ 	.word	0xffffffff


	//   ....[146]....
        /*07e4*/ 	.word	0xffffffff


	//   ....[147]....
        /*07e8*/ 	.word	0xffffffff


	//   ....[148]....
        /*07ec*/ 	.word	0xffffffff


	//   ....[149]....
        /*07f0*/ 	.word	0xffffffff


	//   ....[150]....
        /*07f4*/ 	.word	0xffffffff


	//   ....[151]....
        /*07f8*/ 	.word	0xffffffff


	//   ....[152]....
        /*07fc*/ 	.word	0xffffffff


	//   ....[153]....
        /*0800*/ 	.word	0xffffffff


	//   ....[154]....
        /*0804*/ 	.word	0xffffffff


	//   ....[155]....
        /*0808*/ 	.word	0xffffffff


	//   ....[156]....
        /*080c*/ 	.word	0xffffffff


	//   ....[157]....
        /*0810*/ 	.word	0xffffffff


	//   ....[158]....
        /*0814*/ 	.word	0xffffffff


	//   ....[159]....
        /*0818*/ 	.word	0xffffffff


	//   ....[160]....
        /*081c*/ 	.word	0xffffffff


	//   ....[161]....
        /*0820*/ 	.word	0xffffffff


	//   ....[162]....
        /*0824*/ 	.word	0xffffffff


	//   ....[163]....
        /*0828*/ 	.word	0xffffffff


	//   ....[164]....
        /*082c*/ 	.word	0xffffffff


	//   ....[165]....
        /*0830*/ 	.word	0xffffffff


	//   ....[166]....
        /*0834*/ 	.word	0xffffffff


	//   ....[167]....
        /*0838*/ 	.word	0xffffffff


	//   ....[168]....
        /*083c*/ 	.word	0xffffffff


	//   ....[169]....
        /*0840*/ 	.word	0xffffffff


	//   ....[170]....
        /*0844*/ 	.word	0xffffffff


	//   ....[171]....
        /*0848*/ 	.word	0xffffffff


	//   ....[172]....
        /*084c*/ 	.word	0xffffffff


	//   ....[173]....
        /*0850*/ 	.word	0xffffffff


	//   ....[174]....
        /*0854*/ 	.word	0xffffffff


	//   ....[175]....
        /*0858*/ 	.word	0xffffffff


	//   ....[176]....
        /*085c*/ 	.word	0x0500000f


	//   ....[177]....
        /*0860*/ 	.word	0x0500000f


	//   ....[178]....
        /*0864*/ 	.word	0x0500000f


	//   ....[179]....
        /*0868*/ 	.word	0x0500000f


	//   ....[180]....
        /*086c*/ 	.word	0x0500000f


	//   ....[181]....
        /*0870*/ 	.word	0x0500000f


	//   ....[182]....
        /*0874*/ 	.word	0x0500000f


	//   ....[183]....
        /*0878*/ 	.word	0x0500000f


	//   ....[184]....
        /*087c*/ 	.word	0x0500000f


	//   ....[185]....
        /*0880*/ 	.word	0x0500000f


	//   ....[186]....
        /*0884*/ 	.word	0x0500000f


	//   ....[187]....
        /*0888*/ 	.word	0x0500000f


	//   ....[188]....
        /*088c*/ 	.word	0x0500000f


	//   ....[189]....
        /*0890*/ 	.word	0x0500000f


	//   ....[190]....
        /*0894*/ 	.word	0x0500000f


	//   ....[191]....
        /*0898*/ 	.word	0x0500000f


	//   ....[192]....
        /*089c*/ 	.word	0x0500000f


	//   ....[193]....
        /*08a0*/ 	.word	0x0500000f


	//   ....[194]....
        /*08a4*/ 	.word	0x0500000f


	//   ....[195]....
        /*08a8*/ 	.word	0x0500000f


	//   ....[196]....
        /*08ac*/ 	.word	0x0500000f


	//   ....[197]....
        /*08b0*/ 	.word	0x0500000f


	//   ....[198]....
        /*08b4*/ 	.word	0x0500000f


	//   ....[199]....
        /*08b8*/ 	.word	0x0500000f


	//   ....[200]....
        /*08bc*/ 	.word	0x0500000f


	//   ....[201]....
        /*08c0*/ 	.word	0x0500000f


	//   ....[202]....
        /*08c4*/ 	.word	0x0500000f


	//   ....[203]....
        /*08c8*/ 	.word	0x0500000f


	//   ....[204]....
        /*08cc*/ 	.word	0x0500000f


	//   ....[205]....
        /*08d0*/ 	.word	0x0500000f


	//   ....[206]....
        /*08d4*/ 	.word	0x0500000f


	//   ....[207]....
        /*08d8*/ 	.word	0x0500000f


	//   ....[208]....
        /*08dc*/ 	.word	0x0500000f


	//   ....[209]....
        /*08e0*/ 	.word	0x0500000f


	//   ....[210]....
        /*08e4*/ 	.word	0x0500000f


	//   ....[211]....
        /*08e8*/ 	.word	0x0500000f


	//   ....[212]....
        /*08ec*/ 	.word	0x0500000f


	//   ....[213]....
        /*08f0*/ 	.word	0x0500000f


	//   ....[214]....
        /*08f4*/ 	.word	0x0500000f


	//   ....[215]....
        /*08f8*/ 	.word	0x0500000f


	//   ....[216]....
        /*08fc*/ 	.word	0x0500000f


	//   ....[217]....
        /*0900*/ 	.word	0x0500000f


	//   ....[218]....
        /*0904*/ 	.word	0x0500000f


	//   ....[219]....
        /*0908*/ 	.word	0x0500000f


	//   ....[220]....
        /*090c*/ 	.word	0x0500000f


	//   ....[221]....
        /*0910*/ 	.word	0x0500000f


	//   ....[222]....
        /*0914*/ 	.word	0x0500000f


	//   ....[223]....
        /*0918*/ 	.word	0x0500000f


	//   ....[224]....
        /*091c*/ 	.word	0x0500000f


	//   ....[225]....
        /*0920*/ 	.word	0x0500000f


	//   ....[226]....
        /*0924*/ 	.word	0x0500000f


	//   ....[227]....
        /*0928*/ 	.word	0x0500000f


	//   ....[228]....
        /*092c*/ 	.word	0x0500000f


	//   ....[229]....
        /*0930*/ 	.word	0x0500000f


	//   ....[230]....
        /*0934*/ 	.word	0x0500000f


	//   ....[231]....
        /*0938*/ 	.word	0x0500000f


	//   ....[232]....
        /*093c*/ 	.word	0x0500000f


	//   ....[233]....
        /*0940*/ 	.word	0x0500000f


	//   ....[234]....
        /*0944*/ 	.word	0x0500000f


	//   ....[235]....
        /*0948*/ 	.word	0x0500000f


	//   ....[236]....
        /*094c*/ 	.word	0x0500000f


	//   ....[237]....
        /*0950*/ 	.word	0x0500000f


	//   ....[238]....
        /*0954*/ 	.word	0x0500000f


	//   ....[239]....
        /*0958*/ 	.word	0x0500000f


	//   ....[240]....
        /*095c*/ 	.word	0x0500000f


	//   ....[241]....
        /*0960*/ 	.word	0x0500000f


	//   ....[242]....
        /*0964*/ 	.word	0x0500000f


	//   ....[243]....
        /*0968*/ 	.word	0x0500000f


	//   ....[244]....
        /*096c*/ 	.word	0x0500000f


	//   ....[245]....
        /*0970*/ 	.word	0x0500000f


	//   ....[246]....
        /*0974*/ 	.word	0x0500000f


	//   ....[247]....
        /*0978*/ 	.word	0x0500000f


	//   ....[248]....
        /*097c*/ 	.word	0x0500000f


	//   ....[249]....
        /*0980*/ 	.word	0x0500000f


	//   ....[250]....
        /*0984*/ 	.word	0x0500000f


	//   ....[251]....
        /*0988*/ 	.word	0x0500000f


	//   ....[252]....
        /*098c*/ 	.word	0x0500000f


	//   ....[253]....
        /*0990*/ 	.word	0x0500000f


	//   ....[254]....
        /*0994*/ 	.word	0x0500000f


	//   ....[255]....
        /*0998*/ 	.word	0x0500000f


	//   ....[0]....
        /*099c*/ 	.word	0x0500000f


	//   ....[1]....
        /*09a0*/ 	.word	0x0500000f


	//   ....[2]....
        /*09a4*/ 	.word	0x0500000f


	//   ....[3]....
        /*09a8*/ 	.word	0x0500000f


	//   ....[4]....
        /*09ac*/ 	.word	0x0500000f


	//   ....[5]....
        /*09b0*/ 	.word	0x0500000f


	//   ....[6]....
        /*09b4*/ 	.word	0x0500000f


	//   ....[7]....
        /*09b8*/ 	.word	0x0500000f


	//   ....[8]....
        /*09bc*/ 	.word	0x0500000f


	//   ....[9]....
        /*09c0*/ 	.word	0x0500000f


	//   ....[10]....
        /*09c4*/ 	.word	0x0500000f


	//   ....[11]....
        /*09c8*/ 	.word	0x0500000f


	//   ....[12]....
        /*09cc*/ 	.word	0x0500000f


	//   ....[13]....
        /*09d0*/ 	.word	0x0500000f


	//   ....[14]....
        /*09d4*/ 	.word	0x0500000f


	//   ....[15]....
        /*09d8*/ 	.word	0x0500000f


	//   ....[16]....
        /*09dc*/ 	.word	0x0500000f


	//   ....[17]....
        /*09e0*/ 	.word	0x0500000f


	//   ....[18]....
        /*09e4*/ 	.word	0x0500000f


	//   ....[19]....
        /*09e8*/ 	.word	0x0500000f


	//   ....[20]....
        /*09ec*/ 	.word	0x0500000f


	//   ....[21]....
        /*09f0*/ 	.word	0x0500000f


	//   ....[22]....
        /*09f4*/ 	.word	0x0500000f


	//   ....[23]....
        /*09f8*/ 	.word	0x0500000f


	//   ....[24]....
        /*09fc*/ 	.word	0x0500000f


	//   ....[25]....
        /*0a00*/ 	.word	0x0500000f


	//   ....[26]....
        /*0a04*/ 	.word	0x0500000f


	//   ....[27]....
        /*0a08*/ 	.word	0x0500000f


	//   ....[28]....
        /*0a0c*/ 	.word	0x0500000f


	//   ....[29]....
        /*0a10*/ 	.word	0x0500000f


	//   ....[30]....
        /*0a14*/ 	.word	0x0500000f


	//   ....[31]....
        /*0a18*/ 	.word	0x0500000f


	//   ....[32]....
        /*0a1c*/ 	.word	0x0500000f


	//   ....[33]....
        /*0a20*/ 	.word	0x0500000f


	//   ....[34]....
        /*0a24*/ 	.word	0x0500000f


	//   ....[35]....
        /*0a28*/ 	.word	0x0500000f


	//   ....[36]....
        /*0a2c*/ 	.word	0x0500000f


	//   ....[37]....
        /*0a30*/ 	.word	0x0500000f


	//   ....[38]....
        /*0a34*/ 	.word	0x0500000f


	//   ....[39]....
        /*0a38*/ 	.word	0x0500000f


	//   ....[40]....
        /*0a3c*/ 	.word	0x0500000f


	//   ....[41]....
        /*0a40*/ 	.word	0x0500000f


	//----- nvinfo : EIATTR_COOP_GROUP_INSTR_OFFSETS
	.align		4
.L_239:
        /*0a44*/ 	.byte	0x04, 0x28
        /*0a46*/ 	.short	(.L_241 - .L_240)


	//   ....[0]....
.L_240:
        /*0a48*/ 	.word	0x00000070


	//   ....[1]....
        /*0a4c*/ 	.word	0x000001a0


	//   ....[2]....
        /*0a50*/ 	.word	0x000001f0


	//   ....[3]....
        /*0a54*/ 	.word	0x00000420


	//   ....[4]....
        /*0a58*/ 	.word	0x00000580


	//   ....[5]....
        /*0a5c*/ 	.word	0x000006a0


	//   ....[6]....
        /*0a60*/ 	.word	0x00000800


	//   ....[7]....
        /*0a64*/ 	.word	0x0000a4c0


	//   ....[8]....
        /*0a68*/ 	.word	0x0000adb0


	//   ....[9]....
        /*0a6c*/ 	.word	0x0000adc0


	//   ....[10]....
        /*0a70*/ 	.word	0x0000add0


	//   ....[11]....
        /*0a74*/ 	.word	0x0000ade0


	//   ....[12]....
        /*0a78*/ 	.word	0x0000e3c0


	//   ....[13]....
        /*0a7c*/ 	.word	0x0000e3d0


	//   ....[14]....
        /*0a80*/ 	.word	0x0000e3e0


	//   ....[15]....
        /*0a84*/ 	.word	0x0000e3f0


	//   ....[16]....
        /*0a88*/ 	.word	0x00011ef0


	//   ....[17]....
        /*0a8c*/ 	.word	0x00012830


	//   ....[18]....
        /*0a90*/ 	.word	0x00013930


	//   ....[19]....
        /*0a94*/ 	.word	0x000139d0


	//   ....[20]....
        /*0a98*/ 	.word	0x000142e0


	//   ....[21]....
        /*0a9c*/ 	.word	0x00014390


	//   ....[22]....
        /*0aa0*/ 	.word	0x00016250


	//   ....[23]....
        /*0aa4*/ 	.word	0x00016650


	//   ....[24]....
        /*0aa8*/ 	.word	0x00017310


	//   ....[25]....
        /*0aac*/ 	.word	0x000173c0


	//   ....[26]....
        /*0ab0*/ 	.word	0x00017b70


	//   ....[27]....
        /*0ab4*/ 	.word	0x00017bd0


	//   ....[28]....
        /*0ab8*/ 	.word	0x0001a240


	//   ....[29]....
        /*0abc*/ 	.word	0x0001a250


	//   ....[30]....
        /*0ac0*/ 	.word	0x0001a290


	//   ....[31]....
        /*0ac4*/ 	.word	0x0001a2b0


	//   ....[32]....
        /*0ac8*/ 	.word	0x0001c520


	//   ....[33]....
        /*0acc*/ 	.word	0x0001c920


	//   ....[34]....
        /*0ad0*/ 	.word	0x0001d5f0


	//   ....[35]....
        /*0ad4*/ 	.word	0x0001d6a0


	//   ....[36]....
        /*0ad8*/ 	.word	0x0001ddf0


	//   ....[37]....
        /*0adc*/ 	.word	0x0001de70


	//   ....[38]....
        /*0ae0*/ 	.word	0x0001f280


	//   ....[39]....
        /*0ae4*/ 	.word	0x0001f290


	//   ....[40]....
        /*0ae8*/ 	.word	0x0001f310


	//   ....[41]....
        /*0aec*/ 	.word	0x0001f320


	//   ....[42]....
        /*0af0*/ 	.word	0x0001fed0


	//   ....[43]....
        /*0af4*/ 	.word	0x0001ff10


	//   ....[44]....
        /*0af8*/ 	.word	0x0001ffb0


	//   ....[45]....
        /*0afc*/ 	.word	0x0001ffe0


	//   ....[46]....
        /*0b00*/ 	.word	0x00020010


	//   ....[47]....
        /*0b04*/ 	.word	0x00020040


	//   ....[48]....
        /*0b08*/ 	.word	0x00020070


	//   ....[49]....
        /*0b0c*/ 	.word	0x000200a0


	//   ....[50]....
        /*0b10*/ 	.word	0x000200d0


	//   ....[51]....
        /*0b14*/ 	.word	0x00020100


	//   ....[52]....
        /*0b18*/ 	.word	0x00020130


	//   ....[53]....
        /*0b1c*/ 	.word	0x00020160


	//   ....[54]....
        /*0b20*/ 	.word	0x00020190


	//   ....[55]....
        /*0b24*/ 	.word	0x000201c0


	//   ....[56]....
        /*0b28*/ 	.word	0x000201f0


	//   ....[57]....
        /*0b2c*/ 	.word	0x00020220


	//   ....[58]....
        /*0b30*/ 	.word	0x00020250


	//   ....[59]....
        /*0b34*/ 	.word	0x00020280


	//   ....[60]....
        /*0b38*/ 	.word	0x000202b0


	//   ....[61]....
        /*0b3c*/ 	.word	0x000202e0


	//   ....[62]....
        /*0b40*/ 	.word	0x00020310


	//   ....[63]....
        /*0b44*/ 	.word	0x00020340


	//   ....[64]....
        /*0b48*/ 	.word	0x00020370


	//   ....[65]....
        /*0b4c*/ 	.word	0x000203a0


	//   ....[66]....
        /*0b50*/ 	.word	0x000203d0


	//   ....[67]....
        /*0b54*/ 	.word	0x00020400


	//   ....[68]....
        /*0b58*/ 	.word	0x00020430


	//   ....[69]....
        /*0b5c*/ 	.word	0x00020460


	//   ....[70]....
        /*0b60*/ 	.word	0x00020490


	//   ....[71]....
        /*0b64*/ 	.word	0x000204c0


	//   ....[72]....
        /*0b68*/ 	.word	0x000204f0


	//   ....[73]....
        /*0b6c*/ 	.word	0x00020520


	//   ....[74]....
        /*0b70*/ 	.word	0x00020550


	//   ....[75]....
        /*0b74*/ 	.word	0x00020580


	//   ....[76]....
        /*0b78*/ 	.word	0x000205b0


	//   ....[77]....
        /*0b7c*/ 	.word	0x000205e0


	//   ....[78]....
        /*0b80*/ 	.word	0x000205f0


	//   ....[79]....
        /*0b84*/ 	.word	0x00020600


	//   ....[80]....
        /*0b88*/ 	.word	0x00020610


	//   ....[81]....
        /*0b8c*/ 	.word	0x00020620


	//   ....[82]....
        /*0b90*/ 	.word	0x00020630


	//   ....[83]....
        /*0b94*/ 	.word	0x00020640


	//   ....[84]....
        /*0b98*/ 	.word	0x00020650


	//   ....[85]....
        /*0b9c*/ 	.word	0x00020660


	//   ....[86]....
        /*0ba0*/ 	.word	0x00020670


	//   ....[87]....
        /*0ba4*/ 	.word	0x00020690


	//   ....[88]....
        /*0ba8*/ 	.word	0x000206b0


	//   ....[89]....
        /*0bac*/ 	.word	0x000206c0


	//   ....[90]....
        /*0bb0*/ 	.word	0x000206d0


	//   ....[91]....
        /*0bb4*/ 	.word	0x00020700


	//   ....[92]....
        /*0bb8*/ 	.word	0x00020730


	//   ....[93]....
        /*0bbc*/ 	.word	0x00020760


	//   ....[94]....
        /*0bc0*/ 	.word	0x00020780


	//   ....[95]....
        /*0bc4*/ 	.word	0x000207b0


	//   ....[96]....
        /*0bc8*/ 	.word	0x000207e0


	//   ....[97]....
        /*0bcc*/ 	.word	0x00020810


	//   ....[98]....
        /*0bd0*/ 	.word	0x00020840


	//   ....[99]....
        /*0bd4*/ 	.word	0x00020870


	//   ....[100]....
        /*0bd8*/ 	.word	0x000208a0


	//   ....[101]....
        /*0bdc*/ 	.word	0x000208d0


	//   ....[102]....
        /*0be0*/ 	.word	0x00020910


	//   ....[103]....
        /*0be4*/ 	.word	0x00020940


	//   ....[104]....
        /*0be8*/ 	.word	0x00020970


	//   ....[105]....
        /*0bec*/ 	.word	0x000209a0


	//   ....[106]....
        /*0bf0*/ 	.word	0x000211a0


	//   ....[107]....
        /*0bf4*/ 	.word	0x000211c0


	//   ....[108]....
        /*0bf8*/ 	.word	0x000211e0


	//   ....[109]....
        /*0bfc*/ 	.word	0x000211f0


	//   ....[110]....
        /*0c00*/ 	.word	0x00021880


	//   ....[111]....
        /*0c04*/ 	.word	0x00021890


	//   ....[112]....
        /*0c08*/ 	.word	0x000219c0


	//   ....[113]....
        /*0c0c*/ 	.word	0x000219d0


	//   ....[114]....
        /*0c10*/ 	.word	0x00021b00


	//   ....[115]....
        /*0c14*/ 	.word	0x00021b10


	//   ....[116]....
        /*0c18*/ 	.word	0x00021c40


	//   ....[117]....
        /*0c1c*/ 	.word	0x00021c50


	//   ....[118]....
        /*0c20*/ 	.word	0x00022020


	//   ....[119]....
        /*0c24*/ 	.word	0x00022030


	//   ....[120]....
        /*0c28*/ 	.word	0x000226c0


	//   ....[121]....
        /*0c2c*/ 	.word	0x000226d0


	//   ....[122]....
        /*0c30*/ 	.word	0x00023430


	//   ....[123]....
        /*0c34*/ 	.word	0x00023440


	//   ....[124]....
        /*0c38*/ 	.word	0x00023580


	//   ....[125]....
        /*0c3c*/ 	.word	0x00023590


	//   ....[126]....
        /*0c40*/ 	.word	0x000236c0


	//   ....[127]....
        /*0c44*/ 	.word	0x000236d0


	//   ....[128]....
        /*0c48*/ 	.word	0x00023800


	//   ....[129]....
        /*0c4c*/ 	.word	0x00023810


	//   ....[130]....
        /*0c50*/ 	.word	0x000239a0


	//   ....[131]....
        /*0c54*/ 	.word	0x00023be0


	//   ....[132]....
        /*0c58*/ 	.word	0x00023c10


	//   ....[133]....
        /*0c5c*/ 	.word	0x00023c40


	//   ....[134]....
        /*0c60*/ 	.word	0x00023c70


	//   ....[135]....
        /*0c64*/ 	.word	0x00023ca0


	//   ....[136]....
        /*0c68*/ 	.word	0x00023cd0


	//   ....[137]....
        /*0c6c*/ 	.word	0x00023e70


	//   ....[138]....
        /*0c70*/ 	.word	0x00023ea0


	//   ....[139]....
        /*0c74*/ 	.word	0x00023ed0


	//   ....[140]....
        /*0c78*/ 	.word	0x00023f00


	//   ....[141]....
        /*0c7c*/ 	.word	0x00023f30


	//   ....[142]....
        /*0c80*/ 	.word	0x00023f60


	//   ....[143]....
        /*0c84*/ 	.word	0x00024000


	//   ....[144]....
        /*0c88*/ 	.word	0x00024030


	//   ....[145]....
        /*0c8c*/ 	.word	0x00024040


	//   ....[146]....
        /*0c90*/ 	.word	0x00024070


	//   ....[147]....
        /*0c94*/ 	.word	0x00025ac0


	//   ....[148]....
        /*0c98*/ 	.word	0x00027a50


	//   ....[149]....
        /*0c9c*/ 	.word	0x00028760


	//   ....[150]....
        /*0ca0*/ 	.word	0x00028780


	//   ....[151]....
        /*0ca4*/ 	.word	0x000287a0


	//   ....[152]....
        /*0ca8*/ 	.word	0x00028860


	//   ....[153]....
        /*0cac*/ 	.word	0x00028890


	//   ....[154]....
        /*0cb0*/ 	.word	0x00028920


	//   ....[155]....
        /*0cb4*/ 	.word	0x00028930


	//   ....[156]....
        /*0cb8*/ 	.word	0x000289c0


	//   ....[157]....
        /*0cbc*/ 	.word	0x0002a660


	//   ....[158]....
        /*0cc0*/ 	.word	0x0002a690


	//   ....[159]....
        /*0cc4*/ 	.word	0x0002a6f0


	//   ....[160]....
        /*0cc8*/ 	.word	0x0002a720


	//   ....[161]....
        /*0ccc*/ 	.word	0x0002a750


	//   ....[162]....
        /*0cd0*/ 	.word	0x0002a780


	//   ....[163]....
        /*0cd4*/ 	.word	0x0002a7b0


	//   ....[164]....
        /*0cd8*/ 	.word	0x0002a7e0


	//   ....[165]....
        /*0cdc*/ 	.word	0x0002a9b0


	//   ....[166]....
        /*0ce0*/ 	.word	0x0002a9e0


	//   ....[167]....
        /*0ce4*/ 	.word	0x0002aa10


	//   ....[168]....
        /*0ce8*/ 	.word	0x0002aa40


	//   ....[169]....
        /*0cec*/ 	.word	0x0002aa70


	//   ....[170]....
        /*0cf0*/ 	.word	0x0002aaa0


	//   ....[171]....
        /*0cf4*/ 	.word	0x0002ab80


	//   ....[172]....
        /*0cf8*/ 	.word	0x0002aba0


	//   ....[173]....
        /*0cfc*/ 	.word	0x0002abb0


	//   ....[174]....
        /*0d00*/ 	.word	0x0002ac30


	//   ....[175]....
        /*0d04*/ 	.word	0x0002b780


	//   ....[176]....
        /*0d08*/ 	.word	0x0002bc80


	//   ....[177]....
        /*0d0c*/ 	.word	0x0002bd20


	//   ....[178]....
        /*0d10*/ 	.word	0x0002bdb0


	//   ....[179]....
        /*0d14*/ 	.word	0x0002be00


	//   ....[180]....
        /*0d18*/ 	.word	0x0002be50


	//   ....[181]....
        /*0d1c*/ 	.word	0x0002bf30


	//   ....[182]....
        /*0d20*/ 	.word	0x0002bfc0


	//   ....[183]....
        /*0d24*/ 	.word	0x0002c010


	//   ....[184]....
        /*0d28*/ 	.word	0x0002c060


	//   ....[185]....
        /*0d2c*/ 	.word	0x0002c400


	//   ....[186]....
        /*0d30*/ 	.word	0x0002c520


	//   ....[187]....
        /*0d34*/ 	.word	0x0002c650


	//   ....[188]....
        /*0d38*/ 	.word	0x0002c770


	//   ....[189]....
        /*0d3c*/ 	.word	0x0002c8a0


	//   ....[190]....
        /*0d40*/ 	.word	0x0002c970


	//   ....[191]....
        /*0d44*/ 	.word	0x0002c9d0


	//   ....[192]....
        /*0d48*/ 	.word	0x0002ca20


	//   ....[193]....
        /*0d4c*/ 	.word	0x0002caa0


	//   ....[194]....
        /*0d50*/ 	.word	0x0002caf0


	//   ....[195]....
        /*0d54*/ 	.word	0x0002cb70


	//   ....[196]....
        /*0d58*/ 	.word	0x0002cbc0


	//   ....[197]....
        /*0d5c*/ 	.word	0x0002cc40


	//   ....[198]....
        /*0d60*/ 	.word	0x0002ccb0


	//   ....[199]....
        /*0d64*/ 	.word	0x0002cd10


	//   ....[200]....
        /*0d68*/ 	.word	0x0002cd60


	//   ....[201]....
        /*0d6c*/ 	.word	0x0002cde0


	//   ....[202]....
        /*0d70*/ 	.word	0x0002ce50


	//   ....[203]....
        /*0d74*/ 	.word	0x0002ceb0


	//   ....[204]....
        /*0d78*/ 	.word	0x0002cf00


	//   ....[205]....
        /*0d7c*/ 	.word	0x0002cf80


	//   ....[206]....
        /*0d80*/ 	.word	0x0002cfd0


	//   ....[207]....
        /*0d84*/ 	.word	0x0002d030


	//   ....[208]....
        /*0d88*/ 	.word	0x0002d080


	//   ....[209]....
        /*0d8c*/ 	.word	0x0002d0e0


	//   ....[210]....
        /*0d90*/ 	.word	0x0002d150


	//   ....[211]....
        /*0d94*/ 	.word	0x0002d1b0


	//   ....[212]....
        /*0d98*/ 	.word	0x0002d200


	//   ....[213]....
        /*0d9c*/ 	.word	0x0002d260


	//   ....[214]....
        /*0da0*/ 	.word	0x0002d2b0


	//   ....[215]....
        /*0da4*/ 	.word	0x0002d310


	//   ....[216]....
        /*0da8*/ 	.word	0x0002d380


	//   ....[217]....
        /*0dac*/ 	.word	0x0002d400


	//   ....[218]....
        /*0db0*/ 	.word	0x0002d470


	//   ....[219]....
        /*0db4*/ 	.word	0x0002d4f0


	//   ....[220]....
        /*0db8*/ 	.word	0x0002d560


	//   ....[221]....
        /*0dbc*/ 	.word	0x0002d5e0


	//   ....[222]....
        /*0dc0*/ 	.word	0x0002d640


	//   ....[223]....
        /*0dc4*/ 	.word	0x0002d6c0


	//   ....[224]....
        /*0dc8*/ 	.word	0x0002d710


	//   ....[225]....
        /*0dcc*/ 	.word	0x0002d790


	//   ....[226]....
        /*0dd0*/ 	.word	0x0002d7f0


	//   ....[227]....
        /*0dd4*/ 	.word	0x0002d850


	//   ....[228]....
        /*0dd8*/ 	.word	0x0002d8b0


	//   ....[229]....
        /*0ddc*/ 	.word	0x0002d930


	//   ....[230]....
        /*0de0*/ 	.word	0x0002d9b0


	//   ....[231]....
        /*0de4*/ 	.word	0x0002da10


	//   ....[232]....
        /*0de8*/ 	.word	0x0002da60


	//   ....[233]....
        /*0dec*/ 	.word	0x0002dae0


	//   ....[234]....
        /*0df0*/ 	.word	0x0002db50


	//   ....[235]....
        /*0df4*/ 	.word	0x0002dbb0


	//   ....[236]....
        /*0df8*/ 	.word	0x0002dc00


	//   ....[237]....
        /*0dfc*/ 	.word	0x0002dc80


	//   ....[238]....
        /*0e00*/ 	.word	0x0002dcf0


	//   ....[239]....
        /*0e04*/ 	.word	0x0002dd50


	//   ....[240]....
        /*0e08*/ 	.word	0x0002dda0


	//   ....[241]....
        /*0e0c*/ 	.word	0x0002de20


	//   ....[242]....
        /*0e10*/ 	.word	0x0002de90


	//   ....[243]....
        /*0e14*/ 	.word	0x0002df00


	//   ....[244]....
        /*0e18*/ 	.word	0x0002df50


	//   ....[245]....
        /*0e1c*/ 	.word	0x0002dfd0


	//   ....[246]....
        /*0e20*/ 	.word	0x0002e040


	//   ....[247]....
        /*0e24*/ 	.word	0x0002e0a0


	//   ....[248]....
        /*0e28*/ 	.word	0x0002e0f0


	//   ....[249]....
        /*0e2c*/ 	.word	0x0002e170


	//   ....[250]....
        /*0e30*/ 	.word	0x0002e1c0


	//   ....[251]....
        /*0e34*/ 	.word	0x0002e250


	//   ....[252]....
        /*0e38*/ 	.word	0x0002e2e0


	//   ....[253]....
        /*0e3c*/ 	.word	0x0002e370


	//   ....[254]....
        /*0e40*/ 	.word	0x0002e400


	//   ....[255]....
        /*0e44*/ 	.word	0x0002e490


	//   ....[0]....
        /*0e48*/ 	.word	0x0002e520


	//   ....[1]....
        /*0e4c*/ 	.word	0x0002e5a0


	//   ....[2]....
        /*0e50*/ 	.word	0x0002e5f0


	//   ....[3]....
        /*0e54*/ 	.word	0x0002e680


	//   ....[4]....
        /*0e58*/ 	.word	0x0002e710


	//   ....[5]....
        /*0e5c*/ 	.word	0x0002e790


	//   ....[6]....
        /*0e60*/ 	.word	0x0002e7e0


	//   ....[7]....
        /*0e64*/ 	.word	0x0002e870


	//   ....[8]....
        /*0e68*/ 	.word	0x0002e900


	//   ....[9]....
        /*0e6c*/ 	.word	0x0002e990


	//   ....[10]....
        /*0e70*/ 	.word	0x0002ea20


	//   ....[11]....
        /*0e74*/ 	.word	0x0002eab0


	//   ....[12]....
        /*0e78*/ 	.word	0x0002eb40


	//   ....[13]....
        /*0e7c*/ 	.word	0x0002ec00


	//   ....[14]....
        /*0e80*/ 	.word	0x0002eee0


	//   ....[15]....
        /*0e84*/ 	.word	0x0002f100


	//   ....[16]....
        /*0e88*/ 	.word	0x0002f150


	//   ....[17]....
        /*0e8c*/ 	.word	0x0002f1b0


	//   ....[18]....
        /*0e90*/ 	.word	0x0002f260


	//   ....[19]....
        /*0e94*/ 	.word	0x0002f320


	//   ....[20]....
        /*0e98*/ 	.word	0x0002f3c0


	//   ....[21]....
        /*0e9c*/ 	.word	0x0002f4a0


	//   ....[22]....
        /*0ea0*/ 	.word	0x0002f5a0


	//   ....[23]....
        /*0ea4*/ 	.word	0x0002f880


	//   ....[24]....
        /*0ea8*/ 	.word	0x0002f920


	//   ....[25]....
        /*0eac*/ 	.word	0x0002fac0


	//   ....[26]....
        /*0eb0*/ 	.word	0x0002fb40


	//   ....[27]....
        /*0eb4*/ 	.word	0x0002fbc0


	//   ....[28]....
        /*0eb8*/ 	.word	0x0002fc40


	//   ....[29]....
        /*0ebc*/ 	.word	0x0002fcc0


	//   ....[30]....
        /*0ec0*/ 	.word	0x0002fd50


	//   ....[31]....
        /*0ec4*/ 	.word	0x0002fdf0


	//   ....[32]....
        /*0ec8*/ 	.word	0x0002fea0


	//   ....[33]....
        /*0ecc*/ 	.word	0x0002ff20


	//   ....[34]....
        /*0ed0*/ 	.word	0x0002ffa0


	//   ....[35]....
        /*0ed4*/ 	.word	0x00030020


	//   ....[36]....
        /*0ed8*/ 	.word	0x000300b0


	//   ....[37]....
        /*0edc*/ 	.word	0x00030130


	//   ....[38]....
        /*0ee0*/ 	.word	0x000301e0


	//   ....[39]....
        /*0ee4*/ 	.word	0x00030230


	//   ....[40]....
        /*0ee8*/ 	.word	0x000302f0


	//   ....[41]....
        /*0eec*/ 	.word	0x00030420


	//----- nvinfo : EIATTR_REG_RECONFIG
	.align		4
.L_241:
        /*0ef0*/ 	.byte	0x01, 0x54
	.zero		2


	//----- nvinfo : EIATTR_SYSCALL_OFFSETS
	.align		4
        /*0ef4*/ 	.byte	0x04, 0x46
        /*0ef6*/ 	.short	(.L_243 - .L_242)


	//   ....[0]....
.L_242:
        /*0ef8*/ 	.word	0x000023c0


	//   ....[1]....
        /*0efc*/ 	.word	0x00002510


	//   ....[2]....
        /*0f00*/ 	.word	0x0000a650


	//   ....[3]....
        /*0f04*/ 	.word	0x0000ab90


	//   ....[4]....
        /*0f08*/ 	.word	0x000274c0


	//   ....[5]....
        /*0f0c*/ 	.word	0x00027650


	//   ....[6]....
        /*0f10*/ 	.word	0x000277a0


	//   ....[7]....
        /*0f14*/ 	.word	0x000278e0


	//   ....[8]....
        /*0f18*/ 	.word	0x00028310


	//----- nvinfo : EIATTR_MBARRIER_INSTR_OFFSETS
	.align		4
.L_243:
        /*0f1c*/ 	.byte	0x04, 0x39
        /*0f1e*/ 	.short	(.L_245 - .L_244)


	//   ....[0]....
.L_244:
        /*0f20*/ 	.word	0x000002d0
        /*0f24*/ 	.word	0x000000ff
        /*0f28*/ 	.word	0x00022800
        /*0f2c*/ 	.short	0x0100
        /*0f2e*/ 	.byte	0x08
	.zero		1


	//   ....[1]....
        /*0f30*/ 	.word	0x000002e0
        /*0f34*/ 	.word	0x000000ff
        /*0f38*/ 	.word	0x00022820
        /*0f3c*/ 	.short	0x0100
        /*0f3e*/ 	.byte	0x08
	.zero		1


	//   ....[2]....
        /*0f40*/ 	.word	0x000003d0
        /*0f44*/ 	.word	0x000000ff
        /*0f48*/ 	.word	0x00022830
        /*0f4c*/ 	.short	0x0100
        /*0f4e*/ 	.byte	0x08
	.zero		1


	//   ....[3]....
        /*0f50*/ 	.word	0x000003e0
        /*0f54*/ 	.word	0x000000ff
        /*0f58*/ 	.word	0x00022840
        /*0f5c*/ 	.short	0x0100
        /*0f5e*/ 	.byte	0x08
	.zero		1


	//   ....[4]....
        /*0f60*/ 	.word	0x000003f0
        /*0f64*/ 	.word	0x000000ff
        /*0f68*/ 	.word	0x00022838
        /*0f6c*/ 	.short	0x0100
        /*0f6e*/ 	.byte	0x08
	.zero		1


	//   ....[5]....
        /*0f70*/ 	.word	0x00000400
        /*0f74*/ 	.word	0x000000ff
        /*0f78*/ 	.word	0x00022848
        /*0f7c*/ 	.short	0x0100
        /*0f7e*/ 	.byte	0x08
	.zero		1


	//   ....[6]....
        /*0f80*/ 	.word	0x00000530
        /*0f84*/ 	.word	0x000000ff
        /*0f88*/ 	.word	0x00022850
        /*0f8c*/ 	.short	0x0100
        /*0f8e*/ 	.byte	0x08
	.zero		1


	//   ....[7]....
        /*0f90*/ 	.word	0x00000540
        /*0f94*/ 	.word	0x000000ff
        /*0f98*/ 	.word	0x00022860
        /*0f9c*/ 	.short	0x0100
        /*0f9e*/ 	.byte	0x08
	.zero		1


	//   ....[8]....
        /*0fa0*/ 	.word	0x00000550
        /*0fa4*/ 	.word	0x000000ff
        /*0fa8*/ 	.word	0x00022858
        /*0fac*/ 	.short	0x0100
        /*0fae*/ 	.byte	0x08
	.zero		1


	//   ....[9]....
        /*0fb0*/ 	.word	0x00000560
        /*0fb4*/ 	.word	0x000000ff
        /*0fb8*/ 	.word	0x00022868
        /*0fbc*/ 	.short	0x0100
        /*0fbe*/ 	.byte	0x08
	.zero		1


	//   ....[10]....
        /*0fc0*/ 	.word	0x00000650
        /*0fc4*/ 	.word	0x000000ff
        /*0fc8*/ 	.word	0x00022870
        /*0fcc*/ 	.short	0x0100
        /*0fce*/ 	.byte	0x06
	.zero		1


	//   ....[11]....
        /*0fd0*/ 	.word	0x00000660
        /*0fd4*/ 	.word	0x000000ff
        /*0fd8*/ 	.word	0x00022880
        /*0fdc*/ 	.short	0x0100
        /*0fde*/ 	.byte	0x06
	.zero		1


	//   ....[12]....
        /*0fe0*/ 	.word	0x00000670
        /*0fe4*/ 	.word	0x000000ff
        /*0fe8*/ 	.word	0x00022878
        /*0fec*/ 	.short	0x0100
        /*0fee*/ 	.byte	0x06
	.zero		1


	//   ....[13]....
        /*0ff0*/ 	.word	0x00000680
        /*0ff4*/ 	.word	0x000000ff
        /*0ff8*/ 	.word	0x00022888
        /*0ffc*/ 	.short	0x0100
        /*0ffe*/ 	.byte	0x06
	.zero		1


	//   ....[14]....
        /*1000*/ 	.word	0x000007b0
        /*1004*/ 	.word	0x000000ff
        /*1008*/ 	.word	0x00022890
        /*100c*/ 	.short	0x0100
        /*100e*/ 	.byte	0x08
	.zero		1


	//   ....[15]....
        /*1010*/ 	.word	0x000007c0
        /*1014*/ 	.word	0x000000ff
        /*1018*/ 	.word	0x000228a0
        /*101c*/ 	.short	0x0100
        /*101e*/ 	.byte	0x08
	.zero		1


	//   ....[16]....
        /*1020*/ 	.word	0x000007d0
        /*1024*/ 	.word	0x000000ff
        /*1028*/ 	.word	0x00022898
        /*102c*/ 	.short	0x0100
        /*102e*/ 	.byte	0x08
	.zero		1


	//   ....[17]....
        /*1030*/ 	.word	0x000007e0
        /*1034*/ 	.word	0x000000ff
        /*1038*/ 	.word	0x000228a8
        /*103c*/ 	.short	0x0100
        /*103e*/ 	.byte	0x08
	.zero		1


	//   ....[18]....
        /*1040*/ 	.word	0x00000910
        /*1044*/ 	.word	0x000000ff
        /*1048*/ 	.word	0x000228b0
        /*104c*/ 	.short	0x0100
        /*104e*/ 	.byte	0x08
	.zero		1


	//   ....[19]....
        /*1050*/ 	.word	0x00000920
        /*1054*/ 	.word	0x000000ff
        /*1058*/ 	.word	0x000228c0
        /*105c*/ 	.short	0x0100
        /*105e*/ 	.byte	0x08
	.zero		1


	//   ....[20]....
        /*1060*/ 	.word	0x00000930
        /*1064*/ 	.word	0x000000ff
        /*1068*/ 	.word	0x000228b8
        /*106c*/ 	.short	0x0100
        /*106e*/ 	.byte	0x08
	.zero		1


	//   ....[21]....
        /*1070*/ 	.word	0x00000940
        /*1074*/ 	.word	0x000000ff
        /*1078*/ 	.word	0x000228c8
        /*107c*/ 	.short	0x0100
        /*107e*/ 	.byte	0x08
	.zero		1


	//   ....[22]....
        /*1080*/ 	.word	0x00003580
        /*1084*/ 	.word	0x0000006c
        /*1088*/ 	.word	0x00022890
        /*108c*/ 	.short	0x010a
        /*108e*/ 	.byte	0x3f
	.zero		1


	//   ....[23]....
        /*1090*/ 	.word	0x000063f0
        /*1094*/ 	.word	0x0000006c
        /*1098*/ 	.word	0x00022890
        /*109c*/ 	.short	0x010a
        /*109e*/ 	.byte	0x3f
	.zero		1


	//   ....[24]....
        /*10a0*/ 	.word	0x00009340
        /*10a4*/ 	.word	0x0000006c
        /*10a8*/ 	.word	0x00022890
        /*10ac*/ 	.short	0x010a
        /*10ae*/ 	.byte	0x3f
	.zero		1


	//   ....[25]....
        /*10b0*/ 	.word	0x000095b0
        /*10b4*/ 	.word	0x00000004
        /*10b8*/ 	.word	0x00000000
        /*10bc*/ 	.short	0x0101
        /*10be*/ 	.byte	0x3f
	.zero		1


	//   ....[26]....
        /*10c0*/ 	.word	0x000095f0
        /*10c4*/ 	.word	0x0000006c
        /*10c8*/ 	.word	0x000228b0
        /*10cc*/ 	.short	0x010a
        /*10ce*/ 	.byte	0x3f
	.zero		1


	//   ....[27]....
        /*10d0*/ 	.word	0x00009a30
        /*10d4*/ 	.word	0x0000006c
        /*10d8*/ 	.word	0x00000000
        /*10dc*/ 	.short	0x0101
        /*10de*/ 	.byte	0x3f
	.zero		1


	//   ....[28]....
        /*10e0*/ 	.word	0x0000a910
        /*10e4*/ 	.word	0x00000010
        /*10e8*/ 	.word	0x00022800
        /*10ec*/ 	.short	0x010a
        /*10ee*/ 	.byte	0x3f
	.zero		1


	//   ....[29]....
        /*10f0*/ 	.word	0x0000a960
        /*10f4*/ 	.word	0x00000010
        /*10f8*/ 	.word	0x00022800
        /*10fc*/ 	.short	0x010a
        /*10fe*/ 	.byte	0x3f
	.zero		1


	//   ....[30]....
        /*1100*/ 	.word	0x0000b330
        /*1104*/ 	.word	0x00000010
        /*1108*/ 	.word	0x00022800
        /*110c*/ 	.short	0x010a
        /*110e*/ 	.byte	0x3f
	.zero		1


	//   ....[31]....
        /*1110*/ 	.word	0x0000e820
        /*1114*/ 	.word	0x00000010
        /*1118*/ 	.word	0x00022800
        /*111c*/ 	.short	0x010a
        /*111e*/ 	.byte	0x3f
	.zero		1


	//   ....[32]....
        /*1120*/ 	.word	0x000118f0
        /*1124*/ 	.word	0x0000005a
        /*1128*/ 	.word	0x00022830
        /*112c*/ 	.short	0x010a
        /*112e*/ 	.byte	0x3f
	.zero		1


	//   ....[33]....
        /*1130*/ 	.word	0x00011960
        /*1134*/ 	.word	0x0000005a
        /*1138*/ 	.word	0x00022830
        /*113c*/ 	.short	0x010a
        /*113e*/ 	.byte	0x3f
	.zero		1


	//   ....[34]....
        /*1140*/ 	.word	0x00012260
        /*1144*/ 	.word	0x0000005a
        /*1148*/ 	.word	0x00000000
        /*114c*/ 	.short	0x0101
        /*114e*/ 	.byte	0x3f
	.zero		1


	//   ....[35]....
        /*1150*/ 	.word	0x00015570
        /*1154*/ 	.word	0x00000007
        /*1158*/ 	.word	0x00022830
        /*115c*/ 	.short	0x010a
        /*115e*/ 	.byte	0x3f
	.zero		1


	//   ....[36]....
        /*1160*/ 	.word	0x000155c0
        /*1164*/ 	.word	0x00000007
        /*1168*/ 	.word	0x00022830
        /*116c*/ 	.short	0x010a
        /*116e*/ 	.byte	0x3f
	.zero		1


	//   ....[37]....
        /*1170*/ 	.word	0x00015910
        /*1174*/ 	.word	0x00000007
        /*1178*/ 	.word	0x00022850
        /*117c*/ 	.short	0x010a
        /*117e*/ 	.byte	0x3f
	.zero		1


	//   ....[38]....
        /*1180*/ 	.word	0x00015950
        /*1184*/ 	.word	0x00000007
        /*1188*/ 	.word	0x00022850
        /*118c*/ 	.short	0x010a
        /*118e*/ 	.byte	0x3f
	.zero		1


	//   ....[39]....
        /*1190*/ 	.word	0x00016450
        /*1194*/ 	.word	0x0000004e
        /*1198*/ 	.word	0x00000000
        /*119c*/ 	.short	0x0101
        /*119e*/ 	.byte	0x3f
	.zero		1


	//   ....[40]....
        /*11a0*/ 	.word	0x000186d0
        /*11a4*/ 	.word	0x00000008
        /*11a8*/ 	.word	0x00000000
        /*11ac*/ 	.short	0x0101
        /*11ae*/ 	.byte	0x3f
	.zero		1


	//   ....[41]....
        /*11b0*/ 	.word	0x00019010
        /*11b4*/ 	.word	0x00000007
        /*11b8*/ 	.word	0x00022830
        /*11bc*/ 	.short	0x010a
        /*11be*/ 	.byte	0x3f
	.zero		1


	//   ....[42]....
        /*11c0*/ 	.word	0x00019060
        /*11c4*/ 	.word	0x00000007
        /*11c8*/ 	.word	0x00022830
        /*11cc*/ 	.short	0x010a
        /*11ce*/ 	.byte	0x3f
	.zero		1


	//   ....[43]....
        /*11d0*/ 	.word	0x000193e0
        /*11d4*/ 	.word	0x00000007
        /*11d8*/ 	.word	0x00022850
        /*11dc*/ 	.short	0x010a
        /*11de*/ 	.byte	0x3f
	.zero		1


	//   ....[44]....
        /*11e0*/ 	.word	0x00019420
        /*11e4*/ 	.word	0x00000007
        /*11e8*/ 	.word	0x00022850
        /*11ec*/ 	.short	0x010a
        /*11ee*/ 	.byte	0x3f
	.zero		1


	//   ....[45]....
        /*11f0*/ 	.word	0x0001a8c0
        /*11f4*/ 	.word	0x00000050
        /*11f8*/ 	.word	0x00000000
        /*11fc*/ 	.short	0x0101
        /*11fe*/ 	.byte	0x3f
	.zero		1


	//   ....[46]....
        /*1200*/ 	.word	0x0001b150
        /*1204*/ 	.word	0x00000008
        /*1208*/ 	.word	0x00000000
        /*120c*/ 	.short	0x0101
        /*120e*/ 	.byte	0x3f
	.zero		1


	//   ....[47]....
        /*1210*/ 	.word	0x0001b810
        /*1214*/ 	.word	0x00000007
        /*1218*/ 	.word	0x00022830
        /*121c*/ 	.short	0x010a
        /*121e*/ 	.byte	0x3f
	.zero		1


	//   ....[48]....
        /*1220*/ 	.word	0x0001b860
        /*1224*/ 	.word	0x00000007
        /*1228*/ 	.word	0x00022830
        /*122c*/ 	.short	0x010a
        /*122e*/ 	.byte	0x3f
	.zero		1


	//   ....[49]....
        /*1230*/ 	.word	0x0001bbe0
        /*1234*/ 	.word	0x00000007
        /*1238*/ 	.word	0x00022850
        /*123c*/ 	.short	0x010a
        /*123e*/ 	.byte	0x3f
	.zero		1


	//   ....[50]....
        /*1240*/ 	.word	0x0001bc20
        /*1244*/ 	.word	0x00000007
        /*1248*/ 	.word	0x00022850
        /*124c*/ 	.short	0x010a
        /*124e*/ 	.byte	0x3f
	.zero		1


	//   ....[51]....
        /*1250*/ 	.word	0x0001c730
        /*1254*/ 	.word	0x00000007
        /*1258*/ 	.word	0x00000000
        /*125c*/ 	.short	0x0101
        /*125e*/ 	.byte	0x3f
	.zero		1


	//   ....[52]....
        /*1260*/ 	.word	0x0001e9c0
        /*1264*/ 	.word	0x00000006
        /*1268*/ 	.word	0x00000000
        /*126c*/ 	.short	0x0101
        /*126e*/ 	.byte	0x3f
	.zero		1


	//   ....[53]....
        /*1270*/ 	.word	0x0001efa0
        /*1274*/ 	.word	0x0000000d
        /*1278*/ 	.word	0x00022850
        /*127c*/ 	.short	0x010a
        /*127e*/ 	.byte	0x3f
	.zero		1


	//   ....[54]....
        /*1280*/ 	.word	0x0001f020
        /*1284*/ 	.word	0x0000000d
        /*1288*/ 	.word	0x00022850
        /*128c*/ 	.short	0x010a
        /*128e*/ 	.byte	0x3f
	.zero		1


	//   ....[55]....
        /*1290*/ 	.word	0x0001f5e0
        /*1294*/ 	.word	0x00000002
        /*1298*/ 	.word	0x00000000
        /*129c*/ 	.short	0x0101
        /*129e*/ 	.byte	0x3f
	.zero		1


	//   ....[56]....
        /*12a0*/ 	.word	0x000217a0
        /*12a4*/ 	.word	0x00000000
        /*12a8*/ 	.word	0x00000000
        /*12ac*/ 	.short	0x0101
        /*12ae*/ 	.byte	0x3f
	.zero		1


	//   ....[57]....
        /*12b0*/ 	.word	0x00021f20
        /*12b4*/ 	.word	0x00000008
        /*12b8*/ 	.word	0x00000000
        /*12bc*/ 	.short	0x0101
        /*12be*/ 	.byte	0x3f
	.zero		1


	//   ....[58]....
        /*12c0*/ 	.word	0x00025ba0
        /*12c4*/ 	.word	0x00000012
        /*12c8*/ 	.word	0x00022820
        /*12cc*/ 	.short	0x010a
        /*12ce*/ 	.byte	0x3f
	.zero		1


	//   ....[59]....
        /*12d0*/ 	.word	0x00025c70
        /*12d4*/ 	.word	0x00000007
        /*12d8*/ 	.word	0x000228a0
        /*12dc*/ 	.short	0x010a
        /*12de*/ 	.byte	0x3f
	.zero		1


	//   ....[60]....
        /*12e0*/ 	.word	0x00026090
        /*12e4*/ 	.word	0x00000007
        /*12e8*/ 	.word	0x000228c0
        /*12ec*/ 	.short	0x010a
        /*12ee*/ 	.byte	0x3f
	.zero		1


	//   ....[61]....
        /*12f0*/ 	.word	0x00026460
        /*12f4*/ 	.word	0x00000008
        /*12f8*/ 	.word	0x000228a0
        /*12fc*/ 	.short	0x010a
        /*12fe*/ 	.byte	0x3f
	.zero		1


	//   ....[62]....
        /*1300*/ 	.word	0x00026870
        /*1304*/ 	.word	0x00000008
        /*1308*/ 	.word	0x000228c0
        /*130c*/ 	.short	0x010a
        /*130e*/ 	.byte	0x3f
	.zero		1


	//   ....[63]....
        /*1310*/ 	.word	0x00027ce0
        /*1314*/ 	.word	0x00000002
        /*1318*/ 	.word	0x00022880
        /*131c*/ 	.short	0x010a
        /*131e*/ 	.byte	0x3f
	.zero		1


	//   ....[64]....
        /*1320*/ 	.word	0x00027e90
        /*1324*/ 	.word	0x00000002
        /*1328*/ 	.word	0x00022840
        /*132c*/ 	.short	0x010a
        /*132e*/ 	.byte	0x3f
	.zero		1


	//   ....[65]....
        /*1330*/ 	.word	0x00028aa0
        /*1334*/ 	.word	0x00000012
        /*1338*/ 	.word	0x00022800
        /*133c*/ 	.short	0x0107
        /*133e*/ 	.byte	0x3f
	.zero		1


	//   ....[66]....
        /*1340*/ 	.word	0x00028ba0
        /*1344*/ 	.word	0x00000012
        /*1348*/ 	.word	0x00022800
        /*134c*/ 	.short	0x0101
        /*134e*/ 	.byte	0x3f
	.zero		1


	//   ....[67]....
        /*1350*/ 	.word	0x00028bc0
        /*1354*/ 	.word	0x00000012
        /*1358*/ 	.word	0x00022820
        /*135c*/ 	.short	0x010a
        /*135e*/ 	.byte	0x3f
	.zero		1


	//   ....[68]....
        /*1360*/ 	.word	0x00028f00
        /*1364*/ 	.word	0x00000003
        /*1368*/ 	.word	0x00022880
        /*136c*/ 	.short	0x010a
        /*136e*/ 	.byte	0x3f
	.zero		1


	//   ....[69]....
        /*1370*/ 	.word	0x00029140
        /*1374*/ 	.word	0x00000003
        /*1378*/ 	.word	0x00022840
        /*137c*/ 	.short	0x010a
        /*137e*/ 	.byte	0x3f
	.zero		1


	//   ....[70]....
        /*1380*/ 	.word	0x00029610
        /*1384*/ 	.word	0x00000014
        /*1388*/ 	.word	0x00022870
        /*138c*/ 	.short	0x010a
        /*138e*/ 	.byte	0x3f
	.zero		1


	//   ....[71]....
        /*1390*/ 	.word	0x00029680
        /*1394*/ 	.word	0x00000014
        /*1398*/ 	.word	0x00022860
        /*139c*/ 	.short	0x010a
        /*139e*/ 	.byte	0x3f
	.zero		1


	//   ....[72]....
        /*13a0*/ 	.word	0x00029b60
        /*13a4*/ 	.word	0x00000014
        /*13a8*/ 	.word	0x00022850
        /*13ac*/ 	.short	0x0101
        /*13ae*/ 	.byte	0x3f
	.zero		1


	//   ....[73]....
        /*13b0*/ 	.word	0x00029bf0
        /*13b4*/ 	.word	0x00000014
        /*13b8*/ 	.word	0x00000000
        /*13bc*/ 	.short	0x0101
        /*13be*/ 	.byte	0x3f
	.zero		1


	//   ....[74]....
        /*13c0*/ 	.word	0x00029e20
        /*13c4*/ 	.word	0x00000010
        /*13c8*/ 	.word	0x00022870
        /*13cc*/ 	.short	0x010a
        /*13ce*/ 	.byte	0x3f
	.zero		1


	//   ....[75]....
        /*13d0*/ 	.word	0x00029e90
        /*13d4*/ 	.word	0x00000010
        /*13d8*/ 	.word	0x00022860
        /*13dc*/ 	.short	0x010a
        /*13de*/ 	.byte	0x3f
	.zero		1


	//   ....[76]....
        /*13e0*/ 	.word	0x0002a370
        /*13e4*/ 	.word	0x00000010
        /*13e8*/ 	.word	0x00022850
        /*13ec*/ 	.short	0x0101
        /*13ee*/ 	.byte	0x3f
	.zero		1


	//   ....[77]....
        /*13f0*/ 	.word	0x0002a3c0
        /*13f4*/ 	.word	0x00000010
        /*13f8*/ 	.word	0x00000000
        /*13fc*/ 	.short	0x0101
        /*13fe*/ 	.byte	0x3f
	.zero		1


	//   ....[78]....
        /*1400*/ 	.word	0x0002b700
        /*1404*/ 	.word	0x00000000
        /*1408*/ 	.word	0x00022820
        /*140c*/ 	.short	0x010a
        /*140e*/ 	.byte	0x3f
	.zero		1


	//   ....[79]....
        /*1410*/ 	.word	0x0002b8b0
        /*1414*/ 	.word	0x00000006
        /*1418*/ 	.word	0x00000000
        /*141c*/ 	.short	0x010a
        /*141e*/ 	.byte	0x3f
	.zero		1


	//   ....[80]....
        /*1420*/ 	.word	0x0002b920
        /*1424*/ 	.word	0x00000007
        /*1428*/ 	.word	0x00000000
        /*142c*/ 	.short	0x010a
        /*142e*/ 	.byte	0x3f
	.zero		1


	//   ....[81]....
        /*1430*/ 	.word	0x0002b980
        /*1434*/ 	.word	0x00000004
        /*1438*/ 	.word	0x00022860
        /*143c*/ 	.short	0x010a
        /*143e*/ 	.byte	0x3f
	.zero		1


	//   ....[82]....
        /*1440*/ 	.word	0x0002b9d0
        /*1444*/ 	.word	0x00000003
        /*1448*/ 	.word	0x00022860
        /*144c*/ 	.short	0x010a
        /*144e*/ 	.byte	0x3f
	.zero		1


	//   ....[83]....
        /*1450*/ 	.word	0x0002ba10
        /*1454*/ 	.word	0x00000004
        /*1458*/ 	.word	0x00022880
        /*145c*/ 	.short	0x010a
        /*145e*/ 	.byte	0x3f
	.zero		1


	//   ....[84]....
        /*1460*/ 	.word	0x0002ba30
        /*1464*/ 	.word	0x00000003
        /*1468*/ 	.word	0x00022880
        /*146c*/ 	.short	0x010a
        /*146e*/ 	.byte	0x3f
	.zero		1


	//   ....[85]....
        /*1470*/ 	.word	0x0002ba90
        /*1474*/ 	.word	0x0000006c
        /*1478*/ 	.word	0x00022890
        /*147c*/ 	.short	0x010a
        /*147e*/ 	.byte	0x3f
	.zero		1


	//   ....[86]....
        /*1480*/ 	.word	0x0002bae0
        /*1484*/ 	.word	0x0000006c
        /*1488*/ 	.word	0x00022890
        /*148c*/ 	.short	0x010a
        /*148e*/ 	.byte	0x3f
	.zero		1


	//   ....[87]....
        /*1490*/ 	.word	0x0002bb30
        /*1494*/ 	.word	0x0000006c
        /*1498*/ 	.word	0x00022890
        /*149c*/ 	.short	0x010a
        /*149e*/ 	.byte	0x3f
	.zero		1


	//   ....[88]....
        /*14a0*/ 	.word	0x0002bb80
        /*14a4*/ 	.word	0x0000006c
        /*14a8*/ 	.word	0x000228b0
        /*14ac*/ 	.short	0x010a
        /*14ae*/ 	.byte	0x3f
	.zero		1


	//   ....[89]....
        /*14b0*/ 	.word	0x0002be90
        /*14b4*/ 	.word	0x00000010
        /*14b8*/ 	.word	0x00022800
        /*14bc*/ 	.short	0x010a
        /*14be*/ 	.byte	0x3f
	.zero		1


	//   ....[90]....
        /*14c0*/ 	.word	0x0002c0a0
        /*14c4*/ 	.word	0x00000010
        /*14c8*/ 	.word	0x00022800
        /*14cc*/ 	.short	0x010a
        /*14ce*/ 	.byte	0x3f
	.zero		1


	//   ....[91]....
        /*14d0*/ 	.word	0x0002c0f0
        /*14d4*/ 	.word	0x0000005a
        /*14d8*/ 	.word	0x00022830
        /*14dc*/ 	.short	0x010a
        /*14de*/ 	.byte	0x3f
	.zero		1


	//   ....[92]....
        /*14e0*/ 	.word	0x0002c140
        /*14e4*/ 	.word	0x00000007
        /*14e8*/ 	.word	0x00022830
        /*14ec*/ 	.short	0x010a
        /*14ee*/ 	.byte	0x3f
	.zero		1


	//   ....[93]....
        /*14f0*/ 	.word	0x0002c190
        /*14f4*/ 	.word	0x00000007
        /*14f8*/ 	.word	0x00022850
        /*14fc*/ 	.short	0x010a
        /*14fe*/ 	.byte	0x3f
	.zero		1


	//   ....[94]....
        /*1500*/ 	.word	0x0002c1e0
        /*1504*/ 	.word	0x00000007
        /*1508*/ 	.word	0x00022830
        /*150c*/ 	.short	0x010a
        /*150e*/ 	.byte	0x3f
	.zero		1


	//   ....[95]....
        /*1510*/ 	.word	0x0002c230
        /*1514*/ 	.word	0x00000007
        /*1518*/ 	.word	0x00022850
        /*151c*/ 	.short	0x010a
        /*151e*/ 	.byte	0x3f
	.zero		1


	//   ....[96]....
        /*1520*/ 	.word	0x0002c280
        /*1524*/ 	.word	0x00000007
        /*1528*/ 	.word	0x00022830
        /*152c*/ 	.short	0x010a
        /*152e*/ 	.byte	0x3f
	.zero		1


	//   ....[97]....
        /*1530*/ 	.word	0x0002c2d0
        /*1534*/ 	.word	0x00000007
        /*1538*/ 	.word	0x00022850
        /*153c*/ 	.short	0x010a
        /*153e*/ 	.byte	0x3f
	.zero		1


	//   ....[98]....
        /*1540*/ 	.word	0x0002c320
        /*1544*/ 	.word	0x0000000d
        /*1548*/ 	.word	0x00022850
        /*154c*/ 	.short	0x010a
        /*154e*/ 	.byte	0x3f
	.zero		1


	//   ....[99]....
        /*1550*/ 	.word	0x0002ecc0
        /*1554*/ 	.word	0x00000012
        /*1558*/ 	.word	0x00022820
        /*155c*/ 	.short	0x010a
        /*155e*/ 	.byte	0x3f
	.zero		1


	//   ....[100]....
        /*1560*/ 	.word	0x0002ed10
        /*1564*/ 	.word	0x00000007
        /*1568*/ 	.word	0x000228a0
        /*156c*/ 	.short	0x010a
        /*156e*/ 	.byte	0x3f
	.zero		1


	//   ....[101]....
        /*1570*/ 	.word	0x0002ed60
        /*1574*/ 	.word	0x00000007
        /*1578*/ 	.word	0x000228c0
        /*157c*/ 	.short	0x010a
        /*157e*/ 	.byte	0x3f
	.zero		1


	//   ....[102]....
        /*1580*/ 	.word	0x0002edb0
        /*1584*/ 	.word	0x00000008
        /*1588*/ 	.word	0x000228a0
        /*158c*/ 	.short	0x010a
        /*158e*/ 	.byte	0x3f
	.zero		1


	//   ....[103]....
        /*1590*/ 	.word	0x0002ee00
        /*1594*/ 	.word	0x00000008
        /*1598*/ 	.word	0x000228c0
        /*159c*/ 	.short	0x010a
        /*159e*/ 	.byte	0x3f
	.zero		1


	//   ....[104]....
        /*15a0*/ 	.word	0x0002efa0
        /*15a4*/ 	.word	0x00000002
        /*15a8*/ 	.word	0x00022880
        /*15ac*/ 	.short	0x010a
        /*15ae*/ 	.byte	0x3f
	.zero		1


	//   ....[105]....
        /*15b0*/ 	.word	0x0002eff0
        /*15b4*/ 	.word	0x00000002
        /*15b8*/ 	.word	0x00022840
        /*15bc*/ 	.short	0x010a
        /*15be*/ 	.byte	0x3f
	.zero		1


	//   ....[106]....
        /*15c0*/ 	.word	0x0002f5e0
        /*15c4*/ 	.word	0x00000012
        /*15c8*/ 	.word	0x00022820
        /*15cc*/ 	.short	0x010a
        /*15ce*/ 	.byte	0x3f
	.zero		1


	//   ....[107]....
        /*15d0*/ 	.word	0x0002f630
        /*15d4*/ 	.word	0x00000003
        /*15d8*/ 	.word	0x00022880
        /*15dc*/ 	.short	0x010a
        /*15de*/ 	.byte	0x3f
	.zero		1


	//   ....[108]....
        /*15e0*/ 	.word	0x0002f680
        /*15e4*/ 	.word	0x00000003
        /*15e8*/ 	.word	0x00022840
        /*15ec*/ 	.short	0x010a
        /*15ee*/ 	.byte	0x3f
	.zero		1


	//   ....[109]....
        /*15f0*/ 	.word	0x0002f6d0
        /*15f4*/ 	.word	0x00000014
        /*15f8*/ 	.word	0x00022870
        /*15fc*/ 	.short	0x010a
        /*15fe*/ 	.byte	0x3f
	.zero		1


	//   ....[110]....
        /*1600*/ 	.word	0x0002f720
        /*1604*/ 	.word	0x00000014
        /*1608*/ 	.word	0x00022860
        /*160c*/ 	.short	0x010a
        /*160e*/ 	.byte	0x3f
	.zero		1


	//   ....[111]....
        /*1610*/ 	.word	0x0002f770
        /*1614*/ 	.word	0x00000010
        /*1618*/ 	.word	0x00022870
        /*161c*/ 	.short	0x010a
        /*161e*/ 	.byte	0x3f
	.zero		1


	//   ....[112]....
        /*1620*/ 	.word	0x0002f7c0
        /*1624*/ 	.word	0x00000010
        /*1628*/ 	.word	0x00022860
        /*162c*/ 	.short	0x010a
        /*162e*/ 	.byte	0x3f
	.zero		1


	//   ....[113]....
        /*1630*/ 	.word	0x00030340
        /*1634*/ 	.word	0x00000000
        /*1638*/ 	.word	0x00022820
        /*163c*/ 	.short	0x010a
        /*163e*/ 	.byte	0x3f
	.zero		1


	//   ....[114]....
        /*1640*/ 	.word	0x000304e0
        /*1644*/ 	.word	0x00000006
        /*1648*/ 	.word	0x00000000
        /*164c*/ 	.short	0x010a
        /*164e*/ 	.byte	0x3f
	.zero		1


	//   ....[115]....
        /*1650*/ 	.word	0x00030530
        /*1654*/ 	.word	0x00000007
        /*1658*/ 	.word	0x00000000
        /*165c*/ 	.short	0x010a
        /*165e*/ 	.byte	0x3f
	.zero		1


	//   ....[116]....
        /*1660*/ 	.word	0x00030580
        /*1664*/ 	.word	0x00000004
        /*1668*/ 	.word	0x00022860
        /*166c*/ 	.short	0x010a
        /*166e*/ 	.byte	0x3f
	.zero		1


	//   ....[117]....
        /*1670*/ 	.word	0x000305d0
        /*1674*/ 	.word	0x00000003
        /*1678*/ 	.word	0x00022860
        /*167c*/ 	.short	0x010a
        /*167e*/ 	.byte	0x3f
	.zero		1


	//   ....[118]....
        /*1680*/ 	.word	0x00030620
        /*1684*/ 	.word	0x00000004
        /*1688*/ 	.word	0x00022880
        /*168c*/ 	.short	0x010a
        /*168e*/ 	.byte	0x3f
	.zero		1


	//----- nvinfo : EIATTR_NUM_MBARRIERS
	.align		4
.L_245:
        /*1690*/ 	.byte	0x03, 0x38
        /*1692*/ 	.short	0x0016


	//----- nvinfo : EIATTR_EXIT_INSTR_OFFSETS
	.align		4
        /*1694*/ 	.byte	0x04, 0x1c
        /*1696*/ 	.short	(.L_247 - .L_246)


	//   ....[0]....
.L_246:
        /*1698*/ 	.word	0x0002ba80


	//----- nvinfo : EIATTR_MAX_THREADS
	.align		4
.L_247:
        /*169c*/ 	.byte	0x04, 0x05
        /*169e*/ 	.short	(.L_249 - .L_248)
.L_248:
        /*16a0*/ 	.word	0x00000180
        /*16a4*/ 	.word	0x00000001
        /*16a8*/ 	.word	0x00000001


	//----- nvinfo : EIATTR_CRS_STACK_SIZE
	.align		4
.L_249:
        /*16ac*/ 	.byte	0x04, 0x1e
        /*16ae*/ 	.short	(.L_251 - .L_250)
.L_250:
        /*16b0*/ 	.word	0x00000000


	//----- nvinfo : EIATTR_CBANK_PARAM_SIZE
	.align		4
.L_251:
        /*16b4*/ 	.byte	0x03, 0x19
        /*16b6*/ 	.short	0x0af0


	//----- nvinfo : EIATTR_PARAM_CBANK
	.align		4
        /*16b8*/ 	.byte	0x04, 0x0a
        /*16ba*/ 	.short	(.L_253 - .L_252)
	.align		4
.L_252:
        /*16bc*/ 	.word	index@(.nv.constant0._ZN7cutlass13device_kernelIN5flash11enable_sm90INS1_16FlashAttnFwdSm90INS1_25CollectiveMainloopFwdSm90ILi2EN4cute5tupleIJNS5_1CILi1EEES8_S8_EEENS6_IJNS7_ILi128EEESA_NS7_ILi192EEEEEELi128ENS_12float_e4m3_tEfNS_4arch4Sm90ELb0ELb1ELb1ELb1ELb0ELb1ELb0ELb1ELb1ELb1ELb1ELb0EEENS1_21CollectiveEpilogueFwdINS6_IJSA_SA_SA_EEES9_NS_10bfloat16_tESF_Li256ELb1ELb1ELb1ELb1EEENS1_36VarlenDynamicPersistentTileSchedulerILi128ELi128ELi256ELi128ELb1ELb1ELb1ELb1ELb0ELb1EEEEEEEEEvNT_6ParamsE)
        /*16c0*/ 	.short	0x0210
        /*16c2*/ 	.short	0x0af0


	//----- nvinfo : EIATTR_SW_WAR
	.align		4
.L_253:
        /*16c4*/ 	.byte	0x04, 0x36
        /*16c6*/ 	.short	(.L_255 - .L_254)
.L_254:
        /*16c8*/ 	.word	0x00000008
.L_255:


//--------------------- .nv.info._ZN7cutlass13device_kernelIN5flash11enable_sm90INS1_16FlashAttnFwdSm90INS1_25CollectiveMainloopFwdSm90ILi2EN4cute5tupleIJNS5_1CILi1EEES8_S8_EEENS6_IJNS7_ILi128EEENS7_ILi160EEENS7_ILi192EEEEEELi128ENS_12float_e4m3_tEfNS_4arch4Sm90ELb1ELb0ELb1ELb0ELb0ELb0ELb0ELb1ELb1ELb1ELb1ELb0EEENS1_21CollectiveEpilogueFwdINS6_IJSA_SA_SB_EEES9_NS_10bfloat16_tESG_Li256ELb0ELb1ELb1ELb1EEENS1_19SingleTileSchedulerILb0ELb1ELb1ELi128EEEEEEEEEvNT_6ParamsE --------------------------
	.section	.nv.info._ZN7cutlass13device_kernelIN5flash11enable_sm90INS1_16FlashAttnFwdSm90INS1_25CollectiveMainloopFwdSm90ILi2EN4cute5tupleIJNS5_1CILi1EEES8_S8_EEENS6_IJNS7_ILi128EEENS7_ILi160EEENS7_ILi192EEEEEELi128ENS_12float_e4m3_tEfNS_4arch4Sm90ELb1ELb0ELb1ELb0ELb0ELb0ELb0ELb1ELb1ELb1ELb1ELb0EEENS1_21CollectiveEpilogueFwdINS6_IJSA_SA_SB_EEES9_NS_10bfloat16_tESG_Li256ELb0ELb1ELb1ELb1EEENS1_19SingleTileSchedulerILb0ELb1ELb1ELi128EEEEEEEEEvNT_6ParamsE,"",@"SHT_CUDA_INFO"
	.sectionflags	@""
	.align	4


	//----- nvinfo : EIATTR_CUDA_API_VERSION
	.align		4
        /*0000*/ 	.byte	0x04, 0x37
        /*0002*/ 	.short	(.L_257 - .L_256)
.L_256:
        /*0004*/ 	.word	0x00000082


	//----- nvinfo : EIATTR_KPARAM_INFO
	.align		4
.L_257:
        /*0008*/ 	.byte	0x04, 0x17
        /*000a*/ 	.short	(.L_259 - .L_258)
.L_258:
        /*000c*/ 	.word	0x00000000
        /*0010*/ 	.short	0x0000
        /*0012*/ 	.short	0x0070
        /*0014*/ 	.byte	0x00, 0xf0, 0x01, 0x28


	//----- nvinfo : EIATTR_SPARSE_MMA_MASK
	.align		4
.L_259:
        /*0018*/ 	.byte	0x03, 0x50
        /*001a*/ 	.short	0x0000


	//----- nvinfo : EIATTR_MAXREG_COUNT
	.align		4
        /*001c*/ 	.byte	0x03, 0x1b
        /*001e*/ 	.short	0x00a8


	//----- nvinfo : EIATTR_NUM_BARRIERS
	.align		4
        /*0020*/ 	.byte	0x02, 0x4c
        /*0022*/ 	.byte	0x10
	.zero		1


	//----- nvinfo : EIATTR_EXTERNS
	.align		4
        /*0024*/ 	.byte	0x04, 0x0f
        /*0026*/ 	.short	(.L_261 - .L_260)


	//   ....[0]....
	.align		4
.L_260:
        /*0028*/ 	.word	index@(__assertfail)


	//----- nvinfo : EIATTR_ANNOTATIONS
	.align		4
.L_261:
        /*002c*/ 	.byte	0x04, 0x55
        /*002e*/ 	.short	(.L_263 - .L_262)


	//   ....[0]....
.L_262:
        /* <DEDUP_REMOVED lines=14> */


	//----- nvinfo : EIATTR_MERCURY_ISA_VERSION
	.align		4
.L_263:
        /*00f8*/ 	.byte	0x03, 0x5f
        /*00fa*/ 	.short	0x0101


	//----- nvinfo : EIATTR_INT_WARP_WIDE_INSTR_OFFSETS
	.align		4
        /*00fc*/ 	.byte	0x04, 0x31
        /*00fe*/ 	.short	(.L_265 - .L_264)


	//   ....[0]....
.L_264:
        /*0100*/ 	.word	0x00000120


	//   ....[1]....
        /*0104*/ 	.word	0x000001c0


	//   ....[2]....
        /*0108*/ 	.word	0x00000230


	//----- nvinfo : EIATTR_COOP_GROUP_MASK_REGIDS
	.align		4
.L_265:
        /*010c*/ 	.byte	0x04, 0x29
        /*010e*/ 	.short	(.L_267 - .L_266)


	//   ....[0]....
.L_266:
        /*0110*/ 	.word	0xffffffff


	//   ....[1]....
        /*0114*/ 	.word	0xffffffff


	//   ....[2]....
        /*0118*/ 	.word	0xffffffff


	//   ....[3]....
        /*011c*/ 	.word	0xffffffff


	//   ....[4]....
        /*0120*/ 	.word	0xffffffff


	//   ....[5]....
        /*0124*/ 	.word	0xffffffff


	//   ....[6]....
        /*0128*/ 	.word	0xffffffff


	//   ....[7]....
        /*012c*/ 	.word	0xffffffff


	//   ....[8]....
        /*0130*/ 	.word	0xffffffff


	//   ....[9]....
        /*0134*/ 	.word	0xffffffff


	//   ....[10]....
        /*0138*/ 	.word	0xffffffff


	//   ....[11]....
        /*013c*/ 	.word	0xffffffff


	//   ....[12]....
        /*0140*/ 	.word	0xffffffff


	//   ....[13]....
        /*0144*/ 	.word	0xffffffff


	//   ....[14]....
        /*0148*/ 	.word	0xffffffff


	//   ....[15]....
        /*014c*/ 	.word	0xffffffff


	//   ....[16]....
        /*0150*/ 	.word	0xffffffff


	//   ....[17]....
        /*0154*/ 	.word	0xffffffff


	//   ....[18]....
        /*0158*/ 	.word	0xffffffff


	//   ....[19]....
        /*015c*/ 	.word	0xffffffff


	//   ....[20]....
        /*0160*/ 	.word	0xffffffff


	//   ....[21]....
        /*0164*/ 	.word	0xffffffff


	//   ....[22]....
        /*0168*/ 	.word	0xffffffff


	//   ....[23]....
        /*016c*/ 	.word	0xffffffff


	//   ....[24]....
        /*0170*/ 	.word	0xffffffff


	//   ....[25]....
        /*0174*/ 	.word	0xffffffff


	//   ....[26]....
        /*0178*/ 	.word	0xffffffff


	//   ....[27]....
        /*017c*/ 	.word	0xffffffff


	//   ....[28]....
        /*0180*/ 	.word	0xffffffff


	//   ....[29]....
        /*0184*/ 	.word	0xffffffff


	//   ....[30]....
        /*0188*/ 	.word	0xffffffff


	//   ....[31]....
        /*018c*/ 	.word	0xffffffff


	//   ....[32]....
        /*0190*/ 	.word	0xffffffff


	//   ....[33]....
        /*0194*/ 	.word	0xffffffff


	//   ....[34]....
        /*0198*/ 	.word	0xffffffff


	//   ....[35]....
        /*019c*/ 	.word	0xffffffff


	//   ....[36]....
        /*01a0*/ 	.word	0xffffffff


	//   ....[37]....
        /*01a4*/ 	.word	0xffffffff


	//   ....[38]....
        /*01a8*/ 	.word	0xffffffff


	//   ....[39]....
        /*01ac*/ 	.word	0xffffffff


	//   ....[40]....
        /*01b0*/ 	.word	0xffffffff


	//   ....[41]....
        /*01b4*/ 	.word	0xffffffff


	//   ....[42]....
        /*01b8*/ 	.word	0xffffffff


	//   ....[43]....
        /*01bc*/ 	.word	0xffffffff


	//   ....[44]....
        /*01c0*/ 	.word	0xffffffff


	//   ....[45]....
        /*01c4*/ 	.word	0xffffffff


	//   ....[46]....
        /*01c8*/ 	.word	0xffffffff


	//   ....[47]....
        /*01cc*/ 	.word	0xffffffff


	//   ....[48]....
        /*01d0*/ 	.word	0xffffffff


	//   ....[49]....
        /*01d4*/ 	.word	0xffffffff


	//   ....[50]....
        /*01d8*/ 	.word	0xffffffff


	//   ....[51]....
        /*01dc*/ 	.word	0xffffffff


	//   ....[52]....
        /*01e0*/ 	.word	0xffffffff


	//   ....[53]....
        /*01e4*/ 	.word	0xffffffff


	//   ....[54]....
        /*01e8*/ 	.word	0xffffffff


	//   ....[55]....
        /*01ec*/ 	.word	0xffffffff


	//   ....[56]....
        /*01f0*/ 	.word	0xffffffff


	//   ....[57]....
        /*01f4*/ 	.word	0xffffffff


	//   ....[58]....
        /*01f8*/ 	.word	0xffffffff


	//   ....[59]....
        /*01fc*/ 	.word	0xffffffff


	//   ....[60]....
        /*0200*/ 	.word	0xffffffff


	//   ....[61]....
        /*0204*/ 	.word	0xffffffff


	//   ....[62]....
        /*0208*/ 	.word	0xffffffff


	//   ....[63]....
        /*020c*/ 	.word	0xffffffff


	//   ....[64]....
        /*0210*/ 	.word	0xffffffff


	//   ....[65]....
        /*0214*/ 	.word	0xffffffff


	//   ....[66]....
        /*0218*/ 	.word	0xffffffff


	//   ....[67]....
        /*021c*/ 	.word	0xffffffff


	//   ....[68]....
        /*0220*/ 	.word	0xffffffff


	//   ....[69]....
        /*0224*/ 	.word	0xffffffff


	//   ....[70]....
        /*0228*/ 	.word	0xffffffff


	//   ....[71]....
        /*022c*/ 	.word	0xffffffff


	//   ....[72]....
        /*0230*/ 	.word	0xffffffff


	//   ....[73]....
        /*0234*/ 	.word	0xffffffff


	//   ....[74]....
        /*0238*/ 	.word	0xffffffff


	//   ....[75]....
        /*023c*/ 	.word	0xffffffff


	//   ....[76]....
        /*0240*/ 	.word	0xffffffff


	//   ....[77]....
        /*0244*/ 	.word	0xffffffff


	//   ....[78]....
        /*0248*/ 	.word	0xffffffff


	//   ....[79]....
        /*024c*/ 	.word	0xffffffff


	//   ....[80]....
        /*0250*/ 	.word	0xffffffff


	//   ....[81]....
        /*0254*/ 	.word	0xffffffff


	//   ....[82]....
        /*0258*/ 	.word	0xffffffff


	//   ....[83]....
        /*025c*/ 	.word	0xffffffff


	//   ....[84]....
        /*0260*/ 	.word	0xffffffff


	//   ....[85]....
        /*0264*/ 	.word	0xffffffff


	//   ....[86]....
        /*0268*/ 	.word	0xffffffff


	//   ....[87]....
        /*026c*/ 	.word	0xffffffff


	//   ....[88]....
        /*0270*/ 	.word	0xffffffff


	//   ....[89]....
        /*0274*/ 	.word	0xffffffff


	//   ....[90]....
        /*0278*/ 	.word	0xffffffff


	//   ....[91]....
        /*027c*/ 	.word	0xffffffff


	//   ....[92]....
        /*0280*/ 	.word	0xffffffff


	//   ....[93]....
        /*0284*/ 	.word	0xffffffff


	//   ....[94]....
        /*0288*/ 	.word	0xffffffff


	//   ....[95]....
        /*028c*/ 	.word	0xffffffff


	//   ....[96]....
        /*0290*/ 	.word	0xffffffff


	//   ....[97]....
        /*0294*/ 	.word	0xffffffff


	//   ....[98]....
        /*0298*/ 	.word	0xffffffff


	//   ....[99]....
        /*029c*/ 	.word	0xffffffff


	//   ....[100]....
        /*02a0*/ 	.word	0xffffffff


	//   ....[101]....
        /*02a4*/ 	.word	0xffffffff


	//   ....[102]....
        /*02a8*/ 	.word	0xffffffff


	//   ....[103]....
        /*02ac*/ 	.word	0xffffffff


	//   ....[104]....
        /*02b0*/ 	.word	0xffffffff


	//   ....[105]....
        /*02b4*/ 	.word	0xffffffff


	//   ....[106]....
        /*02b8*/ 	.word	0xffffffff


	//   ....[107]....
        /*02bc*/ 	.word	0xffffffff


	//   ....[108]....
        /*02c0*/ 	.word	0xffffffff


	//   ....[109]....
        /*02c4*/ 	.word	0xffffffff


	//   ....[110]....
        /*02c8*/ 	.word	0xffffffff


	//   ....[111]....
        /*02cc*/ 	.word	0x0500000f


	//   ....[112]....
        /*02d0*/ 	.word	0x0500000f


	//   ....[113]....
        /*02d4*/ 	.word	0x0500000f


	//   ....[114]....
        /*02d8*/ 	.word	0x0500000f


	//   ....[115]....
        /*02dc*/ 	.word	0x0500000f


	//   ....[116]....
        /*02e0*/ 	.word	0x0500000f


	//   ....[117]....
        /*02e4*/ 	.word	0x0500000f


	//   ....[118]....
        /*02e8*/ 	.word	0x0500000f


	//   ....[119]....
        /*02ec*/ 	.word	0x0500000f


	//----- nvinfo : EIATTR_COOP_GROUP_INSTR_OFFSETS
	.align		4
.L_267:
        /*02f0*/ 	.byte	0x04, 0x28
        /*02f2*/ 	.short	(.L_269 - .L_268)


	//   ....[0]....
.L_268:
        /*02f4*/ 	.word	0x00000060


	//   ....[1]....
        /*02f8*/ 	.word	0x00000130


	//   ....[2]....
        /*02fc*/ 	.word	0x000001e0


	//   ....[3]....
        /*0300*/ 	.word	0x000003a0


	//   ....[4]....
        /*0304*/ 	.word	0x00000500


	//   ....[5]....
        /*0308*/ 	.word	0x00000620


	//   ....[6]....
        /*030c*/ 	.word	0x00000780


	//   ....[7]....
        /*0310*/ 	.word	0x000011a0


	//   ....[8]....
        /*0314*/ 	.word	0x00002ab0


	//   ....[9]....
        /*0318*/ 	.word	0x000031f0


	//   ....[10]....
        /*031c*/ 	.word	0x00003700


	//   ....[11]....
        /*0320*/ 	.word	0x00003790


	//   ....[12]....
        /*0324*/ 	.word	0x000043e0


	//   ....[13]....
        /*0328*/ 	.word	0x00004480


	//   ....[14]....
        /*032c*/ 	.word	0x00006810


	//   ....[15]....
        /*0330*/ 	.word	0x00007000


	//   ....[16]....
        /*0334*/ 	.word	0x000076c0


	//   ....[17]....
        /*0338*/ 	.word	0x00007800


	//   ....[18]....
        /*033c*/ 	.word	0x00008450


	//   ....[19]....
        /*0340*/ 	.word	0x000084b0


	//   ....[20]....
        /*0344*/ 	.word	0x0000b7e0


	//   ....[21]....
        /*0348*/ 	.word	0x0000b810


	//   ....[22]....
        /*034c*/ 	.word	0x0000b830


	//   ....[23]....
        /*0350*/ 	.word	0x0000b850


	//   ....[24]....
        /*0354*/ 	.word	0x0000d330


	//   ....[25]....
        /*0358*/ 	.word	0x0000d350


	//   ....[26]....
        /*035c*/ 	.word	0x0000d3b0


	//   ....[27]....
        /*0360*/ 	.word	0x0000d3c0


	//   ....[28]....
        /*0364*/ 	.word	0x0000e1e0


	//   ....[29]....
        /*0368*/ 	.word	0x0000e1f0


	//   ....[30]....
        /*036c*/ 	.word	0x0000e200


	//   ....[31]....
        /*0370*/ 	.word	0x0000e220


	//   ....[32]....
        /*0374*/ 	.word	0x0000e230


	//   ....[33]....
        /*0378*/ 	.word	0x0000e240


	//   ....[34]....
        /*037c*/ 	.word	0x0000e250


	//   ....[35]....
        /*0380*/ 	.word	0x0000e270


	//   ....[36]....
        /*0384*/ 	.word	0x0000e280


	//   ....[37]....
        /*0388*/ 	.word	0x0000e290


	//   ....[38]....
        /*038c*/ 	.word	0x0000e2a0


	//   ....[39]....
        /*0390*/ 	.word	0x0000e2b0


	//   ....[40]....
        /*0394*/ 	.word	0x0000e2c0


	//   ....[41]....
        /*0398*/ 	.word	0x0000e2d0


	//   ....[42]....
        /*039c*/ 	.word	0x0000e2e0


	//   ....[43]....
        /*03a0*/ 	.word	0x0000e2f0


	//   ....[44]....
        /*03a4*/ 	.word	0x0000e300


	//   ....[45]....
        /*03a8*/ 	.word	0x0000e310


	//   ....[46]....
        /*03ac*/ 	.word	0x0000e320


	//   ....[47]....
        /*03b0*/ 	.word	0x0000e330


	//   ....[48]....
        /*03b4*/ 	.word	0x0000e340


	//   ....[49]....
        /*03b8*/ 	.word	0x0000e350


	//   ....[50]....
        /*03bc*/ 	.word	0x0000e360


	//   ....[51]....
        /*03c0*/ 	.word	0x0000e370


	//   ....[52]....
        /*03c4*/ 	.word	0x0000e380


	//   ....[53]....
        /*03c8*/ 	.word	0x0000e390


	//   ....[54]....
        /*03cc*/ 	.word	0x0000e3a0


	//   ....[55]....
        /*03d0*/ 	.word	0x0000e3b0


	//   ....[56]....
        /*03d4*/ 	.word	0x0000e3c0


	//   ....[57]....
        /*03d8*/ 	.word	0x0000e3e0


	//   ....[58]....
        /*03dc*/ 	.word	0x0000e3f0


	//   ....[59]....
        /*03e0*/ 	.word	0x0000e400


	//   ....[60]....
        /*03e4*/ 	.word	0x0000e420


	//   ....[61]....
        /*03e8*/ 	.word	0x0000e430


	//   ....[62]....
        /*03ec*/ 	.word	0x0000e440


	//   ....[63]....
        /*03f0*/ 	.word	0x0000e460


	//   ....[64]....
        /*03f4*/ 	.word	0x0000e480


	//   ....[65]....
        /*03f8*/ 	.word	0x0000e490


	//   ....[66]....
        /*03fc*/ 	.word	0x0000e4b0


	//   ....[67]....
        /*0400*/ 	.word	0x0000e4e0


	//   ....[68]....
        /*0404*/ 	.word	0x0000e4f0


	//   ....[69]....
        /*0408*/ 	.word	0x0000e500


	//   ....[70]....
        /*040c*/ 	.word	0x0000e520


	//   ....[71]....
        /*0410*/ 	.word	0x0000e530


	//   ....[72]....
        /*0414*/ 	.word	0x0000e540


	//   ....[73]....
        /*0418*/ 	.word	0x0000e550


	//   ....[74]....
        /*041c*/ 	.word	0x0000e560


	//   ....[75]....
        /*0420*/ 	.word	0x0000e570


	//   ....[76]....
        /*0424*/ 	.word	0x0000e590


	//   ....[77]....
        /*0428*/ 	.word	0x0000e5c0


	//   ....[78]....
        /*042c*/ 	.word	0x0000e5f0


	//   ....[79]....
        /*0430*/ 	.word	0x0000e620


	//   ....[80]....
        /*0434*/ 	.word	0x0000e660


	//   ....[81]....
        /*0438*/ 	.word	0x0000e690


	//   ....[82]....
        /*043c*/ 	.word	0x0000e6c0


	//   ....[83]....
        /*0440*/ 	.word	0x0000e6f0


	//   ....[84]....
        /*0444*/ 	.word	0x0000e720


	//   ....[85]....
        /*0448*/ 	.word	0x0000e750


	//   ....[86]....
        /*044c*/ 	.word	0x0000e780


	//   ....[87]....
        /*0450*/ 	.word	0x0000e790


	//   ....[88]....
        /*0454*/ 	.word	0x0000e7a0


	//   ....[89]....
        /*0458*/ 	.word	0x0000e7b0


	//   ....[90]....
        /*045c*/ 	.word	0x0000e7c0


	//   ....[91]....
        /*0460*/ 	.word	0x0000e7d0


	//   ....[92]....
        /*0464*/ 	.word	0x0000eba0


	//   ....[93]....
        /*0468*/ 	.word	0x0000ebf0


	//   ....[94]....
        /*046c*/ 	.word	0x0000ec30


	//   ....[95]....
        /*0470*/ 	.word	0x0000ec70


	//   ....[96]....
        /*0474*/ 	.word	0x0000ecb0


	//   ....[97]....
        /*0478*/ 	.word	0x0000ecf0


	//   ....[98]....
        /*047c*/ 	.word	0x0000f3c0


	//   ....[99]....
        /*0480*/ 	.word	0x0000f3f0


	//   ....[100]....
        /*0484*/ 	.word	0x0000ff10


	//   ....[101]....
        /*0488*/ 	.word	0x00010d00


	//   ....[102]....
        /*048c*/ 	.word	0x000117f0


	//   ....[103]....
        /*0490*/ 	.word	0x00011830


	//   ....[104]....
        /*0494*/ 	.word	0x00011860


	//   ....[105]....
        /*0498*/ 	.word	0x00011920


	//   ....[106]....
        /*049c*/ 	.word	0x00011940


	//   ....[107]....
        /*04a0*/ 	.word	0x000119e0


	//   ....[108]....
        /*04a4*/ 	.word	0x00011a00


	//   ....[109]....
        /*04a8*/ 	.word	0x00011a10


	//   ....[110]....
        /*04ac*/ 	.word	0x000133b0


	//   ....[111]....
        /*04b0*/ 	.word	0x00013960


	//   ....[112]....
        /*04b4*/ 	.word	0x00013b40


	//   ....[113]....
        /*04b8*/ 	.word	0x00013b90


	//   ....[114]....
        /*04bc*/ 	.word	0x00013c30


	//   ....[115]....
        /*04c0*/ 	.word	0x00013d50


	//   ....[116]....
        /*04c4*/ 	.word	0x00013dc0


	//   ....[117]....
        /*04c8*/ 	.word	0x00013ed0


	//   ....[118]....
        /*04cc*/ 	.word	0x00013f40


	//   ....[119]....
        /*04d0*/ 	.word	0x00014040


	//----- nvinfo : EIATTR_REG_RECONFIG
	.align		4
.L_269:
        /*04d4*/ 	.byte	0x01, 0x54
	.zero		2


	//----- nvinfo : EIATTR_SYSCALL_OFFSETS
	.align		4
        /*04d8*/ 	.byte	0x04, 0x46
        /*04da*/ 	.short	(.L_271 - .L_270)


	//   ....[0]....
.L_270:
        /*04dc*/ 	.word	0x00001360


	//   ....[1]....
        /*04e0*/ 	.word	0x00010690


	//   ....[2]....
        /*04e4*/ 	.word	0x000107d0


	//   ....[3]....
        /*04e8*/ 	.word	0x00010910


	//   ....[4]....
        /*04ec*/ 	.word	0x00010a30


	//   ....[5]....
        /*04f0*/ 	.word	0x00011420


	//----- nvinfo : EIATTR_MBARRIER_INSTR_OFFSETS
	.align		4
.L_271:
        /*04f4*/ 	.byte	0x04, 0x39
        /*04f6*/ 	.short	(.L_273 - .L_272)


	//   ....[0]....
.L_272:
        /*04f8*/ 	.word	0x00000250
        /*04fc*/ 	.word	0x000000ff
        /*0500*/ 	.word	0x00029800
        /*0504*/ 	.short	0x0100
        /*0506*/ 	.byte	0x08
	.zero		1


	//   ....[1]....
        /*0508*/ 	.word	0x00000260
        /*050c*/ 	.word	0x000000ff
        /*0510*/ 	.word	0x00029820
        /*0514*/ 	.short	0x0100
        /*0516*/ 	.byte	0x08
	.zero		1


	//   ....[2]....
        /*0518*/ 	.word	0x00000350
        /*051c*/ 	.word	0x000000ff
        /*0520*/ 	.word	0x00029830
        /*0524*/ 	.short	0x0100
        /*0526*/ 	.byte	0x08
	.zero		1


	//   ....[3]....
        /*0528*/ 	.word	0x00000360
        /*052c*/ 	.word	0x000000ff
        /*0530*/ 	.word	0x00029840
        /*0534*/ 	.short	0x0100
        /*0536*/ 	.byte	0x08
	.zero		1


	//   ....[4]....
        /*0538*/ 	.word	0x00000370
        /*053c*/ 	.word	0x000000ff
        /*0540*/ 	.word	0x00029838
        /*0544*/ 	.short	0x0100
        /*0546*/ 	.byte	0x08
	.zero		1


	//   ....[5]....
        /*0548*/ 	.word	0x00000380
        /*054c*/ 	.word	0x000000ff
        /*0550*/ 	.word	0x00029848
        /*0554*/ 	.short	0x0100
        /*0556*/ 	.byte	0x08
	.zero		1


	//   ....[6]....
        /*0558*/ 	.word	0x000004b0
        /*055c*/ 	.word	0x000000ff
        /*0560*/ 	.word	0x00029850
        /*0564*/ 	.short	0x0100
        /*0566*/ 	.byte	0x08
	.zero		1


	//   ....[7]....
        /*0568*/ 	.word	0x000004c0
        /*056c*/ 	.word	0x000000ff
        /*0570*/ 	.word	0x00029860
        /*0574*/ 	.short	0x0100
        /*0576*/ 	.byte	0x08
	.zero		1


	//   ....[8]....
        /*0578*/ 	.word	0x000004d0
        /*057c*/ 	.word	0x000000ff
        /*0580*/ 	.word	0x00029858
        /*0584*/ 	.short	0x0100
        /*0586*/ 	.byte	0x08
	.zero		1


	//   ....[9]....
        /*0588*/ 	.word	0x000004e0
        /*058c*/ 	.word	0x000000ff
        /*0590*/ 	.word	0x00029868
        /*0594*/ 	.short	0x0100
        /*0596*/ 	.byte	0x08
	.zero		1


	//   ....[10]....
        /*0598*/ 	.word	0x000005d0
        /*059c*/ 	.word	0x000000ff
        /*05a0*/ 	.word	0x00029870
        /*05a4*/ 	.short	0x0100
        /*05a6*/ 	.byte	0x06
	.zero		1


	//   ....[11]....
        /*05a8*/ 	.word	0x000005e0
        /*05ac*/ 	.word	0x000000ff
        /*05b0*/ 	.word	0x00029880
        /*05b4*/ 	.short	0x0100
        /*05b6*/ 	.byte	0x06
	.zero		1


	//   ....[12]....
        /*05b8*/ 	.word	0x000005f0
        /*05bc*/ 	.word	0x000000ff
        /*05c0*/ 	.word	0x00029878
        /*05c4*/ 	.short	0x0100
        /*05c6*/ 	.byte	0x06
	.zero		1


	//   ....[13]....
        /*05c8*/ 	.word	0x00000600
        /*05cc*/ 	.word	0x000000ff
        /*05d0*/ 	.word	0x00029888
        /*05d4*/ 	.short	0x0100
        /*05d6*/ 	.byte	0x06
	.zero		1


	//   ....[14]....
        /*05d8*/ 	.word	0x00000730
        /*05dc*/ 	.word	0x000000ff
        /*05e0*/ 	.word	0x00029890
        /*05e4*/ 	.short	0x0100
        /*05e6*/ 	.byte	0x08
	.zero		1


	//   ....[15]....
        /*05e8*/ 	.word	0x00000740
        /*05ec*/ 	.word	0x000000ff
        /*05f0*/ 	.word	0x000298a0
        /*05f4*/ 	.short	0x0100
        /*05f6*/ 	.byte	0x08
	.zero		1


	//   ....[16]....
        /*05f8*/ 	.word	0x00000750
        /*05fc*/ 	.word	0x000000ff
        /*0600*/ 	.word	0x00029898
        /*0604*/ 	.short	0x0100
        /*0606*/ 	.byte	0x08
	.zero		1


	//   ....[17]....
        /*0608*/ 	.word	0x00000760
        /*060c*/ 	.word	0x000000ff
        /*0610*/ 	.word	0x000298a8
        /*0614*/ 	.short	0x0100
        /*0616*/ 	.byte	0x08
	.zero		1


	//   ....[18]....
        /*0618*/ 	.word	0x00000890
        /*061c*/ 	.word	0x000000ff
        /*0620*/ 	.word	0x000298b0
        /*0624*/ 	.short	0x0100
        /*0626*/ 	.byte	0x08
	.zero		1


	//   ....[19]....
        /*0628*/ 	.word	0x000008a0
        /*062c*/ 	.word	0x000000ff
        /*0630*/ 	.word	0x000298c0
        /*0634*/ 	.short	0x0100
        /*0636*/ 	.byte	0x08
	.zero		1


	//   ....[20]....
        /*0638*/ 	.word	0x000008b0
        /*063c*/ 	.word	0x000000ff
        /*0640*/ 	.word	0x000298b8
        /*0644*/ 	.short	0x0100
        /*0646*/ 	.byte	0x08
	.zero		1


	//   ....[21]....
        /*0648*/ 	.word	0x000008c0
        /*064c*/ 	.word	0x000000ff
        /*0650*/ 	.word	0x000298c8
        /*0654*/ 	.short	0x0100
        /*0656*/ 	.byte	0x08
	.zero		1


	//   ....[22]....
        /*0658*/ 	.word	0x000015e0
        /*065c*/ 	.word	0x000000ff
        /*0660*/ 	.word	0x00029800
        /*0664*/ 	.short	0x010a
        /*0666*/ 	.byte	0x27
	.zero		1


	//   ....[23]....
        /*0668*/ 	.word	0x00001660
        /*066c*/ 	.word	0x000000ff
        /*0670*/ 	.word	0x00029830
        /*0674*/ 	.short	0x010a
        /*0676*/ 	.byte	0x27
	.zero		1


	//   ....[24]....
        /*0678*/ 	.word	0x000016f0
        /*067c*/ 	.word	0x000000ff
        /*0680*/ 	.word	0x00029830
        /*0684*/ 	.short	0x010a
        /*0686*/ 	.byte	0x27
	.zero		1


	//   ....[25]....
        /*0688*/ 	.word	0x00003eb0
        /*068c*/ 	.word	0x00000038
        /*0690*/ 	.word	0x00000000
        /*0694*/ 	.short	0x0101
        /*0696*/ 	.byte	0x3f
	.zero		1


	//   ....[26]....
        /*0698*/ 	.word	0x00005860
        /*069c*/ 	.word	0x000000ff
        /*06a0*/ 	.word	0x00029830
        /*06a4*/ 	.short	0x010a
        /*06a6*/ 	.byte	0x06
	.zero		1


	//   ....[27]....
        /*06a8*/ 	.word	0x000058a0
        /*06ac*/ 	.word	0x000000ff
        /*06b0*/ 	.word	0x00029830
        /*06b4*/ 	.short	0x010a
        /*06b6*/ 	.byte	0x06
	.zero		1


	//   ....[28]....
        /*06b8*/ 	.word	0x00006500
        /*06bc*/ 	.word	0x000000ff
        /*06c0*/ 	.word	0x00029850
        /*06c4*/ 	.short	0x010a
        /*06c6*/ 	.byte	0x06
	.zero		1


	//   ....[29]....
        /*06c8*/ 	.word	0x00006540
        /*06cc*/ 	.word	0x000000ff
        /*06d0*/ 	.word	0x00029850
        /*06d4*/ 	.short	0x010a
        /*06d6*/ 	.byte	0x06
	.zero		1


	//   ....[30]....
        /*06d8*/ 	.word	0x00008fa0
        /*06dc*/ 	.word	0x00000005
        /*06e0*/ 	.word	0x00000000
        /*06e4*/ 	.short	0x0101
        /*06e6*/ 	.byte	0x3f
	.zero		1


	//   ....[31]....
        /*06e8*/ 	.word	0x00009320
        /*06ec*/ 	.word	0x000000ff
        /*06f0*/ 	.word	0x00000000
        /*06f4*/ 	.short	0x0101
        /*06f6*/ 	.byte	0x06
	.zero		1


	//   ....[32]....
        /*06f8*/ 	.word	0x00009a70
        /*06fc*/ 	.word	0x000000ff
        /*0700*/ 	.word	0x00029830
        /*0704*/ 	.short	0x010a
        /*0706*/ 	.byte	0x06
	.zero		1


	//   ....[33]....
        /*0708*/ 	.word	0x00009ab0
        /*070c*/ 	.word	0x000000ff
        /*0710*/ 	.word	0x00029830
        /*0714*/ 	.short	0x010a
        /*0716*/ 	.byte	0x06
	.zero		1


	//   ....[34]....
        /*0718*/ 	.word	0x0000a6d0
        /*071c*/ 	.word	0x000000ff
        /*0720*/ 	.word	0x00029850
        /*0724*/ 	.short	0x010a
        /*0726*/ 	.byte	0x06
	.zero		1


	//   ....[35]....
        /*0728*/ 	.word	0x0000a710
        /*072c*/ 	.word	0x000000ff
        /*0730*/ 	.word	0x00029850
        /*0734*/ 	.short	0x010a
        /*0736*/ 	.byte	0x06
	.zero		1


	//   ....[36]....
        /*0738*/ 	.word	0x0000c610
        /*073c*/ 	.word	0x00000005
        /*0740*/ 	.word	0x00000000
        /*0744*/ 	.short	0x0101
        /*0746*/ 	.byte	0x3f
	.zero		1


	//   ....[37]....
        /*0748*/ 	.word	0x0000c9b0
        /*074c*/ 	.word	0x000000ff
        /*0750*/ 	.word	0x00000000
        /*0754*/ 	.short	0x0101
        /*0756*/ 	.byte	0x06
	.zero		1


	//   ....[38]....
        /*0758*/ 	.word	0x0000d030
        /*075c*/ 	.word	0x000000ff
        /*0760*/ 	.word	0x00029850
        /*0764*/ 	.short	0x010a
        /*0766*/ 	.byte	0x05
	.zero		1


	//   ....[39]....
        /*0768*/ 	.word	0x0000d070
        /*076c*/ 	.word	0x000000ff
        /*0770*/ 	.word	0x00029850
        /*0774*/ 	.short	0x010a
        /*0776*/ 	.byte	0x05
	.zero		1


	//   ....[40]....
        /*0778*/ 	.word	0x0000d680
        /*077c*/ 	.word	0x000000ff
        /*0780*/ 	.word	0x00000000
        /*0784*/ 	.short	0x0101
        /*0786*/ 	.byte	0x04
	.zero		1


	//   ....[41]....
        /*0788*/ 	.word	0x0000ecd0
        /*078c*/ 	.word	0x000000ff
        /*0790*/ 	.word	0x00000000
        /*0794*/ 	.short	0x0101
        /*0796*/ 	.byte	0x04
	.zero		1


	//   ....[42]....
        /*0798*/ 	.word	0x00010f10
        /*079c*/ 	.word	0x000000ff
        /*07a0*/ 	.word	0x00029880
        /*07a4*/ 	.short	0x010a
        /*07a6*/ 	.byte	0x26
	.zero		1


	//   ....[43]....
        /*07a8*/ 	.word	0x00011070
        /*07ac*/ 	.word	0x000000ff
        /*07b0*/ 	.word	0x00029840
        /*07b4*/ 	.short	0x010a
        /*07b6*/ 	.byte	0x26
	.zero		1


	//   ....[44]....
        /*07b8*/ 	.word	0x00011b80
        /*07bc*/ 	.word	0x000000ff
        /*07c0*/ 	.word	0x00029800
        /*07c4*/ 	.short	0x0107
        /*07c6*/ 	.byte	0x26
	.zero		1


	//   ....[45]....
        /*07c8*/ 	.word	0x00011bf0
        /*07cc*/ 	.word	0x000000ff
        /*07d0*/ 	.word	0x00029800
        /*07d4*/ 	.short	0x0101
        /*07d6*/ 	.byte	0x26
	.zero		1


	//   ....[46]....
        /*07d8*/ 	.word	0x00011c10
        /*07dc*/ 	.word	0x000000ff
        /*07e0*/ 	.word	0x00029820
        /*07e4*/ 	.short	0x010a
        /*07e6*/ 	.byte	0x26
	.zero		1


	//   ....[47]....
        /*07e8*/ 	.word	0x00011f20
        /*07ec*/ 	.word	0x00000006
        /*07f0*/ 	.word	0x00029880
        /*07f4*/ 	.short	0x010a
        /*07f6*/ 	.byte	0x3f
	.zero		1


	//   ....[48]....
        /*07f8*/ 	.word	0x00012130
        /*07fc*/ 	.word	0x00000006
        /*0800*/ 	.word	0x00029840
        /*0804*/ 	.short	0x010a
        /*0806*/ 	.byte	0x3f
	.zero		1


	//   ....[49]....
        /*0808*/ 	.word	0x00012580
        /*080c*/ 	.word	0x00000012
        /*0810*/ 	.word	0x00029870
        /*0814*/ 	.short	0x010a
        /*0816*/ 	.byte	0x3f
	.zero		1


	//   ....[50]....
        /*0818*/ 	.word	0x000125e0
        /*081c*/ 	.word	0x00000012
        /*0820*/ 	.word	0x00029860
        /*0824*/ 	.short	0x010a
        /*0826*/ 	.byte	0x3f
	.zero		1


	//   ....[51]....
        /*0828*/ 	.word	0x00012b10
        /*082c*/ 	.word	0x00000012
        /*0830*/ 	.word	0x00029850
        /*0834*/ 	.short	0x0101
        /*0836*/ 	.byte	0x3f
	.zero		1


	//   ....[52]....
        /*0838*/ 	.word	0x00012b80
        /*083c*/ 	.word	0x00000000
        /*0840*/ 	.word	0x00000000
        /*0844*/ 	.short	0x0101
        /*0846*/ 	.byte	0x3f
	.zero		1


	//   ....[53]....
        /*0848*/ 	.word	0x00012ca0
        /*084c*/ 	.word	0x00000003
        /*0850*/ 	.word	0x00029870
        /*0854*/ 	.short	0x010a
        /*0856*/ 	.byte	0x3f
	.zero		1


	//   ....[54]....
        /*0858*/ 	.word	0x00012d30
        /*085c*/ 	.word	0x00000003
        /*0860*/ 	.word	0x00029860
        /*0864*/ 	.short	0x010a
        /*0866*/ 	.byte	0x3f
	.zero		1


	//   ....[55]....
        /*0868*/ 	.word	0x00013250
        /*086c*/ 	.word	0x00000003
        /*0870*/ 	.word	0x00029850
        /*0874*/ 	.short	0x0101
        /*0876*/ 	.byte	0x3f
	.zero		1


	//   ....[56]....
        /*0878*/ 	.word	0x000132c0
        /*087c*/ 	.word	0x00000000
        /*0880*/ 	.word	0x00000000
        /*0884*/ 	.short	0x0101
        /*0886*/ 	.byte	0x3f
	.zero		1


	//   ....[57]....
        /*0888*/ 	.word	0x00013360
        /*088c*/ 	.word	0x00000009
        /*0890*/ 	.word	0x00029820
        /*0894*/ 	.short	0x010a
        /*0896*/ 	.byte	0x3f
	.zero		1


	//   ....[58]....
        /*0898*/ 	.word	0x000134a0
        /*089c*/ 	.word	0x00000005
        /*08a0*/ 	.word	0x00000000
        /*08a4*/ 	.short	0x010a
        /*08a6*/ 	.byte	0x3f
	.zero		1


	//   ....[59]....
        /*08a8*/ 	.word	0x00013510
        /*08ac*/ 	.word	0x00000007
        /*08b0*/ 	.word	0x00000000
        /*08b4*/ 	.short	0x010a
        /*08b6*/ 	.byte	0x3f
	.zero		1


	//   ....[60]....
        /*08b8*/ 	.word	0x00013560
        /*08bc*/ 	.word	0x00000005
        /*08c0*/ 	.word	0x00029860
        /*08c4*/ 	.short	0x010a
        /*08c6*/ 	.byte	0x3f
	.zero		1


	//   ....[61]....
        /*08c8*/ 	.word	0x000135b0
        /*08cc*/ 	.word	0x00000003
        /*08d0*/ 	.word	0x00029860
        /*08d4*/ 	.short	0x010a
        /*08d6*/ 	.byte	0x3f
	.zero		1


	//   ....[62]....
        /*08d8*/ 	.word	0x000135f0
        /*08dc*/ 	.word	0x00000005
        /*08e0*/ 	.word	0x00029880
        /*08e4*/ 	.short	0x010a
        /*08e6*/ 	.byte	0x3f
	.zero		1


	//   ....[63]....
        /*08e8*/ 	.word	0x00013610
        /*08ec*/ 	.word	0x00000003
        /*08f0*/ 	.word	0x00029880
        /*08f4*/ 	.short	0x010a
        /*08f6*/ 	.byte	0x3f
	.zero		1


	//   ....[64]....
        /*08f8*/ 	.word	0x00013680
        /*08fc*/ 	.word	0x00000003
        /*0900*/ 	.word	0x00029800
        /*0904*/ 	.short	0x010a
        /*0906*/ 	.byte	0x3f
	.zero		1


	//   ....[65]....
        /*0908*/ 	.word	0x000136e0
        /*090c*/ 	.word	0x00000005
        /*0910*/ 	.word	0x00029830
        /*0914*/ 	.short	0x010a
        /*0916*/ 	.byte	0x3f
	.zero		1


	//   ....[66]....
        /*0918*/ 	.word	0x00013740
        /*091c*/ 	.word	0x0000000f
        /*0920*/ 	.word	0x00029830
        /*0924*/ 	.short	0x010a
        /*0926*/ 	.byte	0x3f
	.zero		1


	//   ....[67]....
        /*0928*/ 	.word	0x000137a0
        /*092c*/ 	.word	0x0000000e
        /*0930*/ 	.word	0x00029850
        /*0934*/ 	.short	0x010a
        /*0936*/ 	.byte	0x3f
	.zero		1


	//   ....[68]....
        /*0938*/ 	.word	0x00013800
        /*093c*/ 	.word	0x0000000e
        /*0940*/ 	.word	0x00029830
        /*0944*/ 	.short	0x010a
        /*0946*/ 	.byte	0x3f
	.zero		1


	//   ....[69]....
        /*0948*/ 	.word	0x00013860
        /*094c*/ 	.word	0x0000000b
        /*0950*/ 	.word	0x00029850
        /*0954*/ 	.short	0x010a
        /*0956*/ 	.byte	0x3f
	.zero		1


	//   ....[70]....
        /*0958*/ 	.word	0x000138c0
        /*095c*/ 	.word	0x00000003
        /*0960*/ 	.word	0x00029850
        /*0964*/ 	.short	0x010a
        /*0966*/ 	.byte	0x3f
	.zero		1


	//   ....[71]....
        /*0968*/ 	.word	0x00013a20
        /*096c*/ 	.word	0x00000003
        /*0970*/ 	.word	0x00029880
        /*0974*/ 	.short	0x010a
        /*0976*/ 	.byte	0x3f
	.zero		1


	//   ....[72]....
        /*0978*/ 	.word	0x00013a80
        /*097c*/ 	.word	0x00000003
        /*0980*/ 	.word	0x00029840
        /*0984*/ 	.short	0x010a
        /*0986*/ 	.byte	0x3f
	.zero		1


	//   ....[73]....
        /*0988*/ 	.word	0x00014080
        /*098c*/ 	.word	0x00000003
        /*0990*/ 	.word	0x00029820
        /*0994*/ 	.short	0x010a
        /*0996*/ 	.byte	0x3f
	.zero		1


	//   ....[74]....
        /*0998*/ 	.word	0x000140d0
        /*099c*/ 	.word	0x00000006
        /*09a0*/ 	.word	0x00029880
        /*09a4*/ 	.short	0x010a
        /*09a6*/ 	.byte	0x3f
	.zero		1


	//   ....[75]....
        /*09a8*/ 	.word	0x00014120
        /*09ac*/ 	.word	0x00000006
        /*09b0*/ 	.word	0x00029840
        /*09b4*/ 	.short	0x010a
        /*09b6*/ 	.byte	0x3f
	.zero		1


	//   ....[76]....
        /*09b8*/ 	.word	0x00014170
        /*09bc*/ 	.word	0x00000012
        /*09c0*/ 	.word	0x00029870
        /*09c4*/ 	.short	0x010a
        /*09c6*/ 	.byte	0x3f
	.zero		1


	//   ....[77]....
        /*09c8*/ 	.word	0x000141c0
        /*09cc*/ 	.word	0x00000012
        /*09d0*/ 	.word	0x00029860
        /*09d4*/ 	.short	0x010a
        /*09d6*/ 	.byte	0x3f
	.zero		1


	//   ....[78]....
        /*09d8*/ 	.word	0x00014210
        /*09dc*/ 	.word	0x00000003
        /*09e0*/ 	.word	0x00029870
        /*09e4*/ 	.short	0x010a
        /*09e6*/ 	.byte	0x3f
	.zero		1


	//   ....[79]....
        /*09e8*/ 	.word	0x00014260
        /*09ec*/ 	.word	0x00000003
        /*09f0*/ 	.word	0x00029860
        /*09f4*/ 	.short	0x010a
        /*09f6*/ 	.byte	0x3f
	.zero		1


	//   ....[80]....
        /*09f8*/ 	.word	0x000142b0
        /*09fc*/ 	.word	0x00000009
        /*0a00*/ 	.word	0x00029820
        /*0a04*/ 	.short	0x010a
        /*0a06*/ 	.byte	0x3f
	.zero		1


	//   ....[81]....
        /*0a08*/ 	.word	0x00014300
        /*0a0c*/ 	.word	0x00000005
        /*0a10*/ 	.word	0x00000000
        /*0a14*/ 	.short	0x010a
        /*0a16*/ 	.byte	0x3f
	.zero		1


	//   ....[82]....
        /*0a18*/ 	.word	0x00014350
        /*0a1c*/ 	.word	0x00000007
        /*0a20*/ 	.word	0x00000000
        /*0a24*/ 	.short	0x010a
        /*0a26*/ 	.byte	0x3f
	.zero		1


	//   ....[83]....
        /*0a28*/ 	.word	0x000143a0
        /*0a2c*/ 	.word	0x00000005
        /*0a30*/ 	.word	0x00029860
        /*0a34*/ 	.short	0x010a
        /*0a36*/ 	.byte	0x3f
	.zero		1


	//   ....[84]....
        /*0a38*/ 	.word	0x000143f0
        /*0a3c*/ 	.word	0x00000003
        /*0a40*/ 	.word	0x00029860
        /*0a44*/ 	.short	0x010a
        /*0a46*/ 	.byte	0x3f
	.zero		1


	//   ....[85]....
        /*0a48*/ 	.word	0x00014440
        /*0a4c*/ 	.word	0x00000005
        /*0a50*/ 	.word	0x00029880
        /*0a54*/ 	.short	0x010a
        /*0a56*/ 	.byte	0x3f
	.zero		1


	//----- nvinfo : EIATTR_NUM_MBARRIERS
	.align		4
.L_273:
        /*0a58*/ 	.byte	0x03, 0x38
        /*0a5a*/ 	.short	0x0016


	//----- nvinfo : EIATTR_EXIT_INSTR_OFFSETS
	.align		4
        /*0a5c*/ 	.byte	0x04, 0x1c
        /*0a5e*/ 	.short	(.L_275 - .L_274)


	//   ....[0]....
.L_274:
        /*0a60*/ 	.word	0x00013660


	//----- nvinfo : EIATTR_MAX_THREADS
	.align		4
.L_275:
        /*0a64*/ 	.byte	0x04, 0x05
        /*0a66*/ 	.short	(.L_277 - .L_276)
.L_276:
        /*0a68*/ 	.word	0x00000180
        /*0a6c*/ 	.word	0x00000001
        /*0a70*/ 	.word	0x00000001


	//----- nvinfo : EIATTR_CRS_STACK_SIZE
	.align		4
.L_277:
        /*0a74*/ 	.byte	0x04, 0x1e
        /*0a76*/ 	.short	(.L_279 - .L_278)
.L_278:
        /*0a78*/ 	.word	0x00000000


	//----- nvinfo : EIATTR_CBANK_PARAM_SIZE
	.align		4
.L_279:
        /*0a7c*/ 	.byte	0x03, 0x19
        /*0a7e*/ 	.short	0x0a70


	//----- nvinfo : EIATTR_PARAM_CBANK
	.align		4
        /*0a80*/ 	.byte	0x04, 0x0a
        /*0a82*/ 	.short	(.L_281 - .L_280)
	.align		4
.L_280:
        /*0a84*/ 	.word	index@(.nv.constant0._ZN7cutlass13device_kernelIN5flash11enable_sm90INS1_16FlashAttnFwdSm90INS1_25CollectiveMainloopFwdSm90ILi2EN4cute5tupleIJNS5_1CILi1EEES8_S8_EEENS6_IJNS7_ILi128EEENS7_ILi160EEENS7_ILi192EEEEEELi128ENS_12float_e4m3_tEfNS_4arch4Sm90ELb1ELb0ELb1ELb0ELb0ELb0ELb0ELb1ELb1ELb1ELb1ELb0EEENS1_21CollectiveEpilogueFwdINS6_IJSA_SA_SB_EEES9_NS_10bfloat16_tESG_Li256ELb0ELb1ELb1ELb1EEENS1_19SingleTileSchedulerILb0ELb1ELb1ELi128EEEEEEEEEvNT_6ParamsE)
        /*0a88*/ 	.short	0x0210
        /*0a8a*/ 	.short	0x0a70


	//----- nvinfo : EIATTR_SW_WAR
	.align		4
.L_281:
        /*0a8c*/ 	.byte	0x04, 0x36
        /*0a8e*/ 	.short	(.L_283 - .L_282)
.L_282:
        /*0a90*/ 	.word	0x00000008
.L_283:


//--------------------- .nv.info._ZN7cutlass13device_kernelIN5flash11enable_sm90INS1_16FlashAttnFwdSm90INS1_25CollectiveMainloopFwdSm90ILi2EN4cute5tupleIJNS5_1CILi1EEES8_S8_EEENS6_IJNS7_ILi128EEENS7_ILi160EEENS7_ILi192EEEEEELi128ENS_12float_e4m3_tEfNS_4arch4Sm90ELb1ELb0ELb1ELb1ELb0ELb0ELb0ELb1ELb1ELb1ELb1ELb0EEENS1_21CollectiveEpilogueFwdINS6_IJSA_SA_SB_EEES9_NS_10bfloat16_tESG_Li256ELb1ELb1ELb1ELb1EEENS1_36VarlenDynamicPersistentTileSchedulerILi128ELi160ELi256ELi128ELb1ELb1ELb1ELb1ELb1ELb1EEEEEEEEEvNT_6ParamsE --------------------------
	.section	.nv.info._ZN7cutlass13device_kernelIN5flash11enable_sm90INS1_16FlashAttnFwdSm90INS1_25CollectiveMainloopFwdSm90ILi2EN4cute5tupleIJNS5_1CILi1EEES8_S8_EEENS6_IJNS7_ILi128EEENS7_ILi160EEENS7_ILi192EEEEEELi128ENS_12float_e4m3_tEfNS_4arch4Sm90ELb1ELb0ELb1ELb1ELb0ELb0ELb0ELb1ELb1ELb1ELb1ELb0EEENS1_21CollectiveEpilogueFwdINS6_IJSA_SA_SB_EEES9_NS_10bfloat16_tESG_Li256ELb1ELb1ELb1ELb1EEENS1_36VarlenDynamicPersistentTileSchedulerILi128ELi160ELi256ELi128ELb1ELb1ELb1ELb1ELb1ELb1EEEEEEEEEvNT_6ParamsE,"",@"SHT_CUDA_INFO"
	.sectionflags	@""
	.align	4


	//----- nvinfo : EIATTR_CUDA_API_VERSION
	.align		4
        /*0000*/ 	.byte	0x04, 0x37
        /*0002*/ 	.short	(.L_285 - .L_284)
.L_284:
        /*0004*/ 	.word	0x00000082


	//----- nvinfo : EIATTR_KPARAM_INFO
	.align		4
.L_285:
        /*0008*/ 	.byte	0x04, 0x17
        /*000a*/ 	.short	(.L_287 - .L_286)
.L_286:
        /*000c*/ 	.word	0x00000000
        /*0010*/ 	.short	0x0000
        /*0012*/ 	.short	0x0070
        /*0014*/ 	.byte	0x00, 0xf0, 0x01, 0x2a


	//----- nvinfo : EIATTR_SPARSE_MMA_MASK
	.align		4
.L_287:
        /*0018*/ 	.byte	0x03, 0x50
        /*001a*/ 	.short	0x0000


	//----- nvinfo : EIATTR_MAXREG_COUNT
	.align		4
        /*001c*/ 	.byte	0x03, 0x1b
        /*001e*/ 	.short	0x00a8


	//----- nvinfo : EIATTR_NUM_BARRIERS
	.align		4
        /*0020*/ 	.byte	0x02, 0x4c
        /*0022*/ 	.byte	0x10
	.zero		1


	//----- nvinfo : EIATTR_EXTERNS
	.align		4
        /*0024*/ 	.byte	0x04, 0x0f
        /*0026*/ 	.short	(.L_289 - .L_288)


	//   ....[0]....
	.align		4
.L_288:
        /*0028*/ 	.word	index@(__assertfail)


	//----- nvinfo : EIATTR_ANNOTATIONS
	.align		4
.L_289:
        /*002c*/ 	.byte	0x04, 0x55
        /*002e*/ 	.short	(.L_291 - .L_290)


	//   ....[0]....
.L_290:
        /* <DEDUP_REMOVED lines=38> */


	//----- nvinfo : EIATTR_MERCURY_ISA_VERSION
	.align		4
.L_291:
        /*0280*/ 	.byte	0x03, 0x5f
        /*0282*/ 	.short	0x0101


	//----- nvinfo : EIATTR_UNUSED_LOAD_BYTE_OFFSET
	.align		4
        /*0284*/ 	.byte	0x04, 0x44
        /*0286*/ 	.short	(.L_293 - .L_292)


	//   ....[0]....
.L_292:
        /*0288*/ 	.word	0x00000a40
        /*028c*/ 	.word	0x0000fff0


	//   ....[1]....
        /*0290*/ 	.word	0x0000e2b0
        /*0294*/ 	.word	0x0000fff0


	//----- nvinfo : EIATTR_INT_WARP_WIDE_INSTR_OFFSETS
	.align		4
.L_293:
        /*0298*/ 	.byte	0x04, 0x31
        /*029a*/ 	.short	(.L_295 - .L_294)


	//   ....[0]....
.L_294:
        /*029c*/ 	.word	0x00000130


	//   ....[1]....
        /*02a0*/ 	.word	0x00000170


	//   ....[2]....
        /*02a4*/ 	.word	0x000001e0


	//   ....[3]....
        /*02a8*/ 	.word	0x00013a60


	//   ....[4]....
        /*02ac*/ 	.word	0x00013af0


	//   ....[5]....
        /*02b0*/ 	.word	0x00016350


	//   ....[6]....
        /*02b4*/ 	.word	0x000163e0


	//----- nvinfo : EIATTR_COOP_GROUP_MASK_REGIDS
	.align		4
.L_295:
        /*02b8*/ 	.byte	0x04, 0x29
        /*02ba*/ 	.short	(.L_297 - .L_296)


	//   ....[0]....
.L_296:
        /*02bc*/ 	.word	0xffffffff


	//   ....[1]....
        /*02c0*/ 	.word	0xffffffff


	//   ....[2]....
        /*02c4*/ 	.word	0xffffffff


	//   ....[3]....
        /*02c8*/ 	.word	0xffffffff


	//   ....[4]....
        /*02cc*/ 	.word	0xffffffff


	//   ....[5]....
        /*02d0*/ 	.word	0xffffffff


	//   ....[6]....
        /*02d4*/ 	.word	0xffffffff


	//   ....[7]....
        /*02d8*/ 	.word	0xffffffff


	//   ....[8]....
        /*02dc*/ 	.word	0xffffffff


	//   ....[9]....
        /*02e0*/ 	.word	0xffffffff


	//   ....[10]....
        /*02e4*/ 	.word	0xffffffff


	//   ....[11]....
        /*02e8*/ 	.word	0xffffffff


	//   ....[12]....
        /*02ec*/ 	.word	0xffffffff


	//   ....[13]....
        /*02f0*/ 	.word	0xffffffff


	//   ....[14]....
        /*02f4*/ 	.word	0xffffffff


	//   ....[15]....
        /*02f8*/ 	.word	0xffffffff


	//   ....[16]....
        /*02fc*/ 	.word	0xffffffff


	//   ....[17]....
        /*0300*/ 	.word	0xffffffff


	//   ....[18]....
        /*0304*/ 	.word	0xffffffff


	//   ....[19]....
        /*0308*/ 	.word	0xffffffff


	//   ....[20]....
        /*030c*/ 	.word	0xffffffff


	//   ....[21]....
        /*0310*/ 	.word	0xffffffff


	//   ....[22]....
        /*0314*/ 	.word	0xffffffff


	//   ....[23]....
        /*0318*/ 	.word	0xffffffff


	//   ....[24]....
        /*031c*/ 	.word	0xffffffff


	//   ....[25]....
        /*0320*/ 	.word	0xffffffff


	//   ....[26]....
        /*0324*/ 	.word	0xffffffff


	//   ....[27]....
        /*0328*/ 	.word	0xffffffff


	//   ....[28]....
        /*032c*/ 	.word	0xffffffff


	//   ....[29]....
        /*0330*/ 	.word	0xffffffff


	//   ....[30]....
        /*0334*/ 	.word	0xffffffff


	//   ....[31]....
        /*0338*/ 	.word	0xffffffff


	//   ....[32]....
        /*033c*/ 	.word	0xffffffff


	//   ....[33]....
        /*0340*/ 	.word	0xffffffff


	//   ....[34]....
        /*0344*/ 	.word	0xffffffff


	//   ....[35]....
        /*0348*/ 	.word	0xffffffff


	//   ....[36]....
        /*034c*/ 	.word	0xffffffff


	//   ....[37]....
        /*0350*/ 	.word	0xffffffff


	//   ....[38]....
        /*0354*/ 	.word	0xffffffff


	//   ....[39]....
        /*0358*/ 	.word	0xffffffff


	//   ....[40]....
        /*035c*/ 	.word	0xffffffff


	//   ....[41]....
        /*0360*/ 	.word	0xffffffff


	//   ....[42]....
        /*0364*/ 	.word	0xffffffff


	//   ....[43]....
        /*0368*/ 	.word	0xffffffff


	//   ....[44]....
        /*036c*/ 	.word	0xffffffff


	//   ....[45]....
        /*0370*/ 	.word	0xffffffff


	//   ....[46]....
        /*0374*/ 	.word	0xffffffff


	//   ....[47]....
        /*0378*/ 	.word	0xffffffff


	//   ....[48]....
        /*037c*/ 	.word	0xffffffff


	//   ....[49]....
        /*0380*/ 	.word	0xffffffff


	//   ....[50]....
        /*0384*/ 	.word	0xffffffff


	//   ....[51]....
        /*0388*/ 	.word	0xffffffff


	//   ....[52]....
        /*038c*/ 	.word	0xffffffff


	//   ....[53]....
        /*0390*/ 	.word	0xffffffff


	//   ....[54]....
        /*0394*/ 	.word	0xffffffff


	//   ....[55]....
        /*0398*/ 	.word	0xffffffff


	//   ....[56]....
        /*039c*/ 	.word	0xffffffff


	//   ....[57]....
        /*03a0*/ 	.word	0xffffffff


	//   ....[58]....
        /*03a4*/ 	.word	0xffffffff


	//   ....[59]....
        /*03a8*/ 	.word	0xffffffff


	//   ....[60]....
        /*03ac*/ 	.word	0xffffffff


	//   ....[61]....
        /*03b0*/ 	.word	0xffffffff


	//   ....[62]....
        /*03b4*/ 	.word	0xffffffff


	//   ....[63]....
        /*03b8*/ 	.word	0xffffffff


	//   ....[64]....
        /*03bc*/ 	.word	0xffffffff


	//   ....[65]....
        /*03c0*/ 	.word	0xffffffff


	//   ....[66]....
        /*03c4*/ 	.word	0xffffffff


	//   ....[67]....
        /*03c8*/ 	.word	0xffffffff


	//   ....[68]....
        /*03cc*/ 	.word	0xffffffff


	//   ....[69]....
        /*03d0*/ 	.word	0xffffffff


	//   ....[70]....
        /*03d4*/ 	.word	0xffffffff


	//   ....[71]....
        /*03d8*/ 	.word	0xffffffff


	//   ....[72]....
        /*03dc*/ 	.word	0xffffffff


	//   ....[73]....
        /*03e0*/ 	.word	0xffffffff


	//   ....[74]....
        /*03e4*/ 	.word	0xffffffff


	//   ....[75]....
        /*03e8*/ 	.word	0xffffffff


	//   ....[76]....
        /*03ec*/ 	.word	0xffffffff


	//   ....[77]....
        /*03f0*/ 	.word	0xffffffff


	//   ....[78]....
        /*03f4*/ 	.word	0xffffffff


	//   ....[79]....
        /*03f8*/ 	.word	0xffffffff


	//   ....[80]....
        /*03fc*/ 	.word	0xffffffff


	//   ....[81]....
        /*0400*/ 	.word	0xffffffff


	//   ....[82]....
        /*0404*/ 	.word	0xffffffff


	//   ....[83]....
        /*0408*/ 	.word	0xffffffff


	//   ....[84]....
        /*040c*/ 	.word	0xffffffff


	//   ....[85]....
        /*0410*/ 	.word	0xffffffff


	//   ....[86]....
        /*0414*/ 	.word	0xffffffff


	//   ....[87]....
        /*0418*/ 	.word	0xffffffff


	//   ....[88]....
        /*041c*/ 	.word	0xffffffff


	//   ....[89]....
        /*0420*/ 	.word	0xffffffff


	//   ....[90]....
        /*0424*/ 	.word	0xffffffff


	//   ....[91]....
        /*0428*/ 	.word	0xffffffff


	//   ....[92]....
        /*042c*/ 	.word	0xffffffff


	//   ....[93]....
        /*0430*/ 	.word	0xffffffff


	//   ....[94]....
        /*0434*/ 	.word	0xffffffff


	//   ....[95]....
        /*0438*/ 	.word	0xffffffff


	//   ....[96]....
        /*043c*/ 	.word	0xffffffff


	//   ....[97]....
        /*0440*/ 	.word	0xffffffff


	//   ....[98]....
        /*0444*/ 	.word	0xffffffff


	//   ....[99]....
        /*0448*/ 	.word	0xffffffff


	//   ....[100]....
        /*044c*/ 	.word	0xffffffff


	//   ....[101]....
        /*0450*/ 	.word	0xffffffff


	//   ....[102]....
        /*0454*/ 	.word	0xffffffff


	//   ....[103]....
        /*0458*/ 	.word	0xffffffff


	//   ....[104]....
        /*045c*/ 	.word	0xffffffff


	//   ....[105]....
        /*0460*/ 	.word	0xffffffff


	//   ....[106]....
        /*0464*/ 	.word	0xffffffff


	//   ....[107]....
        /*0468*/ 	.word	0xffffffff


	//   ....[108]....
        /*046c*/ 	.word	0xffffffff


	//   ....[109]....
        /*0470*/ 	.word	0xffffffff


	//   ....[110]....
        /*0474*/ 	.word	0xffffffff


	//   ....[111]....
        /*0478*/ 	.word	0xffffffff


	//   ....[112]....
        /*047c*/ 	.word	0xffffffff


	//   ....[113]....
        /*0480*/ 	.word	0xffffffff


	//   ....[114]....
        /*0484*/ 	.word	0xffffffff


	//   ....[115]....
        /*0488*/ 	.word	0xffffffff


	//   ....[116]....
        /*048c*/ 	.word	0xffffffff


	//   ....[117]....
        /*0490*/ 	.word	0xffffffff


	//   ....[118]....
        /*0494*/ 	.word	0xffffffff


	//   ....[119]....
        /*0498*/ 	.word	0xffffffff


	//   ....[120]....
        /*049c*/ 	.word	0xffffffff


	//   ....[121]....
        /*04a0*/ 	.word	0xffffffff


	//   ....[122]....
        /*04a4*/ 	.word	0xffffffff


	//   ....[123]....
        /*04a8*/ 	.word	0xffffffff


	//   ....[124]....
        /*04ac*/ 	.word	0xffffffff


	//   ....[125]....
        /*04b0*/ 	.word	0xffffffff


	//   ....[126]....
        /*04b4*/ 	.word	0xffffffff


	//   ....[127]....
        /*04b8*/ 	.word	0xffffffff


	//   ....[128]....
        /*04bc*/ 	.word	0xffffffff


	//   ....[129]....
        /*04c0*/ 	.word	0xffffffff


	//   ....[130]....
        /*04c4*/ 	.word	0xffffffff


	//   ....[131]....
        /*04c8*/ 	.word	0xffffffff


	//   ....[132]....
        /*04cc*/ 	.word	0xffffffff


	//   ....[133]....
        /*04d0*/ 	.word	0xffffffff


	//   ....[134]....
        /*04d4*/ 	.word	0xffffffff


	//   ....[135]....
        /*04d8*/ 	.word	0xffffffff


	//   ....[136]....
        /*04dc*/ 	.word	0xffffffff


	//   ....[137]....
        /*04e0*/ 	.word	0xffffffff


	//   ....[138]....
        /*04e4*/ 	.word	0xffffffff


	//   ....[139]....
        /*04e8*/ 	.word	0xffffffff


	//   ....[140]....
        /*04ec*/ 	.word	0xffffffff


	//   ....[141]....
        /*04f0*/ 	.word	0xffffffff


	//   ....[142]....
        /*04f4*/ 	.word	0xffffffff


	//   ....[143]....
        /*04f8*/ 	.word	0xffffffff


	//   ....[144]....
        /*04fc*/ 	.word	0xffffffff


	//   ....[145]....
        /*0500*/ 	.word	0xffffffff


	//   ....[146]....
        /*0504*/ 	.word	0xffffffff


	//   ....[147]....
        /*0508*/ 	.word	0xffffffff


	//   ....[148]....
        /*050c*/ 	.word	0xffffffff


	//   ....[149]....
        /*0510*/ 	.word	0xffffffff


	//   ....[150]....
        /*0514*/ 	.word	0xffffffff


	//   ....[151]....
        /*0518*/ 	.word	0xffffffff


	//   ....[152]....
        /*051c*/ 	.word	0xffffffff


	//   ....[153]....
        /*0520*/ 	.word	0xffffffff


	//   ....[154]....
        /*0524*/ 	.word	0xffffffff


	//   ....[155]....
        /*0528*/ 	.word	0xffffffff


	//   ....[156]....
        /*052c*/ 	.word	0xffffffff


	//   ....[157]....
        /*0530*/ 	.word	0xffffffff


	//   ....[158]....
        /*0534*/ 	.word	0xffffffff


	//   ....[159]....
        /*0538*/ 	.word	0xffffffff


	//   ....[160]....
        /*053c*/ 	.word	0xffffffff


	//   ....[161]....
        /*0540*/ 	.word	0x0500000f


	//   ....[162]....
        /*0544*/ 	.word	0x0500000f


	//   ....[163]....
        /*0548*/ 	.word	0x0500000f


	//   ....[164]....
        /*054c*/ 	.word	0x0500000f


	//   ....[165]....
        /*0550*/ 	.word	0x0500000f


	//   ....[166]....
        /*0554*/ 	.word	0x0500000f


	//   ....[167]....
        /*0558*/ 	.word	0x0500000f


	//   ....[168]....
        /*055c*/ 	.word	0x0500000f


	//   ....[169]....
        /*0560*/ 	.word	0x0500000f


	//   ....[170]....
        /*0564*/ 	.word	0x0500000f


	//----- nvinfo : EIATTR_COOP_GROUP_INSTR_OFFSETS
	.align		4
.L_297:
        /*0568*/ 	.byte	0x04, 0x28
        /*056a*/ 	.short	(.L_299 - .L_298)


	//   ....[0]....
.L_298:
        /*056c*/ 	.word	0x00000070


	//   ....[1]....
        /*0570*/ 	.word	0x00000140


	//   ....[2]....
        /*0574*/ 	.word	0x00000190


	//   ....[3]....
        /*0578*/ 	.word	0x000003c0


	//   ....[4]....
        /*057c*/ 	.word	0x00000520


	//   ....[5]....
        /*0580*/ 	.word	0x00000640


	//   ....[6]....
        /*0584*/ 	.word	0x000007a0


	//   ....[7]....
        /*0588*/ 	.word	0x00001b60


	//   ....[8]....
        /*058c*/ 	.word	0x00003190


	//   ....[9]....
        /*0590*/ 	.word	0x000031d0


	//   ....[10]....
        /*0594*/ 	.word	0x00003ee0


	//   ....[11]....
        /*0598*/ 	.word	0x00003f50


	//   ....[12]....
        /*059c*/ 	.word	0x00004b80


	//   ....[13]....
        /*05a0*/ 	.word	0x00004c00


	//   ....[14]....
        /*05a4*/ 	.word	0x00006d90


	//   ....[15]....
        /*05a8*/ 	.word	0x00007de0


	//   ....[16]....
        /*05ac*/ 	.word	0x00007e30


	//   ....[17]....
        /*05b0*/ 	.word	0x00007f40


	//   ....[18]....
        /*05b4*/ 	.word	0x00008ba0


	//   ....[19]....
        /*05b8*/ 	.word	0x00008c30


	//   ....[20]....
        /*05bc*/ 	.word	0x0000bff0


	//   ....[21]....
        /*05c0*/ 	.word	0x0000c010


	//   ....[22]....
        /*05c4*/ 	.word	0x0000c040


	//   ....[23]....
        /*05c8*/ 	.word	0x0000c070


	//   ....[24]....
        /*05cc*/ 	.word	0x0000daf0


	//   ....[25]....
        /*05d0*/ 	.word	0x0000db00


	//   ....[26]....
        /*05d4*/ 	.word	0x0000db80


	//   ....[27]....
        /*05d8*/ 	.word	0x0000db90


	//   ....[28]....
        /*05dc*/ 	.word	0x0000eb00


	//   ....[29]....
        /*05e0*/ 	.word	0x0000eb10


	//   ....[30]....
        /*05e4*/ 	.word	0x0000eb20


	//   ....[31]....
        /*05e8*/ 	.word	0x0000eb30


	//   ....[32]....
        /*05ec*/ 	.word	0x0000eb40


	//   ....[33]....
        /*05f0*/ 	.word	0x0000eb50


	//   ....[34]....
        /*05f4*/ 	.word	0x0000eb60


	//   ....[35]....
        /*05f8*/ 	.word	0x0000eb70


	//   ....[36]....
        /*05fc*/ 	.word	0x0000eb80


	//   ....[37]....
        /*0600*/ 	.word	0x0000ebb0


	//   ....[38]....
        /*0604*/ 	.word	0x0000ebe0


	//   ....[39]....
        /*0608*/ 	.word	0x0000ebf0


	//   ....[40]....
        /*060c*/ 	.word	0x0000ec00


	//   ....[41]....
        /*0610*/ 	.word	0x0000ec10


	//   ....[42]....
        /*0614*/ 	.word	0x0000ec20


	//   ....[43]....
        /*0618*/ 	.word	0x0000ec30


	//   ....[44]....
        /*061c*/ 	.word	0x0000ec60


	//   ....[45]....
        /*0620*/ 	.word	0x0000ec70


	//   ....[46]....
        /*0624*/ 	.word	0x0000ec80


	//   ....[47]....
        /*0628*/ 	.word	0x0000ec90


	//   ....[48]....
        /*062c*/ 	.word	0x0000eca0


	//   ....[49]....
        /*0630*/ 	.word	0x0000ecb0


	//   ....[50]....
        /*0634*/ 	.word	0x0000ecc0


	//   ....[51]....
        /*0638*/ 	.word	0x0000ecd0


	//   ....[52]....
        /*063c*/ 	.word	0x0000ece0


	//   ....[53]....
        /*0640*/ 	.word	0x0000ed00


	//   ....[54]....
        /*0644*/ 	.word	0x0000ed30


	//   ....[55]....
        /*0648*/ 	.word	0x0000ed40


	//   ....[56]....
        /*064c*/ 	.word	0x0000ed50


	//   ....[57]....
        /*0650*/ 	.word	0x0000ed70


	//   ....[58]....
        /*0654*/ 	.word	0x0000ed80


	//   ....[59]....
        /*0658*/ 	.word	0x0000ed90


	//   ....[60]....
        /*065c*/ 	.word	0x0000eda0


	//   ....[61]....
        /*0660*/ 	.word	0x0000edc0


	//   ....[62]....
        /*0664*/ 	.word	0x0000edd0


	//   ....[63]....
        /*0668*/ 	.word	0x0000ede0


	//   ....[64]....
        /*066c*/ 	.word	0x0000edf0


	//   ....[65]....
        /*0670*/ 	.word	0x0000ee10


	//   ....[66]....
        /*0674*/ 	.word	0x0000ee40


	//   ....[67]....
        /*0678*/ 	.word	0x0000ee70


	//   ....[68]....
        /*067c*/ 	.word	0x0000ee90


	//   ....[69]....
        /*0680*/ 	.word	0x0000eea0


	//   ....[70]....
        /*0684*/ 	.word	0x0000eeb0


	//   ....[71]....
        /*0688*/ 	.word	0x0000eed0


	//   ....[72]....
        /*068c*/ 	.word	0x0000eef0


	//   ....[73]....
        /*0690*/ 	.word	0x0000ef10


	//   ....[74]....
        /*0694*/ 	.word	0x0000ef30


	//   ....[75]....
        /*0698*/ 	.word	0x0000ef60


	//   ....[76]....
        /*069c*/ 	.word	0x0000ef90


	//   ....[77]....
        /*06a0*/ 	.word	0x0000efb0


	//   ....[78]....
        /*06a4*/ 	.word	0x0000efe0


	//   ....[79]....
        /*06a8*/ 	.word	0x0000f010


	//   ....[80]....
        /*06ac*/ 	.word	0x0000f020


	//   ....[81]....
        /*06b0*/ 	.word	0x0000f050


	//   ....[82]....
        /*06b4*/ 	.word	0x0000f060


	//   ....[83]....
        /*06b8*/ 	.word	0x0000f080


	//   ....[84]....
        /*06bc*/ 	.word	0x0000f090


	//   ....[85]....
        /*06c0*/ 	.word	0x0000f0a0


	//   ....[86]....
        /*06c4*/ 	.word	0x0000f0c0


	//   ....[87]....
        /*06c8*/ 	.word	0x0000f0f0


	//   ....[88]....
        /*06cc*/ 	.word	0x0000f120


	//   ....[89]....
        /*06d0*/ 	.word	0x0000f150


	//   ....[90]....
        /*06d4*/ 	.word	0x0000f180


	//   ....[91]....
        /*06d8*/ 	.word	0x0000f1b0


	//   ....[92]....
        /*06dc*/ 	.word	0x0000fa30


	//   ....[93]....
        /*06e0*/ 	.word	0x0000fa70


	//   ....[94]....
        /*06e4*/ 	.word	0x0000fa90


	//   ....[95]....
        /*06e8*/ 	.word	0x0000fac0


	//   ....[96]....
        /*06ec*/ 	.word	0x00010180


	//   ....[97]....
        /*06f0*/ 	.word	0x000101a0


	//   ....[98]....
        /*06f4*/ 	.word	0x00010270


	//   ....[99]....
        /*06f8*/ 	.word	0x00010290


	//   ....[100]....
        /*06fc*/ 	.word	0x00010350


	//   ....[101]....
        /*0700*/ 	.word	0x00010370


	//   ....[102]....
        /*0704*/ 	.word	0x00010440


	//   ....[103]....
        /*0708*/ 	.word	0x00010460


	//   ....[104]....
        /*070c*/ 	.word	0x00010820


	//   ....[105]....
        /*0710*/ 	.word	0x00010830


	//   ....[106]....
        /*0714*/ 	.word	0x00010c70


	//   ....[107]....
        /*0718*/ 	.word	0x00010c80


	//   ....[108]....
        /*071c*/ 	.word	0x00011970


	//   ....[109]....
        /*0720*/ 	.word	0x00011990


	//   ....[110]....
        /*0724*/ 	.word	0x00011a50


	//   ....[111]....
        /*0728*/ 	.word	0x00011a70


	//   ....[112]....
        /*072c*/ 	.word	0x00011b30


	//   ....[113]....
        /*0730*/ 	.word	0x00011b50


	//   ....[114]....
        /*0734*/ 	.word	0x00011c20


	//   ....[115]....
        /*0738*/ 	.word	0x00011c40


	//   ....[116]....
        /*073c*/ 	.word	0x00011d80


	//   ....[117]....
        /*0740*/ 	.word	0x00011fb0


	//   ....[118]....
        /*0744*/ 	.word	0x00011ff0


	//   ....[119]....
        /*0748*/ 	.word	0x00012030


	//   ....[120]....
        /*074c*/ 	.word	0x00012060


	//   ....[121]....
        /*0750*/ 	.word	0x00012090


	//   ....[122]....
        /*0754*/ 	.word	0x000120c0


	//   ....[123]....
        /*0758*/ 	.word	0x00012250


	//   ....[124]....
        /*075c*/ 	.word	0x00012280


	//   ....[125]....
        /*0760*/ 	.word	0x000122c0


	//   ....[126]....
        /*0764*/ 	.word	0x000122f0


	//   ....[127]....
        /*0768*/ 	.word	0x00012320


	//   ....[128]....
        /*076c*/ 	.word	0x00012350


	//   ....[129]....
        /*0770*/ 	.word	0x000123f0


	//   ....[130]....
        /*0774*/ 	.word	0x00012440


	//   ....[131]....
        /*0778*/ 	.word	0x00012450


	//   ....[132]....
        /*077c*/ 	.word	0x00012490


	//   ....[133]....
        /*0780*/ 	.word	0x000141e0


	//   ....[134]....
        /*0784*/ 	.word	0x00014e30


	//   ....[135]....
        /*0788*/ 	.word	0x00014e60


	//   ....[136]....
        /*078c*/ 	.word	0x00014f30


	//   ....[137]....
        /*0790*/ 	.word	0x00014f40


	//   ....[138]....
        /*0794*/ 	.word	0x00014fd0


	//   ....[139]....
        /*0798*/ 	.word	0x00014fe0


	//   ....[140]....
        /*079c*/ 	.word	0x00014ff0


	//   ....[141]....
        /*07a0*/ 	.word	0x00015000


	//   ....[142]....
        /*07a4*/ 	.word	0x00016d80


	//   ....[143]....
        /*07a8*/ 	.word	0x00016db0


	//   ....[144]....
        /*07ac*/ 	.word	0x00016de0


	//   ....[145]....
        /*07b0*/ 	.word	0x00016e10


	//   ....[146]....
        /*07b4*/ 	.word	0x00016e40


	//   ....[147]....
        /*07b8*/ 	.word	0x00016e70


	//   ....[148]....
        /*07bc*/ 	.word	0x00016ea0


	//   ....[149]....
        /*07c0*/ 	.word	0x00016ed0


	//   ....[150]....
        /*07c4*/ 	.word	0x00017040


	//   ....[151]....
        /*07c8*/ 	.word	0x00017070


	//   ....[152]....
        /*07cc*/ 	.word	0x000170a0


	//   ....[153]....
        /*07d0*/ 	.word	0x000170d0


	//   ....[154]....
        /*07d4*/ 	.word	0x00017100


	//   ....[155]....
        /*07d8*/ 	.word	0x00017130


	//   ....[156]....
        /*07dc*/ 	.word	0x000171b0


	//   ....[157]....
        /*07e0*/ 	.word	0x000171f0


	//   ....[158]....
        /*07e4*/ 	.word	0x00017200


	//   ....[159]....
        /*07e8*/ 	.word	0x00017240


	//   ....[160]....
        /*07ec*/ 	.word	0x00017d20


	//   ....[161]....
        /*07f0*/ 	.word	0x00018300


	//   ....[162]....
        /*07f4*/ 	.word	0x000184e0


	//   ....[163]....
        /*07f8*/ 	.word	0x00018540


	//   ....[164]....
        /*07fc*/ 	.word	0x000185a0


	//   ....[165]....
        /*0800*/ 	.word	0x000186a0


	//   ....[166]....
        /*0804*/ 	.word	0x00018740


	//   ....[167]....
        /*0808*/ 	.word	0x00018840


	//   ....[168]....
        /*080c*/ 	.word	0x000188a0


	//   ....[169]....
        /*0810*/ 	.word	0x00018980


	//   ....[170]....
        /*0814*/ 	.word	0x00018cd0


	//----- nvinfo : EIATTR_REG_RECONFIG
	.align		4
.L_299:
        /*0818*/ 	.byte	0x01, 0x54
	.zero		2


	//----- nvinfo : EIATTR_SYSCALL_OFFSETS
	.align		4
        /*081c*/ 	.byte	0x04, 0x46
        /*081e*/ 	.short	(.L_301 - .L_300)


	//   ....[0]....
.L_300:
        /*0820*/ 	.word	0x00001d40


	//   ....[1]....
        /*0824*/ 	.word	0x00013c60


	//   ....[2]....
        /*0828*/ 	.word	0x00013dc0


	//   ....[3]....
        /*082c*/ 	.word	0x00013f10


	//   ....[4]....
        /*0830*/ 	.word	0x00014050


	//   ....[5]....
        /*0834*/ 	.word	0x00014a70


	//----- nvinfo : EIATTR_MBARRIER_INSTR_OFFSETS
	.align		4
.L_301:
        /*0838*/ 	.byte	0x04, 0x39
        /*083a*/ 	.short	(.L_303 - .L_302)


	//   ....[0]....
.L_302:
        /*083c*/ 	.word	0x00000270
        /*0840*/ 	.word	0x000000ff
        /*0844*/ 	.word	0x00029800
        /*0848*/ 	.short	0x0100
        /*084a*/ 	.byte	0x08
	.zero		1


	//   ....[1]....
        /*084c*/ 	.word	0x00000280
        /*0850*/ 	.word	0x000000ff
        /*0854*/ 	.word	0x00029820
        /*0858*/ 	.short	0x0100
        /*085a*/ 	.byte	0x08
	.zero		1


	//   ....[2]....
        /*085c*/ 	.word	0x00000370
        /*0860*/ 	.word	0x000000ff
        /*0864*/ 	.word	0x00029830
        /*0868*/ 	.short	0x0100
        /*086a*/ 	.byte	0x08
	.zero		1


	//   ....[3]....
        /*086c*/ 	.word	0x00000380
        /*0870*/ 	.word	0x000000ff
        /*0874*/ 	.word	0x00029840
        /*0878*/ 	.short	0x0100
        /*087a*/ 	.byte	0x08
	.zero		1


	//   ....[4]....
        /*087c*/ 	.word	0x00000390
        /*0880*/ 	.word	0x000000ff
        /*0884*/ 	.word	0x00029838
        /*0888*/ 	.short	0x0100
        /*088a*/ 	.byte	0x08
	.zero		1


	//   ....[5]....
        /*088c*/ 	.word	0x000003a0
        /*0890*/ 	.word	0x000000ff
        /*0894*/ 	.word	0x00029848
        /*0898*/ 	.short	0x0100
        /*089a*/ 	.byte	0x08
	.zero		1


	//   ....[6]....
        /*089c*/ 	.word	0x000004d0
        /*08a0*/ 	.word	0x000000ff
        /*08a4*/ 	.word	0x00029850
        /*08a8*/ 	.short	0x0100
        /*08aa*/ 	.byte	0x08
	.zero		1


	//   ....[7]....
        /*08ac*/ 	.word	0x000004e0
        /*08b0*/ 	.word	0x000000ff
        /*08b4*/ 	.word	0x00029860
        /*08b8*/ 	.short	0x0100
        /*08ba*/ 	.byte	0x08
	.zero		1


	//   ....[8]....
        /*08bc*/ 	.word	0x000004f0
        /*08c0*/ 	.word	0x000000ff
        /*08c4*/ 	.word	0x00029858
        /*08c8*/ 	.short	0x0100
        /*08ca*/ 	.byte	0x08
	.zero		1


	//   ....[9]....
        /*08cc*/ 	.word	0x00000500
        /*08d0*/ 	.word	0x000000ff
        /*08d4*/ 	.word	0x00029868
        /*08d8*/ 	.short	0x0100
        /*08da*/ 	.byte	0x08
	.zero		1


	//   ....[10]....
        /*08dc*/ 	.word	0x000005f0
        /*08e0*/ 	.word	0x000000ff
        /*08e4*/ 	.word	0x00029870
        /*08e8*/ 	.short	0x0100
        /*08ea*/ 	.byte	0x06
	.zero		1


	//   ....[11]....
        /*08ec*/ 	.word	0x00000600
        /*08f0*/ 	.word	0x000000ff
        /*08f4*/ 	.word	0x00029880
        /*08f8*/ 	.short	0x0100
        /*08fa*/ 	.byte	0x06
	.zero		1


	//   ....[12]....
        /*08fc*/ 	.word	0x00000610
        /*0900*/ 	.word	0x000000ff
        /*0904*/ 	.word	0x00029878
        /*0908*/ 	.short	0x0100
        /*090a*/ 	.byte	0x06
	.zero		1


	//   ....[13]....
        /*090c*/ 	.word	0x00000620
        /*0910*/ 	.word	0x000000ff
        /*0914*/ 	.word	0x00029888
        /*0918*/ 	.short	0x0100
        /*091a*/ 	.byte	0x06
	.zero		1


	//   ....[14]....
        /*091c*/ 	.word	0x00000750
        /*0920*/ 	.word	0x000000ff
        /*0924*/ 	.word	0x00029890
        /*0928*/ 	.short	0x0100
        /*092a*/ 	.byte	0x08
	.zero		1


	//   ....[15]....
        /*092c*/ 	.word	0x00000760
        /*0930*/ 	.word	0x000000ff
        /*0934*/ 	.word	0x000298a0
        /*0938*/ 	.short	0x0100
        /*093a*/ 	.byte	0x08
	.zero		1


	//   ....[16]....
        /*093c*/ 	.word	0x00000770
        /*0940*/ 	.word	0x000000ff
        /*0944*/ 	.word	0x00029898
        /*0948*/ 	.short	0x0100
        /*094a*/ 	.byte	0x08
	.zero		1


	//   ....[17]....
        /*094c*/ 	.word	0x00000780
        /*0950*/ 	.word	0x000000ff
        /*0954*/ 	.word	0x000298a8
        /*0958*/ 	.short	0x0100
        /*095a*/ 	.byte	0x08
	.zero		1


	//   ....[18]....
        /*095c*/ 	.word	0x000008b0
        /*0960*/ 	.word	0x000000ff
        /*0964*/ 	.word	0x000298b0
        /*0968*/ 	.short	0x0100
        /*096a*/ 	.byte	0x08
	.zero		1


	//   ....[19]....
        /*096c*/ 	.word	0x000008c0
        /*0970*/ 	.word	0x000000ff
        /*0974*/ 	.word	0x000298c0
        /*0978*/ 	.short	0x0100
        /*097a*/ 	.byte	0x08
	.zero		1


	//   ....[20]....
        /*097c*/ 	.word	0x000008d0
        /*0980*/ 	.word	0x000000ff
        /*0984*/ 	.word	0x000298b8
        /*0988*/ 	.short	0x0100
        /*098a*/ 	.byte	0x08
	.zero		1


	//   ....[21]....
        /*098c*/ 	.word	0x000008e0
        /*0990*/ 	.word	0x000000ff
        /*0994*/ 	.word	0x000298c8
        /*0998*/ 	.short	0x0100
        /*099a*/ 	.byte	0x08
	.zero		1


	//   ....[22]....
        /*099c*/ 	.word	0x00001f90
        /*09a0*/ 	.word	0x000000ff
        /*09a4*/ 	.word	0x00029800
        /*09a8*/ 	.short	0x010a
        /*09aa*/ 	.byte	0x29
	.zero		1


	//   ....[23]....
        /*09ac*/ 	.word	0x00002050
        /*09b0*/ 	.word	0x00000002
        /*09b4*/ 	.word	0x00029830
        /*09b8*/ 	.short	0x010a
        /*09ba*/ 	.byte	0x3f
	.zero		1


	//   ....[24]....
        /*09bc*/ 	.word	0x000020b0
        /*09c0*/ 	.word	0x00000002
        /*09c4*/ 	.word	0x00029830
        /*09c8*/ 	.short	0x010a
        /*09ca*/ 	.byte	0x3f
	.zero		1


	//   ....[25]....
        /*09cc*/ 	.word	0x00005090
        /*09d0*/ 	.word	0x0000002d
        /*09d4*/ 	.word	0x00000000
        /*09d8*/ 	.short	0x0101
        /*09da*/ 	.byte	0x3f
	.zero		1


	//   ....[26]....
        /*09dc*/ 	.word	0x00005fc0
        /*09e0*/ 	.word	0x000000ff
        /*09e4*/ 	.word	0x00029830
        /*09e8*/ 	.short	0x010a
        /*09ea*/ 	.byte	0x06
	.zero		1


	//   ....[27]....
        /*09ec*/ 	.word	0x00006000
        /*09f0*/ 	.word	0x000000ff
        /*09f4*/ 	.word	0x00029830
        /*09f8*/ 	.short	0x010a
        /*09fa*/ 	.byte	0x06
	.zero		1


	//   ....[28]....
        /*09fc*/ 	.word	0x00006c40
        /*0a00*/ 	.word	0x000000ff
        /*0a04*/ 	.word	0x00029850
        /*0a08*/ 	.short	0x010a
        /*0a0a*/ 	.byte	0x06
	.zero		1


	//   ....[29]....
        /*0a0c*/ 	.word	0x00006c80
        /*0a10*/ 	.word	0x000000ff
        /*0a14*/ 	.word	0x00029850
        /*0a18*/ 	.short	0x010a
        /*0a1a*/ 	.byte	0x06
	.zero		1


	//   ....[30]....
        /*0a1c*/ 	.word	0x000096c0
        /*0a20*/ 	.word	0x00000002
        /*0a24*/ 	.word	0x00000000
        /*0a28*/ 	.short	0x0101
        /*0a2a*/ 	.byte	0x3f
	.zero		1


	//   ....[31]....
        /*0a2c*/ 	.word	0x00009af0
        /*0a30*/ 	.word	0x000000ff
        /*0a34*/ 	.word	0x00000000
        /*0a38*/ 	.short	0x0101
        /*0a3a*/ 	.byte	0x06
	.zero		1


	//   ....[32]....
        /*0a3c*/ 	.word	0x0000a240
        /*0a40*/ 	.word	0x000000ff
        /*0a44*/ 	.word	0x00029830
        /*0a48*/ 	.short	0x010a
        /*0a4a*/ 	.byte	0x06
	.zero		1


	//   ....[33]....
        /*0a4c*/ 	.word	0x0000a280
        /*0a50*/ 	.word	0x000000ff
        /*0a54*/ 	.word	0x00029830
        /*0a58*/ 	.short	0x010a
        /*0a5a*/ 	.byte	0x06
	.zero		1


	//   ....[34]....
        /*0a5c*/ 	.word	0x0000ae90
        /*0a60*/ 	.word	0x000000ff
        /*0a64*/ 	.word	0x00029850
        /*0a68*/ 	.short	0x010a
        /*0a6a*/ 	.byte	0x06
	.zero		1


	//   ....[35]....
        /*0a6c*/ 	.word	0x0000aed0
        /*0a70*/ 	.word	0x000000ff
        /*0a74*/ 	.word	0x00029850
        /*0a78*/ 	.short	0x010a
        /*0a7a*/ 	.byte	0x06
	.zero		1


	//   ....[36]....
        /*0a7c*/ 	.word	0x0000cec0
        /*0a80*/ 	.word	0x00000002
        /*0a84*/ 	.word	0x00000000
        /*0a88*/ 	.short	0x0101
        /*0a8a*/ 	.byte	0x3f
	.zero		1


	//   ....[37]....
        /*0a8c*/ 	.word	0x0000d1f0
        /*0a90*/ 	.word	0x000000ff
        /*0a94*/ 	.word	0x00000000
        /*0a98*/ 	.short	0x0101
        /*0a9a*/ 	.byte	0x06
	.zero		1


	//   ....[38]....
        /*0a9c*/ 	.word	0x0000d850
        /*0aa0*/ 	.word	0x000000ff
        /*0aa4*/ 	.word	0x00029850
        /*0aa8*/ 	.short	0x010a
        /*0aaa*/ 	.byte	0x05
	.zero		1


	//   ....[39]....
        /*0aac*/ 	.word	0x0000d890
        /*0ab0*/ 	.word	0x000000ff
        /*0ab4*/ 	.word	0x00029850
        /*0ab8*/ 	.short	0x010a
        /*0aba*/ 	.byte	0x05
	.zero		1


	//   ....[40]....
        /*0abc*/ 	.word	0x0000de70
        /*0ac0*/ 	.word	0x000000ff
        /*0ac4*/ 	.word	0x00000000
        /*0ac8*/ 	.short	0x0101
        /*0aca*/ 	.byte	0x04
	.zero		1


	//   ....[41]....
        /*0acc*/ 	.word	0x00010170
        /*0ad0*/ 	.word	0x00000003
        /*0ad4*/ 	.word	0x00000000
        /*0ad8*/ 	.short	0x0101
        /*0ada*/ 	.byte	0x3f
	.zero		1


	//   ....[42]....
        /*0adc*/ 	.word	0x00010620
        /*0ae0*/ 	.word	0x00000002
        /*0ae4*/ 	.word	0x00000000
        /*0ae8*/ 	.short	0x0101
        /*0aea*/ 	.byte	0x3f
	.zero		1


	//   ....[43]....
        /*0aec*/ 	.word	0x00014440
        /*0af0*/ 	.word	0x00000002
        /*0af4*/ 	.word	0x00029880
        /*0af8*/ 	.short	0x010a
        /*0afa*/ 	.byte	0x3f
	.zero		1


	//   ....[44]....
        /*0afc*/ 	.word	0x000145d0
        /*0b00*/ 	.word	0x00000002
        /*0b04*/ 	.word	0x00029840
        /*0b08*/ 	.short	0x010a
        /*0b0a*/ 	.byte	0x3f
	.zero		1


	//   ....[45]....
        /*0b0c*/ 	.word	0x00015140
        /*0b10*/ 	.word	0x00000011
        /*0b14*/ 	.word	0x00029800
        /*0b18*/ 	.short	0x0107
        /*0b1a*/ 	.byte	0x3f
	.zero		1


	//   ....[46]....
        /*0b1c*/ 	.word	0x00015240
        /*0b20*/ 	.word	0x00000011
        /*0b24*/ 	.word	0x00029800
        /*0b28*/ 	.short	0x0101
        /*0b2a*/ 	.byte	0x3f
	.zero		1


	//   ....[47]....
        /*0b2c*/ 	.word	0x00015260
        /*0b30*/ 	.word	0x00000011
        /*0b34*/ 	.word	0x00029820
        /*0b38*/ 	.short	0x010a
        /*0b3a*/ 	.byte	0x3f
	.zero		1


	//   ....[48]....
        /*0b3c*/ 	.word	0x00015590
        /*0b40*/ 	.word	0x00000005
        /*0b44*/ 	.word	0x00029880
        /*0b48*/ 	.short	0x010a
        /*0b4a*/ 	.byte	0x3f
	.zero		1


	//   ....[49]....
        /*0b4c*/ 	.word	0x000157c0
        /*0b50*/ 	.word	0x00000005
        /*0b54*/ 	.word	0x00029840
        /*0b58*/ 	.short	0x010a
        /*0b5a*/ 	.byte	0x3f
	.zero		1


	//   ....[50]....
        /*0b5c*/ 	.word	0x00015c80
        /*0b60*/ 	.word	0x00000013
        /*0b64*/ 	.word	0x00029870
        /*0b68*/ 	.short	0x010a
        /*0b6a*/ 	.byte	0x3f
	.zero		1


	//   ....[51]....
        /*0b6c*/ 	.word	0x00015cf0
        /*0b70*/ 	.word	0x00000013
        /*0b74*/ 	.word	0x00029860
        /*0b78*/ 	.short	0x010a
        /*0b7a*/ 	.byte	0x3f
	.zero		1


	//   ....[52]....
        /*0b7c*/ 	.word	0x00016220
        /*0b80*/ 	.word	0x00000013
        /*0b84*/ 	.word	0x00029850
        /*0b88*/ 	.short	0x0101
        /*0b8a*/ 	.byte	0x3f
	.zero		1


	//   ....[53]....
        /*0b8c*/ 	.word	0x00016290
        /*0b90*/ 	.word	0x00000013
        /*0b94*/ 	.word	0x00000000
        /*0b98*/ 	.short	0x0101
        /*0b9a*/ 	.byte	0x3f
	.zero		1


	//   ....[54]....
        /*0b9c*/ 	.word	0x000164d0
        /*0ba0*/ 	.word	0x00000010
        /*0ba4*/ 	.word	0x00029870
        /*0ba8*/ 	.short	0x010a
        /*0baa*/ 	.byte	0x3f
	.zero		1


	//   ....[55]....
        /*0bac*/ 	.word	0x00016540
        /*0bb0*/ 	.word	0x00000010
        /*0bb4*/ 	.word	0x00029860
        /*0bb8*/ 	.short	0x010a
        /*0bba*/ 	.byte	0x3f
	.zero		1


	//   ....[56]....
        /*0bbc*/ 	.word	0x00016a80
        /*0bc0*/ 	.word	0x00000010
        /*0bc4*/ 	.word	0x00029850
        /*0bc8*/ 	.short	0x0101
        /*0bca*/ 	.byte	0x3f
	.zero		1


	//   ....[57]....
        /*0bcc*/ 	.word	0x00016ad0
        /*0bd0*/ 	.word	0x00000010
        /*0bd4*/ 	.word	0x00000000
        /*0bd8*/ 	.short	0x0101
        /*0bda*/ 	.byte	0x3f
	.zero		1


	//   ....[58]....
        /*0bdc*/ 	.word	0x00017ca0
        /*0be0*/ 	.word	0x00000003
        /*0be4*/ 	.word	0x00029820
        /*0be8*/ 	.short	0x010a
        /*0bea*/ 	.byte	0x3f
	.zero		1


	//   ....[59]....
        /*0bec*/ 	.word	0x00017e70
        /*0bf0*/ 	.word	0x00000007
        /*0bf4*/ 	.word	0x00000000
        /*0bf8*/ 	.short	0x010a
        /*0bfa*/ 	.byte	0x3f
	.zero		1


	//   ....[60]....
        /*0bfc*/ 	.word	0x00017ec0
        /*0c00*/ 	.word	0x00000005
        /*0c04*/ 	.word	0x00000000
        /*0c08*/ 	.short	0x010a
        /*0c0a*/ 	.byte	0x3f
	.zero		1


	//   ....[61]....
        /*0c0c*/ 	.word	0x00017f10
        /*0c10*/ 	.word	0x00000005
        /*0c14*/ 	.word	0x00029860
        /*0c18*/ 	.short	0x010a
        /*0c1a*/ 	.byte	0x3f
	.zero		1


	//   ....[62]....
        /*0c1c*/ 	.word	0x00017f60
        /*0c20*/ 	.word	0x00000003
        /*0c24*/ 	.word	0x00029860
        /*0c28*/ 	.short	0x010a
        /*0c2a*/ 	.byte	0x3f
	.zero		1


	//   ....[63]....
        /*0c2c*/ 	.word	0x00017fa0
        /*0c30*/ 	.word	0x00000005
        /*0c34*/ 	.word	0x00029880
        /*0c38*/ 	.short	0x010a
        /*0c3a*/ 	.byte	0x3f
	.zero		1


	//   ....[64]....
        /*0c3c*/ 	.word	0x00017fc0
        /*0c40*/ 	.word	0x00000003
        /*0c44*/ 	.word	0x00029880
        /*0c48*/ 	.short	0x010a
        /*0c4a*/ 	.byte	0x3f
	.zero		1


	//   ....[65]....
        /*0c4c*/ 	.word	0x00018030
        /*0c50*/ 	.word	0x00000003
        /*0c54*/ 	.word	0x00029800
        /*0c58*/ 	.short	0x010a
        /*0c5a*/ 	.byte	0x3f
	.zero		1


	//   ....[66]....
        /*0c5c*/ 	.word	0x00018080
        /*0c60*/ 	.word	0x00000002
        /*0c64*/ 	.word	0x00029830
        /*0c68*/ 	.short	0x010a
        /*0c6a*/ 	.byte	0x3f
	.zero		1


	//   ....[67]....
        /*0c6c*/ 	.word	0x000180e0
        /*0c70*/ 	.word	0x00000007
        /*0c74*/ 	.word	0x00029830
        /*0c78*/ 	.short	0x010a
        /*0c7a*/ 	.byte	0x3f
	.zero		1


	//   ....[68]....
        /*0c7c*/ 	.word	0x00018140
        /*0c80*/ 	.word	0x00000007
        /*0c84*/ 	.word	0x00029850
        /*0c88*/ 	.short	0x010a
        /*0c8a*/ 	.byte	0x3f
	.zero		1


	//   ....[69]....
        /*0c8c*/ 	.word	0x000181a0
        /*0c90*/ 	.word	0x00000007
        /*0c94*/ 	.word	0x00029830
        /*0c98*/ 	.short	0x010a
        /*0c9a*/ 	.byte	0x3f
	.zero		1


	//   ....[70]....
        /*0c9c*/ 	.word	0x00018200
        /*0ca0*/ 	.word	0x00000007
        /*0ca4*/ 	.word	0x00029850
        /*0ca8*/ 	.short	0x010a
        /*0caa*/ 	.byte	0x3f
	.zero		1


	//   ....[71]....
        /*0cac*/ 	.word	0x00018260
        /*0cb0*/ 	.word	0x00000005
        /*0cb4*/ 	.word	0x00029850
        /*0cb8*/ 	.short	0x010a
        /*0cba*/ 	.byte	0x3f
	.zero		1


	//   ....[72]....
        /*0cbc*/ 	.word	0x000183b0
        /*0cc0*/ 	.word	0x00000002
        /*0cc4*/ 	.word	0x00029880
        /*0cc8*/ 	.short	0x010a
        /*0cca*/ 	.byte	0x3f
	.zero		1


	//   ....[73]....
        /*0ccc*/ 	.word	0x00018400
        /*0cd0*/ 	.word	0x00000002
        /*0cd4*/ 	.word	0x00029840
        /*0cd8*/ 	.short	0x010a
        /*0cda*/ 	.byte	0x3f
	.zero		1


	//   ....[74]....
        /*0cdc*/ 	.word	0x000189c0
        /*0ce0*/ 	.word	0x00000011
        /*0ce4*/ 	.word	0x00029820
        /*0ce8*/ 	.short	0x010a
        /*0cea*/ 	.byte	0x3f
	.zero		1


	//   ....[75]....
        /*0cec*/ 	.word	0x00018a10
        /*0cf0*/ 	.word	0x00000005
        /*0cf4*/ 	.word	0x00029880
        /*0cf8*/ 	.short	0x010a
        /*0cfa*/ 	.byte	0x3f
	.zero		1


	//   ....[76]....
        /*0cfc*/ 	.word	0x00018a60
        /*0d00*/ 	.word	0x00000005
        /*0d04*/ 	.word	0x00029840
        /*0d08*/ 	.short	0x010a
        /*0d0a*/ 	.byte	0x3f
	.zero		1


	//   ....[77]....
        /*0d0c*/ 	.word	0x00018ab0
        /*0d10*/ 	.word	0x00000013
        /*0d14*/ 	.word	0x00029870
        /*0d18*/ 	.short	0x010a
        /*0d1a*/ 	.byte	0x3f
	.zero		1


	//   ....[78]....
        /*0d1c*/ 	.word	0x00018b00
        /*0d20*/ 	.word	0x00000013
        /*0d24*/ 	.word	0x00029860
        /*0d28*/ 	.short	0x010a
        /*0d2a*/ 	.byte	0x3f
	.zero		1


	//   ....[79]....
        /*0d2c*/ 	.word	0x00018b50
        /*0d30*/ 	.word	0x00000010
        /*0d34*/ 	.word	0x00029870
        /*0d38*/ 	.short	0x010a
        /*0d3a*/ 	.byte	0x3f
	.zero		1


	//   ....[80]....
        /*0d3c*/ 	.word	0x00018ba0
        /*0d40*/ 	.word	0x00000010
        /*0d44*/ 	.word	0x00029860
        /*0d48*/ 	.short	0x010a
        /*0d4a*/ 	.byte	0x3f
	.zero		1


	//   ....[81]....
        /*0d4c*/ 	.word	0x00018bf0
        /*0d50*/ 	.word	0x00000003
        /*0d54*/ 	.word	0x00029820
        /*0d58*/ 	.short	0x010a
        /*0d5a*/ 	.byte	0x3f
	.zero		1


	//   ....[82]....
        /*0d5c*/ 	.word	0x00018d90
        /*0d60*/ 	.word	0x00000007
        /*0d64*/ 	.word	0x00000000
        /*0d68*/ 	.short	0x010a
        /*0d6a*/ 	.byte	0x3f
	.zero		1


	//   ....[83]....
        /*0d6c*/ 	.word	0x00018de0
        /*0d70*/ 	.word	0x00000005
        /*0d74*/ 	.word	0x00000000
        /*0d78*/ 	.short	0x010a
        /*0d7a*/ 	.byte	0x3f
	.zero		1


	//   ....[84]....
        /*0d7c*/ 	.word	0x00018e30
        /*0d80*/ 	.word	0x00000005
        /*0d84*/ 	.word	0x00029860
        /*0d88*/ 	.short	0x010a
        /*0d8a*/ 	.byte	0x3f
	.zero		1


	//   ....[85]....
        /*0d8c*/ 	.word	0x00018e80
        /*0d90*/ 	.word	0x00000003
        /*0d94*/ 	.word	0x00029860
        /*0d98*/ 	.short	0x010a
        /*0d9a*/ 	.byte	0x3f
	.zero		1


	//   ....[86]....
        /*0d9c*/ 	.word	0x00018ed0
        /*0da0*/ 	.word	0x00000005
        /*0da4*/ 	.word	0x00029880
        /*0da8*/ 	.short	0x010a
        /*0daa*/ 	.byte	0x3f
	.zero		1


	//----- nvinfo : EIATTR_NUM_MBARRIERS
	.align		4
.L_303:
        /*0dac*/ 	.byte	0x03, 0x38
        /*0dae*/ 	.short	0x0016


	//----- nvinfo : EIATTR_EXIT_INSTR_OFFSETS
	.align		4
        /*0db0*/ 	.byte	0x04, 0x1c
        /*0db2*/ 	.short	(.L_305 - .L_304)


	//   ....[0]....
.L_304:
        /*0db4*/ 	.word	0x00000a80


	//   ....[1]....
        /*0db8*/ 	.word	0x00011d30


	//   ....[2]....
        /*0dbc*/ 	.word	0x00018010


	//----- nvinfo : EIATTR_MAX_THREADS
	.align		4
.L_305:
        /*0dc0*/ 	.byte	0x04, 0x05
        /*0dc2*/ 	.short	(.L_307 - .L_306)
.L_306:
        /*0dc4*/ 	.word	0x00000180
        /*0dc8*/ 	.word	0x00000001
        /*0dcc*/ 	.word	0x00000001


	//----- nvinfo : EIATTR_CRS_STACK_SIZE
	.align		4
.L_307:
        /*0dd0*/ 	.byte	0x04, 0x1e
        /*0dd2*/ 	.short	(.L_309 - .L_308)
.L_308:
        /*0dd4*/ 	.word	0x00000000


	//----- nvinfo : EIATTR_CBANK_PARAM_SIZE
	.align		4
.L_309:
        /*0dd8*/ 	.byte	0x03, 0x19
        /*0dda*/ 	.short	0x0af0


	//----- nvinfo : EIATTR_PARAM_CBANK
	.align		4
        /*0ddc*/ 	.byte	0x04, 0x0a
        /*0dde*/ 	.short	(.L_311 - .L_310)
	.align		4
.L_310:
        /*0de0*/ 	.word	index@(.nv.constant0._ZN7cutlass13device_kernelIN5flash11enable_sm90INS1_16FlashAttnFwdSm90INS1_25CollectiveMainloopFwdSm90ILi2EN4cute5tupleIJNS5_1CILi1EEES8_S8_EEENS6_IJNS7_ILi128EEENS7_ILi160EEENS7_ILi192EEEEEELi128ENS_12float_e4m3_tEfNS_4arch4Sm90ELb1ELb0ELb1ELb1ELb0ELb0ELb0ELb1ELb1ELb1ELb1ELb0EEENS1_21CollectiveEpilogueFwdINS6_IJSA_SA_SB_EEES9_NS_10bfloat16_tESG_Li256ELb1ELb1ELb1ELb1EEENS1_36VarlenDynamicPersistentTileSchedulerILi128ELi160ELi256ELi128ELb1ELb1ELb1ELb1ELb1ELb1EEEEEEEEEvNT_6ParamsE)
        /*0de4*/ 	.short	0x0210
        /*0de6*/ 	.short	0x0af0


	//----- nvinfo : EIATTR_SW_WAR
	.align		4
.L_311:
        /*0de8*/ 	.byte	0x04, 0x36
        /*0dea*/ 	.short	(.L_313 - .L_312)
.L_312:
        /*0dec*/ 	.word	0x00000008
.L_313:


//--------------------- .nv.info._ZN7cutlass13device_kernelIN5flash11enable_sm90INS1_16FlashAttnFwdSm90INS1_25CollectiveMainloopFwdSm90ILi2EN4cute5tupleIJNS5_1CILi1EEES8_S8_EEENS6_IJNS7_ILi128EEENS7_ILi160EEENS7_ILi192EEEEEELi128ENS_12float_e4m3_tEfNS_4arch4Sm90ELb1ELb0ELb1ELb1ELb0ELb1ELb0ELb1ELb1ELb1ELb1ELb0EEENS1_21CollectiveEpilogueFwdINS6_IJSA_SA_SB_EEES9_NS_10bfloat16_tESG_Li256ELb1ELb1ELb1ELb1EEENS1_36VarlenDynamicPersistentTileSchedulerILi128ELi160ELi256ELi128ELb1ELb1ELb1ELb1ELb1ELb1EEEEEEEEEvNT_6ParamsE --------------------------
	.section	.nv.info._ZN7cutlass13device_kernelIN5flash11enable_sm90INS1_16FlashAttnFwdSm90INS1_25CollectiveMainloopFwdSm90ILi2EN4cute5tupleIJNS5_1CILi1EEES8_S8_EEENS6_IJNS7_ILi128EEENS7_ILi160EEENS7_ILi192EEEEEELi128ENS_12float_e4m3_tEfNS_4arch4Sm90ELb1ELb0ELb1ELb1ELb0ELb1ELb0ELb1ELb1ELb1ELb1ELb0EEENS1_21CollectiveEpilogueFwdINS6_IJSA_SA_SB_EEES9_NS_10bfloat16_tESG_Li256ELb1ELb1ELb1ELb1EEENS1_36VarlenDynamicPersistentTileSchedulerILi128ELi160ELi256ELi128ELb1ELb1ELb1ELb1ELb1ELb1EEEEEEEEEvNT_6ParamsE,"",@"SHT_CUDA_INFO"
	.sectionflags	@""
	.align	4


	//----- nvinfo : EIATTR_CUDA_API_VERSION
	.align		4
        /*0000*/ 	.byte	0x04, 0x37
        /*0002*/ 	.short	(.L_315 - .L_314)
.L_314:
        /*0004*/ 	.word	0x00000082


	//----- nvinfo : EIATTR_KPARAM_INFO
	.align		4
.L_315:
        /*0008*/ 	.byte	0x04, 0x17
        /*000a*/ 	.short	(.L_317 - .L_316)
.L_316:
        /*000c*/ 	.word	0x00000000
        /*0010*/ 	.short	0x0000
        /*0012*/ 	.short	0x0070
        /*0014*/ 	.byte	0x00, 0xf0, 0x01, 0x2a


	//----- nvinfo : EIATTR_SPARSE_MMA_MASK
	.align		4
.L_317:
        /*0018*/ 	.byte	0x03, 0x50
        /*001a*/ 	.short	0x0000


	//----- nvinfo : EIATTR_MAXREG_COUNT
	.align		4
        /*001c*/ 	.byte	0x03, 0x1b
        /*001e*/ 	.short	0x00a8


	//----- nvinfo : EIATTR_NUM_BARRIERS
	.align		4
        /*0020*/ 	.byte	0x02, 0x4c
        /*0022*/ 	.byte	0x10
	.zero		1


	//----- nvinfo : EIATTR_EXTERNS
	.align		4
        /*0024*/ 	.byte	0x04, 0x0f
        /*0026*/ 	.short	(.L_319 - .L_318)


	//   ....[0]....
	.align		4
.L_318:
        /*0028*/ 	.word	index@(__assertfail)


	//----- nvinfo : EIATTR_ANNOTATIONS
	.align		4
.L_319:
        /*002c*/ 	.byte	0x04, 0x55
        /*002e*/ 	.short	(.L_321 - .L_320)


	//   ....[0]....
.L_320:
        /* <DEDUP_REMOVED lines=92> */


	//----- nvinfo : EIATTR_MERCURY_ISA_VERSION
	.align		4
.L_321:
        /*05e0*/ 	.byte	0x03, 0x5f
        /*05e2*/ 	.short	0x0101


	//----- nvinfo : EIATTR_UNUSED_LOAD_BYTE_OFFSET
	.align		4
        /*05e4*/ 	.byte	0x04, 0x44
        /*05e6*/ 	.short	(.L_323 - .L_322)


	//   ....[0]....
.L_322:
        /*05e8*/ 	.word	0x00000ae0
        /*05ec*/ 	.word	0x0000fff0


	//   ....[1]....
        /*05f0*/ 	.word	0x00024d40
        /*05f4*/ 	.word	0x0000fff0


	//----- nvinfo : EIATTR_INT_WARP_WIDE_INSTR_OFFSETS
	.align		4
.L_323:
        /*05f8*/ 	.byte	0x04, 0x31
        /*05fa*/ 	.short	(.L_325 - .L_324)


	//   ....[0]....
.L_324:
        /*05fc*/ 	.word	0x00000190


	//   ....[1]....
        /*0600*/ 	.word	0x000001d0


	//   ....[2]....
        /*0604*/ 	.word	0x00000240


	//   ....[3]....
        /*0608*/ 	.word	0x0002c190


	//   ....[4]....
        /*060c*/ 	.word	0x0002c1f0


	//   ....[5]....
        /*0610*/ 	.word	0x0002eb90


	//   ....[6]....
        /*0614*/ 	.word	0x0002ebf0


	//----- nvinfo : EIATTR_COOP_GROUP_MASK_REGIDS
	.align		4
.L_325:
        /*0618*/ 	.byte	0x04, 0x29
        /*061a*/ 	.short	(.L_327 - .L_326)


	//   ....[0]....
.L_326:
        /*061c*/ 	.word	0xffffffff


	//   ....[1]....
        /*0620*/ 	.word	0xffffffff


	//   ....[2]....
        /*0624*/ 	.word	0xffffffff


	//   ....[3]....
        /*0628*/ 	.word	0xffffffff


	//   ....[4]....
        /*062c*/ 	.word	0xffffffff


	//   ....[5]....
        /*0630*/ 	.word	0xffffffff


	//   ....[6]....
        /*0634*/ 	.word	0xffffffff


	//   ....[7]....
        /*0638*/ 	.word	0xffffffff


	//   ....[8]....
        /*063c*/ 	.word	0xffffffff


	//   ....[9]....
        /*0640*/ 	.word	0xffffffff


	//   ....[10]....
        /*0644*/ 	.word	0xffffffff


	//   ....[11]....
        /*0648*/ 	.word	0xffffffff


	//   ....[12]....
        /*064c*/ 	.word	0xffffffff


	//   ....[13]....
        /*0650*/ 	.word	0xffffffff


	//   ....[14]....
        /*0654*/ 	.word	0xffffffff


	//   ....[15]....
        /*0658*/ 	.word	0xffffffff


	//   ....[16]....
        /*065c*/ 	.word	0xffffffff


	//   ....[17]....
        /*0660*/ 	.word	0xffffffff


	//   ....[18]....
        /*0664*/ 	.word	0xffffffff


	//   ....[19]....
        /*0668*/ 	.word	0xffffffff


	//   ....[20]....
        /*066c*/ 	.word	0xffffffff


	//   ....[21]....
        /*0670*/ 	.word	0xffffffff


	//   ....[22]....
        /*0674*/ 	.word	0xffffffff


	//   ....[23]....
        /*0678*/ 	.word	0xffffffff


	//   ....[24]....
        /*067c*/ 	.word	0xffffffff


	//   ....[25]....
        /*0680*/ 	.word	0xffffffff


	//   ....[26]....
        /*0684*/ 	.word	0xffffffff


	//   ....[27]....
        /*0688*/ 	.word	0xffffffff


	//   ....[28]....
        /*068c*/ 	.word	0xffffffff


	//   ....[29]....
        /*0690*/ 	.word	0xffffffff


	//   ....[30]....
        /*0694*/ 	.word	0xffffffff


	//   ....[31]....
        /*0698*/ 	.word	0xffffffff


	//   ....[32]....
        /*069c*/ 	.word	0xffffffff


	//   ....[33]....
        /*06a0*/ 	.word	0xffffffff


	//   ....[34]....
        /*06a4*/ 	.word	0xffffffff


	//   ....[35]....
        /*06a8*/ 	.word	0xffffffff


	//   ....[36]....
        /*06ac*/ 	.word	0xffffffff


	//   ....[37]....
        /*06b0*/ 	.word	0xffffffff


	//   ....[38]....
        /*06b4*/ 	.word	0xffffffff


	//   ....[39]....
        /*06b8*/ 	.word	0xffffffff


	//   ....[40]....
        /*06bc*/ 	.word	0xffffffff


	//   ....[41]....
        /*06c0*/ 	.word	0xffffffff


	//   ....[42]....
        /*06c4*/ 	.word	0xffffffff


	//   ....[43]....
        /*06c8*/ 	.word	0xffffffff


	//   ....[44]....
        /*06cc*/ 	.word	0xffffffff


	//   ....[45]....
        /*06d0*/ 	.word	0xffffffff


	//   ....[46]....
        /*06d4*/ 	.word	0xffffffff


	//   ....[47]....
        /*06d8*/ 	.word	0xffffffff


	//   ....[48]....
        /*06dc*/ 	.word	0xffffffff


	//   ....[49]....
        /*06e0*/ 	.word	0xffffffff


	//   ....[50]....
        /*06e4*/ 	.word	0xffffffff


	//   ....[51]....
        /*06e8*/ 	.word	0xffffffff


	//   ....[52]....
        /*06ec*/ 	.word	0xffffffff


	//   ....[53]....
        /*06f0*/ 	.word	0xffffffff


	//   ....[54]....
        /*06f4*/ 	.word	0xffffffff


	//   ....[55]....
        /*06f8*/ 	.word	0xffffffff


	//   ....[56]....
        /*06fc*/ 	.word	0xffffffff


	//   ....[57]....
        /*0700*/ 	.word	0xffffffff


	//   ....[58]....
        /*0704*/ 	.word	0xffffffff


	//   ....[59]....
        /*0708*/ 	.word	0xffffffff


	//   ....[60]....
        /*070c*/ 	.word	0xffffffff


	//   ....[61]....
        /*0710*/ 	.word	0xffffffff


	//   ....[62]....
        /*0714*/ 	.word	0xffffffff


	//   ....[63]....
        /*0718*/ 	.word	0xffffffff


	//   ....[64]....
        /*071c*/ 	.word	0xffffffff


	//   ....[65]....
        /*0720*/ 	.word	0xffffffff


	//   ....[66]....
        /*0724*/ 	.word	0xffffffff


	//   ....[67]....
        /*0728*/ 	.word	0xffffffff


	//   ....[68]....
        /*072c*/ 	.word	0xffffffff


	//   ....[69]....
        /*0730*/ 	.word	0xffffffff


	//   ....[70]....
        /*0734*/ 	.word	0xffffffff


	//   ....[71]....
        /*0738*/ 	.word	0xffffffff


	//   ....[72]....
        /*073c*/ 	.word	0xffffffff


	//   ....[73]....
        /*0740*/ 	.word	0xffffffff


	//   ....[74]....
        /*0744*/ 	.word	0xffffffff


	//   ....[75]....
        /*0748*/ 	.word	0xffffffff


	//   ....[76]....
        /*074c*/ 	.word	0xffffffff


	//   ....[77]....
        /*0750*/ 	.word	0xffffffff


	//   ....[78]....
        /*0754*/ 	.word	0xffffffff


	//   ....[79]....
        /*0758*/ 	.word	0xffffffff


	//   ....[80]....
        /*075c*/ 	.word	0xffffffff


	//   ....[81]....
        /*0760*/ 	.word	0xffffffff


	//   ....[82]....
        /*0764*/ 	.word	0xffffffff


	//   ....[83]....
        /*0768*/ 	.word	0xffffffff


	//   ....[84]....
        /*076c*/ 	.word	0xffffffff


	//   ....[85]....
        /*0770*/ 	.word	0xffffffff


	//   ....[86]....
        /*0774*/ 	.word	0xffffffff


	//   ....[87]....
        /*0778*/ 	.word	0xffffffff


	//   ....[88]....
        /*077c*/ 	.word	0xffffffff


	//   ....[89]....
        /*0780*/ 	.word	0xffffffff


	//   ....[90]....
        /*0784*/ 	.word	0xffffffff


	//   ....[91]....
        /*0788*/ 	.word	0xffffffff


	//   ....[92]....
        /*078c*/ 	.word	0xffffffff


	//   ....[93]....
        /*0790*/ 	.word	0xffffffff


	//   ....[94]....
        /*0794*/ 	.word	0xffffffff


	//   ....[95]....
        /*0798*/ 	.word	0xffffffff


	//   ....[96]....
        /*079c*/ 	.word	0xffffffff


	//   ....[97]....
        /*07a0*/ 	.word	0xffffffff


	//   ....[98]....
        /*07a4*/ 	.word	0xffffffff


	//   ....[99]....
        /*07a8*/ 	.word	0xffffffff


	//   ....[100]....
        /*07ac*/ 	.word	0xffffffff


	//   ....[101]....
        /*07b0*/ 	.word	0xffffffff


	//   ....[102]....
        /*07b4*/ 	.word	0xffffffff


	//   ....[103]....
        /*07b8*/ 	.word	0xffffffff


	//   ....[104]....
        /*07bc*/ 	.word	0xffffffff


	//   ....[105]....
        /*07c0*/ 	.word	0xffffffff


	//   ....[106]....
        /*07c4*/ 	.word	0xffffffff


	//   ....[107]....
        /*07c8*/ 	.word	0xffffffff


	//   ....[108]....
        /*07cc*/ 	.word	0xffffffff


	//   ....[109]....
        /*07d0*/ 	.word	0xffffffff


	//   ....[110]....
        /*07d4*/ 	.word	0xffffffff


	//   ....[111]....
        /*07d8*/ 	.word	0xffffffff


	//   ....[112]....
        /*07dc*/ 	.word	0xffffffff


	//   ....[113]....
        /*07e0*/ 	.word	0xffffffff


	//   ....[114]....
        /*07e4*/ 	.word	0xffffffff


	//   ....[115]....
        /*07e8*/ 	.word	0xffffffff


	//   ....[116]....
        /*07ec*/ 	.word	0xffffffff


	//   ....[117]....
        /*07f0*/ 	.word	0xffffffff


	//   ....[118]....
        /*07f4*/ 	.word	0xffffffff


	//   ....[119]....
        /*07f8*/ 	.word	0xffffffff


	//   ....[120]....
        /*07fc*/ 	.word	0xffffffff


	//   ....[121]....
        /*0800*/ 	.word	0xffffffff


	//   ....[122]....
        /*0804*/ 	.word	0xffffffff


	//   ....[123]....
        /*0808*/ 	.word	0xffffffff


	//   ....[124]....
        /*080c*/ 	.word	0xffffffff


	//   ....[125]....
        /*0810*/ 	.word	0xffffffff


	//   ....[126]....
        /*0814*/ 	.word	0xffffffff


	//   ....[127]....
        /*0818*/ 	.word	0xffffffff


	//   ....[128]....
        /*081c*/ 	.word	0xffffffff


	//   ....[129]....
        /*0820*/ 	.word	0xffffffff


	//   ....[130]....
        /*0824*/ 	.word	0xffffffff


	//   ....[131]....
        /*0828*/ 	.word	0xffffffff


	//   ....[132]....
        /*082c*/ 	.word	0xffffffff


	//   ....[133]....
        /*0830*/ 	.word	0xffffffff


	//   ....[134]....
        /*0834*/ 	.word	0xffffffff


	//   ....[135]....
        /*0838*/ 	.word	0xffffffff


	//   ....[136]....
        /*083c*/ 	.word	0xffffffff


	//   ....[137]....
        /*0840*/ 	.word	0xffffffff


	//   ....[138]....
        /*0844*/ 	.word	0xffffffff


	//   ....[139]....
        /*0848*/ 	.word	0xffffffff


	//   ....[140]....
        /*084c*/ 	.word	0xffffffff


	//   ....[141]....
        /*0850*/ 	.word	0xffffffff


	//   ....[142]....
        /*0854*/ 	.word	0xffffffff


	//   ....[143]....
        /*0858*/ 	.word	0xffffffff


	//   ....[144]....
        /*085c*/ 	.word	0xffffffff


	//   ....[145]....
        /*0860*/ 	.word	0xffffffff


	//   ....[146]....
        /*0864*/ 	.word	0xffffffff


	//   ....[147]....
        /*0868*/ 	.word	0xffffffff


	//   ....[148]....
        /*086c*/ 	.word	0xffffffff


	//   ....[149]....
        /*0870*/ 	.word	0xffffffff


	//   ....[150]....
        /*0874*/ 	.word	0xffffffff


	//   ....[151]....
        /*0878*/ 	.word	0xffffffff


	//   ....[152]....
        /*087c*/ 	.word	0xffffffff


	//   ....[153]....
        /*0880*/ 	.word	0xffffffff


	//   ....[154]....
        /*0884*/ 	.word	0xffffffff


	//   ....[155]....
        /*0888*/ 	.word	0xffffffff


	//   ....[156]....
        /*088c*/ 	.word	0xffffffff


	//   ....[157]....
        /*0890*/ 	.word	0xffffffff


	//   ....[158]....
        /*0894*/ 	.word	0xffffffff


	//   ....[159]....
        /*0898*/ 	.word	0xffffffff


	//   ....[160]....
        /*089c*/ 	.word	0xffffffff


	//   ....[161]....
        /*08a0*/ 	.word	0xffffffff


	//   ....[162]....
        /*08a4*/ 	.word	0xffffffff


	//   ....[163]....
        /*08a8*/ 	.word	0xffffffff


	//   ....[164]....
        /*08ac*/ 	.word	0xffffffff


	//   ....[165]....
        /*08b0*/ 	.word	0xffffffff


	//   ....[166]....
        /*08b4*/ 	.word	0xffffffff


	//   ....[167]....
        /*08b8*/ 	.word	0xffffffff


	//   ....[168]....
        /*08bc*/ 	.word	0xffffffff


	//   ....[169]....
        /*08c0*/ 	.word	0xffffffff


	//   ....[170]....
        /*08c4*/ 	.word	0x0500000f


	//   ....[171]....
        /*08c8*/ 	.word	0x0500000f


	//   ....[172]....
        /*08cc*/ 	.word	0x0500000f


	//   ....[173]....
        /*08d0*/ 	.word	0x0500000f


	//   ....[174]....
        /*08d4*/ 	.word	0x0500000f


	//   ....[175]....
        /*08d8*/ 	.word	0x0500000f


	//   ....[176]....
        /*08dc*/ 	.word	0x0500000f


	//   ....[177]....
        /*08e0*/ 	.word	0x0500000f


	//   ....[178]....
        /*08e4*/ 	.word	0x0500000f


	//   ....[179]....
        /*08e8*/ 	.word	0x0500000f


	//   ....[180]....
        /*08ec*/ 	.word	0x0500000f


	//   ....[181]....
        /*08f0*/ 	.word	0x0500000f


	//   ....[182]....
        /*08f4*/ 	.word	0x0500000f


	//   ....[183]....
        /*08f8*/ 	.word	0x0500000f


	//   ....[184]....
        /*08fc*/ 	.word	0x0500000f


	//   ....[185]....
        /*0900*/ 	.word	0x0500000f


	//   ....[186]....
        /*0904*/ 	.word	0x0500000f


	//   ....[187]....
        /*0908*/ 	.word	0x0500000f


	//   ....[188]....
        /*090c*/ 	.word	0x0500000f


	//   ....[189]....
        /*0910*/ 	.word	0x0500000f


	//   ....[190]....
        /*0914*/ 	.word	0x0500000f


	//   ....[191]....
        /*0918*/ 	.word	0x0500000f


	//   ....[192]....
        /*091c*/ 	.word	0x0500000f


	//   ....[193]....
        /*0920*/ 	.word	0x0500000f


	//   ....[194]....
        /*0924*/ 	.word	0x0500000f


	//   ....[195]....
        /*0928*/ 	.word	0x0500000f


	//   ....[196]....
        /*092c*/ 	.word	0x0500000f


	//   ....[197]....
        /*0930*/ 	.word	0x0500000f


	//   ....[198]....
        /*0934*/ 	.word	0x0500000f


	//   ....[199]....
        /*0938*/ 	.word	0x0500000f


	//   ....[200]....
        /*093c*/ 	.word	0x0500000f


	//   ....[201]....
        /*0940*/ 	.word	0x0500000f


	//   ....[202]....
        /*0944*/ 	.word	0x0500000f


	//   ....[203]....
        /*0948*/ 	.word	0x0500000f


	//   ....[204]....
        /*094c*/ 	.word	0x0500000f


	//   ....[205]....
        /*0950*/ 	.word	0x0500000f


	//   ....[206]....
        /*0954*/ 	.word	0x0500000f


	//   ....[207]....
        /*0958*/ 	.word	0x0500000f


	//   ....[208]....
        /*095c*/ 	.word	0x0500000f


	//   ....[209]....
        /*0960*/ 	.word	0x0500000f


	//   ....[210]....
        /*0964*/ 	.word	0x0500000f


	//   ....[211]....
        /*0968*/ 	.word	0x0500000f


	//   ....[212]....
        /*096c*/ 	.word	0x0500000f


	//   ....[213]....
        /*0970*/ 	.word	0x0500000f


	//   ....[214]....
        /*0974*/ 	.word	0x0500000f


	//   ....[215]....
        /*0978*/ 	.word	0x0500000f


	//   ....[216]....
        /*097c*/ 	.word	0x0500000f


	//   ....[217]....
        /*0980*/ 	.word	0x0500000f


	//   ....[218]....
        /*0984*/ 	.word	0x0500000f


	//   ....[219]....
        /*0988*/ 	.word	0x0500000f


	//   ....[220]....
        /*098c*/ 	.word	0x0500000f


	//   ....[221]....
        /*0990*/ 	.word	0x0500000f


	//   ....[222]....
        /*0994*/ 	.word	0x0500000f


	//   ....[223]....
        /*0998*/ 	.word	0x0500000f


	//   ....[224]....
        /*099c*/ 	.word	0x0500000f


	//   ....[225]....
        /*09a0*/ 	.word	0x0500000f


	//   ....[226]....
        /*09a4*/ 	.word	0x0500000f


	//   ....[227]....
        /*09a8*/ 	.word	0x0500000f


	//   ....[228]....
        /*09ac*/ 	.word	0x0500000f


	//   ....[229]....
        /*09b0*/ 	.word	0x0500000f


	//   ....[230]....
        /*09b4*/ 	.word	0x0500000f


	//   ....[231]....
        /*09b8*/ 	.word	0x0500000f


	//   ....[232]....
        /*09bc*/ 	.word	0x0500000f


	//   ....[233]....
        /*09c0*/ 	.word	0x0500000f


	//   ....[234]....
        /*09c4*/ 	.word	0x0500000f


	//   ....[235]....
        /*09c8*/ 	.word	0x0500000f


	//   ....[236]....
        /*09cc*/ 	.word	0x0500000f


	//   ....[237]....
        /*09d0*/ 	.word	0x0500000f


	//   ....[238]....
        /*09d4*/ 	.word	0x0500000f


	//   ....[239]....
        /*09d8*/ 	.word	0x0500000f


	//   ....[240]....
        /*09dc*/ 	.word	0x0500000f


	//   ....[241]....
        /*09e0*/ 	.word	0x0500000f


	//   ....[242]....
        /*09e4*/ 	.word	0x0500000f


	//   ....[243]....
        /*09e8*/ 	.word	0x0500000f


	//   ....[244]....
        /*09ec*/ 	.word	0x0500000f


	//   ....[245]....
        /*09f0*/ 	.word	0x0500000f


	//   ....[246]....
        /*09f4*/ 	.word	0x0500000f


	//   ....[247]....
        /*09f8*/ 	.word	0x0500000f


	//   ....[248]....
        /*09fc*/ 	.word	0x0500000f


	//   ....[249]....
        /*0a00*/ 	.word	0x0500000f


	//   ....[250]....
        /*0a04*/ 	.word	0x0500000f


	//   ....[251]....
        /*0a08*/ 	.word	0x0500000f


	//   ....[252]....
        /*0a0c*/ 	.word	0x0500000f


	//   ....[253]....
        /*0a10*/ 	.word	0x0500000f


	//   ....[254]....
        /*0a14*/ 	.word	0x0500000f


	//   ....[255]....
        /*0a18*/ 	.word	0x0500000f


	//   ....[0]....
        /*0a1c*/ 	.word	0x0500000f


	//   ....[1]....
        /*0a20*/ 	.word	0x0500000f


	//   ....[2]....
        /*0a24*/ 	.word	0x0500000f


	//   ....[3]....
        /*0a28*/ 	.word	0x0500000f


	//   ....[4]....
        /*0a2c*/ 	.word	0x0500000f


	//   ....[5]....
        /*0a30*/ 	.word	0x0500000f


	//   ....[6]....
        /*0a34*/ 	.word	0x0500000f


	//   ....[7]....
        /*0a38*/ 	.word	0x0500000f


	//   ....[8]....
        /*0a3c*/ 	.word	0x0500000f


	//   ....[9]....
        /*0a40*/ 	.word	0x0500000f


	//   ....[10]....
        /*0a44*/ 	.word	0x0500000f


	//   ....[11]....
        /*0a48*/ 	.word	0x0500000f


	//   ....[12]....
        /*0a4c*/ 	.word	0x0500000f


	//   ....[13]....
        /*0a50*/ 	.word	0x0500000f


	//   ....[14]....
        /*0a54*/ 	.word	0x0500000f


	//   ....[15]....
        /*0a58*/ 	.word	0x0500000f


	//   ....[16]....
        /*0a5c*/ 	.word	0x0500000f


	//   ....[17]....
        /*0a60*/ 	.word	0x0500000f


	//   ....[18]....
        /*0a64*/ 	.word	0x0500000f


	//   ....[19]....
        /*0a68*/ 	.word	0x0500000f


	//   ....[20]....
        /*0a6c*/ 	.word	0x0500000f


	//   ....[21]....
        /*0a70*/ 	.word	0x0500000f


	//   ....[22]....
        /*0a74*/ 	.word	0x0500000f


	//   ....[23]....
        /*0a78*/ 	.word	0x0500000f


	//   ....[24]....
        /*0a7c*/ 	.word	0x0500000f


	//   ....[25]....
        /*0a80*/ 	.word	0x0500000f


	//   ....[26]....
        /*0a84*/ 	.word	0x0500000f


	//   ....[27]....
        /*0a88*/ 	.word	0x0500000f


	//   ....[28]....
        /*0a8c*/ 	.word	0x0500000f


	//   ....[29]....
        /*0a90*/ 	.word	0x0500000f


	//   ....[30]....
        /*0a94*/ 	.word	0x0500000f


	//   ....[31]....
        /*0a98*/ 	.word	0x0500000f


	//   ....[32]....
        /*0a9c*/ 	.word	0x0500000f


	//   ....[33]....
        /*0aa0*/ 	.word	0x0500000f


	//   ....[34]....
        /*0aa4*/ 	.word	0x0500000f


	//   ....[35]....
        /*0aa8*/ 	.word	0x0500000f


	//----- nvinfo : EIATTR_COOP_GROUP_INSTR_OFFSETS
	.align		4
.L_327:
        /*0aac*/ 	.byte	0x04, 0x28
        /*0aae*/ 	.short	(.L_329 - .L_328)


	//   ....[0]....
.L_328:
        /*0ab0*/ 	.word	0x00000070


	//   ....[1]....
        /*0ab4*/ 	.word	0x000001a0


	//   ....[2]....
        /*0ab8*/ 	.word	0x000001f0


	//   ....[3]....
        /*0abc*/ 	.word	0x00000420


	//   ....[4]....
        /*0ac0*/ 	.word	0x00000580


	//   ....[5]....
        /*0ac4*/ 	.word	0x000006a0


	//   ....[6]....
        /*0ac8*/ 	.word	0x00000800


	//   ....[7]....
        /*0acc*/ 	.word	0x00010720


	//   ....[8]....
        /*0ad0*/ 	.word	0x00010ff0


	//   ....[9]....
        /*0ad4*/ 	.word	0x00011000


	//   ....[10]....
        /*0ad8*/ 	.word	0x00011010


	//   ....[11]....
        /*0adc*/ 	.word	0x00011020


	//   ....[12]....
        /*0ae0*/ 	.word	0x00014650


	//   ....[13]....
        /*0ae4*/ 	.word	0x00014660


	//   ....[14]....
        /*0ae8*/ 	.word	0x00014670


	//   ....[15]....
        /*0aec*/ 	.word	0x00014680


	//   ....[16]....
        /*0af0*/ 	.word	0x00019160


	//   ....[17]....
        /*0af4*/ 	.word	0x000191a0


	//   ....[18]....
        /*0af8*/ 	.word	0x00019db0


	//   ....[19]....
        /*0afc*/ 	.word	0x00019e90


	//   ....[20]....
        /*0b00*/ 	.word	0x0001aa30


	//   ....[21]....
        /*0b04*/ 	.word	0x0001aac0


	//   ....[22]....
        /*0b08*/ 	.word	0x0001dbb0


	//   ....[23]....
        /*0b0c*/ 	.word	0x0001dbe0


	//   ....[24]....
        /*0b10*/ 	.word	0x0001e5c0


	//   ....[25]....
        /*0b14*/ 	.word	0x0001e6f0


	//   ....[26]....
        /*0b18*/ 	.word	0x0001f130


	//   ....[27]....
        /*0b1c*/ 	.word	0x0001f190


	//   ....[28]....
        /*0b20*/ 	.word	0x00022980


	//   ....[29]....
        /*0b24*/ 	.word	0x000229b0


	//   ....[30]....
        /*0b28*/ 	.word	0x000229e0


	//   ....[31]....
        /*0b2c*/ 	.word	0x00022a20


	//   ....[32]....
        /*0b30*/ 	.word	0x00024570


	//   ....[33]....
        /*0b34*/ 	.word	0x00024580


	//   ....[34]....
        /*0b38*/ 	.word	0x00024600


	//   ....[35]....
        /*0b3c*/ 	.word	0x00024610


	//   ....[36]....
        /*0b40*/ 	.word	0x000251a0


	//   ....[37]....
        /*0b44*/ 	.word	0x000251f0


	//   ....[38]....
        /*0b48*/ 	.word	0x00025230


	//   ....[39]....
        /*0b4c*/ 	.word	0x00025260


	//   ....[40]....
        /*0b50*/ 	.word	0x00025290


	//   ....[41]....
        /*0b54*/ 	.word	0x000252c0


	//   ....[42]....
        /*0b58*/ 	.word	0x000252f0


	//   ....[43]....
        /*0b5c*/ 	.word	0x00025320


	//   ....[44]....
        /*0b60*/ 	.word	0x00025350


	//   ....[45]....
        /*0b64*/ 	.word	0x00025380


	//   ....[46]....
        /*0b68*/ 	.word	0x000253b0


	//   ....[47]....
        /*0b6c*/ 	.word	0x000253e0


	//   ....[48]....
        /*0b70*/ 	.word	0x00025410


	//   ....[49]....
        /*0b74*/ 	.word	0x00025440


	//   ....[50]....
        /*0b78*/ 	.word	0x00025470


	//   ....[51]....
        /*0b7c*/ 	.word	0x000254a0


	//   ....[52]....
        /*0b80*/ 	.word	0x000254d0


	//   ....[53]....
        /*0b84*/ 	.word	0x00025500


	//   ....[54]....
        /*0b88*/ 	.word	0x00025530


	//   ....[55]....
        /*0b8c*/ 	.word	0x00025560


	//   ....[56]....
        /*0b90*/ 	.word	0x00025590


	//   ....[57]....
        /*0b94*/ 	.word	0x000255c0


	//   ....[58]....
        /*0b98*/ 	.word	0x000255f0


	//   ....[59]....
        /*0b9c*/ 	.word	0x00025620


	//   ....[60]....
        /*0ba0*/ 	.word	0x00025650


	//   ....[61]....
        /*0ba4*/ 	.word	0x00025680


	//   ....[62]....
        /*0ba8*/ 	.word	0x000256b0


	//   ....[63]....
        /*0bac*/ 	.word	0x000256e0


	//   ....[64]....
        /*0bb0*/ 	.word	0x00025710


	//   ....[65]....
        /*0bb4*/ 	.word	0x00025740


	//   ....[66]....
        /*0bb8*/ 	.word	0x00025770


	//   ....[67]....
        /*0bbc*/ 	.word	0x000257a0


	//   ....[68]....
        /*0bc0*/ 	.word	0x000257d0


	//   ....[69]....
        /*0bc4*/ 	.word	0x00025800


	//   ....[70]....
        /*0bc8*/ 	.word	0x00025830


	//   ....[71]....
        /*0bcc*/ 	.word	0x00025860


	//   ....[72]....
        /*0bd0*/ 	.word	0x00025890


	//   ....[73]....
        /*0bd4*/ 	.word	0x000258c0


	//   ....[74]....
        /*0bd8*/ 	.word	0x00025900


	//   ....[75]....
        /*0bdc*/ 	.word	0x00025910


	//   ....[76]....
        /*0be0*/ 	.word	0x00025920


	//   ....[77]....
        /*0be4*/ 	.word	0x00025930


	//   ....[78]....
        /*0be8*/ 	.word	0x00025940


	//   ....[79]....
        /*0bec*/ 	.word	0x00025950


	//   ....[80]....
        /*0bf0*/ 	.word	0x00025960


	//   ....[81]....
        /*0bf4*/ 	.word	0x00025970


	//   ....[82]....
        /*0bf8*/ 	.word	0x00025980


	//   ....[83]....
        /*0bfc*/ 	.word	0x00025990


	//   ....[84]....
        /*0c00*/ 	.word	0x000259c0


	//   ....[85]....
        /*0c04*/ 	.word	0x000259f0


	//   ....[86]....
        /*0c08*/ 	.word	0x00025a00


	//   ....[87]....
        /*0c0c*/ 	.word	0x00025a30


	//   ....[88]....
        /*0c10*/ 	.word	0x00025a60


	//   ....[89]....
        /*0c14*/ 	.word	0x00025a90


	//   ....[90]....
        /*0c18*/ 	.word	0x00025ac0


	//   ....[91]....
        /*0c1c*/ 	.word	0x00025af0


	//   ....[92]....
        /*0c20*/ 	.word	0x00025b20


	//   ....[93]....
        /*0c24*/ 	.word	0x00025b50


	//   ....[94]....
        /*0c28*/ 	.word	0x00025b80


	//   ....[95]....
        /*0c2c*/ 	.word	0x00025bb0


	//   ....[96]....
        /*0c30*/ 	.word	0x00025be0


	//   ....[97]....
        /*0c34*/ 	.word	0x00025c10


	//   ....[98]....
        /*0c38*/ 	.word	0x00025c40


	//   ....[99]....
        /*0c3c*/ 	.word	0x00025c70


	//   ....[100]....
        /*0c40*/ 	.word	0x00026470


	//   ....[101]....
        /*0c44*/ 	.word	0x00026490


	//   ....[102]....
        /*0c48*/ 	.word	0x000264a0


	//   ....[103]....
        /*0c4c*/ 	.word	0x000264b0


	//   ....[104]....
        /*0c50*/ 	.word	0x00026bb0


	//   ....[105]....
        /*0c54*/ 	.word	0x00026bc0


	//   ....[106]....
        /*0c58*/ 	.word	0x00026cf0


	//   ....[107]....
        /*0c5c*/ 	.word	0x00026d00


	//   ....[108]....
        /*0c60*/ 	.word	0x00026e30


	//   ....[109]....
        /*0c64*/ 	.word	0x00026e40


	//   ....[110]....
        /*0c68*/ 	.word	0x00026f70


	//   ....[111]....
        /*0c6c*/ 	.word	0x00026f80


	//   ....[112]....
        /*0c70*/ 	.word	0x00027380


	//   ....[113]....
        /*0c74*/ 	.word	0x00027390


	//   ....[114]....
        /*0c78*/ 	.word	0x00027ae0


	//   ....[115]....
        /*0c7c*/ 	.word	0x00027af0


	//   ....[116]....
        /*0c80*/ 	.word	0x00028940


	//   ....[117]....
        /*0c84*/ 	.word	0x00028950


	//   ....[118]....
        /*0c88*/ 	.word	0x00028a90


	//   ....[119]....
        /*0c8c*/ 	.word	0x00028aa0


	//   ....[120]....
        /*0c90*/ 	.word	0x00028bd0


	//   ....[121]....
        /*0c94*/ 	.word	0x00028be0


	//   ....[122]....
        /*0c98*/ 	.word	0x00028d10


	//   ....[123]....
        /*0c9c*/ 	.word	0x00028d20


	//   ....[124]....
        /*0ca0*/ 	.word	0x00028eb0


	//   ....[125]....
        /*0ca4*/ 	.word	0x000290f0


	//   ....[126]....
        /*0ca8*/ 	.word	0x00029120


	//   ....[127]....
        /*0cac*/ 	.word	0x00029150


	//   ....[128]....
        /*0cb0*/ 	.word	0x00029180


	//   ....[129]....
        /*0cb4*/ 	.word	0x000291b0


	//   ....[130]....
        /*0cb8*/ 	.word	0x000291e0


	//   ....[131]....
        /*0cbc*/ 	.word	0x00029380


	//   ....[132]....
        /*0cc0*/ 	.word	0x000293b0


	//   ....[133]....
        /*0cc4*/ 	.word	0x000293e0


	//   ....[134]....
        /*0cc8*/ 	.word	0x00029410


	//   ....[135]....
        /*0ccc*/ 	.word	0x00029440


	//   ....[136]....
        /*0cd0*/ 	.word	0x00029470


	//   ....[137]....
        /*0cd4*/ 	.word	0x00029510


	//   ....[138]....
        /*0cd8*/ 	.word	0x00029540


	//   ....[139]....
        /*0cdc*/ 	.word	0x00029550


	//   ....[140]....
        /*0ce0*/ 	.word	0x00029580


	//   ....[141]....
        /*0ce4*/ 	.word	0x0002ad00


	//   ....[142]....
        /*0ce8*/ 	.word	0x0002c930


	//   ....[143]....
        /*0cec*/ 	.word	0x0002d690


	//   ....[144]....
        /*0cf0*/ 	.word	0x0002d6b0


	//   ....[145]....
        /*0cf4*/ 	.word	0x0002d6f0


	//   ....[146]....
        /*0cf8*/ 	.word	0x0002d770


	//   ....[147]....
        /*0cfc*/ 	.word	0x0002d800


	//   ....[148]....
        /*0d00*/ 	.word	0x0002d810


	//   ....[149]....
        /*0d04*/ 	.word	0x0002d860


	//   ....[150]....
        /*0d08*/ 	.word	0x0002d8a0


	//   ....[151]....
        /*0d0c*/ 	.word	0x0002f5a0


	//   ....[152]....
        /*0d10*/ 	.word	0x0002f5d0


	//   ....[153]....
        /*0d14*/ 	.word	0x0002f630


	//   ....[154]....
        /*0d18*/ 	.word	0x0002f660


	//   ....[155]....
        /*0d1c*/ 	.word	0x0002f690


	//   ....[156]....
        /*0d20*/ 	.word	0x0002f6c0


	//   ....[157]....
        /*0d24*/ 	.word	0x0002f6f0


	//   ....[158]....
        /*0d28*/ 	.word	0x0002f720


	//   ....[159]....
        /*0d2c*/ 	.word	0x0002f8f0


	//   ....[160]....
        /*0d30*/ 	.word	0x0002f920


	//   ....[161]....
        /*0d34*/ 	.word	0x0002f950


	//   ....[162]....
        /*0d38*/ 	.word	0x0002f980


	//   ....[163]....
        /*0d3c*/ 	.word	0x0002f9b0


	//   ....[164]....
        /*0d40*/ 	.word	0x0002f9e0


	//   ....[165]....
        /*0d44*/ 	.word	0x0002fab0


	//   ....[166]....
        /*0d48*/ 	.word	0x0002fad0


	//   ....[167]....
        /*0d4c*/ 	.word	0x0002fae0


	//   ....[168]....
        /*0d50*/ 	.word	0x0002fb60


	//   ....[169]....
        /*0d54*/ 	.word	0x000306b0


	//   ....[170]....
        /*0d58*/ 	.word	0x00030ba0


	//   ....[171]....
        /*0d5c*/ 	.word	0x00030c40


	//   ....[172]....
        /*0d60*/ 	.word	0x00030cd0


	//   ....[173]....
        /*0d64*/ 	.word	0x00030d20


	//   ....[174]....
        /*0d68*/ 	.word	0x00030d70


	//   ....[175]....
        /*0d6c*/ 	.word	0x00030e40


	//   ....[176]....
        /*0d70*/ 	.word	0x00030ed0


	//   ....[177]....
        /*0d74*/ 	.word	0x00030f20


	//   ....[178]....
        /*0d78*/ 	.word	0x00030f70


	//   ....[179]....
        /*0d7c*/ 	.word	0x00031270


	//   ....[180]....
        /*0d80*/ 	.word	0x00031380


	//   ....[181]....
        /*0d84*/ 	.word	0x000314b0


	//   ....[182]....
        /*0d88*/ 	.word	0x000315c0


	//   ....[183]....
        /*0d8c*/ 	.word	0x000316f0


	//   ....[184]....
        /*0d90*/ 	.word	0x000317e0


	//   ....[185]....
        /*0d94*/ 	.word	0x00031840


	//   ....[186]....
        /*0d98*/ 	.word	0x00031890


	//   ....[187]....
        /*0d9c*/ 	.word	0x00031910


	//   ....[188]....
        /*0da0*/ 	.word	0x00031980


	//   ....[189]....
        /*0da4*/ 	.word	0x000319e0


	//   ....[190]....
        /*0da8*/ 	.word	0x00031a30


	//   ....[191]....
        /*0dac*/ 	.word	0x00031ab0


	//   ....[192]....
        /*0db0*/ 	.word	0x00031b20


	//   ....[193]....
        /*0db4*/ 	.word	0x00031b80


	//   ....[194]....
        /*0db8*/ 	.word	0x00031bd0


	//   ....[195]....
        /*0dbc*/ 	.word	0x00031c50


	//   ....[196]....
        /*0dc0*/ 	.word	0x00031cc0


	//   ....[197]....
        /*0dc4*/ 	.word	0x00031d20


	//   ....[198]....
        /*0dc8*/ 	.word	0x00031d70


	//   ....[199]....
        /*0dcc*/ 	.word	0x00031df0


	//   ....[200]....
        /*0dd0*/ 	.word	0x00031e40


	//   ....[201]....
        /*0dd4*/ 	.word	0x00031ea0


	//   ....[202]....
        /*0dd8*/ 	.word	0x00031ef0


	//   ....[203]....
        /*0ddc*/ 	.word	0x00031f50


	//   ....[204]....
        /*0de0*/ 	.word	0x00031fc0


	//   ....[205]....
        /*0de4*/ 	.word	0x00032020


	//   ....[206]....
        /*0de8*/ 	.word	0x00032070


	//   ....[207]....
        /*0dec*/ 	.word	0x000320f0


	//   ....[208]....
        /*0df0*/ 	.word	0x00032170


	//   ....[209]....
        /*0df4*/ 	.word	0x000321d0


	//   ....[210]....
        /*0df8*/ 	.word	0x00032220


	//   ....[211]....
        /*0dfc*/ 	.word	0x00032280


	//   ....[212]....
        /*0e00*/ 	.word	0x000322f0


	//   ....[213]....
        /*0e04*/ 	.word	0x00032370


	//   ....[214]....
        /*0e08*/ 	.word	0x000323e0


	//   ....[215]....
        /*0e0c*/ 	.word	0x00032460


	//   ....[216]....
        /*0e10*/ 	.word	0x000324b0


	//   ....[217]....
        /*0e14*/ 	.word	0x00032530


	//   ....[218]....
        /*0e18*/ 	.word	0x00032580


	//   ....[219]....
        /*0e1c*/ 	.word	0x000325f0


	//   ....[220]....
        /*0e20*/ 	.word	0x00032660


	//   ....[221]....
        /*0e24*/ 	.word	0x000326c0


	//   ....[222]....
        /*0e28*/ 	.word	0x00032730


	//   ....[223]....
        /*0e2c*/ 	.word	0x000327a0


	//   ....[224]....
        /*0e30*/ 	.word	0x000327f0


	//   ....[225]....
        /*0e34*/ 	.word	0x00032850


	//   ....[226]....
        /*0e38*/ 	.word	0x000328a0


	//   ....[227]....
        /*0e3c*/ 	.word	0x00032900


	//   ....[228]....
        /*0e40*/ 	.word	0x00032970


	//   ....[229]....
        /*0e44*/ 	.word	0x000329d0


	//   ....[230]....
        /*0e48*/ 	.word	0x00032a20


	//   ....[231]....
        /*0e4c*/ 	.word	0x00032aa0


	//   ....[232]....
        /*0e50*/ 	.word	0x00032b10


	//   ....[233]....
        /*0e54*/ 	.word	0x00032bc0


	//   ....[234]....
        /*0e58*/ 	.word	0x00032c10


	//   ....[235]....
        /*0e5c*/ 	.word	0x00032c90


	//   ....[236]....
        /*0e60*/ 	.word	0x00032d00


	//   ....[237]....
        /*0e64*/ 	.word	0x00032d70


	//   ....[238]....
        /*0e68*/ 	.word	0x00032dc0


	//   ....[239]....
        /*0e6c*/ 	.word	0x00032e40


	//   ....[240]....
        /*0e70*/ 	.word	0x00032eb0


	//   ....[241]....
        /*0e74*/ 	.word	0x00032f10


	//   ....[242]....
        /*0e78*/ 	.word	0x00032f60


	//   ....[243]....
        /*0e7c*/ 	.word	0x00032fe0


	//   ....[244]....
        /*0e80*/ 	.word	0x00033030


	//   ....[245]....
        /*0e84*/ 	.word	0x000330c0


	//   ....[246]....
        /*0e88*/ 	.word	0x00033150


	//   ....[247]....
        /*0e8c*/ 	.word	0x000331e0


	//   ....[248]....
        /*0e90*/ 	.word	0x00033270


	//   ....[249]....
        /*0e94*/ 	.word	0x00033300


	//   ....[250]....
        /*0e98*/ 	.word	0x00033390


	//   ....[251]....
        /*0e9c*/ 	.word	0x00033410


	//   ....[252]....
        /*0ea0*/ 	.word	0x00033460


	//   ....[253]....
        /*0ea4*/ 	.word	0x000334f0


	//   ....[254]....
        /*0ea8*/ 	.word	0x00033580


	//   ....[255]....
        /*0eac*/ 	.word	0x00033600


	//   ....[0]....
        /*0eb0*/ 	.word	0x00033650


	//   ....[1]....
        /*0eb4*/ 	.word	0x000336e0


	//   ....[2]....
        /*0eb8*/ 	.word	0x00033770


	//   ....[3]....
        /*0ebc*/ 	.word	0x00033800


	//   ....[4]....
        /*0ec0*/ 	.word	0x00033890


	//   ....[5]....
        /*0ec4*/ 	.word	0x00033920


	//   ....[6]....
        /*0ec8*/ 	.word	0x000339b0


	//   ....[7]....
        /*0ecc*/ 	.word	0x00033a70


	//   ....[8]....
        /*0ed0*/ 	.word	0x00033d50


	//   ....[9]....
        /*0ed4*/ 	.word	0x00033f70


	//   ....[10]....
        /*0ed8*/ 	.word	0x00033fc0


	//   ....[11]....
        /*0edc*/ 	.word	0x00034020


	//   ....[12]....
        /*0ee0*/ 	.word	0x00034130


	//   ....[13]....
        /*0ee4*/ 	.word	0x00034190


	//   ....[14]....
        /*0ee8*/ 	.word	0x000342a0


	//   ....[15]....
        /*0eec*/ 	.word	0x00034300


	//   ....[16]....
        /*0ef0*/ 	.word	0x000343e0


	//   ....[17]....
        /*0ef4*/ 	.word	0x00034700


	//   ....[18]....
        /*0ef8*/ 	.word	0x000347a0


	//   ....[19]....
        /*0efc*/ 	.word	0x00034940


	//   ....[20]....
        /*0f00*/ 	.word	0x000349c0


	//   ....[21]....
        /*0f04*/ 	.word	0x00034a40


	//   ....[22]....
        /*0f08*/ 	.word	0x00034ac0


	//   ....[23]....
        /*0f0c*/ 	.word	0x00034b40


	//   ....[24]....
        /*0f10*/ 	.word	0x00034bd0


	//   ....[25]....
        /*0f14*/ 	.word	0x00034c70


	//   ....[26]....
        /*0f18*/ 	.word	0x00034d20


	//   ....[27]....
        /*0f1c*/ 	.word	0x00034da0


	//   ....[28]....
        /*0f20*/ 	.word	0x00034e20


	//   ....[29]....
        /*0f24*/ 	.word	0x00034ea0


	//   ....[30]....
        /*0f28*/ 	.word	0x00034f30


	//   ....[31]....
        /*0f2c*/ 	.word	0x00034fb0


	//   ....[32]....
        /*0f30*/ 	.word	0x00035060


	//   ....[33]....
        /*0f34*/ 	.word	0x000350b0


	//   ....[34]....
        /*0f38*/ 	.word	0x00035170


	//   ....[35]....
        /*0f3c*/ 	.word	0x000352a0


	//----- nvinfo : EIATTR_REG_RECONFIG
	.align		4
.L_329:
        /*0f40*/ 	.byte	0x01, 0x54
	.zero		2


	//----- nvinfo : EIATTR_SYSCALL_OFFSETS
	.align		4
        /*0f44*/ 	.byte	0x04, 0x46
        /*0f46*/ 	.short	(.L_331 - .L_330)


	//   ....[0]....
.L_330:
        /*0f48*/ 	.word	0x00002190


	//   ....[1]....
        /*0f4c*/ 	.word	0x000022e0


	//   ....[2]....
        /*0f50*/ 	.word	0x000108b0


	//   ....[3]....
        /*0f54*/ 	.word	0x00010dd0


	//   ....[4]....
        /*0f58*/ 	.word	0x0002c390


	//   ....[5]....
        /*0f5c*/ 	.word	0x0002c520


	//   ....[6]....
        /*0f60*/ 	.word	0x0002c670


	//   ....[7]....
        /*0f64*/ 	.word	0x0002c7b0


	//   ....[8]....
        /*0f68*/ 	.word	0x0002d250


	//----- nvinfo : EIATTR_MBARRIER_INSTR_OFFSETS
	.align		4
.L_331:
        /*0f6c*/ 	.byte	0x04, 0x39
        /*0f6e*/ 	.short	(.L_333 - .L_332)


	//   ....[0]....
.L_332:
        /*0f70*/ 	.word	0x000002d0
        /*0f74*/ 	.word	0x000000ff
        /*0f78*/ 	.word	0x00029800
        /*0f7c*/ 	.short	0x0100
        /*0f7e*/ 	.byte	0x08
	.zero		1


	//   ....[1]....
        /*0f80*/ 	.word	0x000002e0
        /*0f84*/ 	.word	0x000000ff
        /*0f88*/ 	.word	0x00029820
        /*0f8c*/ 	.short	0x0100
        /*0f8e*/ 	.byte	0x08
	.zero		1


	//   ....[2]....
        /*0f90*/ 	.word	0x000003d0
        /*0f94*/ 	.word	0x000000ff
        /*0f98*/ 	.word	0x00029830
        /*0f9c*/ 	.short	0x0100
        /*0f9e*/ 	.byte	0x08
	.zero		1


	//   ....[3]....
        /*0fa0*/ 	.word	0x000003e0
        /*0fa4*/ 	.word	0x000000ff
        /*0fa8*/ 	.word	0x00029840
        /*0fac*/ 	.short	0x0100
        /*0fae*/ 	.byte	0x08
	.zero		1


	//   ....[4]....
        /*0fb0*/ 	.word	0x000003f0
        /*0fb4*/ 	.word	0x000000ff
        /*0fb8*/ 	.word	0x00029838
        /*0fbc*/ 	.short	0x0100
        /*0fbe*/ 	.byte	0x08
	.zero		1


	//   ....[5]....
        /*0fc0*/ 	.word	0x00000400
        /*0fc4*/ 	.word	0x000000ff
        /*0fc8*/ 	.word	0x00029848
        /*0fcc*/ 	.short	0x0100
        /*0fce*/ 	.byte	0x08
	.zero		1


	//   ....[6]....
        /*0fd0*/ 	.word	0x00000530
        /*0fd4*/ 	.word	0x000000ff
        /*0fd8*/ 	.word	0x00029850
        /*0fdc*/ 	.short	0x0100
        /*0fde*/ 	.byte	0x08
	.zero		1


	//   ....[7]....
        /*0fe0*/ 	.word	0x00000540
        /*0fe4*/ 	.word	0x000000ff
        /*0fe8*/ 	.word	0x00029860
        /*0fec*/ 	.short	0x0100
        /*0fee*/ 	.byte	0x08
	.zero		1


	//   ....[8]....
        /*0ff0*/ 	.word	0x00000550
        /*0ff4*/ 	.word	0x000000ff
        /*0ff8*/ 	.word	0x00029858
        /*0ffc*/ 	.short	0x0100
        /*0ffe*/ 	.byte	0x08
	.zero		1


	//   ....[9]....
        /*1000*/ 	.word	0x00000560
        /*1004*/ 	.word	0x000000ff
        /*1008*/ 	.word	0x00029868
        /*100c*/ 	.short	0x0100
        /*100e*/ 	.byte	0x08
	.zero		1


	//   ....[10]....
        /*1010*/ 	.word	0x00000650
        /*1014*/ 	.word	0x000000ff
        /*1018*/ 	.word	0x00029870
        /*101c*/ 	.short	0x0100
        /*101e*/ 	.byte	0x06
	.zero		1


	//   ....[11]....
        /*1020*/ 	.word	0x00000660
        /*1024*/ 	.word	0x000000ff
        /*1028*/ 	.word	0x00029880
        /*102c*/ 	.short	0x0100
        /*102e*/ 	.byte	0x06
	.zero		1


	//   ....[12]....
        /*1030*/ 	.word	0x00000670
        /*1034*/ 	.word	0x000000ff
        /*1038*/ 	.word	0x00029878
        /*103c*/ 	.short	0x0100
        /*103e*/ 	.byte	0x06
	.zero		1


	//   ....[13]....
        /*1040*/ 	.word	0x00000680
        /*1044*/ 	.word	0x000000ff
        /*1048*/ 	.word	0x00029888
        /*104c*/ 	.short	0x0100
        /*104e*/ 	.byte	0x06
	.zero		1


	//   ....[14]....
        /*1050*/ 	.word	0x000007b0
        /*1054*/ 	.word	0x000000ff
        /*1058*/ 	.word	0x00029890
        /*105c*/ 	.short	0x0100
        /*105e*/ 	.byte	0x08
	.zero		1


	//   ....[15]....
        /*1060*/ 	.word	0x000007c0
        /*1064*/ 	.word	0x000000ff
        /*1068*/ 	.word	0x000298a0
        /*106c*/ 	.short	0x0100
        /*106e*/ 	.byte	0x08
	.zero		1


	//   ....[16]....
        /*1070*/ 	.word	0x000007d0
        /*1074*/ 	.word	0x000000ff
        /*1078*/ 	.word	0x00029898
        /*107c*/ 	.short	0x0100
        /*107e*/ 	.byte	0x08
	.zero		1


	//   ....[17]....
        /*1080*/ 	.word	0x000007e0
        /*1084*/ 	.word	0x000000ff
        /*1088*/ 	.word	0x000298a8
        /*108c*/ 	.short	0x0100
        /*108e*/ 	.byte	0x08
	.zero		1


	//   ....[18]....
        /*1090*/ 	.word	0x00000910
        /*1094*/ 	.word	0x000000ff
        /*1098*/ 	.word	0x000298b0
        /*109c*/ 	.short	0x0100
        /*109e*/ 	.byte	0x08
	.zero		1


	//   ....[19]....
        /*10a0*/ 	.word	0x00000920
        /*10a4*/ 	.word	0x000000ff
        /*10a8*/ 	.word	0x000298c0
        /*10ac*/ 	.short	0x0100
        /*10ae*/ 	.byte	0x08
	.zero		1


	//   ....[20]....
        /*10b0*/ 	.word	0x00000930
        /*10b4*/ 	.word	0x000000ff
        /*10b8*/ 	.word	0x000298b8
        /*10bc*/ 	.short	0x0100
        /*10be*/ 	.byte	0x08
	.zero		1


	//   ....[21]....
        /*10c0*/ 	.word	0x00000940
        /*10c4*/ 	.word	0x000000ff
        /*10c8*/ 	.word	0x000298c8
        /*10cc*/ 	.short	0x0100
        /*10ce*/ 	.byte	0x08
	.zero		1


	//   ....[22]....
        /*10d0*/ 	.word	0x00003a30
        /*10d4*/ 	.word	0x00000061
        /*10d8*/ 	.word	0x00029890
        /*10dc*/ 	.short	0x010a
        /*10de*/ 	.byte	0x3f
	.zero		1


	//   ....[23]....
        /*10e0*/ 	.word	0x000097e0
        /*10e4*/ 	.word	0x00000061
        /*10e8*/ 	.word	0x00029890
        /*10ec*/ 	.short	0x010a
        /*10ee*/ 	.byte	0x3f
	.zero		1


	//   ....[24]....
        /*10f0*/ 	.word	0x0000f730
        /*10f4*/ 	.word	0x00000061
        /*10f8*/ 	.word	0x00029890
        /*10fc*/ 	.short	0x010a
        /*10fe*/ 	.byte	0x3f
	.zero		1


	//   ....[25]....
        /*1100*/ 	.word	0x0000fb00
        /*1104*/ 	.word	0x00000028
        /*1108*/ 	.word	0x00000000
        /*110c*/ 	.short	0x0101
        /*110e*/ 	.byte	0x3f
	.zero		1


	//   ....[26]....
        /*1110*/ 	.word	0x0000fb40
        /*1114*/ 	.word	0x00000061
        /*1118*/ 	.word	0x000298b0
        /*111c*/ 	.short	0x010a
        /*111e*/ 	.byte	0x3f
	.zero		1


	//   ....[27]....
        /*1120*/ 	.word	0x0000ffe0
        /*1124*/ 	.word	0x00000061
        /*1128*/ 	.word	0x00000000
        /*112c*/ 	.short	0x0101
        /*112e*/ 	.byte	0x3f
	.zero		1


	//   ....[28]....
        /*1130*/ 	.word	0x00010b50
        /*1134*/ 	.word	0x00000010
        /*1138*/ 	.word	0x00029800
        /*113c*/ 	.short	0x010a
        /*113e*/ 	.byte	0x3f
	.zero		1


	//   ....[29]....
        /*1140*/ 	.word	0x00010ba0
        /*1144*/ 	.word	0x00000010
        /*1148*/ 	.word	0x00029800
        /*114c*/ 	.short	0x010a
        /*114e*/ 	.byte	0x3f
	.zero		1


	//   ....[30]....
        /*1150*/ 	.word	0x00011590
        /*1154*/ 	.word	0x00000010
        /*1158*/ 	.word	0x00029800
        /*115c*/ 	.short	0x010a
        /*115e*/ 	.byte	0x3f
	.zero		1


	//   ....[31]....
        /*1160*/ 	.word	0x00014ad0
        /*1164*/ 	.word	0x00000010
        /*1168*/ 	.word	0x00029800
        /*116c*/ 	.short	0x010a
        /*116e*/ 	.byte	0x3f
	.zero		1


	//   ....[32]....
        /*1170*/ 	.word	0x00017bd0
        /*1174*/ 	.word	0x00000000
        /*1178*/ 	.word	0x00029830
        /*117c*/ 	.short	0x010a
        /*117e*/ 	.byte	0x3f
	.zero		1


	//   ....[33]....
        /*1180*/ 	.word	0x00017c40
        /*1184*/ 	.word	0x00000000
        /*1188*/ 	.word	0x00029830
        /*118c*/ 	.short	0x010a
        /*118e*/ 	.byte	0x3f
	.zero		1


	//   ....[34]....
        /*1190*/ 	.word	0x000196b0
        /*1194*/ 	.word	0x00000000
        /*1198*/ 	.word	0x00000000
        /*119c*/ 	.short	0x0101
        /*119e*/ 	.byte	0x3f
	.zero		1


	//   ....[35]....
        /*11a0*/ 	.word	0x0001bf00
        /*11a4*/ 	.word	0x0000000b
        /*11a8*/ 	.word	0x00029830
        /*11ac*/ 	.short	0x010a
        /*11ae*/ 	.byte	0x3f
	.zero		1


	//   ....[36]....
        /*11b0*/ 	.word	0x0001bf50
        /*11b4*/ 	.word	0x0000000b
        /*11b8*/ 	.word	0x00029830
        /*11bc*/ 	.short	0x010a
        /*11be*/ 	.byte	0x3f
	.zero		1


	//   ....[37]....
        /*11c0*/ 	.word	0x0001d050
        /*11c4*/ 	.word	0x0000000b
        /*11c8*/ 	.word	0x00029850
        /*11cc*/ 	.short	0x010a
        /*11ce*/ 	.byte	0x3f
	.zero		1


	//   ....[38]....
        /*11d0*/ 	.word	0x0001d090
        /*11d4*/ 	.word	0x0000000b
        /*11d8*/ 	.word	0x00029850
        /*11dc*/ 	.short	0x010a
        /*11de*/ 	.byte	0x3f
	.zero		1


	//   ....[39]....
        /*11e0*/ 	.word	0x0001f7a0
        /*11e4*/ 	.word	0x000000a4
        /*11e8*/ 	.word	0x00000000
        /*11ec*/ 	.short	0x0101
        /*11ee*/ 	.byte	0x3f
	.zero		1


	//   ....[40]....
        /*11f0*/ 	.word	0x0001ff20
        /*11f4*/ 	.word	0x00000077
        /*11f8*/ 	.word	0x00000000
        /*11fc*/ 	.short	0x0101
        /*11fe*/ 	.byte	0x3f
	.zero		1


	//   ....[41]....
        /*1200*/ 	.word	0x000206b0
        /*1204*/ 	.word	0x0000000a
        /*1208*/ 	.word	0x00029830
        /*120c*/ 	.short	0x010a
        /*120e*/ 	.byte	0x3f
	.zero		1


	//   ....[42]....
        /*1210*/ 	.word	0x00020700
        /*1214*/ 	.word	0x0000000a
        /*1218*/ 	.word	0x00029830
        /*121c*/ 	.short	0x010a
        /*121e*/ 	.byte	0x3f
	.zero		1


	//   ....[43]....
        /*1220*/ 	.word	0x000217d0
        /*1224*/ 	.word	0x0000000a
        /*1228*/ 	.word	0x00029850
        /*122c*/ 	.short	0x010a
        /*122e*/ 	.byte	0x3f
	.zero		1


	//   ....[44]....
        /*1230*/ 	.word	0x00021810
        /*1234*/ 	.word	0x0000000a
        /*1238*/ 	.word	0x00029850
        /*123c*/ 	.short	0x010a
        /*123e*/ 	.byte	0x3f
	.zero		1


	//   ....[45]....
        /*1240*/ 	.word	0x00023240
        /*1244*/ 	.word	0x000000a3
        /*1248*/ 	.word	0x00000000
        /*124c*/ 	.short	0x0101
        /*124e*/ 	.byte	0x3f
	.zero		1


	//   ....[46]....
        /*1250*/ 	.word	0x00023b70
        /*1254*/ 	.word	0x00000009
        /*1258*/ 	.word	0x00000000
        /*125c*/ 	.short	0x0101
        /*125e*/ 	.byte	0x3f
	.zero		1


	//   ....[47]....
        /*1260*/ 	.word	0x00024230
        /*1264*/ 	.word	0x0000000d
        /*1268*/ 	.word	0x00029850
        /*126c*/ 	.short	0x010a
        /*126e*/ 	.byte	0x3f
	.zero		1


	//   ....[48]....
        /*1270*/ 	.word	0x000242b0
        /*1274*/ 	.word	0x0000000d
        /*1278*/ 	.word	0x00029850
        /*127c*/ 	.short	0x010a
        /*127e*/ 	.byte	0x3f
	.zero		1


	//   ....[49]....
        /*1280*/ 	.word	0x000248b0
        /*1284*/ 	.word	0x00000002
        /*1288*/ 	.word	0x00000000
        /*128c*/ 	.short	0x0101
        /*128e*/ 	.byte	0x3f
	.zero		1


	//   ....[50]....
        /*1290*/ 	.word	0x00026ac0
        /*1294*/ 	.word	0x00000000
        /*1298*/ 	.word	0x00000000
        /*129c*/ 	.short	0x0101
        /*129e*/ 	.byte	0x3f
	.zero		1


	//   ....[51]....
        /*12a0*/ 	.word	0x000272a0
        /*12a4*/ 	.word	0x0000000c
        /*12a8*/ 	.word	0x00000000
        /*12ac*/ 	.short	0x0101
        /*12ae*/ 	.byte	0x3f
	.zero		1


	//   ....[52]....
        /*12b0*/ 	.word	0x0002ade0
        /*12b4*/ 	.word	0x00000012
        /*12b8*/ 	.word	0x00029820
        /*12bc*/ 	.short	0x010a
        /*12be*/ 	.byte	0x3f
	.zero		1


	//   ....[53]....
        /*12c0*/ 	.word	0x0002aeb0
        /*12c4*/ 	.word	0x00000007
        /*12c8*/ 	.word	0x000298a0
        /*12cc*/ 	.short	0x010a
        /*12ce*/ 	.byte	0x3f
	.zero		1


	//   ....[54]....
        /*12d0*/ 	.word	0x0002b2d0
        /*12d4*/ 	.word	0x00000007
        /*12d8*/ 	.word	0x000298c0
        /*12dc*/ 	.short	0x010a
        /*12de*/ 	.byte	0x3f
	.zero		1


	//   ....[55]....
        /*12e0*/ 	.word	0x0002b6a0
        /*12e4*/ 	.word	0x00000008
        /*12e8*/ 	.word	0x000298a0
        /*12ec*/ 	.short	0x010a
        /*12ee*/ 	.byte	0x3f
	.zero		1


	//   ....[56]....
        /*12f0*/ 	.word	0x0002bab0
        /*12f4*/ 	.word	0x00000008
        /*12f8*/ 	.word	0x000298c0
        /*12fc*/ 	.short	0x010a
        /*12fe*/ 	.byte	0x3f
	.zero		1


	//   ....[57]....
        /*1300*/ 	.word	0x0002cbb0
        /*1304*/ 	.word	0x00000002
        /*1308*/ 	.word	0x00029880
        /*130c*/ 	.short	0x010a
        /*130e*/ 	.byte	0x3f
	.zero		1


	//   ....[58]....
        /*1310*/ 	.word	0x0002cd50
        /*1314*/ 	.word	0x00000002
        /*1318*/ 	.word	0x00029840
        /*131c*/ 	.short	0x010a
        /*131e*/ 	.byte	0x3f
	.zero		1


	//   ....[59]....
        /*1320*/ 	.word	0x0002d980
        /*1324*/ 	.word	0x00000012
        /*1328*/ 	.word	0x00029800
        /*132c*/ 	.short	0x0107
        /*132e*/ 	.byte	0x3f
	.zero		1


	//   ....[60]....
        /*1330*/ 	.word	0x0002da80
        /*1334*/ 	.word	0x00000012
        /*1338*/ 	.word	0x00029800
        /*133c*/ 	.short	0x0101
        /*133e*/ 	.byte	0x3f
	.zero		1


	//   ....[61]....
        /*1340*/ 	.word	0x0002daa0
        /*1344*/ 	.word	0x00000012
        /*1348*/ 	.word	0x00029820
        /*134c*/ 	.short	0x010a
        /*134e*/ 	.byte	0x3f
	.zero		1


	//   ....[62]....
        /*1350*/ 	.word	0x0002ddd0
        /*1354*/ 	.word	0x00000005
        /*1358*/ 	.word	0x00029880
        /*135c*/ 	.short	0x010a
        /*135e*/ 	.byte	0x3f
	.zero		1


	//   ....[63]....
        /*1360*/ 	.word	0x0002e000
        /*1364*/ 	.word	0x00000005
        /*1368*/ 	.word	0x00029840
        /*136c*/ 	.short	0x010a
        /*136e*/ 	.byte	0x3f
	.zero		1


	//   ....[64]....
        /*1370*/ 	.word	0x0002e4c0
        /*1374*/ 	.word	0x00000014
        /*1378*/ 	.word	0x00029870
        /*137c*/ 	.short	0x010a
        /*137e*/ 	.byte	0x3f
	.zero		1


	//   ....[65]....
        /*1380*/ 	.word	0x0002e530
        /*1384*/ 	.word	0x00000014
        /*1388*/ 	.word	0x00029860
        /*138c*/ 	.short	0x010a
        /*138e*/ 	.byte	0x3f
	.zero		1


	//   ....[66]....
        /*1390*/ 	.word	0x0002ea60
        /*1394*/ 	.word	0x00000014
        /*1398*/ 	.word	0x00029850
        /*139c*/ 	.short	0x0101
        /*139e*/ 	.byte	0x3f
	.zero		1


	//   ....[67]....
        /*13a0*/ 	.word	0x0002eae0
        /*13a4*/ 	.word	0x00000014
        /*13a8*/ 	.word	0x00000000
        /*13ac*/ 	.short	0x0101
        /*13ae*/ 	.byte	0x3f
	.zero		1


	//   ....[68]....
        /*13b0*/ 	.word	0x0002ed10
        /*13b4*/ 	.word	0x00000010
        /*13b8*/ 	.word	0x00029870
        /*13bc*/ 	.short	0x010a
        /*13be*/ 	.byte	0x3f
	.zero		1


	//   ....[69]....
        /*13c0*/ 	.word	0x0002ed80
        /*13c4*/ 	.word	0x00000010
        /*13c8*/ 	.word	0x00029860
        /*13cc*/ 	.short	0x010a
        /*13ce*/ 	.byte	0x3f
	.zero		1


	//   ....[70]....
        /*13d0*/ 	.word	0x0002f2c0
        /*13d4*/ 	.word	0x00000010
        /*13d8*/ 	.word	0x00029850
        /*13dc*/ 	.short	0x0101
        /*13de*/ 	.byte	0x3f
	.zero		1


	//   ....[71]....
        /*13e0*/ 	.word	0x0002f310
        /*13e4*/ 	.word	0x00000010
        /*13e8*/ 	.word	0x00000000
        /*13ec*/ 	.short	0x0101
        /*13ee*/ 	.byte	0x3f
	.zero		1


	//   ....[72]....
        /*13f0*/ 	.word	0x00030630
        /*13f4*/ 	.word	0x00000000
        /*13f8*/ 	.word	0x00029820
        /*13fc*/ 	.short	0x010a
        /*13fe*/ 	.byte	0x3f
	.zero		1


	//   ....[73]....
        /*1400*/ 	.word	0x00030810
        /*1404*/ 	.word	0x00000006
        /*1408*/ 	.word	0x00000000
        /*140c*/ 	.short	0x010a
        /*140e*/ 	.byte	0x3f
	.zero		1


	//   ....[74]....
        /*1410*/ 	.word	0x00030840
        /*1414*/ 	.word	0x00000007
        /*1418*/ 	.word	0x00000000
        /*141c*/ 	.short	0x010a
        /*141e*/ 	.byte	0x3f
	.zero		1


	//   ....[75]....
        /*1420*/ 	.word	0x00030890
        /*1424*/ 	.word	0x00000004
        /*1428*/ 	.word	0x00029860
        /*142c*/ 	.short	0x010a
        /*142e*/ 	.byte	0x3f
	.zero		1


	//   ....[76]....
        /*1430*/ 	.word	0x000308e0
        /*1434*/ 	.word	0x00000003
        /*1438*/ 	.word	0x00029860
        /*143c*/ 	.short	0x010a
        /*143e*/ 	.byte	0x3f
	.zero		1


	//   ....[77]....
        /*1440*/ 	.word	0x00030920
        /*1444*/ 	.word	0x00000004
        /*1448*/ 	.word	0x00029880
        /*144c*/ 	.short	0x010a
        /*144e*/ 	.byte	0x3f
	.zero		1


	//   ....[78]....
        /*1450*/ 	.word	0x00030940
        /*1454*/ 	.word	0x00000003
        /*1458*/ 	.word	0x00029880
        /*145c*/ 	.short	0x010a
        /*145e*/ 	.byte	0x3f
	.zero		1


	//   ....[79]....
        /*1460*/ 	.word	0x000309a0
        /*1464*/ 	.word	0x00000061
        /*1468*/ 	.word	0x00029890
        /*146c*/ 	.short	0x010a
        /*146e*/ 	.byte	0x3f
	.zero		1


	//   ....[80]....
        /*1470*/ 	.word	0x000309f0
        /*1474*/ 	.word	0x00000061
        /*1478*/ 	.word	0x00029890
        /*147c*/ 	.short	0x010a
        /*147e*/ 	.byte	0x3f
	.zero		1


	//   ....[81]....
        /*1480*/ 	.word	0x00030a40
        /*1484*/ 	.word	0x00000061
        /*1488*/ 	.word	0x00029890
        /*148c*/ 	.short	0x010a
        /*148e*/ 	.byte	0x3f
	.zero		1


	//   ....[82]....
        /*1490*/ 	.word	0x00030a90
        /*1494*/ 	.word	0x00000061
        /*1498*/ 	.word	0x000298b0
        /*149c*/ 	.short	0x010a
        /*149e*/ 	.byte	0x3f
	.zero		1


	//   ....[83]....
        /*14a0*/ 	.word	0x00030da0
        /*14a4*/ 	.word	0x00000010
        /*14a8*/ 	.word	0x00029800
        /*14ac*/ 	.short	0x010a
        /*14ae*/ 	.byte	0x3f
	.zero		1


	//   ....[84]....
        /*14b0*/ 	.word	0x00030fb0
        /*14b4*/ 	.word	0x00000010
        /*14b8*/ 	.word	0x00029800
        /*14bc*/ 	.short	0x010a
        /*14be*/ 	.byte	0x3f
	.zero		1


	//   ....[85]....
        /*14c0*/ 	.word	0x00031000
        /*14c4*/ 	.word	0x00000000
        /*14c8*/ 	.word	0x00029830
        /*14cc*/ 	.short	0x010a
        /*14ce*/ 	.byte	0x3f
	.zero		1


	//   ....[86]....
        /*14d0*/ 	.word	0x00031050
        /*14d4*/ 	.word	0x0000000b
        /*14d8*/ 	.word	0x00029830
        /*14dc*/ 	.short	0x010a
        /*14de*/ 	.byte	0x3f
	.zero		1


	//   ....[87]....
        /*14e0*/ 	.word	0x000310a0
        /*14e4*/ 	.word	0x0000000b
        /*14e8*/ 	.word	0x00029850
        /*14ec*/ 	.short	0x010a
        /*14ee*/ 	.byte	0x3f
	.zero		1


	//   ....[88]....
        /*14f0*/ 	.word	0x000310f0
        /*14f4*/ 	.word	0x0000000a
        /*14f8*/ 	.word	0x00029830
        /*14fc*/ 	.short	0x010a
        /*14fe*/ 	.byte	0x3f
	.zero		1


	//   ....[89]....
        /*1500*/ 	.word	0x00031140
        /*1504*/ 	.word	0x0000000a
        /*1508*/ 	.word	0x00029850
        /*150c*/ 	.short	0x010a
        /*150e*/ 	.byte	0x3f
	.zero		1


	//   ....[90]....
        /*1510*/ 	.word	0x00031190
        /*1514*/ 	.word	0x0000000d
        /*1518*/ 	.word	0x00029850
        /*151c*/ 	.short	0x010a
        /*151e*/ 	.byte	0x3f
	.zero		1


	//   ....[91]....
        /*1520*/ 	.word	0x00033b30
        /*1524*/ 	.word	0x00000012
        /*1528*/ 	.word	0x00029820
        /*152c*/ 	.short	0x010a
        /*152e*/ 	.byte	0x3f
	.zero		1


	//   ....[92]....
        /*1530*/ 	.word	0x00033b80
        /*1534*/ 	.word	0x00000007
        /*1538*/ 	.word	0x000298a0
        /*153c*/ 	.short	0x010a
        /*153e*/ 	.byte	0x3f
	.zero		1


	//   ....[93]....
        /*1540*/ 	.word	0x00033bd0
        /*1544*/ 	.word	0x00000007
        /*1548*/ 	.word	0x000298c0
        /*154c*/ 	.short	0x010a
        /*154e*/ 	.byte	0x3f
	.zero		1


	//   ....[94]....
        /*1550*/ 	.word	0x00033c20
        /*1554*/ 	.word	0x00000008
        /*1558*/ 	.word	0x000298a0
        /*155c*/ 	.short	0x010a
        /*155e*/ 	.byte	0x3f
	.zero		1


	//   ....[95]....
        /*1560*/ 	.word	0x00033c70
        /*1564*/ 	.word	0x00000008
        /*1568*/ 	.word	0x000298c0
        /*156c*/ 	.short	0x010a
        /*156e*/ 	.byte	0x3f
	.zero		1


	//   ....[96]....
        /*1570*/ 	.word	0x00033e10
        /*1574*/ 	.word	0x00000002
        /*1578*/ 	.word	0x00029880
        /*157c*/ 	.short	0x010a
        /*157e*/ 	.byte	0x3f
	.zero		1


	//   ....[97]....
        /*1580*/ 	.word	0x00033e60
        /*1584*/ 	.word	0x00000002
        /*1588*/ 	.word	0x00029840
        /*158c*/ 	.short	0x010a
        /*158e*/ 	.byte	0x3f
	.zero		1


	//   ....[98]....
        /*1590*/ 	.word	0x00034460
        /*1594*/ 	.word	0x00000012
        /*1598*/ 	.word	0x00029820
        /*159c*/ 	.short	0x010a
        /*159e*/ 	.byte	0x3f
	.zero		1


	//   ....[99]....
        /*15a0*/ 	.word	0x000344b0
        /*15a4*/ 	.word	0x00000005
        /*15a8*/ 	.word	0x00029880
        /*15ac*/ 	.short	0x010a
        /*15ae*/ 	.byte	0x3f
	.zero		1


	//   ....[100]....
        /*15b0*/ 	.word	0x00034500
        /*15b4*/ 	.word	0x00000005
        /*15b8*/ 	.word	0x00029840
        /*15bc*/ 	.short	0x010a
        /*15be*/ 	.byte	0x3f
	.zero		1


	//   ....[101]....
        /*15c0*/ 	.word	0x00034550
        /*15c4*/ 	.word	0x00000014
        /*15c8*/ 	.word	0x00029870
        /*15cc*/ 	.short	0x010a
        /*15ce*/ 	.byte	0x3f
	.zero		1


	//   ....[102]....
        /*15d0*/ 	.word	0x000345a0
        /*15d4*/ 	.word	0x00000014
        /*15d8*/ 	.word	0x00029860
        /*15dc*/ 	.short	0x010a
        /*15de*/ 	.byte	0x3f
	.zero		1


	//   ....[103]....
        /*15e0*/ 	.word	0x000345f0
        /*15e4*/ 	.word	0x00000010
        /*15e8*/ 	.word	0x00029870
        /*15ec*/ 	.short	0x010a
        /*15ee*/ 	.byte	0x3f
	.zero		1


	//   ....[104]....
        /*15f0*/ 	.word	0x00034640
        /*15f4*/ 	.word	0x00000010
        /*15f8*/ 	.word	0x00029860
        /*15fc*/ 	.short	0x010a
        /*15fe*/ 	.byte	0x3f
	.zero		1


	//   ....[105]....
        /*1600*/ 	.word	0x000351c0
        /*1604*/ 	.word	0x00000000
        /*1608*/ 	.word	0x00029820
        /*160c*/ 	.short	0x010a
        /*160e*/ 	.byte	0x3f
	.zero		1


	//   ....[106]....
        /*1610*/ 	.word	0x00035360
        /*1614*/ 	.word	0x00000006
        /*1618*/ 	.word	0x00000000
        /*161c*/ 	.short	0x010a
        /*161e*/ 	.byte	0x3f
	.zero		1


	//   ....[107]....
        /*1620*/ 	.word	0x000353b0
        /*1624*/ 	.word	0x00000007
        /*1628*/ 	.word	0x00000000
        /*162c*/ 	.short	0x010a
        /*162e*/ 	.byte	0x3f
	.zero		1


	//   ....[108]....
        /*1630*/ 	.word	0x00035400
        /*1634*/ 	.word	0x00000004
        /*1638*/ 	.word	0x00029860
        /*163c*/ 	.short	0x010a
        /*163e*/ 	.byte	0x3f
	.zero		1


	//   ....[109]....
        /*1640*/ 	.word	0x00035450
        /*1644*/ 	.word	0x00000003
        /*1648*/ 	.word	0x00029860
        /*164c*/ 	.short	0x010a
        /*164e*/ 	.byte	0x3f
	.zero		1


	//   ....[110]....
        /*1650*/ 	.word	0x000354a0
        /*1654*/ 	.word	0x00000004
        /*1658*/ 	.word	0x00029880
        /*165c*/ 	.short	0x010a
        /*165e*/ 	.byte	0x3f
	.zero		1


	//----- nvinfo : EIATTR_NUM_MBARRIERS
	.align		4
.L_333:
        /*1660*/ 	.byte	0x03, 0x38
        /*1662*/ 	.short	0x0016


	//----- nvinfo : EIATTR_EXIT_INSTR_OFFSETS
	.align		4
        /*1664*/ 	.byte	0x04, 0x1c
        /*1666*/ 	.short	(.L_335 - .L_334)


	//   ....[0]....
.L_334:
        /*1668*/ 	.word	0x00030990


	//----- nvinfo : EIATTR_MAX_THREADS
	.align		4
.L_335:
        /*166c*/ 	.byte	0x04, 0x05
        /*166e*/ 	.short	(.L_337 - .L_336)
.L_336:
        /*1670*/ 	.word	0x00000180
        /*1674*/ 	.word	0x00000001
        /*1678*/ 	.word	0x00000001


	//----- nvinfo : EIATTR_CRS_STACK_SIZE
	.align		4
.L_337:
        /*167c*/ 	.byte	0x04, 0x1e
        /*167e*/ 	.short	(.L_339 - .L_338)
.L_338:
        /*1680*/ 	.word	0x00000000


	//----- nvinfo : EIATTR_CBANK_PARAM_SIZE
	.align		4
.L_339:
        /*1684*/ 	.byte	0x03, 0x19
        /*1686*/ 	.short	0x0af0


	//----- nvinfo : EIATTR_PARAM_CBANK
	.align		4
        /*1688*/ 	.byte	0x04, 0x0a
        /*168a*/ 	.short	(.L_341 - .L_340)
	.align		4
.L_340:
        /*168c*/ 	.word	index@(.nv.constant0._ZN7cutlass13device_kernelIN5flash11enable_sm90INS1_16FlashAttnFwdSm90INS1_25CollectiveMainloopFwdSm90ILi2EN4cute5tupleIJNS5_1CILi1EEES8_S8_EEENS6_IJNS7_ILi128EEENS7_ILi160EEENS7_ILi192EEEEEELi128ENS_12float_e4m3_tEfNS_4arch4Sm90ELb1ELb0ELb1ELb1ELb0ELb1ELb0ELb1ELb1ELb1ELb1ELb0EEENS1_21CollectiveEpilogueFwdINS6_IJSA_SA_SB_EEES9_NS_10bfloat16_tESG_Li256ELb1ELb1ELb1ELb1EEENS1_36VarlenDynamicPersistentTileSchedulerILi128ELi160ELi256ELi128ELb1ELb1ELb1ELb1ELb1ELb1EEEEEEEEEvNT_6ParamsE)
        /*1690*/ 	.short	0x0210
        /*1692*/ 	.short	0x0af0


	//----- nvinfo : EIATTR_SW_WAR
	.align		4
.L_341:
        /*1694*/ 	.byte	0x04, 0x36
        /*1696*/ 	.short	(.L_343 - .L_342)
.L_342:
        /*1698*/ 	.word	0x00000008
.L_343:


//--------------------- .nv.callgraph             --------------------------
	.section	.nv.callgraph,"",@"SHT_CUDA_CALLGRAPH"
	.align	4
	.sectionentsize	8
	.align		4
        /*0000*/ 	.word	0x00000000
	.align		4
        /*0004*/ 	.word	0xffffffff
	.align		4
        /*0008*/ 	.word	index@(_ZN7cutlass13device_kernelIN5flash11enable_sm90INS1_16FlashAttnFwdSm90INS1_25CollectiveMainloopFwdSm90ILi2EN4cute5tupleIJNS5_1CILi1EEES8_S8_EEENS6_IJNS7_ILi128EEENS7_ILi160EEENS7_ILi192EEEEEELi128ENS_12float_e4m3_tEfNS_4arch4Sm90ELb0ELb0ELb1ELb0ELb0ELb0ELb0ELb1ELb1ELb1ELb1ELb0EEENS1_21CollectiveEpilogueFwdINS6_IJSA_SA_SB_EEES9_NS_10bfloat16_tESG_Li256ELb0ELb1ELb1ELb1EEENS1_19SingleTileSchedulerILb0ELb1ELb1ELi128EEEEEEEEEvNT_6ParamsE)
	.align		4
        /*000c*/ 	.word	index@(__assertfail)
	.align		4
        /*0010*/ 	.word	index@(_ZN7cutlass13device_kernelIN5flash11enable_sm90INS1_16FlashAttnFwdSm90INS1_25CollectiveMainloopFwdSm90ILi2EN4cute5tupleIJNS5_1CILi1EEES8_S8_EEENS6_IJNS7_ILi128EEENS7_ILi160EEENS7_ILi192EEEEEELi128ENS_12float_e4m3_tEfNS_4arch4Sm90ELb0ELb0ELb1ELb1ELb0ELb0ELb0ELb1ELb1ELb1ELb1ELb0EEENS1_21CollectiveEpilogueFwdINS6_IJSA_SA_SB_EEES9_NS_10bfloat16_tESG_Li256ELb1ELb1ELb1ELb1EEENS1_36VarlenDynamicPersistentTileSchedulerILi128ELi160ELi256ELi128ELb1ELb1ELb1ELb0ELb1ELb1EEEEEEEEEvNT_6ParamsE)
	.align		4
        /*0014*/ 	.word	index@(__assertfail)
	.align		4
        /*0018*/ 	.word	index@(_ZN7cutlass13device_kernelIN5flash11enable_sm90INS1_16FlashAttnFwdSm90INS1_25CollectiveMainloopFwdSm90ILi2EN4cute5tupleIJNS5_1CILi1EEES8_S8_EEENS6_IJNS7_ILi128EEENS7_ILi160EEENS7_ILi192EEEEEELi128ENS_12float_e4m3_tEfNS_4arch4Sm90ELb0ELb0ELb1ELb1ELb0ELb1ELb0ELb1ELb1ELb1ELb1ELb0EEENS1_21CollectiveEpilogueFwdINS6_IJSA_SA_SB_EEES9_NS_10bfloat16_tESG_Li256ELb1ELb1ELb1ELb1EEENS1_36VarlenDynamicPersistentTileSchedulerILi128ELi160ELi256ELi128ELb1ELb1ELb1ELb0ELb1ELb1EEEEEEEEEvNT_6ParamsE)
	.align		4
        /*001c*/ 	.word	index@(__assertfail)
	.align		4
        /*0020*/ 	.word	index@(_ZN7cutlass13device_kernelIN5flash11enable_sm90INS1_16FlashAttnFwdSm90INS1_25CollectiveMainloopFwdSm90ILi2EN4cute5tupleIJNS5_1CILi1EEES8_S8_EEENS6_IJNS7_ILi128EEESA_NS7_ILi192EEEEEELi128ENS_12float_e4m3_tEfNS_4arch4Sm90ELb0ELb1ELb1ELb0ELb0ELb0ELb0ELb1ELb1ELb1ELb1ELb0EEENS1_21CollectiveEpilogueFwdINS6_IJSA_SA_SA_EEES9_NS_10bfloat16_tESF_Li256ELb0ELb1ELb1ELb1EEENS1_19SingleTileSchedulerILb0ELb1ELb1ELi128EEEEEEEEEvNT_6ParamsE)
	.align		4
        /*0024*/ 	.word	index@(__assertfail)
	.align		4
        /*0028*/ 	.word	index@(_ZN7cutlass13device_kernelIN5flash11enable_sm90INS1_16FlashAttnFwdSm90INS1_25CollectiveMainloopFwdSm90ILi2EN4cute5tupleIJNS5_1CILi1EEES8_S8_EEENS6_IJNS7_ILi128EEESA_NS7_ILi192EEEEEELi128ENS_12float_e4m3_tEfNS_4arch4Sm90ELb0ELb1ELb1ELb1ELb0ELb0ELb0ELb1ELb1ELb1ELb1ELb0EEENS1_21CollectiveEpilogueFwdINS6_IJSA_SA_SA_EEES9_NS_10bfloat16_tESF_Li256ELb1ELb1ELb1ELb1EEENS1_36VarlenDynamicPersistentTileSchedulerILi128ELi128ELi256ELi128ELb1ELb1ELb1ELb1ELb0ELb1EEEEEEEEEvNT_6ParamsE)
	.align		4
        /*002c*/ 	.word	index@(__assertfail)
	.align		4
        /*0030*/ 	.word	index@(_ZN7cutlass13device_kernelIN5flash11enable_sm90INS1_16FlashAttnFwdSm90INS1_25CollectiveMainloopFwdSm90ILi2EN4cute5tupleIJNS5_1CILi1EEES8_S8_EEENS6_IJNS7_ILi128EEESA_NS7_ILi192EEEEEELi128ENS_12float_e4m3_tEfNS_4arch4Sm90ELb0ELb1ELb1ELb1ELb0ELb1ELb0ELb1ELb1ELb1ELb1ELb0EEENS1_21CollectiveEpilogueFwdINS6_IJSA_SA_SA_EEES9_NS_10bfloat16_tESF_Li256ELb1ELb1ELb1ELb1EEENS1_36VarlenDynamicPersistentTileSchedulerILi128ELi128ELi256ELi128ELb1ELb1ELb1ELb1ELb0ELb1EEEEEEEEEvNT_6ParamsE)
	.align		4
        /*0034*/ 	.word	index@(__assertfail)
	.align		4
        /*0038*/ 	.word	index@(_ZN7cutlass13device_kernelIN5flash11enable_sm90INS1_16FlashAttnFwdSm90INS1_25CollectiveMainloopFwdSm90ILi2EN4cute5tupleIJNS5_1CILi1EEES8_S8_EEENS6_IJNS7_ILi128EEENS7_ILi160EEENS7_ILi192EEEEEELi128ENS_12float_e4m3_tEfNS_4arch4Sm90ELb1ELb0ELb1ELb0ELb0ELb0ELb0ELb1ELb1ELb1ELb1ELb0EEENS1_21CollectiveEpilogueFwdINS6_IJSA_SA_SB_EEES9_NS_10bfloat16_tESG_Li256ELb0ELb1ELb1ELb1EEENS1_19SingleTileSchedulerILb0ELb1ELb1ELi128EEEEEEEEEvNT_6ParamsE)
	.align		4
        /*003c*/ 	.word	index@(__assertfail)
	.align		4
        /*0040*/ 	.word	index@(_ZN7cutlass13device_kernelIN5flash11enable_sm90INS1_16FlashAttnFwdSm90INS1_25CollectiveMainloopFwdSm90ILi2EN4cute5tupleIJNS5_1CILi1EEES8_S8_EEENS6_IJNS7_ILi128EEENS7_ILi160EEENS7_ILi192EEEEEELi128ENS_12float_e4m3_tEfNS_4arch4Sm90ELb1ELb0ELb1ELb1ELb0ELb0ELb0ELb1ELb1ELb1ELb1ELb0EEENS1_21CollectiveEpilogueFwdINS6_IJSA_SA_SB_EEES9_NS_10bfloat16_tESG_Li256ELb1ELb1ELb1ELb1EEENS1_36VarlenDynamicPersistentTileSchedulerILi128ELi160ELi256ELi128ELb1ELb1ELb1ELb1ELb1ELb1EEEEEEEEEvNT_6ParamsE)
	.align		4
        /*0044*/ 	.word	index@(__assertfail)
	.align		4
        /*0048*/ 	.word	index@(_ZN7cutlass13device_kernelIN5flash11enable_sm90INS1_16FlashAttnFwdSm90INS1_25CollectiveMainloopFwdSm90ILi2EN4cute5tupleIJNS5_1CILi1EEES8_S8_EEENS6_IJNS7_ILi128EEENS7_ILi160EEENS7_ILi192EEEEEELi128ENS_12float_e4m3_tEfNS_4arch4Sm90ELb1ELb0ELb1ELb1ELb0ELb1ELb0ELb1ELb1ELb1ELb1ELb0EEENS1_21CollectiveEpilogueFwdINS6_IJSA_SA_SB_EEES9_NS_10bfloat16_tESG_Li256ELb1ELb1ELb1ELb1EEENS1_36VarlenDynamicPersistentTileSchedulerILi128ELi160ELi256ELi128ELb1ELb1ELb1ELb1ELb1ELb1EEEEEEEEEvNT_6ParamsE)
	.align		4
        /*004c*/ 	.word	index@(__assertfail)
	.align		4
        /*0050*/ 	.word	0x00000000
	.align		4
        /*0054*/ 	.word	0xfffffffe
	.align		4
        /*0058*/ 	.word	0x00000000
	.align		4
        /*005c*/ 	.word	0xfffffffd
	.align		4
        /*0060*/ 	.word	0x00000000
	.align		4
        /*0064*/ 	.word	0xfffffffc


//--------------------- .nv.constant4             --------------------------
	.section	.nv.constant4,"a",@progbits
	.align	8
	.align		8
.nv.constant4:
        /*0000*/ 	.dword	__assertfail
	.align		8
        /*0008*/ 	.dword	__unnamed_1
	.align		8
        /*0010*/ 	.dword	__unnamed_2
	.align		8
        /*0018*/ 	.dword	__unnamed_3
	.align		8
        /*0020*/ 	.dword	__unnamed_4
	.align		8
        /*0028*/ 	.dword	__unnamed_5
	.align		8
        /*0030*/ 	.dword	__unnamed_6
	.align		8
        /*0038*/ 	.dword	__unnamed_7
	.align		8
        /*0040*/ 	.dword	_ZZN5flash28permute_output_fp8_VcolmajorIN4cute6TensorINS1_11ArrayEngineIfLm64EEENS1_6LayoutINS1_5tupleIJNS6_IJNS1_1CILi2EEES8_NS7_ILi16EEEEEENS7_ILi1EEESB_EEENS6_IJNS6_IJSB_S8_NS7_ILi4EEEEEENS7_ILi0EEESF_EEEEEEEEEvRT_E9upper_map
	.align		8
        /*0048*/ 	.dword	__unnamed_8
	.align		8
        /*0050*/ 	.dword	__unnamed_9
	.align		8
        /*0058*/ 	.dword	__unnamed_10
	.align		8
        /*0060*/ 	.dword	__unnamed_11
	.align		8
        /*0068*/ 	.dword	__unnamed_12
	.align		8
        /*0070*/ 	.dword	_ZN84_INTERNAL_b701f088_48_flash_fwd_hdim192_128_e4m3_split_softcap_sm90_cu_61719c98_36604cuda3std3__45__cpo5beginE
	.align		8
        /*0078*/ 	.dword	_ZN84_INTERNAL_b701f088_48_flash_fwd_hdim192_128_e4m3_split_softcap_sm90_cu_61719c98_36604cuda3std3__45__cpo3endE
	.align		8
        /*0080*/ 	.dword	_ZN84_INTERNAL_b701f088_48_flash_fwd_hdim192_128_e4m3_split_softcap_sm90_cu_61719c98_36604cuda3std3__45__cpo6cbeginE
	.align		8
        /*0088*/ 	.dword	_ZN84_INTERNAL_b701f088_48_flash_fwd_hdim192_128_e4m3_split_softcap_sm90_cu_61719c98_36604cuda3std3__45__cpo4cendE
	.align		8
        /*0090*/ 	.dword	_ZN84_INTERNAL_b701f088_48_flash_fwd_hdim192_128_e4m3_split_softcap_sm90_cu_61719c98_36604cuda3std3__486_GLOBAL__N__b701f088_48_flash_fwd_hdim192_128_e4m3_split_softcap_sm90_cu_61719c98_36606ignoreE
	.align		8
        /*0098*/ 	.dword	_ZN84_INTERNAL_b701f088_48_flash_fwd_hdim192_128_e4m3_split_softcap_sm90_cu_61719c98_36604cuda3std3__419piecewise_constructE
	.align		8
        /*00a0*/ 	.dword	_ZN84_INTERNAL_b701f088_48_flash_fwd_hdim192_128_e4m3_split_softcap_sm90_cu_61719c98_36604cuda3std3__48in_placeE
	.align		8
        /*00a8*/ 	.dword	_ZN84_INTERNAL_b701f088_48_flash_fwd_hdim192_128_e4m3_split_softcap_sm90_cu_61719c98_36604cuda3std6ranges3__45__cpo4swapE
	.align		8
        /*00b0*/ 	.dword	_ZN84_INTERNAL_b701f088_48_flash_fwd_hdim192_128_e4m3_split_softcap_sm90_cu_61719c98_36604cuda3std6ranges3__45__cpo9iter_moveE
	.align		8
        /*00b8*/ 	.dword	_ZN84_INTERNAL_b701f088_48_flash_fwd_hdim192_128_e4m3_split_softcap_sm90_cu_61719c98_36604cute7productE
	.align		8
        /*00c0*/ 	.dword	_ZN84_INTERNAL_b701f088_48_flash_fwd_hdim192_128_e4m3_split_softcap_sm90_cu_61719c98_36604cute1_E
	.align		8
        /*00c8*/ 	.dword	$str$23
	.align		8
        /*00d0*/ 	.dword	$str$24


//--------------------- .text._ZN7cutlass13device_kernelIN5flash11enable_sm90INS1_16FlashAttnFwdSm90INS1_25CollectiveMainloopFwdSm90ILi2EN4cute5tupleIJNS5_1CILi1EEES8_S8_EEENS6_IJNS7_ILi128EEENS7_ILi160EEENS7_ILi192EEEEEELi128ENS_12float_e4m3_tEfNS_4arch4Sm90ELb0ELb0ELb1ELb0ELb0ELb0ELb0ELb1ELb1ELb1ELb1ELb0EEENS1_21CollectiveEpilogueFwdINS6_IJSA_SA_SB_EEES9_NS_10bfloat16_tESG_Li256ELb0ELb1ELb1ELb1EEENS1_19SingleTileSchedulerILb0ELb1ELb1ELi128EEEEEEEEEvNT_6ParamsE --------------------------
	.section	.text._ZN7cutlass13device_kernelIN5flash11enable_sm90INS1_16FlashAttnFwdSm90INS1_25CollectiveMainloopFwdSm90ILi2EN4cute5tupleIJNS5_1CILi1EEES8_S8_EEENS6_IJNS7_ILi128EEENS7_ILi160EEENS7_ILi192EEEEEELi128ENS_12float_e4m3_tEfNS_4arch4Sm90ELb0ELb0ELb1ELb0ELb0ELb0ELb0ELb1ELb1ELb1ELb1ELb0EEENS1_21CollectiveEpilogueFwdINS6_IJSA_SA_SB_EEES9_NS_10bfloat16_tESG_Li256ELb0ELb1ELb1ELb1EEENS1_19SingleTileSchedulerILb0ELb1ELb1ELi128EEEEEEEEEvNT_6ParamsE,"ax",@progbits
	.align	128
.text._ZN7cutlass13device_kernelIN5flash11enable_sm90INS1_16FlashAttnFwdSm90INS1_25CollectiveMainloopFwdSm90ILi2EN4cute5tupleIJNS5_1CILi1EEES8_S8_EEENS6_IJNS7_ILi128EEENS7_ILi160EEENS7_ILi192EEEEEELi128ENS_12float_e4m3_tEfNS_4arch4Sm90ELb0ELb0ELb1ELb0ELb0ELb0ELb0ELb1ELb1ELb1ELb1ELb0EEENS1_21CollectiveEpilogueFwdINS6_IJSA_SA_SB_EEES9_NS_10bfloat16_tESG_Li256ELb0ELb1ELb1ELb1EEENS1_19SingleTileSchedulerILb0ELb1ELb1ELi128EEEEEEEEEvNT_6ParamsE:
        .type           _ZN7cutlass13device_kernelIN5flash11enable_sm90INS1_16FlashAttnFwdSm90INS1_25CollectiveMainloopFwdSm90ILi2EN4cute5tupleIJNS5_1CILi1EEES8_S8_EEENS6_IJNS7_ILi128EEENS7_ILi160EEENS7_ILi192EEEEEELi128ENS_12float_e4m3_tEfNS_4arch4Sm90ELb0ELb0ELb1ELb0ELb0ELb0ELb0ELb1ELb1ELb1ELb1ELb0EEENS1_21CollectiveEpilogueFwdINS6_IJSA_SA_SB_EEES9_NS_10bfloat16_tESG_Li256ELb0ELb1ELb1ELb1EEENS1_19SingleTileSchedulerILb0ELb1ELb1ELi128EEEEEEEEEvNT_6ParamsE,@function
        .size           _ZN7cutlass13device_kernelIN5flash11enable_sm90INS1_16FlashAttnFwdSm90INS1_25CollectiveMainloopFwdSm90ILi2EN4cute5tupleIJNS5_1CILi1EEES8_S8_EEENS6_IJNS7_ILi128EEENS7_ILi160EEENS7_ILi192EEEEEELi128ENS_12float_e4m3_tEfNS_4arch4Sm90ELb0ELb0ELb1ELb0ELb0ELb0ELb0ELb1ELb1ELb1ELb1ELb0EEENS1_21CollectiveEpilogueFwdINS6_IJSA_SA_SB_EEES9_NS_10bfloat16_tESG_Li256ELb0ELb1ELb1ELb1EEENS1_19SingleTileSchedulerILb0ELb1ELb1ELi128EEEEEEEEEvNT_6ParamsE,(.L_x_2800 - _ZN7cutlass13device_kernelIN5flash11enable_sm90INS1_16FlashAttnFwdSm90INS1_25CollectiveMainloopFwdSm90ILi2EN4cute5tupleIJNS5_1CILi1EEES8_S8_EEENS6_IJNS7_ILi128EEENS7_ILi160EEENS7_ILi192EEEEEELi128ENS_12float_e4m3_tEfNS_4arch4Sm90ELb0ELb0ELb1ELb0ELb0ELb0ELb0ELb1ELb1ELb1ELb1ELb0EEENS1_21CollectiveEpilogueFwdINS6_IJSA_SA_SB_EEES9_NS_10bfloat16_tESG_Li256ELb0ELb1ELb1ELb1EEENS1_19SingleTileSchedulerILb0ELb1ELb1ELi128EEEEEEEEEvNT_6ParamsE)
        .other          _ZN7cutlass13device_kernelIN5flash11enable_sm90INS1_16FlashAttnFwdSm90INS1_25CollectiveMainloopFwdSm90ILi2EN4cute5tupleIJNS5_1CILi1EEES8_S8_EEENS6_IJNS7_ILi128EEENS7_ILi160EEENS7_ILi192EEEEEELi128ENS_12float_e4m3_tEfNS_4arch4Sm90ELb0ELb0ELb1ELb0ELb0ELb0ELb0ELb1ELb1ELb1ELb1ELb0EEENS1_21CollectiveEpilogueFwdINS6_IJSA_SA_SB_EEES9_NS_10bfloat16_tESG_Li256ELb0ELb1ELb1ELb1EEENS1_19SingleTileSchedulerILb0ELb1ELb1ELi128EEEEEEEEEvNT_6ParamsE,@"STO_CUDA_ENTRY STV_DEFAULT"
_ZN7cutlass13device_kernelIN5flash11enable_sm90INS1_16FlashAttnFwdSm90INS1_25CollectiveMainloopFwdSm90ILi2EN4cute5tupleIJNS5_1CILi1EEES8_S8_EEENS6_IJNS7_ILi128EEENS7_ILi160EEENS7_ILi192EEEEEELi128ENS_12float_e4m3_tEfNS_4arch4Sm90ELb0ELb0ELb1ELb0ELb0ELb0ELb0ELb1ELb1ELb1ELb1ELb0EEENS1_21CollectiveEpilogueFwdINS6_IJSA_SA_SB_EEES9_NS_10bfloat16_tESG_Li256ELb0ELb1ELb1ELb1EEENS1_19SingleTileSchedulerILb0ELb1ELb1ELi128EEEEEEEEEvNT_6ParamsE:
[----:B------:R-:W0:Y:S02]  /*0000*/  LDC R1, c[0x0][0x28] ;  /* 0x00000a00ff017b82 */ /* 0x000e240000000800 */
[----:B0-----:R-:W-:Y:S01]  /*0010*/  VIADD R1, R1, 0xffffffd8 ;  /* 0xffffffd801017836 */ /* 0x001fe20000000000 */
[----:B------:R-:W0:Y:S01]  /*0020*/  S2R R19, SR_TID.X ;  /* 0x0000000000137919 */ /* 0x000e220000002100 */
[----:B------:R-:W-:Y:S01]  /*0030*/  ELECT P0, URZ, PT ;  /* 0x00000000003f782f */ /* 0x000fe20003800000 */
[----:B------:R-:W-:Y:S01]  /*0040*/  BSSY B0, `(.L_x_0) ;  /* 0x000000d000007945 */ /* 0x000fe20003800000 */
[----:B0-----:R-:W-:-:S05]  /*0050*/  SHF.R.U32.HI R0, RZ, 0x5, R19 ;  /* 0x00000005ff007819 */ /* 0x001fca0000011613 */
[----:B------:R-:W0:Y:S02]  /*0060*/  SHFL.IDX PT, R2, R0, RZ, 0x1f ;  /* 0x00001fff00027589 */ /* 0x000e2400000e0000 */
[----:B0-----:R-:W-:-:S13]  /*0070*/  ISETP.EQ.AND P0, PT, R2, RZ, P0 ;  /* 0x000000ff0200720c */ /* 0x001fda0000702270 */
[----:B------:R-:W-:Y:S05]  /*0080*/  @!P0 BRA `(.L_x_1) ;  /* 0x0000000000208947 */ /* 0x000fea0003800000 */
[----:B------:R-:W-:Y:S02]  /*0090*/  ULDC.64 UR4, c[0x0][0x198] ;  /* 0x0000660000047ab9 */ /* 0x000fe40000000a00 */
[----:B------:R-:W-:Y:S02]  /*00a0*/  UIADD3 UR6, UP0, UR4, 0x370, URZ ;  /* 0x0000037004067890 */ /* 0x000fe4000ff1e03f */
[----:B------:R-:W-:Y:S02]  /*00b0*/  UIADD3 UR4, UP1, UR4, 0x470, URZ ;  /* 0x0000047004047890 */ /* 0x000fe4000ff3e03f */
[----:B------:R-:W-:Y:S02]  /*00c0*/  UIADD3.X UR7, URZ, UR5, URZ, UP0, !UPT ;  /* 0x000000053f077290 */ /* 0x000fe400087fe43f */
[----:B------:R-:W-:-:S07]  /*00d0*/  UIADD3.X UR5, URZ, UR5, URZ, UP1, !UPT ;  /* 0x000000053f057290 */ /* 0x000fce0008ffe43f */
[----:B------:R0:W-:Y:S02]  /*00e0*/  UTMACCTL.PF [UR6] ;  /* 0x00000000060079b9 */ /* 0x0001e40008040000 */
[----:B------:R0:W-:Y:S02]  /*00f0*/  UTMACCTL.PF [UR4] ;  /* 0x00000000040079b9 */ /* 0x0001e40008040000 */
[----:B0-----:R-:W-:Y:S01]  /*0100*/  NOP ;  /* 0x0000000000007918 */ /* 0x001fe20000000000 */
.L_x_1:
[----:B------:R-:W-:Y:S05]  /*0110*/  BSYNC B0 ;  /* 0x0000000000007941 */ /* 0x000fea0003800000 */
.L_x_0:
[----:B------:R-:W-:Y:S01]  /*0120*/  VOTEU.ANY UP0, P0 ;  /* 0x00000000003f7886 */ /* 0x000fe20000000100 */
[----:B------:R-:W0:Y:S01]  /*0130*/  SHFL.IDX PT, R2, R0, RZ, 0x1f ;  /* 0x00001fff00027589 */ /* 0x000e2200000e0000 */
[----:B------:R-:W-:Y:S01]  /*0140*/  UMOV UR4, 0x80 ;  /* 0x0000008000047882 */ /* 0x000fe20000000000 */
[----:B------:R-:W-:Y:S01]  /*0150*/  UMOV UR7, 0x100 ;  /* 0x0000010000077882 */ /* 0x000fe20000000000 */
[----:B------:R-:W-:Y:S01]  /*0160*/  SHF.R.U32.HI R17, RZ, 0x7, R19 ;  /* 0x00000007ff117819 */ /* 0x000fe20000011613 */
[----:B------:R-:W1:Y:S01]  /*0170*/  @UP0 S2UR UR8, SR_CgaCtaId ;  /* 0x00000000000809c3 */ /* 0x000e620000008800 */
[----:B------:R-:W-:Y:S01]  /*0180*/  @UP0 UMOV UR6, 0x400 ;  /* 0x0000040000060882 */ /* 0x000fe20000000000 */
[----:B------:R-:W-:-:S04]  /*0190*/  @UP0 UIADD3 UR4, -UR4, 0x100000, URZ ;  /* 0x0010000004040890 */ /* 0x000fc8000fffe13f */
[----:B------:R-:W-:Y:S02]  /*01a0*/  @UP0 USHF.L.U32 UR5, UR4, 0xb, URZ ;  /* 0x0000000b04050899 */ /* 0x000fe4000800063f */
[----:B------:R-:W-:Y:S01]  /*01b0*/  @UP0 USHF.L.U32 UR4, UR4, 0x1, URZ ;  /* 0x0000000104040899 */ /* 0x000fe2000800063f */
[----:B------:R-:W-:Y:S01]  /*01c0*/  VOTEU.ANY UP1, P0 ;  /* 0x00000000003f7886 */ /* 0x000fe20000020100 */
[----:B0-----:R-:W-:Y:S02]  /*01d0*/  ISETP.NE.AND P1, PT, R2, RZ, PT ;  /* 0x000000ff0200720c */ /* 0x001fe40003f25270 */
[----:B------:R0:W2:Y:S01]  /*01e0*/  SHFL.IDX PT, R2, R17, RZ, 0x1f ;  /* 0x00001fff11027589 */ /* 0x0000a200000e0000 */
[----:B-1----:R-:W-:Y:S02]  /*01f0*/  @UP0 ULEA UR8, UR8, UR6, 0x18 ;  /* 0x0000000608080291 */ /* 0x002fe4000f8ec03f */
[----:B------:R-:W-:-:S04]  /*0200*/  @UP0 UIADD3 UR6, -UR7, 0x100000, URZ ;  /* 0x0010000007060890 */ /* 0x000fc8000fffe13f */
[----:B------:R-:W-:Y:S02]  /*0210*/  @UP0 USHF.L.U32 UR7, UR6, 0xb, URZ ;  /* 0x0000000b06070899 */ /* 0x000fe4000800063f */
[----:B------:R-:W-:Y:S01]  /*0220*/  @UP0 USHF.L.U32 UR6, UR6, 0x1, URZ ;  /* 0x0000000106060899 */ /* 0x000fe2000800063f */
[----:B------:R-:W-:Y:S01]  /*0230*/  VOTEU.ANY UP0, P0 ;  /* 0x00000000003f7886 */ /* 0x000fe20000000100 */
[----:B------:R-:W1:Y:S04]  /*0240*/  FENCE.VIEW.ASYNC.S ;  /* 0x00000000000073c6 */ /* 0x000e680000000000 */
[----:B-1----:R0:W1:Y:S06]  /*0250*/  @UP0 SYNCS.EXCH.64 URZ, [UR8+0x29800], UR4 ;  /* 0x02980004083f05b2 */ /* 0x00206c0008000100 */
[----:B------:R0:W3:Y:S02]  /*0260*/  @UP1 SYNCS.EXCH.64 URZ, [UR8+0x29820], UR6 ;  /* 0x02982006083f15b2 */ /* 0x0000e40008000100 */
[----:B0-----:R-:W-:Y:S05]  /*0270*/  @P1 BRA `(.L_x_2) ;  /* 0x0000000000481947 */ /* 0x001fea0003800000 */
[----:B------:R-:W0:Y:S01]  /*0280*/  S2UR UR5, SR_CgaCtaId ;  /* 0x00000000000579c3 */ /* 0x000e220000008800 */
[----:B------:R-:W-:Y:S01]  /*0290*/  UMOV UR4, 0x400 ;  /* 0x0000040000047882 */ /* 0x000fe20000000000 */
[----:B------:R-:W-:Y:S01]  /*02a0*/  UMOV UR6, 0x1 ;  /* 0x0000000100067882 */ /* 0x000fe20000000000 */
[----:B------:R-:W-:Y:S01]  /*02b0*/  UMOV UR7, 0x2 ;  /* 0x0000000200077882 */ /* 0x000fe20000000000 */
[----:B------:R-:W-:Y:S01]  /*02c0*/  ELECT P0, URZ, PT ;  /* 0x00000000003f782f */ /* 0x000fe20003800000 */
[----:B0-----:R-:W-:Y:S02]  /*02d0*/  ULEA UR8, UR5, UR4, 0x18 ;  /* 0x0000000405087291 */ /* 0x001fe4000f8ec03f */
[----:B------:R-:W-:-:S04]  /*02e0*/  UIADD3 UR4, -UR6, 0x100000, URZ ;  /* 0x0010000006047890 */ /* 0x000fc8000fffe13f */
[----:B------:R-:W-:Y:S02]  /*02f0*/  USHF.L.U32 UR5, UR4, 0xb, URZ ;  /* 0x0000000b04057899 */ /* 0x000fe4000800063f */
[----:B------:R-:W-:Y:S02]  /*0300*/  USHF.L.U32 UR4, UR4, 0x1, URZ ;  /* 0x0000000104047899 */ /* 0x000fe4000800063f */
[----:B------:R-:W-:-:S04]  /*0310*/  UIADD3 UR6, -UR7, 0x100000, URZ ;  /* 0x0010000007067890 */ /* 0x000fc8000fffe13f */
[----:B------:R-:W-:Y:S02]  /*0320*/  USHF.L.U32 UR7, UR6, 0xb, URZ ;  /* 0x0000000b06077899 */ /* 0x000fe4000800063f */
[----:B------:R-:W-:Y:S01]  /*0330*/  USHF.L.U32 UR6, UR6, 0x1, URZ ;  /* 0x0000000106067899 */ /* 0x000fe2000800063f */
[----:B------:R-:W0:Y:S03]  /*0340*/  FENCE.VIEW.ASYNC.S ;  /* 0x00000000000073c6 */ /* 0x000e260000000000 */
[----:B0-----:R0:W4:Y:S08]  /*0350*/  SYNCS.EXCH.64 URZ, [UR8+0x29830], UR4 ;  /* 0x02983004083f75b2 */ /* 0x0011300008000100 */
[----:B------:R0:W0:Y:S01]  /*0360*/  SYNCS.EXCH.64 URZ, [UR8+0x29840], UR6 ;  /* 0x02984006083f75b2 */ /* 0x0000220008000100 */
[----:B------:R0:W0:Y:S01]  /*0370*/  SYNCS.EXCH.64 URZ, [UR8+0x29838], UR4 ;  /* 0x02983804083f75b2 */ /* 0x0000220008000100 */
[----:B------:R0:W0:Y:S01]  /*0380*/  SYNCS.EXCH.64 URZ, [UR8+0x29848], UR6 ;  /* 0x02984806083f75b2 */ /* 0x0000220008000100 */
[----:B------:R-:W-:Y:S01]  /*0390*/  NOP ;  /* 0x0000000000007918 */ /* 0x000fe20000000000 */
.L_x_2:
[----:B------:R-:W5:Y:S01]  /*03a0*/  SHFL.IDX PT, R3, R0, RZ, 0x1f ;  /* 0x00001fff00037589 */ /* 0x000f6200000e0000 */
[----:B------:R-:W-:Y:S01]  /*03b0*/  NOP ;  /* 0x0000000000007918 */ /* 0x000fe20000000000 */
[----:B-----5:R-:W-:-:S13]  /*03c0*/  ISETP.NE.AND P0, PT, R3, RZ, PT ;  /* 0x000000ff0300720c */ /* 0x020fda0003f05270 */
[----:B------:R-:W-:Y:S05]  /*03d0*/  @P0 BRA `(.L_x_3) ;  /* 0x0000000000480947 */ /* 0x000fea0003800000 */
[----:B0-----:R-:W0:Y:S01]  /*03e0*/  S2UR UR5, SR_CgaCtaId ;  /* 0x00000000000579c3 */ /* 0x001e220000008800 */
        /* <DEDUP_REMOVED lines=12> */
[----:B0-----:R0:W0:Y:S08]  /*04b0*/  SYNCS.EXCH.64 URZ, [UR8+0x29850], UR4 ;  /* 0x02985004083f75b2 */ /* 0x0010300008000100 */
[----:B------:R0:W0:Y:S01]  /*04c0*/  SYNCS.EXCH.64 URZ, [UR8+0x29860], UR6 ;  /* 0x02986006083f75b2 */ /* 0x0000220008000100 */
[----:B------:R0:W0:Y:S01]  /*04d0*/  SYNCS.EXCH.64 URZ, [UR8+0x29858], UR4 ;  /* 0x02985804083f75b2 */ /* 0x0000220008000100 */
[----:B------:R0:W0:Y:S01]  /*04e0*/  SYNCS.EXCH.64 URZ, [UR8+0x29868], UR6 ;  /* 0x02986806083f75b2 */ /* 0x0000220008000100 */
[----:B------:R-:W-:Y:S01]  /*04f0*/  NOP ;  /* 0x0000000000007918 */ /* 0x000fe20000000000 */
.L_x_3:
[----:B------:R-:W5:Y:S01]  /*0500*/  SHFL.IDX PT, R3, R0, RZ, 0x1f ;  /* 0x00001fff00037589 */ /* 0x000f6200000e0000 */
[----:B------:R-:W-:Y:S01]  /*0510*/  NOP ;  /* 0x0000000000007918 */ /* 0x000fe20000000000 */
[----:B-----5:R-:W-:-:S13]  /*0520*/  ISETP.NE.AND P0, PT, R3, RZ, PT ;  /* 0x000000ff0300720c */ /* 0x020fda0003f05270 */
[----:B------:R-:W-:Y:S05]  /*0530*/  @P0 BRA `(.L_x_4) ;  /* 0x0000000000380947 */ /* 0x000fea0003800000 */
[----:B0-----:R-:W0:Y:S01]  /*0540*/  S2UR UR5, SR_CgaCtaId ;  /* 0x00000000000579c3 */ /* 0x001e220000008800 */
[----:B------:R-:W-:Y:S01]  /*0550*/  UMOV UR4, 0x400 ;  /* 0x0000040000047882 */ /* 0x000fe20000000000 */
[----:B------:R-:W-:Y:S01]  /*0560*/  UMOV UR7, 0x1 ;  /* 0x0000000100077882 */ /* 0x000fe20000000000 */
[----:B------:R-:W-:Y:S01]  /*0570*/  ELECT P0, URZ, PT ;  /* 0x00000000003f782f */ /* 0x000fe20003800000 */
[----:B0-----:R-:W-:Y:S02]  /*0580*/  ULEA UR6, UR5, UR4, 0x18 ;  /* 0x0000000405067291 */ /* 0x001fe4000f8ec03f */
[----:B------:R-:W-:-:S04]  /*0590*/  UIADD3 UR4, -UR7, 0x100000, URZ ;  /* 0x0010000007047890 */ /* 0x000fc8000fffe13f */
[----:B------:R-:W-:Y:S02]  /*05a0*/  USHF.L.U32 UR5, UR4, 0xb, URZ ;  /* 0x0000000b04057899 */ /* 0x000fe4000800063f */
[----:B------:R-:W-:Y:S01]  /*05b0*/  USHF.L.U32 UR4, UR4, 0x1, URZ ;  /* 0x0000000104047899 */ /* 0x000fe2000800063f */
[----:B------:R-:W0:Y:S11]  /*05c0*/  FENCE.VIEW.ASYNC.S ;  /* 0x00000000000073c6 */ /* 0x000e360000000000 */
[----:B0-----:R0:W0:Y:S01]  /*05d0*/  SYNCS.EXCH.64 URZ, [UR6+0x29870], UR4 ;  /* 0x02987004063f75b2 */ /* 0x0010220008000100 */
[----:B------:R0:W0:Y:S01]  /*05e0*/  SYNCS.EXCH.64 URZ, [UR6+0x29880], UR4 ;  /* 0x02988004063f75b2 */ /* 0x0000220008000100 */
[----:B------:R0:W0:Y:S01]  /*05f0*/  SYNCS.EXCH.64 URZ, [UR6+0x29878], UR4 ;  /* 0x02987804063f75b2 */ /* 0x0000220008000100 */
[----:B------:R0:W0:Y:S01]  /*0600*/  SYNCS.EXCH.64 URZ, [UR6+0x29888], UR4 ;  /* 0x02988804063f75b2 */ /* 0x0000220008000100 */
[----:B------:R-:W-:Y:S01]  /*0610*/  NOP ;  /* 0x0000000000007918 */ /* 0x000fe20000000000 */
.L_x_4:
        /* <DEDUP_REMOVED lines=22> */
.L_x_5:
        /* <DEDUP_REMOVED lines=22> */
.L_x_6:
[----:B--2---:R-:W-:Y:S01]  /*08e0*/  ISETP.NE.AND P0, PT, R2, RZ, PT ;  /* 0x000000ff0200720c */ /* 0x004fe20003f05270 */
[----:B------:R-:W-:Y:S01]  /*08f0*/  IMAD.MOV.U32 R2, RZ, RZ, 0x1 ;  /* 0x00000001ff027424 */ /* 0x000fe200078e00ff */
[----:B------:R-:W-:Y:S01]  /*0900*/  NOP ;  /* 0x0000000000007918 */ /* 0x000fe20000000000 */
[----:B------:R-:W-:Y:S01]  /*0910*/  ULDC.64 UR38, c[0x0][0x208] ;  /* 0x0000820000267ab9 */ /* 0x000fe20000000a00 */
[----:B------:R-:W-:Y:S02]  /*0920*/  BSSY B6, `(.L_x_7) ;  /* 0x0000e5f000067945 */ /* 0x000fe40003800000 */
[----:B------:R-:W-:-:S05]  /*0930*/  SEL R2, R2, 0x2, !P0 ;  /* 0x0000000202027807 */ /* 0x000fca0004000000 */
[----:B------:R2:W-:Y:S01]  /*0940*/  STL [R1+0x1c], R2 ;  /* 0x00001c0201007387 */ /* 0x0005e20000100800 */
[----:B01-34-:R-:W-:Y:S06]  /*0950*/  BAR.SYNC.DEFER_BLOCKING 0x0 ;  /* 0x0000000000007b1d */ /* 0x01bfec0000010000 */
[----:B------:R-:W-:Y:S05]  /*0960*/  @!P0 BRA `(.L_x_8) ;  /* 0x000000ac00d08947 */ /* 0x000fea0003800000 */
.L_x_9:
[----:B------:R-:W-:-:S08]  /*0970*/  NOP ;  /* 0x0000000000007918 */ /* 0x000fd00000000000 */
[----:B------:R-:W0:Y:S02]  /*0980*/  USETMAXREG.TRY_ALLOC.CTAPOOL UP0, 0xf0 ;  /* 0x000000f0000079c8 */ /* 0x000e240008000600 */
[----:B0-----:R-:W-:-:S13]  /*0990*/  PLOP3.LUT P0, PT, PT, PT, UP0, 0x80, 0x0 ;  /* 0x000000000000781c */ /* 0x001fda0003f0f008 */
[----:B------:R-:W-:Y:S05]  /*09a0*/  @!P0 BRA `(.L_x_9) ;  /* 0xfffffffc00f08947 */ /* 0x000fea000383ffff */
[----:B------:R-:W0:Y:S01]  /*09b0*/  LDC R3, c[0x0][0xc50] ;  /* 0x00031400ff037b82 */ /* 0x000e220000000800 */
[----:B--2---:R-:W-:-:S07]  /*09c0*/  LOP3.LUT R2, R19, 0xffffff80, RZ, 0xc0, !PT ;  /* 0xffffff8013027812 */ /* 0x004fce00078ec0ff */
[----:B------:R-:W-:Y:S08]  /*09d0*/  BAR.ARV 0x8, 0x180 ;  /* 0x0206000000007b1d */ /* 0x000ff00000002000 */
[----:B------:R-:W1:Y:S01]  /*09e0*/  S2UR UR4, SR_CTAID.Y ;  /* 0x00000000000479c3 */ /* 0x000e620000002600 */
[----:B------:R-:W-:-:S07]  /*09f0*/  ISETP.NE.AND P0, PT, R2, 0x80, PT ;  /* 0x000000800200780c */ /* 0x000fce0003f05270 */
[----:B------:R-:W2:Y:S08]  /*0a00*/  S2UR UR36, SR_CTAID.Z ;  /* 0x00000000002479c3 */ /* 0x000eb00000002700 */
[----:B------:R-:W-:Y:S06]  /*0a10*/  @!P0 BAR.ARV 0x9, 0x100 ;  /* 0x0244000000008b1d */ /* 0x000fec0000002000 */
[----:B0-----:R-:W-:Y:S01]  /*0a20*/  ISETP.NE.AND P1, PT, R3, 0x1, PT ;  /* 0x000000010300780c */ /* 0x001fe20003f25270 */
[----:B-1----:R-:W-:Y:S01]  /*0a30*/  IMAD.U32 R2, RZ, RZ, UR4 ;  /* 0x00000004ff027e24 */ /* 0x002fe2000f8e00ff */
[----:B--2---:R-:W-:-:S11]  /*0a40*/  ISETP.LE.AND P0, PT, RZ, UR36, PT ;  /* 0x00000024ff007c0c */ /* 0x004fd6000bf03270 */
[----:B------:R-:W0:Y:S08]  /*0a50*/  @P1 LDC R0, c[0x0][0xc54] ;  /* 0x00031500ff001b82 */ /* 0x000e300000000800 */
[----:B------:R-:W1:Y:S01]  /*0a60*/  @P1 LDC R5, c[0x0][0xc58] ;  /* 0x00031600ff051b82 */ /* 0x000e620000000800 */
[----:B0-----:R-:W-:-:S05]  /*0a70*/  @P1 IMAD.HI.U32 R0, R0, UR4, RZ ;  /* 0x0000000400001c27 */ /* 0x001fca000f8e00ff */
[----:B-1----:R-:W-:-:S05]  /*0a80*/  @P1 SHF.R.U32.HI R2, RZ, R5, R0 ;  /* 0x00000005ff021219 */ /* 0x002fca0000011600 */
[----:B------:R-:W-:-:S04]  /*0a90*/  IMAD.MOV R0, RZ, RZ, -R2 ;  /* 0x000000ffff007224 */ /* 0x000fc800078e0a02 */
[----:B------:R-:W-:Y:S01]  /*0aa0*/  IMAD R4, R3, R0, UR4 ;  /* 0x0000000403047e24 */ /* 0x000fe2000f8e0200 */
[----:B------:R-:W-:Y:S06]  /*0ab0*/  @!P0 BRA `(.L_x_10) ;  /* 0x000000e400148947 */ /* 0x000fec0003800000 */
[----:B------:R-:W0:Y:S01]  /*0ac0*/  LDC.64 R6, c[0x0][0x418] ;  /* 0x00010600ff067b82 */ /* 0x000e220000000a00 */
[----:B------:R-:W-:-:S07]  /*0ad0*/  LOP3.LUT R9, R4, 0xffff, RZ, 0xc0, !PT ;  /* 0x0000ffff04097812 */ /* 0x000fce00078ec0ff */
[----:B------:R-:W1:Y:S08]  /*0ae0*/  LDC R18, c[0x0][0x424] ;  /* 0x00010900ff127b82 */ /* 0x000e700000000800 */
[----:B------:R-:W2:Y:S01]  /*0af0*/  LDC R3, c[0x0][0x2f0] ;  /* 0x0000bc00ff037b82 */ /* 0x000ea20000000800 */
[----:B0-----:R-:W-:-:S04]  /*0b00*/  ISETP.NE.U32.AND P0, PT, R6, RZ, PT ;  /* 0x000000ff0600720c */ /* 0x001fc80003f05070 */
[----:B------:R-:W-:-:S04]  /*0b10*/  ISETP.NE.AND.EX P0, PT, R7, RZ, PT, P0 ;  /* 0x000000ff0700720c */ /* 0x000fc80003f05300 */
[----:B-1----:R-:W-:-:S05]  /*0b20*/  SEL R18, R18, 0x1, P0 ;  /* 0x0000000112127807 */ /* 0x002fca0000000000 */
[----:B--2---:R-:W-:-:S04]  /*0b30*/  IMAD R18, R18, R3, RZ ;  /* 0x0000000312127224 */ /* 0x004fc800078e02ff */
[C---:B------:R-:W-:Y:S01]  /*0b40*/  VIADD R0, R18.reuse, 0x9f ;  /* 0x0000009f12007836 */ /* 0x040fe20000000000 */
[----:B------:R-:W-:-:S03]  /*0b50*/  ISETP.GE.AND P0, PT, R18, 0x1, PT ;  /* 0x000000011200780c */ /* 0x000fc60003f06270 */
[----:B------:R-:W-:-:S05]  /*0b60*/  IMAD.HI R0, R0, 0x66666667, RZ ;  /* 0x6666666700007827 */ /* 0x000fca00078e02ff */
[----:B------:R-:W-:-:S04]  /*0b70*/  SHF.R.U32.HI R3, RZ, 0x1f, R0 ;  /* 0x0000001fff037819 */ /* 0x000fc80000011600 */
[----:B------:R-:W-:Y:S01]  /*0b80*/  LEA.HI.SX32 R3, R0, R3, 0x1a ;  /* 0x0000000300037211 */ /* 0x000fe200078fd2ff */
[----:B------:R-:W-:Y:S01]  /*0b90*/  IMAD.MOV.U32 R0, RZ, RZ, RZ ;  /* 0x000000ffff007224 */ /* 0x000fe200078e00ff */
[----:B------:R-:W-:Y:S06]  /*0ba0*/  @!P0 BRA `(.L_x_11) ;  /* 0x0000000000788947 */ /* 0x000fec0003800000 */
[----:B------:R-:W-:-:S04]  /*0bb0*/  SHF.R.U32.HI R0, RZ, 0x10, R4 ;  /* 0x00000010ff007819 */ /* 0x000fc80000011604 */
[----:B------:R-:W-:-:S13]  /*0bc0*/  ISETP.NE.AND P0, PT, R0, RZ, PT ;  /* 0x000000ff0000720c */ /* 0x000fda0003f05270 */
[----:B------:R-:W0:Y:S02]  /*0bd0*/  @!P0 LDC R0, c[0x0][0x9f0] ;  /* 0x00027c00ff008b82 */ /* 0x000e240000000800 */
[-C--:B0-----:R-:W-:Y:S02]  /*0be0*/  IABS R11, R0.reuse ;  /* 0x00000000000b7213 */ /* 0x081fe40000000000 */
[----:B------:R-:W-:Y:S02]  /*0bf0*/  IADD3 R7, R3, -0x1, R0 ;  /* 0xffffffff03077810 */ /* 0x000fe40007ffe000 */
[----:B------:R-:W0:Y:S01]  /*0c00*/  I2F.RP R6, R11 ;  /* 0x0000000b00067306 */ /* 0x000e220000209400 */
[----:B------:R-:W-:-:S05]  /*0c10*/  IABS R10, R0 ;  /* 0x00000000000a7213 */ /* 0x000fca0000000000 */
[----:B------:R-:W-:Y:S02]  /*0c20*/  IMAD.MOV R10, RZ, RZ, -R10 ;  /* 0x000000ffff0a7224 */ /* 0x000fe400078e0a0a */
[----:B0-----:R-:W0:Y:S02]  /*0c30*/  MUFU.RCP R6, R6 ;  /* 0x0000000600067308 */ /* 0x001e240000001000 */
[----:B0-----:R-:W-:Y:S01]  /*0c40*/  VIADD R4, R6, 0xffffffe ;  /* 0x0ffffffe06047836 */ /* 0x001fe20000000000 */
[----:B------:R-:W-:Y:S02]  /*0c50*/  IABS R6, R7 ;  /* 0x0000000700067213 */ /* 0x000fe40000000000 */
[----:B------:R-:W-:-:S03]  /*0c60*/  LOP3.LUT R7, R7, R0, RZ, 0x3c, !PT ;  /* 0x0000000007077212 */ /* 0x000fc600078e3cff */
[----:B------:R0:W1:Y:S01]  /*0c70*/  F2I.FTZ.U32.TRUNC.NTZ R5, R4 ;  /* 0x0000000400057305 */ /* 0x000062000021f000 */
[----:B------:R-:W-:Y:S01]  /*0c80*/  ISETP.GE.AND P2, PT, R7, RZ, PT ;  /* 0x000000ff0700720c */ /* 0x000fe20003f46270 */
[----:B0-----:R-:W-:Y:S02]  /*0c90*/  IMAD.MOV.U32 R4, RZ, RZ, RZ ;  /* 0x000000ffff047224 */ /* 0x001fe400078e00ff */
[----:B-1----:R-:W-:-:S04]  /*0ca0*/  IMAD.MOV R8, RZ, RZ, -R5 ;  /* 0x000000ffff087224 */ /* 0x002fc800078e0a05 */
[----:B------:R-:W-:-:S04]  /*0cb0*/  IMAD R13, R8, R11, RZ ;  /* 0x0000000b080d7224 */ /* 0x000fc800078e02ff */
[----:B------:R-:W-:-:S04]  /*0cc0*/  IMAD.HI.U32 R5, R5, R13, R4 ;  /* 0x0000000d05057227 */ /* 0x000fc800078e0004 */
[----:B------:R-:W-:Y:S02]  /*0cd0*/  IMAD.MOV.U32 R4, RZ, RZ, R10 ;  /* 0x000000ffff047224 */ /* 0x000fe400078e000a */
[----:B------:R-:W-:-:S04]  /*0ce0*/  IMAD.HI.U32 R5, R5, R6, RZ ;  /* 0x0000000605057227 */ /* 0x000fc800078e00ff */
[----:B------:R-:W-:-:S05]  /*0cf0*/  IMAD R4, R5, R4, R6 ;  /* 0x0000000405047224 */ /* 0x000fca00078e0206 */
[----:B------:R-:W-:-:S13]  /*0d00*/  ISETP.GT.U32.AND P1, PT, R11, R4, PT ;  /* 0x000000040b00720c */ /* 0x000fda0003f24070 */
[----:B------:R-:W-:Y:S02]  /*0d10*/  @!P1 IMAD.IADD R4, R4, 0x1, -R11 ;  /* 0x0000000104049824 */ /* 0x000fe400078e0a0b */
[----:B------:R-:W-:Y:S01]  /*0d20*/  @!P1 VIADD R5, R5, 0x1 ;  /* 0x0000000105059836 */ /* 0x000fe20000000000 */
[----:B------:R-:W-:Y:S02]  /*0d30*/  ISETP.NE.AND P1, PT, R0, RZ, PT ;  /* 0x000000ff0000720c */ /* 0x000fe40003f25270 */
[----:B------:R-:W-:-:S13]  /*0d40*/  ISETP.GE.U32.AND P0, PT, R4, R11, PT ;  /* 0x0000000b0400720c */ /* 0x000fda0003f06070 */
[----:B------:R-:W-:-:S04]  /*0d50*/  @P0 VIADD R5, R5, 0x1 ;  /* 0x0000000105050836 */ /* 0x000fc80000000000 */
[----:B------:R-:W-:Y:S01]  /*0d60*/  @!P2 IMAD.MOV R5, RZ, RZ, -R5 ;  /* 0x000000ffff05a224 */ /* 0x000fe200078e0a05 */
[----:B------:R-:W-:-:S05]  /*0d70*/  @!P1 LOP3.LUT R5, RZ, R0, RZ, 0x33, !PT ;  /* 0x00000000ff059212 */ /* 0x000fca00078e33ff */
[----:B------:R-:W-:-:S07]  /*0d80*/  IMAD.MOV.U32 R0, RZ, RZ, R5 ;  /* 0x000000ffff007224 */ /* 0x000fce00078e0005 */
.L_x_11:
[-C--:B------:R-:W-:Y:S01]  /*0d90*/  IMAD R16, R9, R0.reuse, RZ ;  /* 0x0000000009107224 */ /* 0x080fe200078e02ff */
[----:B------:R-:W-:Y:S01]  /*0da0*/  USHF.R.S32.HI UR37, URZ, 0x1f, UR36 ;  /* 0x0000001f3f257899 */ /* 0x000fe20008011424 */
[----:B------:R-:W-:Y:S01]  /*0db0*/  VIADD R22, R19, 0xffffff80 ;  /* 0xffffff8013167836 */ /* 0x000fe20000000000 */
[----:B------:R-:W-:Y:S02]  /*0dc0*/  PLOP3.LUT P0, PT, PT, PT, PT, 0x80, 0x0 ;  /* 0x000000000000781c */ /* 0x000fe40003f0f070 */
[----:B------:R-:W-:Y:S02]  /*0dd0*/  CS2R R6, SRZ ;  /* 0x0000000000067805 */ /* 0x000fe4000001ff00 */
[----:B------:R-:W-:Y:S01]  /*0de0*/  VIADDMNMX R19, R16, R0, R3, PT ;  /* 0x0000000010137246 */ /* 0x000fe20003800103 */
[----:B------:R-:W-:Y:S01]  /*0df0*/  IMAD.MOV.U32 R3, RZ, RZ, RZ ;  /* 0x000000ffff037224 */ /* 0x000fe200078e00ff */
[----:B------:R-:W-:Y:S01]  /*0e00*/  CS2R R30, SRZ ;  /* 0x00000000001e7805 */ /* 0x000fe2000001ff00 */
[----:B------:R-:W-:Y:S01]  /*0e10*/  IMAD.MOV.U32 R0, RZ, RZ, RZ ;  /* 0x000000ffff007224 */ /* 0x000fe200078e00ff */
[----:B------:R-:W-:-:S02]  /*0e20*/  ISETP.GT.AND P1, PT, R19, R16, PT ;  /* 0x000000101300720c */ /* 0x000fc40003f24270 */
[----:B------:R-:W-:Y:S02]  /*0e30*/  CS2R R26, SRZ ;  /* 0x00000000001a7805 */ /* 0x000fe4000001ff00 */
[----:B------:R-:W-:Y:S02]  /*0e40*/  CS2R R8, SRZ ;  /* 0x0000000000087805 */ /* 0x000fe4000001ff00 */
[----:B------:R-:W-:Y:S02]  /*0e50*/  CS2R R36, SRZ ;  /* 0x0000000000247805 */ /* 0x000fe4000001ff00 */
[----:B------:R-:W-:Y:S02]  /*0e60*/  CS2R R10, SRZ ;  /* 0x00000000000a7805 */ /* 0x000fe4000001ff00 */
[----:B------:R-:W-:Y:S02]  /*0e70*/  CS2R R38, SRZ ;  /* 0x0000000000267805 */ /* 0x000fe4000001ff00 */
[----:B------:R-:W-:-:S02]  /*0e80*/  CS2R R34, SRZ ;  /* 0x0000000000227805 */ /* 0x000fc4000001ff00 */
[----:B------:R-:W-:Y:S02]  /*0e90*/  CS2R R32, SRZ ;  /* 0x0000000000207805 */ /* 0x000fe4000001ff00 */
[----:B------:R-:W-:Y:S02]  /*0ea0*/  CS2R R44, SRZ ;  /* 0x00000000002c7805 */ /* 0x000fe4000001ff00 */
[----:B------:R-:W-:Y:S02]  /*0eb0*/  CS2R R12, SRZ ;  /* 0x00000000000c7805 */ /* 0x000fe4000001ff00 */
[----:B------:R-:W-:Y:S02]  /*0ec0*/  CS2R R46, SRZ ;  /* 0x00000000002e7805 */ /* 0x000fe4000001ff00 */
[----:B------:R-:W-:Y:S02]  /*0ed0*/  CS2R R42, SRZ ;  /* 0x00000000002a7805 */ /* 0x000fe4000001ff00 */
[----:B------:R-:W-:-:S02]  /*0ee0*/  CS2R R40, SRZ ;  /* 0x0000000000287805 */ /* 0x000fc4000001ff00 */
[----:B------:R-:W-:Y:S02]  /*0ef0*/  MOV R52, RZ ;  /* 0x000000ff00347202 */ /* 0x000fe40000000f00 */
[----:B------:R-:W-:Y:S02]  /*0f00*/  CS2R R14, SRZ ;  /* 0x00000000000e7805 */ /* 0x000fe4000001ff00 */
[----:B------:R-:W-:Y:S02]  /*0f10*/  CS2R R54, SRZ ;  /* 0x0000000000367805 */ /* 0x000fe4000001ff00 */
[----:B------:R-:W-:Y:S01]  /*0f20*/  CS2R R50, SRZ ;  /* 0x0000000000327805 */ /* 0x000fe2000001ff00 */
[----:B------:R-:W-:Y:S01]  /*0f30*/  IMAD.MOV.U32 R49, RZ, RZ, RZ ;  /* 0x000000ffff317224 */ /* 0x000fe200078e00ff */
[----:B------:R-:W-:Y:S01]  /*0f40*/  CS2R R20, SRZ ;  /* 0x0000000000147805 */ /* 0x000fe2000001ff00 */
[----:B------:R-:W-:Y:S01]  /*0f50*/  IMAD.MOV.U32 R60, RZ, RZ, RZ ;  /* 0x000000ffff3c7224 */ /* 0x000fe200078e00ff */
[----:B------:R-:W-:-:S02]  /*0f60*/  CS2R R62, SRZ ;  /* 0x00000000003e7805 */ /* 0x000fc4000001ff00 */
[----:B------:R-:W-:Y:S01]  /*0f70*/  CS2R R58, SRZ ;  /* 0x00000000003a7805 */ /* 0x000fe2000001ff00 */
[----:B------:R-:W-:Y:S01]  /*0f80*/  IMAD.MOV.U32 R57, RZ, RZ, RZ ;  /* 0x000000ffff397224 */ /* 0x000fe200078e00ff */
        /* <DEDUP_REMOVED lines=11> */
[----:B------:R-:W-:-:S02]  /*1040*/  IMAD.MOV.U32 R73, RZ, RZ, RZ ;  /* 0x000000ffff497224 */ /* 0x000fc400078e00ff */
[----:B------:R-:W-:Y:S02]  /*1050*/  IMAD.MOV.U32 R84, RZ, RZ, RZ ;  /* 0x000000ffff547224 */ /* 0x000fe400078e00ff */
[----:B------:R-:W-:Y:S01]  /*1060*/  IMAD.MOV.U32 R81, RZ, RZ, RZ ;  /* 0x000000ffff517224 */ /* 0x000fe200078e00ff */
[----:B------:R-:W-:Y:S06]  /*1070*/  @!P1 BRA `(.L_x_12) ;  /* 0x0000008000d49947 */ /* 0x000fec0003800000 */
[----:B------:R-:W-:Y:S01]  /*1080*/  SHF.R.S32.HI R23, RZ, 0x1f, R22 ;  /* 0x0000001fff177819 */ /* 0x000fe20000011416 */
[----:B------:R-:W0:Y:S01]  /*1090*/  S2UR UR5, SR_CgaCtaId ;  /* 0x00000000000579c3 */ /* 0x000e220000008800 */
[----:B------:R-:W-:Y:S02]  /*10a0*/  UMOV UR40, 0x400 ;  /* 0x0000040000287882 */ /* 0x000fe40000000000 */
[----:B------:R-:W-:-:S04]  /*10b0*/  LEA.HI R23, R23, R22, RZ, 0x7 ;  /* 0x0000001617177211 */ /* 0x000fc800078f38ff */
[----:B------:R-:W-:-:S06]  /*10c0*/  SHF.R.S32.HI R0, RZ, 0x7, R23 ;  /* 0x00000007ff007819 */ /* 0x000fcc0000011417 */
[----:B------:R-:W1:Y:S01]  /*10d0*/  SHFL.IDX PT, R0, R0, RZ, 0x1f ;  /* 0x00001fff00007589 */ /* 0x000e6200000e0000 */
[----:B0-----:R-:W-:-:S04]  /*10e0*/  ULEA UR40, UR5, UR40, 0x18 ;  /* 0x0000002805287291 */ /* 0x001fc8000f8ec03f */
[----:B------:R-:W-:-:S04]  /*10f0*/  UIADD3 UR5, UR40, 0x14400, URZ ;  /* 0x0001440028057890 */ /* 0x000fc8000fffe03f */
[----:B------:R-:W-:Y:S01]  /*1100*/  ULOP3.LUT UP0, URZ, UR5, 0x9f, URZ, 0xc0, !UPT ;  /* 0x0000009f053f7892 */ /* 0x000fe2000f80c03f */
[----:B-1----:R-:W-:-:S05]  /*1110*/  R2UR UR41, R0 ;  /* 0x00000000002972ca */ /* 0x002fca00000e0000 */
[----:B------:R-:W-:-:S08]  /*1120*/  PLOP3.LUT P0, PT, PT, PT, UP0, 0x80, 0x0 ;  /* 0x000000000000781c */ /* 0x000fd00003f0f008 */
[----:B------:R-:W-:-:S04]  /*1130*/  ULEA.HI UR4, UR41, UR41, URZ, 0x1 ;  /* 0x0000002929047291 */ /* 0x000fc8000f8f083f */
[----:B------:R-:W-:-:S04]  /*1140*/  ULOP3.LUT UR4, UR4, 0x3e, URZ, 0xc0, !UPT ;  /* 0x0000003e04047892 */ /* 0x000fc8000f8ec03f */
[----:B------:R-:W-:-:S04]  /*1150*/  UIADD3 UR4, UR41, -UR4, URZ ;  /* 0x8000000429047290 */ /* 0x000fc8000fffe03f */
[----:B------:R-:W-:-:S04]  /*1160*/  ULEA UR4, UR4, UR5, 0xc ;  /* 0x0000000504047291 */ /* 0x000fc8000f8e603f */
[----:B------:R-:W-:-:S04]  /*1170*/  USHF.R.U32.HI UR4, URZ, 0x4, UR4 ;  /* 0x000000043f047899 */ /* 0x000fc80008011604 */
[----:B------:R-:W-:Y:S01]  /*1180*/  ULOP3.LUT UR42, UR4, 0x3fff, URZ, 0xc0, !UPT ;  /* 0x00003fff042a7892 */ /* 0x000fe2000f8ec03f */
[----:B------:R-:W-:Y:S11]  /*1190*/  @!P0 BRA `(.L_x_13) ;  /* 0x0000000000408947 */ /* 0x000ff60003800000 */
[----:B------:R-:W-:Y:S01]  /*11a0*/  MOV R0, 0x0 ;  /* 0x0000000000007802 */ /* 0x000fe20000000f00 */
[----:B------:R-:W-:Y:S01]  /*11b0*/  ULDC.64 UR4, c[0x4][0xc8] ;  /* 0x0100320000047ab9 */ /* 0x000fe20000000a00 */
[----:B------:R-:W-:Y:S01]  /*11c0*/  ULDC.64 UR6, c[0x4][0x38] ;  /* 0x01000e0000067ab9 */ /* 0x000fe20000000a00 */
[----:B------:R-:W-:Y:S01]  /*11d0*/  IMAD.U32 R4, RZ, RZ, UR4 ;  /* 0x00000004ff047e24 */ /* 0x000fe2000f8e00ff */
[----:B------:R0:W1:Y:S01]  /*11e0*/  LDC.64 R14, c[0x4][R0] ;  /* 0x01000000000e7b82 */ /* 0x0000620000000a00 */
[----:B------:R-:W-:Y:S01]  /*11f0*/  IMAD.U32 R5, RZ, RZ, UR5 ;  /* 0x00000005ff057e24 */ /* 0x000fe2000f8e00ff */
[----:B------:R-:W-:Y:S01]  /*1200*/  ULDC.64 UR4, c[0x4][0xd0] ;  /* 0x0100340000047ab9 */ /* 0x000fe20000000a00 */
[----:B------:R-:W-:Y:S01]  /*1210*/  IMAD.U32 R10, RZ, RZ, UR6 ;  /* 0x00000006ff0a7e24 */ /* 0x000fe2000f8e00ff */
[----:B------:R-:W-:Y:S01]  /*1220*/  MOV R12, 0x1 ;  /* 0x00000001000c7802 */ /* 0x000fe20000000f00 */
[----:B------:R-:W-:Y:S02]  /*1230*/  IMAD.U32 R6, RZ, RZ, UR4 ;  /* 0x00000004ff067e24 */ /* 0x000fe4000f8e00ff */
[----:B------:R-:W-:-:S02]  /*1240*/  IMAD.U32 R7, RZ, RZ, UR5 ;  /* 0x00000005ff077e24 */ /* 0x000fc4000f8e00ff */
[----:B------:R-:W-:Y:S02]  /*1250*/  IMAD.U32 R11, RZ, RZ, UR7 ;  /* 0x00000007ff0b7e24 */ /* 0x000fe4000f8e00ff */
[----:B------:R-:W-:Y:S02]  /*1260*/  IMAD.MOV.U32 R8, RZ, RZ, 0x70 ;  /* 0x00000070ff087424 */ /* 0x000fe400078e00ff */
[----:B0-----:R-:W-:-:S07]  /*1270*/  IMAD.MOV.U32 R13, RZ, RZ, RZ ;  /* 0x000000ffff0d7224 */ /* 0x001fce00078e00ff */
[----:B------:R-:W-:-:S07]  /*1280*/  LEPC R20, `(.L_x_13) ;  /* 0x000000001014794e */ /* 0x000fce0000000000 */
[----:B-1----:R-:W-:Y:S05]  /*1290*/  CALL.ABS.NOINC R14 ;  /* 0x000000000e007343 */ /* 0x002fea0003c00000 */
.L_x_13:
[----:B------:R-:W0:Y:S01]  /*12a0*/  LDC.64 R12, c[0x0][0x990] ;  /* 0x00026400ff0c7b82 */ /* 0x000e220000000a00 */
[----:B------:R-:W2:Y:S01]  /*12b0*/  LDL.LU R26, [R1+0x1c] ;  /* 0x00001c00011a7983 */ /* 0x000ea20000300800 */
[----:B------:R-:W-:-:S06]  /*12c0*/  ULDC UR4, c[0x0][0x9d8] ;  /* 0x0002760000047ab9 */ /* 0x000fcc0000000800 */
[----:B------:R-:W1:Y:S01]  /*12d0*/  LDC.64 R20, c[0x0][0x998] ;  /* 0x00026600ff147b82 */ /* 0x000e620000000a00 */
[----:B0-----:R-:W-:-:S04]  /*12e0*/  ISETP.NE.U32.AND P0, PT, R12, RZ, PT ;  /* 0x000000ff0c00720c */ /* 0x001fc80003f05070 */
[----:B------:R-:W-:Y:S02]  /*12f0*/  ISETP.NE.AND.EX P0, PT, R13, RZ, PT, P0 ;  /* 0x000000ff0d00720c */ /* 0x000fe40003f05300 */
[----:B-1----:R-:W-:-:S04]  /*1300*/  ISETP.NE.U32.AND P1, PT, R20, RZ, PT ;  /* 0x000000ff1400720c */ /* 0x002fc80003f25070 */
[----:B------:R-:W-:-:S07]  /*1310*/  ISETP.NE.AND.EX P1, PT, R21, RZ, PT, P1 ;  /* 0x000000ff1500720c */ /* 0x000fce0003f25310 */
[----:B------:R-:W0:Y:S01]  /*1320*/  @P0 LDC.64 R8, c[0x0][0x9a8] ;  /* 0x00026a00ff080b82 */ /* 0x000e220000000a00 */
[----:B------:R-:W-:-:S07]  /*1330*/  @P0 SHF.R.S32.HI R3, RZ, 0x1f, R2 ;  /* 0x0000001fff030819 */ /* 0x000fce0000011402 */
[----:B------:R-:W1:Y:S08]  /*1340*/  @P1 LDC.64 R10, c[0x0][0x9b8] ;  /* 0x00026e00ff0a1b82 */ /* 0x000e700000000a00 */
[----:B------:R-:W3:Y:S08]  /*1350*/  @P0 LDC.64 R14, c[0x0][0x9b0] ;  /* 0x00026c00ff0e0b82 */ /* 0x000ef00000000a00 */
[----:B------:R-:W4:Y:S01]  /*1360*/  @P1 LDC.64 R24, c[0x0][0x9c0] ;  /* 0x00027000ff181b82 */ /* 0x000f220000000a00 */
[----:B0-----:R-:W-:-:S02]  /*1370*/  @P0 IMAD R0, R8, UR37, RZ ;  /* 0x0000002508000c24 */ /* 0x001fc4000f8e02ff */
[----:B------:R-:W-:-:S04]  /*1380*/  @P0 IMAD.WIDE.U32 R4, R8, UR36, RZ ;  /* 0x0000002408040c25 */ /* 0x000fc8000f8e00ff */
[----:B------:R-:W-:Y:S02]  /*1390*/  @P0 IMAD R9, R9, UR36, R0 ;  /* 0x0000002409090c24 */ /* 0x000fe4000f8e0200 */
[C---:B-1----:R-:W-:Y:S02]  /*13a0*/  @P1 IMAD R6, R10.reuse, UR37, RZ ;  /* 0x000000250a061c24 */ /* 0x042fe4000f8e02ff */
[----:B------:R-:W-:Y:S01]  /*13b0*/  @P0 IMAD.IADD R5, R5, 0x1, R9 ;  /* 0x0000000105050824 */ /* 0x000fe200078e0209 */
[----:B------:R-:W-:Y:S01]  /*13c0*/  @P1 SHF.R.S32.HI R9, RZ, 0x1f, R2 ;  /* 0x0000001fff091819 */ /* 0x000fe20000011402 */
[----:B------:R-:W-:Y:S02]  /*13d0*/  @P1 IMAD R11, R11, UR36, R6 ;  /* 0x000000240b0b1c24 */ /* 0x000fe4000f8e0206 */
[----:B------:R-:W-:-:S04]  /*13e0*/  @P1 IMAD.WIDE.U32 R6, R10, UR36, RZ ;  /* 0x000000240a061c25 */ /* 0x000fc8000f8e00ff */
[----:B---3--:R-:W-:Y:S02]  /*13f0*/  @P0 IMAD R3, R3, R14, RZ ;  /* 0x0000000e03030224 */ /* 0x008fe400078e02ff */
[----:B------:R-:W-:Y:S02]  /*1400*/  @P1 IMAD.IADD R7, R7, 0x1, R11 ;  /* 0x0000000107071824 */ /* 0x000fe400078e020b */
[C---:B------:R-:W-:Y:S02]  /*1410*/  @P0 IMAD R3, R2.reuse, R15, R3 ;  /* 0x0000000f02030224 */ /* 0x040fe400078e0203 */
[----:B----4-:R-:W-:Y:S02]  /*1420*/  @P1 IMAD R0, R9, R24, RZ ;  /* 0x0000001809001224 */ /* 0x010fe400078e02ff */
[----:B------:R-:W-:-:S04]  /*1430*/  @P0 IMAD.WIDE.U32 R4, R2, R14, R4 ;  /* 0x0000000e02040225 */ /* 0x000fc800078e0004 */
[C---:B------:R-:W-:Y:S02]  /*1440*/  @P1 IMAD R11, R2.reuse, R25, R0 ;  /* 0x00000019020b1224 */ /* 0x040fe400078e0200 */
[----:B------:R-:W-:Y:S01]  /*1450*/  @P1 IMAD.WIDE.U32 R8, R2, R24, R6 ;  /* 0x0000001802081225 */ /* 0x000fe200078e0006 */
[----:B------:R-:W-:-:S03]  /*1460*/  @P0 LEA R6, P2, R4, R12, 0x2 ;  /* 0x0000000c04060211 */ /* 0x000fc600078410ff */
[----:B------:R-:W-:Y:S01]  /*1470*/  @P0 IMAD.IADD R3, R5, 0x1, R3 ;  /* 0x0000000105030824 */ /* 0x000fe200078e0203 */
[----:B------:R-:W-:Y:S01]  /*1480*/  @P1 LEA R10, P3, R8, R20, 0x2 ;  /* 0x00000014080a1211 */ /* 0x000fe200078610ff */
[----:B------:R-:W-:-:S03]  /*1490*/  @P1 IMAD.IADD R0, R9, 0x1, R11 ;  /* 0x0000000109001824 */ /* 0x000fc600078e020b */
[----:B------:R-:W-:Y:S01]  /*14a0*/  @P0 LEA.HI.X R7, R4, R13, R3, 0x2, P2 ;  /* 0x0000000d04070211 */ /* 0x000fe200010f1403 */
[----:B------:R-:W-:Y:S01]  /*14b0*/  IMAD.MOV.U32 R3, RZ, RZ, 0x3f800000 ;  /* 0x3f800000ff037424 */ /* 0x000fe200078e00ff */
[----:B------:R-:W-:Y:S01]  /*14c0*/  @P1 LEA.HI.X R11, R8, R21, R0, 0x2, P3 ;  /* 0x00000015080b1211 */ /* 0x000fe200018f1400 */
[----:B------:R-:W-:-:S04]  /*14d0*/  IMAD.MOV.U32 R0, RZ, RZ, 0x3f800000 ;  /* 0x3f800000ff007424 */ /* 0x000fc800078e00ff */
[----:B------:R-:W3:Y:S04]  /*14e0*/  @P0 LDG.E R3, desc[UR38][R6.64] ;  /* 0x0000002606030981 */ /* 0x000ee8000c1e1900 */
[----:B------:R-:W3:Y:S01]  /*14f0*/  @P1 LDG.E R0, desc[UR38][R10.64] ;  /* 0x000000260a001981 */ /* 0x000ee2000c1e1900 */
[----:B------:R-:W-:-:S04]  /*1500*/  SHF.L.U32 R5, RZ, 0x1f, RZ ;  /* 0x0000001fff057819 */ /* 0x000fc800000006ff */
[----:B------:R-:W0:Y:S01]  /*1510*/  SYNCS.PHASECHK.TRANS64.TRYWAIT P1, [UR40+0x29800], R5 ;  /* 0x02980005ff0075a7 */ /* 0x000e220008020168 */
[----:B--2---:R-:W-:-:S04]  /*1520*/  LOP3.LUT R4, R26, 0x1, RZ, 0xfc, !PT ;  /* 0x000000011a047812 */ /* 0x004fc800078efcff */
[----:B------:R-:W-:Y:S01]  /*1530*/  ISETP.NE.AND P0, PT, R4, 0x3, PT ;  /* 0x000000030400780c */ /* 0x000fe20003f05270 */
[----:B---3--:R-:W-:-:S04]  /*1540*/  FMUL.FTZ R0, R3, R0 ;  /* 0x0000000003007220 */ /* 0x008fc80000410000 */
[----:B------:R-:W-:Y:S01]  /*1550*/  FMUL.FTZ R0, R0, UR4 ;  /* 0x0000000400007c20 */ /* 0x000fe20008410000 */
[----:B0-----:R-:W-:Y:S07]  /*1560*/  @!P1 BRA `(.L_x_14) ;  /* 0x000000d800709947 */ /* 0x001fee0003800000 */
.L_x_97:
[----:B------:R-:W-:Y:S05]  /*1570*/  @!P0 BRA `(.L_x_15) ;  /* 0x0000000000048947 */ /* 0x000fea0003800000 */
[----:B------:R-:W-:Y:S01]  /*1580*/  BPT.TRAP 0x1 ;  /* 0x000000040000795c */ /* 0x000fe20000300000 */
.L_x_15:
[----:B------:R1:W2:Y:S01]  /*1590*/  SYNCS.PHASECHK.TRANS64.TRYWAIT P2, [UR40+0x29830], R5 ;  /* 0x02983005ff0075a7 */ /* 0x0002a20008040168 */
[----:B------:R-:W-:Y:S05]  /*15a0*/  @!P0 BRA `(.L_x_16) ;  /* 0x0000000000048947 */ /* 0x000fea0003800000 */
[----:B------:R-:W-:Y:S01]  /*15b0*/  BPT.TRAP 0x1 ;  /* 0x000000040000795c */ /* 0x000fe20000300000 */
.L_x_16:
[----:B------:R-:W3:Y:S02]  /*15c0*/  S2R R3, SR_TID.X ;  /* 0x0000000000037919 */ /* 0x000ee40000002100 */
[----:B---3--:R-:W-:-:S04]  /*15d0*/  LOP3.LUT R3, R3, 0x7f, RZ, 0xc0, !PT ;  /* 0x0000007f03037812 */ /* 0x008fc800078ec0ff */
[----:B------:R-:W-:Y:S01]  /*15e0*/  ISETP.NE.AND P1, PT, R3, RZ, PT ;  /* 0x000000ff0300720c */ /* 0x000fe20003f25270 */
[----:B------:R-:W-:Y:S01]  /*15f0*/  IMAD.U32 R3, RZ, RZ, UR42 ;  /* 0x0000002aff037e24 */ /* 0x000fe2000f8e00ff */
[----:B--2---:R-:W-:Y:S11]  /*1600*/  @P2 BRA `(.L_x_17) ;  /* 0x0000000000082947 */ /* 0x004ff60003800000 */
[----:B------:R-:W2:Y:S02]  /*1610*/  SYNCS.PHASECHK.TRANS64.TRYWAIT P2, [UR40+0x29830], R5 ;  /* 0x02983005ff0075a7 */ /* 0x000ea40008040168 */
[----:B--2---:R-:W-:Y:S05]  /*1620*/  @!P2 BRA `(.L_x_18) ;  /* 0x000000d80058a947 */ /* 0x004fea0003800000 */
.L_x_17:
[----:B------:R-:W-:Y:S05]  /*1630*/  WARPSYNC.ALL ;  /* 0x0000000000007948 */ /* 0x000fea0003800000 */
[----:B------:R-:W-:Y:S01]  /*1640*/  IMAD.MOV.U32 R20, RZ, RZ, RZ ;  /* 0x000000ffff147224 */ /* 0x000fe200078e00ff */
[----:B0-----:R-:W-:Y:S01]  /*1650*/  LOP3.LUT R4, R3, 0x10000, RZ, 0xfc, !PT ;  /* 0x0001000003047812 */ /* 0x001fe200078efcff */
[----:B------:R-:W-:Y:S02]  /*1660*/  IMAD.MOV.U32 R25, RZ, RZ, RZ ;  /* 0x000000ffff197224 */ /* 0x000fe400078e00ff */
[----:B-1----:R-:W-:Y:S01]  /*1670*/  IMAD.MOV.U32 R5, RZ, RZ, -0x7fffffe0 ;  /* 0x80000020ff057424 */ /* 0x002fe200078e00ff */
[----:B------:R-:W-:Y:S01]  /*1680*/  UIADD3 UR4, UR40, 0x1a400, URZ ;  /* 0x0001a40028047890 */ /* 0x000fe2000fffe03f */
[----:B------:R-:W-:Y:S01]  /*1690*/  R2UR UR8, R4 ;  /* 0x00000000040872ca */ /* 0x000fe200000e0000 */
[----:B------:R-:W-:-:S02]  /*16a0*/  WARPGROUP.ARRIVE ;  /* 0x00000000000079c5 */ /* 0x000fc40000000000 */
[C---:B------:R-:W-:Y:S01]  /*16b0*/  R2UR UR9, R5.reuse ;  /* 0x00000000050972ca */ /* 0x040fe200000e0000 */
[----:B------:R-:W-:Y:S01]  /*16c0*/  USHF.R.U32.HI UR4, URZ, 0x4, UR4 ;  /* 0x000000043f047899 */ /* 0x000fe20008011604 */
[C---:B------:R-:W-:Y:S01]  /*16d0*/  R2UR UR24, R4.reuse ;  /* 0x00000000041872ca */ /* 0x040fe200000e0000 */
[----:B------:R-:W-:Y:S01]  /*16e0*/  UMOV UR11, 0x80000020 ;  /* 0x80000020000b7882 */ /* 0x000fe20000000000 */
[C---:B------:R-:W-:Y:S01]  /*16f0*/  R2UR UR25, R5.reuse ;  /* 0x00000000051972ca */ /* 0x040fe200000e0000 */
[----:B------:R-:W-:Y:S01]  /*1700*/  ULOP3.LUT UR4, UR4, 0x3fff, URZ, 0xc0, !UPT ;  /* 0x00003fff04047892 */ /* 0x000fe2000f8ec03f */
[C---:B------:R-:W-:Y:S01]  /*1710*/  R2UR UR20, R4.reuse ;  /* 0x00000000041472ca */ /* 0x040fe200000e0000 */
[----:B------:R-:W-:Y:S01]  /*1720*/  UMOV UR27, 0x80000020 ;  /* 0x80000020001b7882 */ /* 0x000fe20000000000 */
[C---:B------:R-:W-:Y:S01]  /*1730*/  R2UR UR21, R5.reuse ;  /* 0x00000000051572ca */ /* 0x040fe200000e0000 */
[----:B------:R-:W-:Y:S01]  /*1740*/  ULOP3.LUT UR42, UR4, 0x10000, URZ, 0xfc, !UPT ;  /* 0x00010000042a7892 */ /* 0x000fe2000f8efc3f */
[C---:B------:R-:W-:Y:S01]  /*1750*/  R2UR UR16, R4.reuse ;  /* 0x00000000041072ca */ /* 0x040fe200000e0000 */
[----:B------:R-:W-:Y:S01]  /*1760*/  UMOV UR23, 0x80000020 ;  /* 0x8000002000177882 */ /* 0x000fe20000000000 */
[C---:B------:R-:W-:Y:S01]  /*1770*/  R2UR UR17, R5.reuse ;  /* 0x00000000051172ca */ /* 0x040fe200000e0000 */
[----:B------:R-:W-:Y:S01]  /*1780*/  UIADD3 UR6, UR42, 0x80, URZ ;  /* 0x000000802a067890 */ /* 0x000fe2000fffe03f */
[C---:B------:R-:W-:Y:S01]  /*1790*/  R2UR UR12, R4.reuse ;  /* 0x00000000040c72ca */ /* 0x040fe200000e0000 */
[----:B------:R-:W-:Y:S01]  /*17a0*/  UMOV UR19, 0x80000020 ;  /* 0x8000002000137882 */ /* 0x000fe20000000000 */
[----:B------:R-:W-:Y:S01]  /*17b0*/  UMOV UR10, UR42 ;  /* 0x0000002a000a7c82 */ /* 0x000fe20008000000 */
[----:B------:R-:W-:Y:S01]  /*17c0*/  R2UR UR13, R5 ;  /* 0x00000000050d72ca */ /* 0x000fe200000e0000 */
[----:B------:R-:W-:Y:S01]  /*17d0*/  QGMMA.64x32x32.F32.E4M3.E4M3 R92, gdesc[UR8], RZ, !UPT, gsb0 ;  /* 0x00600000085c79f3 */ /* 0x000fe2000c0008ff */
[----:B------:R-:W-:Y:S01]  /*17e0*/  UIADD3 UR8, UR42, 0x100, URZ ;  /* 0x000001002a087890 */ /* 0x000fe2000fffe03f */
[----:B------:R-:W-:Y:S01]  /*17f0*/  R2UR UR4, R4 ;  /* 0x00000000040472ca */ /* 0x000fe200000e0000 */
[----:B------:R-:W-:Y:S01]  /*1800*/  UMOV UR26, UR6 ;  /* 0x00000006001a7c82 */ /* 0x000fe20008000000 */
[----:B------:R-:W-:Y:S01]  /*1810*/  UIADD3 UR10, UR42, 0x180, URZ ;  /* 0x000001802a0a7890 */ /* 0x000fe2000fffe03f */
[----:B------:R-:W-:Y:S01]  /*1820*/  LOP3.LUT R23, R23, 0xffffff80, RZ, 0xc0, !PT ;  /* 0xffffff8017177812 */ /* 0x000fe200078ec0ff */
[----:B------:R-:W-:Y:S01]  /*1830*/  UIADD3 UR6, UR42, 0x200, URZ ;  /* 0x000002002a067890 */ /* 0x000fe2000fffe03f */
[----:B------:R-:W-:Y:S01]  /*1840*/  P2R R14, PR, RZ, 0x1 ;  /* 0x00000001ff0e7803 */ /* 0x000fe20000000000 */
[----:B------:R-:W-:Y:S01]  /*1850*/  UMOV UR22, UR8 ;  /* 0x0000000800167c82 */ /* 0x000fe20008000000 */
[----:B------:R-:W-:Y:S01]  /*1860*/  UMOV UR15, 0x80000020 ;  /* 0x80000020000f7882 */ /* 0x000fe20000000000 */
[----:B------:R-:W-:Y:S01]  /*1870*/  UIADD3 UR5, UR42, 0x102, URZ ;  /* 0x000001022a057890 */ /* 0x000fe2000fffe03f */
[----:B------:R-:W-:Y:S01]  /*1880*/  IMAD.IADD R23, R22, 0x1, -R23 ;  /* 0x0000000116177824 */ /* 0x000fe200078e0a17 */
[----:B------:R-:W-:Y:S01]  /*1890*/  UMOV UR18, UR10 ;  /* 0x0000000a00127c82 */ /* 0x000fe20008000000 */
[----:B------:R-:W-:Y:S01]  /*18a0*/  UMOV UR14, UR6 ;  /* 0x00000006000e7c82 */ /* 0x000fe20008000000 */
[----:B------:R-:W-:Y:S01]  /*18b0*/  UIADD3 UR6, UR42, 0x182, URZ ;  /* 0x000001822a067890 */ /* 0x000fe2000fffe03f */
[----:B------:R-:W0:Y:S01]  /*18c0*/  S2UR UR43, SR_CgaCtaId ;  /* 0x00000000002b79c3 */ /* 0x000e220000008800 */
[----:B------:R-:W-:Y:S01]  /*18d0*/  UIADD3 UR28, UR4, 0x200, URZ ;  /* 0x00000200041c7890 */ /* 0x000fe2000fffe03f */
[----:B------:R-:W-:Y:S01]  /*18e0*/  SHF.R.S32.HI R8, RZ, 0x1f, R23 ;  /* 0x0000001fff087819 */ /* 0x000fe20000011417 */
[----:B------:R-:W-:Y:S01]  /*18f0*/  UIADD3 UR30, UR42, 0x280, URZ ;  /* 0x000002802a1e7890 */ /* 0x000fe2000fffe03f */
[----:B------:R-:W-:Y:S01]  /*1900*/  UMOV UR29, 0x80000020 ;  /* 0x80000020001d7882 */ /* 0x000fe20000000000 */
[----:B------:R-:W-:Y:S01]  /*1910*/  UMOV UR31, 0x80000020 ;  /* 0x80000020001f7882 */ /* 0x000fe20000000000 */
[----:B------:R-:W-:Y:S01]  /*1920*/  UIADD3 UR32, UR4, 0x202, URZ ;  /* 0x0000020204207890 */ /* 0x000fe2000fffe03f */
[----:B------:R-:W-:Y:S01]  /*1930*/  LEA.HI R8, R8, R23, RZ, 0x2 ;  /* 0x0000001708087211 */ /* 0x000fe200078f10ff */
[----:B------:R-:W-:Y:S01]  /*1940*/  UIADD3 UR34, UR42, 0x282, URZ ;  /* 0x000002822a227890 */ /* 0x000fe2000fffe03f */
[----:B------:R-:W-:Y:S01]  /*1950*/  UMOV UR33, 0x80000020 ;  /* 0x8000002000217882 */ /* 0x000fe20000000000 */
[----:B------:R-:W-:Y:S01]  /*1960*/  UMOV UR35, 0x80000020 ;  /* 0x8000002000237882 */ /* 0x000fe20000000000 */
[----:B------:R-:W-:Y:S01]  /*1970*/  UIADD3 UR44, UR4, 0x400, URZ ;  /* 0x00000400042c7890 */ /* 0x000fe2000fffe03f */
[----:B------:R-:W-:Y:S01]  /*1980*/  LOP3.LUT R8, R8, 0x7ffffffc, RZ, 0xc0, !PT ;  /* 0x7ffffffc08087812 */ /* 0x000fe200078ec0ff */
[----:B------:R-:W-:Y:S01]  /*1990*/  UIADD3 UR46, UR42, 0x500, URZ ;  /* 0x000005002a2e7890 */ /* 0x000fe2000fffe03f */
[----:B------:R-:W-:Y:S01]  /*19a0*/  UMOV UR45, 0x80000020 ;  /* 0x80000020002d7882 */ /* 0x000fe20000000000 */
[----:B------:R-:W-:Y:S01]  /*19b0*/  UMOV UR47, 0x80000020 ;  /* 0x80000020002f7882 */ /* 0x000fe20000000000 */
[----:B------:R-:W-:Y:S01]  /*19c0*/  UIADD3 UR48, UR4, 0x402, URZ ;  /* 0x0000040204307890 */ /* 0x000fe2000fffe03f */
[----:B------:R-:W-:Y:S01]  /*19d0*/  IMAD.IADD R8, R23, 0x1, -R8 ;  /* 0x0000000117087824 */ /* 0x000fe200078e0a08 */
[----:B------:R-:W-:Y:S01]  /*19e0*/  UIADD3 UR50, UR42, 0x502, URZ ;  /* 0x000005022a327890 */ /* 0x000fe2000fffe03f */
[----:B------:R-:W-:Y:S01]  /*19f0*/  IMAD.MOV.U32 R23, RZ, RZ, -0x2 ;  /* 0xfffffffeff177424 */ /* 0x000fe200078e00ff */
[----:B------:R-:W-:Y:S01]  /*1a00*/  UMOV UR49, 0x80000020 ;  /* 0x8000002000317882 */ /* 0x000fe20000000000 */
[----:B------:R-:W-:-:S02]  /*1a10*/  UMOV UR51, 0x80000020 ;  /* 0x8000002000337882 */ /* 0x000fc40000000000 */
[----:B------:R-:W-:-:S04]  /*1a20*/  IMAD R23, R8, R23, 0xa0 ;  /* 0x000000a008177424 */ /* 0x000fc800078e0217 */
[----:B------:R-:W-:-:S04]  /*1a30*/  IMAD.IADD R8, R18, 0x1, R23 ;  /* 0x0000000112087824 */ /* 0x000fc800078e0217 */
[----:B------:R-:W-:-:S05]  /*1a40*/  IMAD R8, R19, -0xa0, R8 ;  /* 0xffffff6013087824 */ /* 0x000fca00078e0208 */
[C---:B------:R-:W-:Y:S02]  /*1a50*/  ISETP.GT.AND P2, PT, R8.reuse, 0x9, PT ;  /* 0x000000090800780c */ /* 0x040fe40003f44270 */
[C---:B------:R-:W-:Y:S02]  /*1a60*/  ISETP.GT.AND P6, PT, R8.reuse, RZ, PT ;  /* 0x000000ff0800720c */ /* 0x040fe40003fc4270 */
[C---:B------:R-:W-:Y:S01]  /*1a70*/  ISETP.GT.AND P5, PT, R8.reuse, 0x1, PT ;  /* 0x000000010800780c */ /* 0x040fe20003fa4270 */
[----:B------:R-:W-:Y:S02]  /*1a80*/  WARPGROUP.DEPBAR.LE gsb0, 0x0 ;  /* 0x00008000000079c5 */ /* 0x000fe40000010000 */
[----:B------:R-:W-:Y:S01]  /*1a90*/  WARPGROUP.ARRIVE ;  /* 0x00000000000079c5 */ /* 0x000fe20000000000 */
[C---:B------:R-:W-:Y:S02]  /*1aa0*/  ISETP.GT.AND P4, PT, R8.reuse, 0x8, PT ;  /* 0x000000080800780c */ /* 0x040fe40003f84270 */
[----:B------:R-:W-:-:S03]  /*1ab0*/  ISETP.GT.AND P3, PT, R8, 0x10, PT ;  /* 0x000000100800780c */ /* 0x000fc60003f64270 */
[----:B------:R-:W-:Y:S01]  /*1ac0*/  QGMMA.64x32x32.F32.E4M3.E4M3 R76, gdesc[UR24], RZ, !UPT, gsb0 ;  /* 0x00600000184c79f3 */ /* 0x000fe2000c0008ff */
[----:B------:R-:W-:Y:S02]  /*1ad0*/  UIADD3 UR24, UR4, 0x2, URZ ;  /* 0x0000000204187890 */ /* 0x000fe4000fffe03f */
[----:B------:R-:W-:Y:S01]  /*1ae0*/  UIADD3 UR26, UR42, 0x2, URZ ;  /* 0x000000022a1a7890 */ /* 0x000fe2000fffe03f */
[----:B------:R-:W-:Y:S01]  /*1af0*/  UMOV UR25, 0x80000020 ;  /* 0x8000002000197882 */ /* 0x000fe20000000000 */
[----:B------:R-:W-:Y:S01]  /*1b00*/  UMOV UR27, 0x80000020 ;  /* 0x80000020001b7882 */ /* 0x000fe20000000000 */
[----:B------:R-:W-:Y:S01]  /*1b10*/  UIADD3 UR4, UR42, 0x600, URZ ;  /* 0x000006002a047890 */ /* 0x000fe2000fffe03f */
[----:B------:R-:W-:Y:S02]  /*1b20*/  WARPGROUP.DEPBAR.LE gsb0, 0x0 ;  /* 0x00008000000079c5 */ /* 0x000fe40000010000 */
[----:B------:R-:W-:-:S06]  /*1b30*/  WARPGROUP.ARRIVE ;  /* 0x00000000000079c5 */ /* 0x000fcc0000000000 */
[----:B------:R-:W-:Y:S03]  /*1b40*/  QGMMA.64x32x32.F32.E4M3.E4M3 R60, gdesc[UR20], RZ, !UPT, gsb0 ;  /* 0x00600000143c79f3 */ /* 0x000fe6000c0008ff */
        /* <DEDUP_REMOVED lines=8> */
[----:B------:R-:W-:Y:S01]  /*1bd0*/  QGMMA.64x32x32.F32.E4M3.E4M3 R92, gdesc[UR24], R92, gsb0 ;  /* 0x00600000185c79f3 */ /* 0x000fe2000800085c */
[----:B------:R-:W-:Y:S01]  /*1be0*/  UIADD3 UR26, UR42, 0x82, URZ ;  /* 0x000000822a1a7890 */ /* 0x000fe2000fffe03f */
[----:B------:R-:W-:Y:S01]  /*1bf0*/  UMOV UR27, 0x80000020 ;  /* 0x80000020001b7882 */ /* 0x000fe20000000000 */
[----:B------:R-:W-:Y:S02]  /*1c00*/  WARPGROUP.DEPBAR.LE gsb0, 0x0 ;  /* 0x00008000000079c5 */ /* 0x000fe40000010000 */
[----:B------:R-:W-:-:S06]  /*1c10*/  WARPGROUP.ARRIVE ;  /* 0x00000000000079c5 */ /* 0x000fcc0000000000 */
[----:B------:R-:W-:Y:S01]  /*1c20*/  QGMMA.64x32x32.F32.E4M3.E4M3 R76, gdesc[UR24], R76, gsb0 ;  /* 0x00600000184c79f3 */ /* 0x000fe2000800084c */
[----:B------:R-:W-:Y:S01]  /*1c30*/  UMOV UR26, UR5 ;  /* 0x00000005001a7c82 */ /* 0x000fe20008000000 */
[----:B------:R-:W-:Y:S01]  /*1c40*/  UMOV UR27, 0x80000020 ;  /* 0x80000020001b7882 */ /* 0x000fe20000000000 */
[----:B------:R-:W-:Y:S01]  /*1c50*/  UIADD3 UR5, UR42, 0x202, URZ ;  /* 0x000002022a057890 */ /* 0x000fe2000fffe03f */
        /* <DEDUP_REMOVED lines=14> */
[----:B------:R-:W-:Y:S03]  /*1d40*/  QGMMA.64x32x32.F32.E4M3.E4M3 R28, gdesc[UR24], R28, gsb0 ;  /* 0x00600000181c79f3 */ /* 0x000fe6000800081c */
        /* <DEDUP_REMOVED lines=72> */
[----:B------:R-:W-:Y:S01]  /*21d0*/  ULDC UR4, c[0x0][0x988] ;  /* 0x0002620000047ab9 */ /* 0x000fe20000000800 */
        /* <DEDUP_REMOVED lines=9> */
[----:B------:R-:W-:Y:S01]  /*2270*/  WARPGROUP.ARRIVE ;  /* 0x00000000000079c5 */ /* 0x000fe20000000000 */
[C---:B------:R-:W-:Y:S01]  /*2280*/  FMUL.FTZ R99, R0.reuse, R99 ;  /* 0x0000006300637220 */ /* 0x040fe20000410000 */
[C---:B------:R-:W-:Y:S01]  /*2290*/  FMUL.FTZ R94, R0.reuse, R94 ;  /* 0x0000005e005e7220 */ /* 0x040fe20000410000 */
[C---:B------:R-:W-:Y:S01]  /*22a0*/  FMUL.FTZ R97, R0.reuse, R97 ;  /* 0x0000006100617220 */ /* 0x040fe20000410000 */
[C---:B------:R-:W-:Y:S01]  /*22b0*/  FMUL.FTZ R95, R0.reuse, R95 ;  /* 0x0000005f005f7220 */ /* 0x040fe20000410000 */
[C---:B------:R-:W-:Y:S01]  /*22c0*/  FMUL.FTZ R98, R0.reuse, R98 ;  /* 0x0000006200627220 */ /* 0x040fe20000410000 */
[----:B------:R-:W-:Y:S01]  /*22d0*/  QGMMA.64x32x32.F32.E4M3.E4M3 R76, gdesc[UR48], R76, gsb0 ;  /* 0x00600000304c79f3 */ /* 0x000fe2000800084c */
[----:B------:R-:W-:Y:S01]  /*22e0*/  UIADD3 UR50, UR42, 0x602, URZ ;  /* 0x000006022a327890 */ /* 0x000fe2000fffe03f */
[----:B------:R-:W1:Y:S01]  /*22f0*/  MUFU.TANH R9, R97 ;  /* 0x0000006100097308 */ /* 0x000e620000002400 */
[----:B------:R-:W-:Y:S01]  /*2300*/  UMOV UR51, 0x80000020 ;  /* 0x8000002000337882 */ /* 0x000fe20000000000 */
[C---:B------:R-:W-:Y:S01]  /*2310*/  FMUL.FTZ R102, R0.reuse, R102 ;  /* 0x0000006600667220 */ /* 0x040fe20000410000 */
[C---:B------:R-:W-:Y:S01]  /*2320*/  FMUL.FTZ R92, R0.reuse, R92 ;  /* 0x0000005c005c7220 */ /* 0x040fe20000410000 */
[C---:B------:R-:W-:Y:S01]  /*2330*/  FMUL.FTZ R103, R0.reuse, R103 ;  /* 0x0000006700677220 */ /* 0x040fe20000410000 */
[C---:B------:R-:W-:Y:S01]  /*2340*/  FMUL.FTZ R93, R0.reuse, R93 ;  /* 0x0000005d005d7220 */ /* 0x040fe20000410000 */
[C---:B------:R-:W-:Y:S01]  /*2350*/  FMUL.FTZ R96, R0.reuse, R96 ;  /* 0x0000006000607220 */ /* 0x040fe20000410000 */
[C---:B------:R-:W-:Y:S01]  /*2360*/  FMUL.FTZ R106, R0.reuse, R106 ;  /* 0x0000006a006a7220 */ /* 0x040fe20000410000 */
[----:B------:R-:W-:Y:S01]  /*2370*/  MUFU.TANH R99, R99 ;  /* 0x0000006300637308 */ /* 0x000fe20000002400 */
[C---:B------:R-:W-:Y:S01]  /*2380*/  FMUL.FTZ R107, R0.reuse, R107 ;  /* 0x0000006b006b7220 */ /* 0x040fe20000410000 */
[C---:B------:R-:W-:Y:S01]  /*2390*/  FMUL.FTZ R100, R0.reuse, R100 ;  /* 0x0000006400647220 */ /* 0x040fe20000410000 */
[C---:B------:R-:W-:Y:S01]  /*23a0*/  FMUL.FTZ R101, R0.reuse, R101 ;  /* 0x0000006500657220 */ /* 0x040fe20000410000 */
[C---:B------:R-:W-:Y:S01]  /*23b0*/  FMUL.FTZ R104, R0.reuse, R104 ;  /* 0x0000006800687220 */ /* 0x040fe20000410000 */
[----:B------:R-:W-:-:S03]  /*23c0*/  FMUL.FTZ R105, R0, R105 ;  /* 0x0000006900697220 */ /* 0x000fc60000410000 */
[----:B------:R-:W-:Y:S01]  /*23d0*/  MUFU.TANH R94, R94 ;  /* 0x0000005e005e7308 */ /* 0x000fe20000002400 */
[----:B-1----:R-:W-:-:S07]  /*23e0*/  FSEL R9, R9, -INF , P2 ;  /* 0xff80000009097808 */ /* 0x002fce0001000000 */
[----:B------:R-:W1:Y:S08]  /*23f0*/  MUFU.TANH R10, R95 ;  /* 0x0000005f000a7308 */ /* 0x000e700000002400 */
[----:B------:R-:W-:Y:S08]  /*2400*/  MUFU.TANH R98, R98 ;  /* 0x0000006200627308 */ /* 0x000ff00000002400 */
[----:B------:R-:W2:Y:S01]  /*2410*/  MUFU.TANH R3, R92 ;  /* 0x0000005c00037308 */ /* 0x000ea20000002400 */
[----:B-1----:R-:W-:-:S07]  /*2420*/  FSEL R10, R10, -INF , P5 ;  /* 0xff8000000a0a7808 */ /* 0x002fce0002800000 */
[----:B------:R-:W-:Y:S08]  /*2430*/  MUFU.TANH R102, R102 ;  /* 0x0000006600667308 */ /* 0x000ff00000002400 */
[----:B------:R-:W1:Y:S01]  /*2440*/  MUFU.TANH R6, R93 ;  /* 0x0000005d00067308 */ /* 0x000e620000002400 */
[----:B--2---:R-:W-:Y:S01]  /*2450*/  FSEL R3, R3, -INF , P6 ;  /* 0xff80000003037808 */ /* 0x004fe20003000000 */
[----:B------:R-:W-:-:S02]  /*2460*/  WARPGROUP.DEPBAR.LE gsb0, 0x0 ;  /* 0x00008000000079c5 */ /* 0x000fc40000010000 */
[----:B------:R-:W-:Y:S01]  /*2470*/  WARPGROUP.ARRIVE ;  /* 0x00000000000079c5 */ /* 0x000fe20000000000 */
[C---:B------:R-:W-:Y:S01]  /*2480*/  FMUL.FTZ R76, R0.reuse, R76 ;  /* 0x0000004c004c7220 */ /* 0x040fe20000410000 */
[C---:B------:R-:W-:Y:S01]  /*2490*/  FMUL.FTZ R77, R0.reuse, R77 ;  /* 0x0000004d004d7220 */ /* 0x040fe20000410000 */
[C---:B------:R-:W-:Y:S01]  /*24a0*/  FMUL.FTZ R78, R0.reuse, R78 ;  /* 0x0000004e004e7220 */ /* 0x040fe20000410000 */
[----:B------:R-:W-:Y:S01]  /*24b0*/  MUFU.TANH R103, R103 ;  /* 0x0000006700677308 */ /* 0x000fe20000002400 */
[C---:B------:R-:W-:Y:S01]  /*24c0*/  FMUL.FTZ R81, R0.reuse, R81 ;  /* 0x0000005100517220 */ /* 0x040fe20000410000 */
[----:B------:R-:W-:Y:S01]  /*24d0*/  QGMMA.64x32x32.F32.E4M3.E4M3 R60, gdesc[UR48], R60, gsb0 ;  /* 0x00600000303c79f3 */ /* 0x000fe2000800083c */
[----:B------:R-:W-:Y:S01]  /*24e0*/  UIADD3 UR50, UR42, 0x682, URZ ;  /* 0x000006822a327890 */ /* 0x000fe2000fffe03f */
[C---:B------:R-:W-:Y:S01]  /*24f0*/  FMUL.FTZ R79, R0.reuse, R79 ;  /* 0x0000004f004f7220 */ /* 0x040fe20000410000 */
[----:B------:R-:W-:Y:S01]  /*2500*/  UMOV UR51, 0x80000020 ;  /* 0x8000002000337882 */ /* 0x000fe20000000000 */
[C---:B------:R-:W-:Y:S01]  /*2510*/  FMUL.FTZ R83, R0.reuse, R83 ;  /* 0x0000005300537220 */ /* 0x040fe20000410000 */
[----:B------:R-:W-:Y:S01]  /*2520*/  FMUL.FTZ R82, R0, R82 ;  /* 0x0000005200527220 */ /* 0x000fe20000410000 */
[----:B------:R-:W2:Y:S01]  /*2530*/  MUFU.TANH R76, R76 ;  /* 0x0000004c004c7308 */ /* 0x000ea20000002400 */
[----:B-1----:R-:W-:Y:S01]  /*2540*/  FSEL R6, R6, -INF , P5 ;  /* 0xff80000006067808 */ /* 0x002fe20002800000 */
[----:B------:R-:W-:Y:S01]  /*2550*/  FMUL.FTZ R86, R0, R86 ;  /* 0x0000005600567220 */ /* 0x000fe20000410000 */
[----:B------:R-:W-:Y:S01]  /*2560*/  ISETP.GT.AND P5, PT, R8, 0x18, PT ;  /* 0x000000180800780c */ /* 0x000fe20003fa4270 */
[C---:B------:R-:W-:Y:S01]  /*2570*/  FMUL.FTZ R87, R0.reuse, R87 ;  /* 0x0000005700577220 */ /* 0x040fe20000410000 */
[C---:B------:R-:W-:Y:S01]  /*2580*/  FMUL.FTZ R91, R0.reuse, R91 ;  /* 0x0000005b005b7220 */ /* 0x040fe20000410000 */
[C---:B------:R-:W-:Y:S01]  /*2590*/  FMUL.FTZ R80, R0.reuse, R80 ;  /* 0x0000005000507220 */ /* 0x040fe20000410000 */
[C---:B------:R-:W-:Y:S01]  /*25a0*/  FMUL.FTZ R90, R0.reuse, R90 ;  /* 0x0000005a005a7220 */ /* 0x040fe20000410000 */
[----:B------:R1:W-:Y:S01]  /*25b0*/  MUFU.TANH R27, R77 ;  /* 0x0000004d001b7308 */ /* 0x0003e20000002400 */
[C---:B------:R-:W-:Y:S01]  /*25c0*/  FMUL.FTZ R84, R0.reuse, R84 ;  /* 0x0000005400547220 */ /* 0x040fe20000410000 */
[C---:B------:R-:W-:Y:S01]  /*25d0*/  FMUL.FTZ R85, R0.reuse, R85 ;  /* 0x0000005500557220 */ /* 0x040fe20000410000 */
[C---:B------:R-:W-:Y:S01]  /*25e0*/  FMUL.FTZ R88, R0.reuse, R88 ;  /* 0x0000005800587220 */ /* 0x040fe20000410000 */
[----:B------:R-:W-:-:S04]  /*25f0*/  FMUL.FTZ R89, R0, R89 ;  /* 0x0000005900597220 */ /* 0x000fc80000410000 */
[----:B------:R-:W3:Y:S01]  /*2600*/  MUFU.TANH R7, R96 ;  /* 0x0000006000077308 */ /* 0x000ee20000002400 */
[----:B-1----:R-:W-:Y:S02]  /*2610*/  FSEL R77, R99, -INF , P2 ;  /* 0xff800000634d7808 */ /* 0x002fe40001000000 */
[----:B------:R-:W-:-:S04]  /*2620*/  ISETP.GT.AND P2, PT, R8, 0x20, PT ;  /* 0x000000200800780c */ /* 0x000fc80003f44270 */
[----:B--2---:R-:W-:Y:S01]  /*2630*/  FSEL R23, R76, -INF , P2 ;  /* 0xff8000004c177808 */ /* 0x004fe20001000000 */
[----:B------:R-:W1:Y:S08]  /*2640*/  MUFU.TANH R95, R106 ;  /* 0x0000006a005f7308 */ /* 0x000e700000002400 */
[----:B------:R-:W-:Y:S01]  /*2650*/  MUFU.TANH R107, R107 ;  /* 0x0000006b006b7308 */ /* 0x000fe20000002400 */
[----:B---3--:R-:W-:-:S07]  /*2660*/  FSEL R7, R7, -INF , P4 ;  /* 0xff80000007077808 */ /* 0x008fce0002000000 */
[----:B------:R-:W2:Y:S01]  /*2670*/  MUFU.TANH R11, R100 ;  /* 0x00000064000b7308 */ /* 0x000ea20000002400 */
[----:B-1----:R-:W-:-:S07]  /*2680*/  FSEL R95, R95, -INF , P5 ;  /* 0xff8000005f5f7808 */ /* 0x002fce0002800000 */
[----:B------:R-:W1:Y:S01]  /*2690*/  MUFU.TANH R78, R78 ;  /* 0x0000004e004e7308 */ /* 0x000e620000002400 */
[----:B------:R-:W-:Y:S02]  /*26a0*/  WARPGROUP.DEPBAR.LE gsb0, 0x0 ;  /* 0x00008000000079c5 */ /* 0x000fe40000010000 */
[----:B------:R-:W-:Y:S01]  /*26b0*/  WARPGROUP.ARRIVE ;  /* 0x00000000000079c5 */ /* 0x000fe20000000000 */
[C---:B------:R-:W-:Y:S01]  /*26c0*/  FMUL.FTZ R71, R0.reuse, R71 ;  /* 0x0000004700477220 */ /* 0x040fe20000410000 */
[----:B------:R-:W-:-:S03]  /*26d0*/  FMUL.FTZ R75, R0, R75 ;  /* 0x0000004b004b7220 */ /* 0x000fc60000410000 */
[----:B------:R3:W-:Y:S01]  /*26e0*/  MUFU.TANH R12, R81 ;  /* 0x00000051000c7308 */ /* 0x0007e20000002400 */
[----:B--2---:R-:W-:Y:S01]  /*26f0*/  FSEL R11, R11, -INF , P3 ;  /* 0xff8000000b0b7808 */ /* 0x004fe20001800000 */
[C---:B------:R-:W-:Y:S01]  /*2700*/  FMUL.FTZ R62, R0.reuse, R62 ;  /* 0x0000003e003e7220 */ /* 0x040fe20000410000 */
[----:B------:R-:W-:Y:S01]  /*2710*/  QGMMA.64x32x32.F32.E4M3.E4M3 R44, gdesc[UR48], R44, gsb0 ;  /* 0x00600000302c79f3 */ /* 0x000fe2000800082c */
[----:B------:R-:W-:Y:S01]  /*2720*/  UIADD3 UR50, UR42, 0x702, URZ ;  /* 0x000007022a327890 */ /* 0x000fe2000fffe03f */
[----:B------:R-:W-:Y:S01]  /*2730*/  FMUL.FTZ R61, R0, R61 ;  /* 0x0000003d003d7220 */ /* 0x000fe20000410000 */
[----:B------:R-:W-:Y:S01]  /*2740*/  UMOV UR51, 0x80000020 ;  /* 0x8000002000337882 */ /* 0x000fe20000000000 */
[----:B-1----:R-:W-:Y:S01]  /*2750*/  FSEL R93, R78, -INF , P2 ;  /* 0xff8000004e5d7808 */ /* 0x002fe20001000000 */
[----:B------:R1:W-:Y:S01]  /*2760*/  MUFU.TANH R127, R71 ;  /* 0x00000047007f7308 */ /* 0x0003e20000002400 */
[----:B---3--:R-:W-:Y:S01]  /*2770*/  FSEL R81, R102, -INF , P3 ;  /* 0xff80000066517808 */ /* 0x008fe20001800000 */
[----:B------:R-:W-:Y:S01]  /*2780*/  FMUL.FTZ R63, R0, R63 ;  /* 0x0000003f003f7220 */ /* 0x000fe20000410000 */
[----:B------:R-:W-:Y:S01]  /*2790*/  ISETP.GT.AND P3, PT, R8, 0x21, PT ;  /* 0x000000210800780c */ /* 0x000fe20003f64270 */
[----:B------:R-:W-:Y:S01]  /*27a0*/  FMUL.FTZ R60, R0, R60 ;  /* 0x0000003c003c7220 */ /* 0x000fe20000410000 */
[----:B------:R-:W-:Y:S01]  /*27b0*/  ISETP.GT.AND P2, PT, R8, 0x31, PT ;  /* 0x000000310800780c */ /* 0x000fe20003f44270 */
[C---:B------:R-:W-:Y:S01]  /*27c0*/  FMUL.FTZ R65, R0.reuse, R65 ;  /* 0x0000004100417220 */ /* 0x040fe20000410000 */
[----:B------:R-:W-:Y:S01]  /*27d0*/  FMUL.FTZ R66, R0, R66 ;  /* 0x0000004200427220 */ /* 0x000fe20000410000 */
[----:B------:R2:W-:Y:S01]  /*27e0*/  MUFU.TANH R131, R75 ;  /* 0x0000004b00837308 */ /* 0x0005e20000002400 */
[----:B-1----:R-:W-:Y:S01]  /*27f0*/  FSEL R71, R94, -INF , P6 ;  /* 0xff8000005e477808 */ /* 0x002fe20003000000 */
[----:B------:R-:W-:Y:S01]  /*2800*/  FMUL.FTZ R72, R0, R72 ;  /* 0x0000004800487220 */ /* 0x000fe20000410000 */
[----:B------:R-:W-:Y:S01]  /*2810*/  ISETP.GT.AND P6, PT, R8, 0x11, PT ;  /* 0x000000110800780c */ /* 0x000fe20003fc4270 */
[C---:B------:R-:W-:Y:S01]  /*2820*/  FMUL.FTZ R74, R0.reuse, R74 ;  /* 0x0000004a004a7220 */ /* 0x040fe20000410000 */
[----:B------:R-:W-:Y:S01]  /*2830*/  FMNMX.FTZ R76, R71, R10, !PT ;  /* 0x0000000a474c7209 */ /* 0x000fe20007810000 */
[----:B------:R-:W-:Y:S01]  /*2840*/  FMUL.FTZ R67, R0, R67 ;  /* 0x0000004300437220 */ /* 0x000fe20000410000 */
[----:B------:R-:W-:Y:S01]  /*2850*/  FSEL R27, R27, -INF , P3 ;  /* 0xff8000001b1b7808 */ /* 0x000fe20001800000 */
[----:B------:R-:W1:Y:S01]  /*2860*/  MUFU.TANH R13, R101 ;  /* 0x00000065000d7308 */ /* 0x000e620000002400 */
[----:B--2---:R-:W-:Y:S01]  /*2870*/  FSEL R75, R98, -INF , P4 ;  /* 0xff800000624b7808 */ /* 0x004fe20002000000 */
[----:B------:R-:W-:Y:S01]  /*2880*/  FMUL.FTZ R64, R0, R64 ;  /* 0x0000004000407220 */ /* 0x000fe20000410000 */
[----:B------:R-:W-:Y:S01]  /*2890*/  ISETP.GT.AND P4, PT, R8, 0x19, PT ;  /* 0x000000190800780c */ /* 0x000fe20003f84270 */
[C---:B------:R-:W-:Y:S01]  /*28a0*/  FMUL.FTZ R70, R0.reuse, R70 ;  /* 0x0000004600467220 */ /* 0x040fe20000410000 */
[----:B------:R-:W-:Y:S01]  /*28b0*/  FMNMX.FTZ R76, R75, R76, !PT ;  /* 0x0000004c4b4c7209 */ /* 0x000fe20007810000 */
[C---:B------:R-:W-:Y:S01]  /*28c0*/  FMUL.FTZ R68, R0.reuse, R68 ;  /* 0x0000004400447220 */ /* 0x040fe20000410000 */
[----:B------:R-:W-:Y:S01]  /*28d0*/  FSEL R99, R107, -INF , P4 ;  /* 0xff8000006b637808 */ /* 0x000fe20002000000 */
[----:B------:R-:W-:Y:S01]  /*28e0*/  MUFU.TANH R79, R79 ;  /* 0x0000004f004f7308 */ /* 0x000fe20000002400 */
[----:B------:R-:W-:Y:S01]  /*28f0*/  FMNMX.FTZ R76, R77, R76, !PT ;  /* 0x0000004c4d4c7209 */ /* 0x000fe20007810000 */
[C---:B------:R-:W-:Y:S01]  /*2900*/  FMUL.FTZ R73, R0.reuse, R73 ;  /* 0x0000004900497220 */ /* 0x040fe20000410000 */
[----:B------:R-:W-:-:S02]  /*2910*/  FMUL.FTZ R69, R0, R69 ;  /* 0x0000004500457220 */ /* 0x000fc40000410000 */
[----:B------:R-:W-:-:S03]  /*2920*/  FMNMX.FTZ R76, R81, R76, !PT ;  /* 0x0000004c514c7209 */ /* 0x000fc60007810000 */
[----:B------:R2:W-:Y:S01]  /*2930*/  MUFU.TANH R97, R83 ;  /* 0x0000005300617308 */ /* 0x0005e20000002400 */
[----:B-1----:R-:W-:-:S07]  /*2940*/  FSEL R13, R13, -INF , P6 ;  /* 0xff8000000d0d7808 */ /* 0x002fce0003000000 */
[----:B------:R-:W1:Y:S01]  /*2950*/  MUFU.TANH R15, R104 ;  /* 0x00000068000f7308 */ /* 0x000e620000002400 */
[----:B--2---:R-:W-:Y:S02]  /*2960*/  FSEL R83, R103, -INF , P6 ;  /* 0xff80000067537808 */ /* 0x004fe40003000000 */
[----:B------:R-:W-:Y:S02]  /*2970*/  ISETP.GT.AND P6, PT, R8, 0x28, PT ;  /* 0x000000280800780c */ /* 0x000fe40003fc4270 */
[----:B------:R-:W-:-:S03]  /*2980*/  FMNMX.FTZ R76, R83, R76, !PT ;  /* 0x0000004c534c7209 */ /* 0x000fc60007810000 */
[----:B------:R-:W2:Y:S01]  /*2990*/  MUFU.TANH R82, R82 ;  /* 0x0000005200527308 */ /* 0x000ea20000002400 */
[----:B------:R-:W-:-:S04]  /*29a0*/  FMNMX.FTZ R76, R95, R76, !PT ;  /* 0x0000004c5f4c7209 */ /* 0x000fc80007810000 */
[----:B------:R-:W-:Y:S01]  /*29b0*/  FMNMX.FTZ R76, R99, R76, !PT ;  /* 0x0000004c634c7209 */ /* 0x000fe20007810000 */
[----:B------:R-:W-:Y:S02]  /*29c0*/  WARPGROUP.DEPBAR.LE gsb0, 0x0 ;  /* 0x00008000000079c5 */ /* 0x000fe40000010000 */
[----:B------:R-:W-:Y:S01]  /*29d0*/  WARPGROUP.ARRIVE ;  /* 0x00000000000079c5 */ /* 0x000fe20000000000 */
[----:B------:R-:W3:Y:S01]  /*29e0*/  MUFU.TANH R21, R105 ;  /* 0x0000006900157308 */ /* 0x000ee20000002400 */
[----:B------:R-:W-:Y:S01]  /*29f0*/  FMNMX.FTZ R76, R93, R76, !PT ;  /* 0x0000004c5d4c7209 */ /* 0x000fe20007810000 */
[C---:B------:R-:W-:Y:S01]  /*2a00*/  FMUL.FTZ R45, R0.reuse, R45 ;  /* 0x0000002d002d7220 */ /* 0x040fe20000410000 */
[----:B-1----:R-:W-:Y:S01]  /*2a10*/  FSEL R15, R15, -INF , P5 ;  /* 0xff8000000f0f7808 */ /* 0x002fe20002800000 */
[----:B------:R-:W-:Y:S01]  /*2a20*/  FMUL.FTZ R47, R0, R47 ;  /* 0x0000002f002f7220 */ /* 0x000fe20000410000 */
[----:B------:R-:W-:Y:S01]  /*2a30*/  QGMMA.64x32x32.F32.E4M3.E4M3 R28, gdesc[UR48], R28, gsb0 ;  /* 0x00600000301c79f3 */ /* 0x000fe2000800081c */
[----:B------:R-:W-:Y:S01]  /*2a40*/  ISETP.GT.AND P5, PT, R8, 0x29, PT ;  /* 0x000000290800780c */ /* 0x000fe20003fa4270 */
[----:B------:R-:W-:Y:S01]  /*2a50*/  FMUL.FTZ R49, R0, R49 ;  /* 0x0000003100317220 */ /* 0x000fe20000410000 */
[----:B------:R-:W1:Y:S01]  /*2a60*/  MUFU.TANH R86, R86 ;  /* 0x0000005600567308 */ /* 0x000e620000002400 */
[----:B--2---:R-:W-:Y:S01]  /*2a70*/  FSEL R101, R82, -INF , P6 ;  /* 0xff80000052657808 */ /* 0x004fe20003000000 */
[C---:B------:R-:W-:Y:S01]  /*2a80*/  FMUL.FTZ R51, R0.reuse, R51 ;  /* 0x0000003300337220 */ /* 0x040fe20000410000 */
[----:B------:R-:W-:Y:S01]  /*2a90*/  FSEL R97, R97, -INF , P5 ;  /* 0xff80000061617808 */ /* 0x000fe20002800000 */
[C---:B------:R-:W-:Y:S01]  /*2aa0*/  FMUL.FTZ R53, R0.reuse, R53 ;  /* 0x0000003500357220 */ /* 0x040fe20000410000 */
[C---:B------:R-:W-:Y:S01]  /*2ab0*/  FMUL.FTZ R57, R0.reuse, R57 ;  /* 0x0000003900397220 */ /* 0x040fe20000410000 */
[C---:B------:R-:W-:Y:S01]  /*2ac0*/  FMUL.FTZ R26, R0.reuse, R59 ;  /* 0x0000003b001a7220 */ /* 0x040fe20000410000 */
[C---:B------:R-:W-:Y:S01]  /*2ad0*/  FMUL.FTZ R55, R0.reuse, R55 ;  /* 0x0000003700377220 */ /* 0x040fe20000410000 */
[----:B------:R-:W2:Y:S01]  /*2ae0*/  MUFU.TANH R87, R87 ;  /* 0x0000005700577308 */ /* 0x000ea20000002400 */
[----:B---3--:R-:W-:Y:S01]  /*2af0*/  FSEL R21, R21, -INF , P4 ;  /* 0xff80000015157808 */ /* 0x008fe20002000000 */
[----:B------:R-:W-:Y:S01]  /*2b00*/  FMUL.FTZ R46, R0, R46 ;  /* 0x0000002e002e7220 */ /* 0x000fe20000410000 */
[----:B------:R-:W-:Y:S01]  /*2b10*/  ISETP.GT.AND P4, PT, R8, 0x30, PT ;  /* 0x000000300800780c */ /* 0x000fe20003f84270 */
[C---:B------:R-:W-:Y:S01]  /*2b20*/  FMUL.FTZ R44, R0.reuse, R44 ;  /* 0x0000002c002c7220 */ /* 0x040fe20000410000 */
[C---:B------:R-:W-:Y:S01]  /*2b30*/  FMUL.FTZ R50, R0.reuse, R50 ;  /* 0x0000003200327220 */ /* 0x040fe20000410000 */
[C---:B------:R-:W-:Y:S01]  /*2b40*/  FMUL.FTZ R56, R0.reuse, R56 ;  /* 0x0000003800387220 */ /* 0x040fe20000410000 */
[----:B------:R-:W-:Y:S01]  /*2b50*/  FMUL.FTZ R58, R0, R58 ;  /* 0x0000003a003a7220 */ /* 0x000fe20000410000 */
[----:B------:R3:W-:Y:S01]  /*2b60*/  MUFU.TANH R117, R91 ;  /* 0x0000005b00757308 */ /* 0x0007e20000002400 */
[----:B-1----:R-:W-:Y:S01]  /*2b70*/  FSEL R105, R86, -INF , P4 ;  /* 0xff80000056697808 */ /* 0x002fe20002000000 */
[C---:B------:R-:W-:Y:S01]  /*2b80*/  FMUL.FTZ R54, R0.reuse, R54 ;  /* 0x0000003600367220 */ /* 0x040fe20000410000 */
[C---:B------:R-:W-:Y:S01]  /*2b90*/  FMUL.FTZ R52, R0.reuse, R52 ;  /* 0x0000003400347220 */ /* 0x040fe20000410000 */
[----:B------:R-:W-:Y:S01]  /*2ba0*/  FMUL.FTZ R48, R0, R48 ;  /* 0x0000003000307220 */ /* 0x000fe20000410000 */
[----:B------:R-:W-:-:S03]  /*2bb0*/  IMAD.MOV.U32 R86, RZ, RZ, R25 ;  /* 0x000000ffff567224 */ /* 0x000fc600078e0019 */
[----:B------:R-:W-:Y:S01]  /*2bc0*/  MUFU.TANH R80, R80 ;  /* 0x0000005000507308 */ /* 0x000fe20000002400 */
[----:B---3--:R-:W-:Y:S02]  /*2bd0*/  FSEL R91, R79, -INF , P3 ;  /* 0xff8000004f5b7808 */ /* 0x008fe40001800000 */
[----:B------:R-:W-:Y:S02]  /*2be0*/  ISETP.GT.AND P3, PT, R8, 0x38, PT ;  /* 0x000000380800780c */ /* 0x000fe40003f64270 */
[----:B------:R-:W-:Y:S02]  /*2bf0*/  FMNMX.FTZ R76, R91, R76, !PT ;  /* 0x0000004c5b4c7209 */ /* 0x000fe40007810000 */
[----:B--2---:R-:W-:Y:S01]  /*2c00*/  FSEL R103, R87, -INF , P2 ;  /* 0xff80000057677808 */ /* 0x004fe20001000000 */
[----:B------:R-:W1:Y:S01]  /*2c10*/  MUFU.TANH R90, R90 ;  /* 0x0000005a005a7308 */ /* 0x000e620000002400 */
[----:B------:R-:W-:-:S04]  /*2c20*/  FMNMX.FTZ R76, R101, R76, !PT ;  /* 0x0000004c654c7209 */ /* 0x000fc80007810000 */
[----:B------:R-:W-:-:S03]  /*2c30*/  FMNMX.FTZ R76, R97, R76, !PT ;  /* 0x0000004c614c7209 */ /* 0x000fc60007810000 */
[----:B------:R-:W-:Y:S01]  /*2c40*/  MUFU.TANH R84, R84 ;  /* 0x0000005400547308 */ /* 0x000fe20000002400 */
[----:B------:R-:W-:-:S04]  /*2c50*/  FMNMX.FTZ R76, R105, R76, !PT ;  /* 0x0000004c694c7209 */ /* 0x000fc80007810000 */
[----:B------:R-:W-:-:S03]  /*2c60*/  FMNMX.FTZ R76, R103, R76, !PT ;  /* 0x0000004c674c7209 */ /* 0x000fc60007810000 */
[----:B------:R-:W2:Y:S01]  /*2c70*/  MUFU.TANH R62, R62 ;  /* 0x0000003e003e7308 */ /* 0x000ea20000002400 */
[----:B-1----:R-:W-:-:S04]  /*2c80*/  FSEL R113, R90, -INF , P3 ;  /* 0xff8000005a717808 */ /* 0x002fc80001800000 */
[----:B------:R-:W-:-:S03]  /*2c90*/  FMNMX.FTZ R76, R113, R76, !PT ;  /* 0x0000004c714c7209 */ /* 0x000fc60007810000 */
[----:B------:R-:W-:Y:S01]  /*2ca0*/  MUFU.TANH R85, R85 ;  /* 0x0000005500557308 */ /* 0x000fe20000002400 */
[----:B------:R-:W-:Y:S02]  /*2cb0*/  WARPGROUP.DEPBAR.LE gsb0, 0x0 ;  /* 0x00008000000079c5 */ /* 0x000fe40000010000 */
        /* <DEDUP_REMOVED lines=10> */
[C---:B------:R-:W-:Y:S01]  /*2d60*/  FMUL.FTZ R40, R0.reuse, R40 ;  /* 0x0000002800287220 */ /* 0x040fe20000410000 */
[----:B------:R-:W-:-:S02]  /*2d70*/  FMUL.FTZ R41, R0, R41 ;  /* 0x0000002900297220 */ /* 0x000fc40000410000 */
[----:B------:R-:W1:Y:S08]  /*2d80*/  MUFU.TANH R61, R61 ;  /* 0x0000003d003d7308 */ /* 0x000e700000002400 */
[----:B------:R-:W3:Y:S08]  /*2d90*/  MUFU.TANH R63, R63 ;  /* 0x0000003f003f7308 */ /* 0x000ef00000002400 */
[----:B------:R-:W-:Y:S08]  /*2da0*/  MUFU.TANH R60, R60 ;  /* 0x0000003c003c7308 */ /* 0x000ff00000002400 */
[----:B------:R4:W-:Y:S08]  /*2db0*/  MUFU.TANH R22, R45 ;  /* 0x0000002d00167308 */ /* 0x0009f00000002400 */
[----:B------:R-:W-:Y:S01]  /*2dc0*/  MUFU.TANH R65, R65 ;  /* 0x0000004100417308 */ /* 0x000fe20000002400 */
[----:B----4-:R-:W-:-:S02]  /*2dd0*/  FSEL R45, R80, -INF , P6 ;  /* 0xff800000502d7808 */ /* 0x010fc40003000000 */
[----:B------:R-:W-:-:S04]  /*2de0*/  ISETP.GT.AND P6, PT, R8, 0x39, PT ;  /* 0x000000390800780c */ /* 0x000fc80003fc4270 */
[----:B------:R-:W-:Y:S01]  /*2df0*/  FSEL R117, R117, -INF , P6 ;  /* 0xff80000075757808 */ /* 0x000fe20003000000 */
[----:B------:R-:W-:Y:S03]  /*2e00*/  MUFU.TANH R66, R66 ;  /* 0x0000004200427308 */ /* 0x000fe60000002400 */
[----:B------:R-:W-:-:S05]  /*2e10*/  FMNMX.FTZ R76, R117, R76, !PT ;  /* 0x0000004c754c7209 */ /* 0x000fca0007810000 */
[----:B------:R-:W-:Y:S08]  /*2e20*/  MUFU.TANH R72, R72 ;  /* 0x0000004800487308 */ /* 0x000ff00000002400 */
[----:B------:R-:W4:Y:S08]  /*2e30*/  MUFU.TANH R74, R74 ;  /* 0x0000004a004a7308 */ /* 0x000f300000002400 */
[----:B------:R-:W-:Y:S08]  /*2e40*/  MUFU.TANH R89, R89 ;  /* 0x0000005900597308 */ /* 0x000ff00000002400 */
[----:B------:R5:W-:Y:S08]  /*2e50*/  MUFU.TANH R133, R47 ;  /* 0x0000002f00857308 */ /* 0x000bf00000002400 */
[----:B------:R-:W0:Y:S01]  /*2e60*/  MUFU.TANH R67, R67 ;  /* 0x0000004300437308 */ /* 0x000e220000002400 */
[----:B-----5:R-:W-:-:S02]  /*2e70*/  FSEL R47, R12, -INF , P5 ;  /* 0xff8000000c2f7808 */ /* 0x020fc40002800000 */
[----:B------:R-:W-:-:S04]  /*2e80*/  ISETP.GT.AND P5, PT, R8, 0x40, PT ;  /* 0x000000400800780c */ /* 0x000fc80003fa4270 */
[----:B--2---:R-:W-:Y:S01]  /*2e90*/  FSEL R115, R62, -INF , P5 ;  /* 0xff8000003e737808 */ /* 0x004fe20002800000 */
[----:B------:R2:W-:Y:S01]  /*2ea0*/  MUFU.TANH R18, R49 ;  /* 0x0000003100127308 */ /* 0x0005e20000002400 */
[----:B------:R-:W-:Y:S02]  /*2eb0*/  FMUL.FTZ R62, R0, R31 ;  /* 0x0000001f003e7220 */ /* 0x000fe40000410000 */
[----:B------:R-:W-:-:S05]  /*2ec0*/  FMNMX.FTZ R76, R115, R76, !PT ;  /* 0x0000004c734c7209 */ /* 0x000fca0007810000 */
[----:B------:R-:W5:Y:S01]  /*2ed0*/  MUFU.TANH R64, R64 ;  /* 0x0000004000407308 */ /* 0x000f620000002400 */
[----:B--2---:R-:W-:Y:S02]  /*2ee0*/  FSEL R49, R84, -INF , P4 ;  /* 0xff80000054317808 */ /* 0x004fe40002000000 */
[----:B------:R-:W-:-:S04]  /*2ef0*/  ISETP.GT.AND P4, PT, R8, 0x41, PT ;  /* 0x000000410800780c */ /* 0x000fc80003f84270 */
[----:B-1----:R-:W-:Y:S01]  /*2f00*/  FSEL R59, R61, -INF , P4 ;  /* 0xff8000003d3b7808 */ /* 0x002fe20002000000 */
[----:B------:R-:W1:Y:S01]  /*2f10*/  MUFU.TANH R70, R70 ;  /* 0x0000004600467308 */ /* 0x000e620000002400 */
[----:B---3--:R-:W-:Y:S02]  /*2f20*/  FSEL R119, R63, -INF , P4 ;  /* 0xff8000003f777808 */ /* 0x008fe40002000000 */
[----:B------:R-:W-:Y:S02]  /*2f30*/  ISETP.GT.AND P4, PT, R8, 0x58, PT ;  /* 0x000000580800780c */ /* 0x000fe40003f84270 */
[----:B------:R-:W-:Y:S02]  /*2f40*/  FMNMX.FTZ R76, R119, R76, !PT ;  /* 0x0000004c774c7209 */ /* 0x000fe40007810000 */
[----:B----4-:R-:W-:Y:S01]  /*2f50*/  FSEL R129, R74, -INF , P4 ;  /* 0xff8000004a817808 */ /* 0x010fe20002000000 */
[----:B------:R-:W2:Y:S08]  /*2f60*/  MUFU.TANH R68, R68 ;  /* 0x0000004400447308 */ /* 0x000eb00000002400 */
[----:B------:R3:W-:Y:S08]  /*2f70*/  MUFU.TANH R139, R51 ;  /* 0x00000033008b7308 */ /* 0x0007f00000002400 */
[----:B------:R4:W-:Y:S01]  /*2f80*/  MUFU.TANH R24, R53 ;  /* 0x0000003500187308 */ /* 0x0009e20000002400 */
[----:B---3--:R-:W-:-:S02]  /*2f90*/  FSEL R51, R85, -INF , P2 ;  /* 0xff80000055337808 */ /* 0x008fc40001000000 */
[----:B------:R-:W-:-:S04]  /*2fa0*/  ISETP.GT.AND P2, PT, R8, 0x48, PT ;  /* 0x000000480800780c */ /* 0x000fc80003f44270 */
[----:B------:R-:W-:Y:S01]  /*2fb0*/  FSEL R121, R66, -INF , P2 ;  /* 0xff80000042797808 */ /* 0x000fe20001000000 */
[----:B------:R-:W3:Y:S01]  /*2fc0*/  MUFU.TANH R73, R73 ;  /* 0x0000004900497308 */ /* 0x000ee20000002400 */
[----:B----4-:R-:W-:Y:S01]  /*2fd0*/  FSEL R53, R88, -INF , P3 ;  /* 0xff80000058357808 */ /* 0x010fe20001800000 */
[----:B------:R-:W-:Y:S01]  /*2fe0*/  IMAD.U32 R88, RZ, RZ, UR4 ;  /* 0x00000004ff587e24 */ /* 0x000fe2000f8e00ff */
[----:B------:R-:W-:Y:S02]  /*2ff0*/  ISETP.GT.AND P3, PT, R8, 0x49, PT ;  /* 0x000000490800780c */ /* 0x000fe40003f64270 */
[----:B------:R-:W-:Y:S02]  /*3000*/  FMNMX.FTZ R76, R121, R76, !PT ;  /* 0x0000004c794c7209 */ /* 0x000fe40007810000 */
[----:B0-----:R-:W-:Y:S01]  /*3010*/  FSEL R123, R67, -INF , P3 ;  /* 0xff800000437b7808 */ /* 0x001fe20001800000 */
[----:B------:R0:W-:Y:S01]  /*3020*/  MUFU.TANH R12, R57 ;  /* 0x00000039000c7308 */ /* 0x0001e20000002400 */
[----:B-----5:R-:W-:-:S02]  /*3030*/  FSEL R61, R64, -INF , P2 ;  /* 0xff800000403d7808 */ /* 0x020fc40001000000 */
[----:B------:R-:W-:Y:S02]  /*3040*/  FMNMX.FTZ R76, R123, R76, !PT ;  /* 0x0000004c7b4c7209 */ /* 0x000fe40007810000 */
[----:B------:R-:W-:-:S03]  /*3050*/  ISETP.GT.AND P2, PT, R8, 0x59, PT ;  /* 0x000000590800780c */ /* 0x000fc60003f44270 */
[----:B------:R4:W-:Y:S01]  /*3060*/  MUFU.TANH R143, R55 ;  /* 0x00000037008f7308 */ /* 0x0009e20000002400 */
[----:B0-----:R-:W-:Y:S01]  /*3070*/  FSEL R57, R60, -INF , P5 ;  /* 0xff8000003c397808 */ /* 0x001fe20002800000 */
[----:B------:R-:W-:Y:S01]  /*3080*/  FMUL.FTZ R60, R0, R29 ;  /* 0x0000001d003c7220 */ /* 0x000fe20000410000 */
[----:B------:R-:W-:Y:S02]  /*3090*/  FSEL R29, R65, -INF , P3 ;  /* 0xff800000411d7808 */ /* 0x000fe40001800000 */
[----:B------:R-:W-:Y:S02]  /*30a0*/  FSEL R65, R72, -INF , P4 ;  /* 0xff80000048417808 */ /* 0x000fe40002000000 */
[C---:B------:R-:W-:Y:S01]  /*30b0*/  ISETP.GT.AND P4, PT, R8.reuse, 0x69, PT ;  /* 0x000000690800780c */ /* 0x040fe20003f84270 */
[----:B------:R-:W0:Y:S01]  /*30c0*/  MUFU.TANH R69, R69 ;  /* 0x0000004500457308 */ /* 0x000e220000002400 */
[----:B----4-:R-:W-:Y:S02]  /*30d0*/  FSEL R55, R89, -INF , P6 ;  /* 0xff80000059377808 */ /* 0x010fe40003000000 */
[----:B------:R-:W-:-:S02]  /*30e0*/  ISETP.GT.AND P6, PT, R8, 0x50, PT ;  /* 0x000000500800780c */ /* 0x000fc40003fc4270 */
[----:B------:R-:W-:Y:S01]  /*30f0*/  FSEL R79, R18, -INF , P4 ;  /* 0xff800000124f7808 */ /* 0x000fe20002000000 */
[----:B------:R-:W-:Y:S01]  /*3100*/  FMUL.FTZ R18, R0, R39 ;  /* 0x0000002700127220 */ /* 0x000fe20000410000 */
[----:B------:R-:W-:Y:S01]  /*3110*/  ISETP.GT.AND P5, PT, R8, 0x51, PT ;  /* 0x000000510800780c */ /* 0x000fe20003fa4270 */
[----:B------:R-:W4:Y:S01]  /*3120*/  MUFU.TANH R46, R46 ;  /* 0x0000002e002e7308 */ /* 0x000f220000002400 */
[----:B-1----:R-:W-:Y:S02]  /*3130*/  FSEL R125, R70, -INF , P6 ;  /* 0xff800000467d7808 */ /* 0x002fe40003000000 */
[----:B--2---:R-:W-:Y:S02]  /*3140*/  FSEL R63, R68, -INF , P6 ;  /* 0xff800000443f7808 */ /* 0x004fe40003000000 */
[----:B------:R-:W-:Y:S02]  /*3150*/  ISETP.GT.AND P6, PT, R8, 0x61, PT ;  /* 0x000000610800780c */ /* 0x000fe40003fc4270 */
[----:B------:R-:W-:Y:S01]  /*3160*/  FSEL R127, R127, -INF , P5 ;  /* 0xff8000007f7f7808 */ /* 0x000fe20002800000 */
[----:B------:R-:W1:Y:S01]  /*3170*/  MUFU.TANH R44, R44 ;  /* 0x0000002c002c7308 */ /* 0x000e620000002400 */
[----:B------:R-:W-:-:S02]  /*3180*/  FMNMX.FTZ R76, R125, R76, !PT ;  /* 0x0000004c7d4c7209 */ /* 0x000fc40007810000 */
[----:B---3--:R-:W-:Y:S02]  /*3190*/  FSEL R67, R73, -INF , P2 ;  /* 0xff80000049437808 */ /* 0x008fe40001000000 */
[----:B------:R-:W-:Y:S01]  /*31a0*/  FSEL R73, R22, -INF , P6 ;  /* 0xff80000016497808 */ /* 0x000fe20003000000 */
[----:B------:R-:W-:Y:S01]  /*31b0*/  FMUL.FTZ R22, R0, R35 ;  /* 0x0000002300167220 */ /* 0x000fe20000410000 */
[----:B------:R-:W-:Y:S01]  /*31c0*/  FMNMX.FTZ R76, R127, R76, !PT ;  /* 0x0000004c7f4c7209 */ /* 0x000fe20007810000 */
[----:B------:R-:W2:Y:S01]  /*31d0*/  MUFU.TANH R28, R28 ;  /* 0x0000001c001c7308 */ /* 0x000ea20000002400 */
[----:B------:R-:W-:Y:S02]  /*31e0*/  ISETP.GT.AND P3, PT, R8, 0x60, PT ;  /* 0x000000600800780c */ /* 0x000fe40003f64270 */
[----:B------:R-:W-:Y:S02]  /*31f0*/  FSEL R131, R131, -INF , P2 ;  /* 0xff80000083837808 */ /* 0x000fe40001000000 */
[----:B------:R-:W-:-:S02]  /*3200*/  FMNMX.FTZ R76, R129, R76, !PT ;  /* 0x0000004c814c7209 */ /* 0x000fc40007810000 */
[----:B------:R-:W-:Y:S01]  /*3210*/  FSEL R139, R139, -INF , P4 ;  /* 0xff8000008b8b7808 */ /* 0x000fe20002000000 */
[----:B------:R-:W3:Y:S01]  /*3220*/  MUFU.TANH R30, R30 ;  /* 0x0000001e001e7308 */ /* 0x000ee20000002400 */
[----:B------:R-:W-:Y:S02]  /*3230*/  ISETP.GT.AND P4, PT, R8, 0x80, PT ;  /* 0x000000800800780c */ /* 0x000fe40003f84270 */
[----:B0-----:R-:W-:Y:S02]  /*3240*/  FSEL R31, R69, -INF , P5 ;  /* 0xff800000451f7808 */ /* 0x001fe40002800000 */
[----:B----4-:R-:W-:Y:S02]  /*3250*/  FSEL R135, R46, -INF , P3 ;  /* 0xff8000002e877808 */ /* 0x010fe40001800000 */
[----:B------:R-:W-:Y:S01]  /*3260*/  FMNMX.FTZ R76, R131, R76, !PT ;  /* 0x0000004c834c7209 */ /* 0x000fe20007810000 */
[----:B------:R-:W0:Y:S01]  /*3270*/  MUFU.TANH R18, R18 ;  /* 0x0000001200127308 */ /* 0x000e220000002400 */
[----:B-1----:R-:W-:-:S02]  /*3280*/  FSEL R69, R44, -INF , P3 ;  /* 0xff8000002c457808 */ /* 0x002fc40001800000 */
[----:B--2---:R-:W-:Y:S02]  /*3290*/  FSEL R107, R28, -INF , P4 ;  /* 0xff8000001c6b7808 */ /* 0x004fe40002000000 */
[C---:B------:R-:W-:Y:S02]  /*32a0*/  ISETP.GT.AND P3, PT, R8.reuse, 0x71, PT ;  /* 0x000000710800780c */ /* 0x040fe40003f64270 */
[----:B------:R-:W-:Y:S01]  /*32b0*/  ISETP.GT.AND P5, PT, R8, 0x68, PT ;  /* 0x000000680800780c */ /* 0x000fe20003fa4270 */
[----:B------:R-:W1:Y:S01]  /*32c0*/  MUFU.TANH R50, R50 ;  /* 0x0000003200327308 */ /* 0x000e620000002400 */
[----:B---3--:R-:W-:Y:S02]  /*32d0*/  FSEL R149, R30, -INF , P4 ;  /* 0xff8000001e957808 */ /* 0x008fe40002000000 */
[----:B------:R-:W-:Y:S02]  /*32e0*/  ISETP.GT.AND P4, PT, R8, 0x91, PT ;  /* 0x000000910800780c */ /* 0x000fe40003f84270 */
[----:B------:R-:W-:-:S02]  /*32f0*/  FSEL R133, R133, -INF , P6 ;  /* 0xff80000085857808 */ /* 0x000fc40003000000 */
[----:B------:R-:W-:Y:S01]  /*3300*/  FMNMX.FTZ R76, R135, R76, !PT ;  /* 0x0000004c874c7209 */ /* 0x000fe20007810000 */
[----:B------:R-:W2:Y:S01]  /*3310*/  MUFU.TANH R56, R56 ;  /* 0x0000003800387308 */ /* 0x000ea20000002400 */
[----:B------:R-:W-:Y:S02]  /*3320*/  ISETP.GT.AND P6, PT, R8, 0x78, PT ;  /* 0x000000780800780c */ /* 0x000fe40003fc4270 */
[----:B------:R-:W-:Y:S01]  /*3330*/  FSEL R87, R24, -INF , P3 ;  /* 0xff80000018577808 */ /* 0x000fe20001800000 */
[----:B------:R-:W-:Y:S01]  /*3340*/  FMUL.FTZ R24, R0, R43 ;  /* 0x0000002b00187220 */ /* 0x000fe20000410000 */
[----:B0-----:R-:W-:Y:S02]  /*3350*/  FSEL R159, R18, -INF , P4 ;  /* 0xff800000129f7808 */ /* 0x001fe40002000000 */
[----:B------:R-:W-:Y:S01]  /*3360*/  FMNMX.FTZ R18, R3, R6, !PT ;  /* 0x0000000603127209 */ /* 0x000fe20007810000 */
[----:B------:R-:W0:Y:S01]  /*3370*/  MUFU.TANH R58, R58 ;  /* 0x0000003a003a7308 */ /* 0x000e220000002400 */
[----:B-1----:R-:W-:-:S02]  /*3380*/  FSEL R137, R50, -INF , P5 ;  /* 0xff80000032897808 */ /* 0x002fc40002800000 */
[----:B------:R-:W-:Y:S02]  /*3390*/  FMNMX.FTZ R76, R133, R76, !PT ;  /* 0x0000004c854c7209 */ /* 0x000fe40007810000 */
[----:B------:R-:W-:Y:S02]  /*33a0*/  FMNMX.FTZ R18, R7, R18, !PT ;  /* 0x0000001207127209 */ /* 0x000fe40007810000 */
[----:B------:R-:W-:Y:S01]  /*33b0*/  ISETP.GT.AND P2, PT, R8, 0x70, PT ;  /* 0x000000700800780c */ /* 0x000fe20003f44270 */
[----:B------:R-:W1:Y:S01]  /*33c0*/  MUFU.TANH R22, R22 ;  /* 0x0000001600167308 */ /* 0x000e620000002400 */
[----:B--2---:R-:W-:Y:S02]  /*33d0*/  FSEL R39, R56, -INF , P6 ;  /* 0xff80000038277808 */ /* 0x004fe40003000000 */
[----:B------:R-:W-:Y:S02]  /*33e0*/  FMNMX.FTZ R76, R137, R76, !PT ;  /* 0x0000004c894c7209 */ /* 0x000fe40007810000 */
[----:B------:R-:W-:-:S02]  /*33f0*/  FSEL R143, R143, -INF , P3 ;  /* 0xff8000008f8f7808 */ /* 0x000fc40001800000 */
[----:B------:R-:W-:Y:S01]  /*3400*/  FMNMX.FTZ R76, R139, R76, !PT ;  /* 0x0000004c8b4c7209 */ /* 0x000fe20007810000 */
[----:B------:R-:W2:Y:S01]  /*3410*/  MUFU.TANH R54, R54 ;  /* 0x0000003600367308 */ /* 0x000ea20000002400 */
[----:B0-----:R-:W-:Y:S02]  /*3420*/  FSEL R145, R58, -INF , P6 ;  /* 0xff8000003a917808 */ /* 0x001fe40003000000 */
[C---:B------:R-:W-:Y:S02]  /*3430*/  ISETP.GT.AND P6, PT, R8.reuse, 0x89, PT ;  /* 0x000000890800780c */ /* 0x040fe40003fc4270 */
[----:B------:R-:W-:-:S03]  /*3440*/  ISETP.GT.AND P3, PT, R8, 0x81, PT ;  /* 0x000000810800780c */ /* 0x000fc60003f64270 */
[----:B------:R-:W0:Y:S01]  /*3450*/  MUFU.TANH R52, R52 ;  /* 0x0000003400347308 */ /* 0x000e220000002400 */
[----:B-1----:R-:W-:Y:S02]  /*3460*/  FSEL R155, R22, -INF , P6 ;  /* 0xff800000169b7808 */ /* 0x002fe40003000000 */
[----:B------:R-:W-:-:S04]  /*3470*/  FMNMX.FTZ R22, R9, R18, !PT ;  /* 0x0000001209167209 */ /* 0x000fc80007810000 */
[----:B------:R-:W-:Y:S01]  /*3480*/  FMNMX.FTZ R22, R11, R22, !PT ;  /* 0x000000160b167209 */ /* 0x000fe20007810000 */
[----:B------:R-:W1:Y:S01]  /*3490*/  MUFU.TANH R48, R48 ;  /* 0x0000003000307308 */ /* 0x000e620000002400 */
[----:B--2---:R-:W-:Y:S02]  /*34a0*/  FSEL R141, R54, -INF , P2 ;  /* 0xff800000368d7808 */ /* 0x004fe40001000000 */
[----:B------:R-:W-:Y:S02]  /*34b0*/  FMNMX.FTZ R22, R13, R22, !PT ;  /* 0x000000160d167209 */ /* 0x000fe40007810000 */
[----:B------:R-:W-:Y:S02]  /*34c0*/  FMNMX.FTZ R76, R141, R76, !PT ;  /* 0x0000004c8d4c7209 */ /* 0x000fe40007810000 */
[----:B------:R-:W-:Y:S01]  /*34d0*/  FMNMX.FTZ R22, R15, R22, !PT ;  /* 0x000000160f167209 */ /* 0x000fe20007810000 */
[----:B------:R-:W2:Y:S01]  /*34e0*/  MUFU.TANH R32, R32 ;  /* 0x0000002000207308 */ /* 0x000ea20000002400 */
[----:B0-----:R-:W-:-:S02]  /*34f0*/  FSEL R85, R52, -INF , P2 ;  /* 0xff80000034557808 */ /* 0x001fc40001000000 */
[----:B------:R-:W-:Y:S02]  /*3500*/  ISETP.GT.AND P2, PT, R8, 0x88, PT ;  /* 0x000000880800780c */ /* 0x000fe40003f44270 */
[----:B------:R-:W-:-:S03]  /*3510*/  FMNMX.FTZ R76, R143, R76, !PT ;  /* 0x0000004c8f4c7209 */ /* 0x000fc60007810000 */
[----:B------:R-:W0:Y:S01]  /*3520*/  MUFU.TANH R34, R34 ;  /* 0x0000002200227308 */ /* 0x000e220000002400 */
[----:B-1----:R-:W-:Y:S02]  /*3530*/  FSEL R35, R48, -INF , P5 ;  /* 0xff80000030237808 */ /* 0x002fe40002800000 */
[----:B------:R-:W-:Y:S02]  /*3540*/  ISETP.GT.AND P5, PT, R8, 0x79, PT ;  /* 0x000000790800780c */ /* 0x000fe40003fa4270 */
[----:B------:R-:W-:Y:S02]  /*3550*/  FMNMX.FTZ R76, R145, R76, !PT ;  /* 0x0000004c914c7209 */ /* 0x000fe40007810000 */
[----:B------:R-:W-:Y:S01]  /*3560*/  FSEL R43, R12, -INF , P5 ;  /* 0xff8000000c2b7808 */ /* 0x000fe20002800000 */
[----:B------:R-:W1:Y:S01]  /*3570*/  MUFU.TANH R26, R26 ;  /* 0x0000001a001a7308 */ /* 0x000e620000002400 */
[----:B--2---:R-:W-:-:S07]  /*3580*/  FSEL R111, R32, -INF , P2 ;  /* 0xff800000206f7808 */ /* 0x004fce0001000000 */
[----:B------:R-:W2:Y:S01]  /*3590*/  MUFU.TANH R24, R24 ;  /* 0x0000001800187308 */ /* 0x000ea20000002400 */
[----:B0-----:R-:W-:Y:S02]  /*35a0*/  FSEL R153, R34, -INF , P2 ;  /* 0xff80000022997808 */ /* 0x001fe40001000000 */
[----:B------:R-:W-:-:S05]  /*35b0*/  ISETP.GT.AND P2, PT, R8, 0x99, PT ;  /* 0x000000990800780c */ /* 0x000fca0003f44270 */
[----:B------:R-:W0:Y:S01]  /*35c0*/  MUFU.TANH R62, R62 ;  /* 0x0000003e003e7308 */ /* 0x000e220000002400 */
[----:B-1----:R-:W-:Y:S02]  /*35d0*/  FSEL R147, R26, -INF , P5 ;  /* 0xff8000001a937808 */ /* 0x002fe40002800000 */
[----:B------:R-:W-:Y:S02]  /*35e0*/  ISETP.GT.AND P5, PT, R8, 0x90, PT ;  /* 0x000000900800780c */ /* 0x000fe40003fa4270 */
[----:B------:R-:W-:-:S03]  /*35f0*/  FMNMX.FTZ R76, R147, R76, !PT ;  /* 0x0000004c934c7209 */ /* 0x000fc60007810000 */
[----:B------:R-:W1:Y:S01]  /*3600*/  MUFU.TANH R38, R38 ;  /* 0x0000002600267308 */ /* 0x000e620000002400 */
[----:B--2---:R-:W-:Y:S02]  /*3610*/  FSEL R163, R24, -INF , P2 ;  /* 0xff80000018a37808 */ /* 0x004fe40001000000 */
[----:B------:R-:W-:Y:S02]  /*3620*/  FMNMX.FTZ R24, R21, R22, !PT ;  /* 0x0000001615187209 */ /* 0x000fe40007810000 */
[----:B------:R-:W-:Y:S02]  /*3630*/  FMNMX.FTZ R76, R149, R76, !PT ;  /* 0x0000004c954c7209 */ /* 0x000fe40007810000 */
[----:B------:R-:W-:Y:S01]  /*3640*/  FMNMX.FTZ R24, R23, R24, !PT ;  /* 0x0000001817187209 */ /* 0x000fe20007810000 */
[----:B------:R-:W2:Y:S01]  /*3650*/  MUFU.TANH R60, R60 ;  /* 0x0000003c003c7308 */ /* 0x000ea20000002400 */
[----:B0-----:R-:W-:Y:S02]  /*3660*/  FSEL R151, R62, -INF , P3 ;  /* 0xff8000003e977808 */ /* 0x001fe40001800000 */
[----:B------:R-:W-:-:S02]  /*3670*/  FMNMX.FTZ R24, R27, R24, !PT ;  /* 0x000000181b187209 */ /* 0x000fc40007810000 */
[----:B------:R-:W-:Y:S02]  /*3680*/  FMNMX.FTZ R76, R151, R76, !PT ;  /* 0x0000004c974c7209 */ /* 0x000fe40007810000 */
[----:B------:R-:W-:Y:S01]  /*3690*/  FMNMX.FTZ R24, R45, R24, !PT ;  /* 0x000000182d187209 */ /* 0x000fe20007810000 */
[----:B------:R-:W0:Y:S01]  /*36a0*/  MUFU.TANH R42, R42 ;  /* 0x0000002a002a7308 */ /* 0x000e220000002400 */
[----:B------:R-:W-:Y:S02]  /*36b0*/  FMNMX.FTZ R76, R153, R76, !PT ;  /* 0x0000004c994c7209 */ /* 0x000fe40007810000 */
[----:B------:R-:W-:Y:S02]  /*36c0*/  FMNMX.FTZ R26, R47, R24, !PT ;  /* 0x000000182f1a7209 */ /* 0x000fe40007810000 */
[----:B-1----:R-:W-:Y:S02]  /*36d0*/  FSEL R157, R38, -INF , P5 ;  /* 0xff800000269d7808 */ /* 0x002fe40002800000 */
[----:B------:R-:W-:Y:S01]  /*36e0*/  FMNMX.FTZ R76, R155, R76, !PT ;  /* 0x0000004c9b4c7209 */ /* 0x000fe20007810000 */
[----:B------:R-:W1:Y:S01]  /*36f0*/  MUFU.TANH R38, R33 ;  /* 0x0000002100267308 */ /* 0x000e620000002400 */
[----:B--2---:R-:W-:-:S02]  /*3700*/  FSEL R109, R60, -INF , P3 ;  /* 0xff8000003c6d7808 */ /* 0x004fc40001800000 */
[----:B------:R-:W-:Y:S02]  /*3710*/  FMNMX.FTZ R26, R49, R26, !PT ;  /* 0x0000001a311a7209 */ /* 0x000fe40007810000 */
[----:B------:R-:W-:Y:S02]  /*3720*/  ISETP.GT.AND P3, PT, R8, 0x98, PT ;  /* 0x000000980800780c */ /* 0x000fe40003f64270 */
[----:B------:R-:W-:Y:S01]  /*3730*/  FMNMX.FTZ R76, R157, R76, !PT ;  /* 0x0000004c9d4c7209 */ /* 0x000fe20007810000 */
[----:B------:R-:W-:Y:S01]  /*3740*/  MUFU.TANH R36, R36 ;  /* 0x0000002400247308 */ /* 0x000fe20000002400 */
[----:B------:R-:W-:Y:S02]  /*3750*/  FMNMX.FTZ R26, R51, R26, !PT ;  /* 0x0000001a331a7209 */ /* 0x000fe40007810000 */
[----:B0-----:R-:W-:Y:S02]  /*3760*/  FSEL R161, R42, -INF , P3 ;  /* 0xff8000002aa17808 */ /* 0x001fe40001800000 */
[----:B------:R-:W-:-:S02]  /*3770*/  FMNMX.FTZ R76, R159, R76, !PT ;  /* 0x0000004c9f4c7209 */ /* 0x000fc40007810000 */
[----:B------:R-:W-:Y:S01]  /*3780*/  FMNMX.FTZ R26, R53, R26, !PT ;  /* 0x0000001a351a7209 */ /* 0x000fe20007810000 */
[----:B------:R0:W2:Y:S01]  /*3790*/  MUFU.TANH R42, R37 ;  /* 0x00000025002a7308 */ /* 0x0000a20000002400 */
[----:B------:R-:W-:Y:S02]  /*37a0*/  FMNMX.FTZ R76, R161, R76, !PT ;  /* 0x0000004ca14c7209 */ /* 0x000fe40007810000 */
[----:B------:R-:W-:Y:S02]  /*37b0*/  FMNMX.FTZ R28, R55, R26, !PT ;  /* 0x0000001a371c7209 */ /* 0x000fe40007810000 */
[----:B------:R-:W-:Y:S02]  /*37c0*/  FMNMX.FTZ R76, R163, R76, !PT ;  /* 0x0000004ca34c7209 */ /* 0x000fe40007810000 */
[----:B------:R-:W-:Y:S01]  /*37d0*/  FMNMX.FTZ R28, R57, R28, !PT ;  /* 0x0000001c391c7209 */ /* 0x000fe20007810000 */
[----:B------:R-:W-:Y:S02]  /*37e0*/  MUFU.TANH R40, R40 ;  /* 0x0000002800287308 */ /* 0x000fe40000002400 */
[----:B------:R-:W3:Y:S01]  /*37f0*/  SHFL.BFLY PT, R89, R76, 0x2, 0x1f ;  /* 0x0c401f004c597f89 */ /* 0x000ee200000e0000 */
[----:B------:R-:W-:-:S04]  /*3800*/  FMNMX.FTZ R28, R59, R28, !PT ;  /* 0x0000001c3b1c7209 */ /* 0x000fc80007810000 */
[----:B------:R-:W-:Y:S01]  /*3810*/  FMNMX.FTZ R28, R61, R28, !PT ;  /* 0x0000001c3d1c7209 */ /* 0x000fe20007810000 */
[----:B------:R-:W4:Y:S03]  /*3820*/  MUFU.TANH R44, R41 ;  /* 0x00000029002c7308 */ /* 0x000f260000002400 */
[----:B------:R-:W-:-:S04]  /*3830*/  FMNMX.FTZ R30, R29, R28, !PT ;  /* 0x0000001c1d1e7209 */ /* 0x000fc80007810000 */
[----:B------:R-:W-:-:S04]  /*3840*/  FMNMX.FTZ R30, R63, R30, !PT ;  /* 0x0000001e3f1e7209 */ /* 0x000fc80007810000 */
[----:B------:R-:W-:-:S04]  /*3850*/  FMNMX.FTZ R30, R31, R30, !PT ;  /* 0x0000001e1f1e7209 */ /* 0x000fc80007810000 */
[----:B------:R-:W-:Y:S02]  /*3860*/  FMNMX.FTZ R30, R65, R30, !PT ;  /* 0x0000001e411e7209 */ /* 0x000fe40007810000 */
[----:B---3--:R-:W-:Y:S02]  /*3870*/  FMNMX.FTZ R8, R76, R89, !PT ;  /* 0x000000594c087209 */ /* 0x008fe40007810000 */
[----:B------:R-:W-:-:S03]  /*3880*/  FMNMX.FTZ R32, R67, R30, !PT ;  /* 0x0000001e43207209 */ /* 0x000fc60007810000 */
[----:B------:R-:W3:Y:S01]  /*3890*/  SHFL.BFLY PT, R89, R8, 0x1, 0x1f ;  /* 0x0c201f0008597f89 */ /* 0x000ee200000e0000 */
[----:B------:R-:W-:-:S04]  /*38a0*/  FMNMX.FTZ R32, R69, R32, !PT ;  /* 0x0000002045207209 */ /* 0x000fc80007810000 */
[----:B------:R-:W-:-:S04]  /*38b0*/  FMNMX.FTZ R32, R73, R32, !PT ;  /* 0x0000002049207209 */ /* 0x000fc80007810000 */
[----:B------:R-:W-:-:S04]  /*38c0*/  FMNMX.FTZ R32, R35, R32, !PT ;  /* 0x0000002023207209 */ /* 0x000fc80007810000 */
[----:B------:R-:W-:-:S04]  /*38d0*/  FMNMX.FTZ R34, R79, R32, !PT ;  /* 0x000000204f227209 */ /* 0x000fc80007810000 */
[----:B------:R-:W-:-:S04]  /*38e0*/  FMNMX.FTZ R34, R85, R34, !PT ;  /* 0x0000002255227209 */ /* 0x000fc80007810000 */
[----:B------:R-:W-:Y:S02]  /*38f0*/  FMNMX.FTZ R34, R87, R34, !PT ;  /* 0x0000002257227209 */ /* 0x000fe40007810000 */
[----:B---3--:R-:W-:Y:S02]  /*3900*/  FMNMX.FTZ R89, R8, R89, !PT ;  /* 0x0000005908597209 */ /* 0x008fe40007810000 */
[----:B------:R-:W-:Y:S02]  /*3910*/  FMNMX.FTZ R34, R39, R34, !PT ;  /* 0x0000002227227209 */ /* 0x000fe40007810000 */
[C---:B------:R-:W-:Y:S01]  /*3920*/  FSETP.NEU.FTZ.AND P0, PT, R89.reuse, -INF , PT ;  /* 0xff8000005900780b */ /* 0x040fe20003f1d000 */
[----:B------:R-:W-:Y:S01]  /*3930*/  FFMA.FTZ R12, R89, R88, -8 ;  /* 0xc1000000590c7423 */ /* 0x000fe20000010058 */
[----:B------:R-:W-:-:S04]  /*3940*/  FMNMX.FTZ R46, R43, R34, !PT ;  /* 0x000000222b2e7209 */ /* 0x000fc80007810000 */
[----:B------:R-:W-:Y:S02]  /*3950*/  FMNMX.FTZ R46, R107, R46, !PT ;  /* 0x0000002e6b2e7209 */ /* 0x000fe40007810000 */
[----:B------:R-:W-:Y:S02]  /*3960*/  FSEL R54, R12, RZ, P0 ;  /* 0x000000ff0c367208 */ /* 0x000fe40000000000 */
[----:B------:R-:W-:Y:S02]  /*3970*/  FMNMX.FTZ R46, R109, R46, !PT ;  /* 0x0000002e6d2e7209 */ /* 0x000fe40007810000 */
[----:B------:R-:W-:Y:S01]  /*3980*/  ISETP.NE.AND P0, PT, R14, RZ, PT ;  /* 0x000000ff0e00720c */ /* 0x000fe20003f05270 */
[-CC-:B------:R-:W-:Y:S01]  /*3990*/  FFMA.FTZ R14, R95, R88.reuse, -R54.reuse ;  /* 0x000000585f0e7223 */ /* 0x180fe20000010836 */
[-CC-:B------:R-:W-:Y:S01]  /*39a0*/  FFMA.FTZ R95, R123, R88.reuse, -R54.reuse ;  /* 0x000000587b5f7223 */ /* 0x180fe20000010836 */
[-CC-:B------:R-:W-:Y:S01]  /*39b0*/  FFMA.FTZ R125, R125, R88.reuse, -R54.reuse ;  /* 0x000000587d7d7223 */ /* 0x180fe20000010836 */
[----:B-1----:R-:W-:Y:S01]  /*39c0*/  FSEL R123, R38, -INF , P6 ;  /* 0xff800000267b7808 */ /* 0x002fe20003000000 */
[--C-:B0-----:R-:W-:Y:S01]  /*39d0*/  FFMA.FTZ R37, R77, R88, -R54.reuse ;  /* 0x000000584d257223 */ /* 0x101fe20000010836 */
[----:B------:R-:W-:Y:S01]  /*39e0*/  FMNMX.FTZ R46, R111, R46, !PT ;  /* 0x0000002e6f2e7209 */ /* 0x000fe20007810000 */
[----:B------:R0:W-:Y:S01]  /*39f0*/  MUFU.EX2 R32, R125 ;  /* 0x0000007d00207308 */ /* 0x0001e20000000800 */
[-CC-:B------:R-:W-:Y:S01]  /*3a00*/  FFMA.FTZ R77, R97, R88.reuse, -R54.reuse ;  /* 0x00000058614d7223 */ /* 0x180fe20000010836 */
[--C-:B------:R-:W-:Y:S01]  /*3a10*/  FFMA.FTZ R97, R127, R88, -R54.reuse ;  /* 0x000000587f617223 */ /* 0x100fe20000010836 */
[----:B------:R-:W-:Y:S01]  /*3a20*/  FMNMX.FTZ R46, R123, R46, !PT ;  /* 0x0000002e7b2e7209 */ /* 0x000fe20007810000 */
[-CC-:B------:R-:W-:Y:S01]  /*3a30*/  FFMA.FTZ R129, R129, R88.reuse, -R54.reuse ;  /* 0x0000005881817223 */ /* 0x180fe20000010836 */
[----:B--2---:R-:W-:Y:S01]  /*3a40*/  FSEL R127, R42, -INF , P4 ;  /* 0xff8000002a7f7808 */ /* 0x004fe20002000000 */
[-CC-:B------:R-:W-:Y:S01]  /*3a50*/  FFMA.FTZ R8, R71, R88.reuse, -R54.reuse ;  /* 0x0000005847087223 */ /* 0x180fe20000010836 */
[-CC-:B------:R-:W-:Y:S01]  /*3a60*/  FFMA.FTZ R71, R99, R88.reuse, -R54.reuse ;  /* 0x0000005863477223 */ /* 0x180fe20000010836 */
[----:B------:R1:W-:Y:S01]  /*3a70*/  MUFU.EX2 R34, R129 ;  /* 0x0000008100227308 */ /* 0x0003e20000000800 */
[----:B0-----:R-:W-:Y:S01]  /*3a80*/  FSEL R125, R36, -INF , P5 ;  /* 0xff800000247d7808 */ /* 0x001fe20002800000 */
[-CC-:B------:R-:W-:Y:S01]  /*3a90*/  FFMA.FTZ R99, R131, R88.reuse, -R54.reuse ;  /* 0x0000005883637223 */ /* 0x180fe20000010836 */
[----:B----4-:R-:W-:Y:S01]  /*3aa0*/  FSEL R131, R44, -INF , P2 ;  /* 0xff8000002c837808 */ /* 0x010fe20001000000 */
[--C-:B------:R-:W-:Y:S01]  /*3ab0*/  FFMA.FTZ R33, R10, R88, -R54.reuse ;  /* 0x000000580a217223 */ /* 0x100fe20000010836 */
[----:B------:R-:W-:Y:S01]  /*3ac0*/  FMNMX.FTZ R46, R125, R46, !PT ;  /* 0x0000002e7d2e7209 */ /* 0x000fe20007810000 */
[-CC-:B------:R-:W-:Y:S01]  /*3ad0*/  FFMA.FTZ R10, R75, R88.reuse, -R54.reuse ;  /* 0x000000584b0a7223 */ /* 0x180fe20000010836 */
[-CC-:B------:R-:W-:Y:S01]  /*3ae0*/  FFMA.FTZ R75, R91, R88.reuse, -R54.reuse ;  /* 0x000000585b4b7223 */ /* 0x180fe20000010836 */
[-CC-:B------:R-:W-:Y:S01]  /*3af0*/  FFMA.FTZ R93, R93, R88.reuse, -R54.reuse ;  /* 0x000000585d5d7223 */ /* 0x180fe20000010836 */
[----:B-1----:R-:W-:Y:S01]  /*3b00*/  FSEL R129, R40, -INF , P3 ;  /* 0xff80000028817808 */ /* 0x002fe20001800000 */
[--C-:B------:R-:W-:Y:S01]  /*3b10*/  FFMA.FTZ R101, R101, R88, -R54.reuse ;  /* 0x0000005865657223 */ /* 0x100fe20000010836 */
[----:B------:R-:W-:Y:S01]  /*3b20*/  FMNMX.FTZ R46, R127, R46, !PT ;  /* 0x0000002e7f2e7209 */ /* 0x000fe20007810000 */
[-CC-:B------:R-:W-:Y:S01]  /*3b30*/  FFMA.FTZ R105, R105, R88.reuse, -R54.reuse ;  /* 0x0000005869697223 */ /* 0x180fe20000010836 */
[-CC-:B------:R-:W-:Y:S01]  /*3b40*/  FFMA.FTZ R113, R113, R88.reuse, -R54.reuse ;  /* 0x0000005871717223 */ /* 0x180fe20000010836 */
[--C-:B------:R-:W-:Y:S01]  /*3b50*/  FFMA.FTZ R115, R115, R88, -R54.reuse ;  /* 0x0000005873737223 */ /* 0x100fe20000010836 */
[----:B------:R-:W-:Y:S01]  /*3b60*/  FMNMX.FTZ R46, R129, R46, !PT ;  /* 0x0000002e812e7209 */ /* 0x000fe20007810000 */
[-CC-:B------:R-:W-:Y:S01]  /*3b70*/  FFMA.FTZ R121, R121, R88.reuse, -R54.reuse ;  /* 0x0000005879797223 */ /* 0x180fe20000010836 */
[-CC-:B------:R-:W-:Y:S01]  /*3b80*/  FFMA.FTZ R12, R81, R88.reuse, -R54.reuse ;  /* 0x00000058510c7223 */ /* 0x180fe20000010836 */
[--C-:B------:R-:W-:Y:S01]  /*3b90*/  FFMA.FTZ R41, R83, R88, -R54.reuse ;  /* 0x0000005853297223 */ /* 0x100fe20000010836 */
[----:B------:R-:W-:Y:S01]  /*3ba0*/  FMNMX.FTZ R46, R131, R46, !PT ;  /* 0x0000002e832e7209 */ /* 0x000fe20007810000 */
[----:B------:R0:W-:Y:S01]  /*3bb0*/  MUFU.EX2 R18, R93 ;  /* 0x0000005d00127308 */ /* 0x0001e20000000800 */
[-CC-:B------:R-:W-:Y:S01]  /*3bc0*/  FFMA.FTZ R81, R103, R88.reuse, -R54.reuse ;  /* 0x0000005867517223 */ /* 0x180fe20000010836 */
[-CC-:B------:R-:W-:Y:S01]  /*3bd0*/  FFMA.FTZ R83, R117, R88.reuse, -R54.reuse ;  /* 0x0000005875537223 */ /* 0x180fe20000010836 */
[-CC-:B------:R-:W-:Y:S01]  /*3be0*/  FFMA.FTZ R36, R135, R88.reuse, -R54.reuse ;  /* 0x0000005887247223 */ /* 0x180fe20000010836 */
[----:B------:R-:W1:Y:S01]  /*3bf0*/  SHFL.BFLY PT, R91, R46, 0x2, 0x1f ;  /* 0x0c401f002e5b7f89 */ /* 0x000e6200000e0000 */
[-CC-:B------:R-:W-:Y:S01]  /*3c00*/  FFMA.FTZ R38, R137, R88.reuse, -R54.reuse ;  /* 0x0000005889267223 */ /* 0x180fe20000010836 */
[-CC-:B------:R-:W-:Y:S01]  /*3c10*/  FFMA.FTZ R103, R139, R88.reuse, -R54.reuse ;  /* 0x000000588b677223 */ /* 0x180fe20000010836 */
[-CC-:B------:R-:W-:Y:S01]  /*3c20*/  FFMA.FTZ R40, R141, R88.reuse, -R54.reuse ;  /* 0x000000588d287223 */ /* 0x180fe20000010836 */
[----:B------:R2:W-:Y:S01]  /*3c30*/  MUFU.EX2 R22, R101 ;  /* 0x0000006500167308 */ /* 0x0005e20000000800 */
[-CC-:B0-----:R-:W-:Y:S01]  /*3c40*/  FFMA.FTZ R93, R119, R88.reuse, -R54.reuse ;  /* 0x00000058775d7223 */ /* 0x181fe20000010836 */
[-CC-:B------:R-:W-:Y:S01]  /*3c50*/  FFMA.FTZ R42, R145, R88.reuse, -R54.reuse ;  /* 0x00000058912a7223 */ /* 0x180fe20000010836 */
[-CC-:B------:R-:W-:Y:S01]  /*3c60*/  FFMA.FTZ R44, R149, R88.reuse, -R54.reuse ;  /* 0x00000058952c7223 */ /* 0x180fe20000010836 */
[-CC-:B------:R-:W-:Y:S01]  /*3c70*/  FFMA.FTZ R117, R155, R88.reuse, -R54.reuse ;  /* 0x000000589b757223 */ /* 0x180fe20000010836 */
[-CC-:B------:R-:W-:Y:S01]  /*3c80*/  FFMA.FTZ R48, R157, R88.reuse, -R54.reuse ;  /* 0x000000589d307223 */ /* 0x180fe20000010836 */
[----:B------:R-:W-:-:S02]  /*3c90*/  FFMA.FTZ R119, R159, R88, -R54 ;  /* 0x000000589f777223 */ /* 0x000fc40000010836 */
[----:B------:R0:W-:Y:S01]  /*3ca0*/  MUFU.EX2 R24, R105 ;  /* 0x0000006900187308 */ /* 0x0001e20000000800 */
[----:B--2---:R-:W-:-:S07]  /*3cb0*/  FFMA.FTZ R101, R133, R88, -R54 ;  /* 0x0000005885657223 */ /* 0x004fce0000010836 */
[----:B------:R2:W-:Y:S01]  /*3cc0*/  MUFU.EX2 R26, R113 ;  /* 0x00000071001a7308 */ /* 0x0005e20000000800 */
[-CC-:B0-----:R-:W-:Y:S01]  /*3cd0*/  FFMA.FTZ R105, R143, R88.reuse, -R54.reuse ;  /* 0x000000588f697223 */ /* 0x181fe20000010836 */
[----:B-1----:R-:W-:Y:S01]  /*3ce0*/  FMNMX.FTZ R50, R46, R91, !PT ;  /* 0x0000005b2e327209 */ /* 0x002fe20007810000 */
[----:B------:R-:W-:-:S05]  /*3cf0*/  FFMA.FTZ R46, R153, R88, -R54 ;  /* 0x00000058992e7223 */ /* 0x000fca0000010836 */
[----:B------:R0:W-:Y:S01]  /*3d00*/  MUFU.EX2 R28, R115 ;  /* 0x00000073001c7308 */ /* 0x0001e20000000800 */
[----:B------:R-:W1:Y:S01]  /*3d10*/  SHFL.BFLY PT, R91, R50, 0x1, 0x1f ;  /* 0x0c201f00325b7f89 */ /* 0x000e6200000e0000 */
[----:B--2---:R-:W-:-:S06]  /*3d20*/  FFMA.FTZ R113, R147, R88, -R54 ;  /* 0x0000005893717223 */ /* 0x004fcc0000010836 */
[----:B------:R2:W-:Y:S01]  /*3d30*/  MUFU.EX2 R30, R121 ;  /* 0x00000079001e7308 */ /* 0x0005e20000000800 */
[----:B0-----:R-:W-:-:S07]  /*3d40*/  FFMA.FTZ R115, R151, R88, -R54 ;  /* 0x0000005897737223 */ /* 0x001fce0000010836 */
[----:B------:R-:W-:Y:S01]  /*3d50*/  MUFU.EX2 R8, R8 ;  /* 0x0000000800087308 */ /* 0x000fe20000000800 */
[----:B--2---:R-:W-:-:S07]  /*3d60*/  FFMA.FTZ R121, R163, R88, -R54 ;  /* 0x00000058a3797223 */ /* 0x004fce0000010836 */
[----:B------:R-:W0:Y:S01]  /*3d70*/  MUFU.EX2 R33, R33 ;  /* 0x0000002100217308 */ /* 0x000e220000000800 */
[----:B-1----:R-:W-:Y:S01]  /*3d80*/  FMNMX.FTZ R91, R50, R91, !PT ;  /* 0x0000005b325b7209 */ /* 0x002fe20007810000 */
[----:B------:R-:W-:-:S03]  /*3d90*/  FFMA.FTZ R50, R161, R88, -R54 ;  /* 0x00000058a1327223 */ /* 0x000fc60000010836 */
[C---:B------:R-:W-:Y:S01]  /*3da0*/  FSETP.NEU.FTZ.AND P2, PT, R91.reuse, -INF , PT ;  /* 0xff8000005b00780b */ /* 0x040fe20003f5d000 */
[----:B------:R-:W-:Y:S02]  /*3db0*/  FFMA.FTZ R52, R91, R88, -8 ;  /* 0xc10000005b347423 */ /* 0x000fe40000010058 */
[----:B------:R-:W1:Y:S03]  /*3dc0*/  MUFU.EX2 R10, R10 ;  /* 0x0000000a000a7308 */ /* 0x000e660000000800 */
[----:B------:R-:W-:-:S05]  /*3dd0*/  FSEL R60, R52, RZ, P2 ;  /* 0x000000ff343c7208 */ /* 0x000fca0001000000 */
[-CC-:B------:R-:W-:Y:S01]  /*3de0*/  FFMA.FTZ R3, R3, R88.reuse, -R60.reuse ;  /* 0x0000005803037223 */ /* 0x180fe2000001083c */
[-CC-:B------:R-:W-:Y:S01]  /*3df0*/  FFMA.FTZ R6, R6, R88.reuse, -R60.reuse ;  /* 0x0000005806067223 */ /* 0x180fe2000001083c */
[-CC-:B------:R-:W-:Y:S01]  /*3e00*/  FFMA.FTZ R54, R7, R88.reuse, -R60.reuse ;  /* 0x0000005807367223 */ /* 0x180fe2000001083c */
[-CC-:B------:R-:W-:Y:S01]  /*3e10*/  FFMA.FTZ R56, R9, R88.reuse, -R60.reuse ;  /* 0x0000005809387223 */ /* 0x180fe2000001083c */
[-CC-:B------:R-:W-:Y:S01]  /*3e20*/  FFMA.FTZ R7, R11, R88.reuse, -R60.reuse ;  /* 0x000000580b077223 */ /* 0x180fe2000001083c */
[----:B------:R-:W2:Y:S01]  /*3e30*/  MUFU.EX2 R37, R37 ;  /* 0x0000002500257308 */ /* 0x000ea20000000800 */
[-CC-:B------:R-:W-:Y:S01]  /*3e40*/  FFMA.FTZ R52, R13, R88.reuse, -R60.reuse ;  /* 0x000000580d347223 */ /* 0x180fe2000001083c */
[-CC-:B------:R-:W-:Y:S01]  /*3e50*/  FFMA.FTZ R15, R15, R88.reuse, -R60.reuse ;  /* 0x000000580f0f7223 */ /* 0x180fe2000001083c */
[-CC-:B------:R-:W-:Y:S01]  /*3e60*/  FFMA.FTZ R9, R23, R88.reuse, -R60.reuse ;  /* 0x0000005817097223 */ /* 0x180fe2000001083c */
[----:B0-----:R-:W-:Y:S01]  /*3e70*/  FADD.FTZ R23, R8, R33 ;  /* 0x0000002108177221 */ /* 0x001fe20000010000 */
[-CC-:B------:R-:W-:Y:S01]  /*3e80*/  FFMA.FTZ R21, R21, R88.reuse, -R60.reuse ;  /* 0x0000005815157223 */ /* 0x180fe2000001083c */
[-CC-:B------:R-:W-:Y:S01]  /*3e90*/  FFMA.FTZ R45, R45, R88.reuse, -R60.reuse ;  /* 0x000000582d2d7223 */ /* 0x180fe2000001083c */
[-CC-:B------:R-:W-:Y:S01]  /*3ea0*/  FFMA.FTZ R47, R47, R88.reuse, -R60.reuse ;  /* 0x000000582f2f7223 */ /* 0x180fe2000001083c */
[----:B------:R-:W-:Y:S01]  /*3eb0*/  MUFU.EX2 R3, R3 ;  /* 0x0000000300037308 */ /* 0x000fe20000000800 */
[----:B-1----:R-:W-:Y:S01]  /*3ec0*/  FADD.FTZ R78, R10, R23 ;  /* 0x000000170a4e7221 */ /* 0x002fe20000010000 */
[-CC-:B------:R-:W-:Y:S01]  /*3ed0*/  FFMA.FTZ R11, R49, R88.reuse, -R60.reuse ;  /* 0x00000058310b7223 */ /* 0x180fe2000001083c */
[-CC-:B------:R-:W-:Y:S01]  /*3ee0*/  FFMA.FTZ R53, R53, R88.reuse, -R60.reuse ;  /* 0x0000005835357223 */ /* 0x180fe2000001083c */
[-CC-:B------:R-:W-:Y:S01]  /*3ef0*/  FFMA.FTZ R55, R55, R88.reuse, -R60.reuse ;  /* 0x0000005837377223 */ /* 0x180fe2000001083c */
[-CC-:B------:R-:W-:Y:S01]  /*3f00*/  FFMA.FTZ R13, R57, R88.reuse, -R60.reuse ;  /* 0x00000058390d7223 */ /* 0x180fe2000001083c */
[-CC-:B------:R-:W-:Y:S01]  /*3f10*/  FFMA.FTZ R58, R59, R88.reuse, -R60.reuse ;  /* 0x000000583b3a7223 */ /* 0x180fe2000001083c */
[-C--:B------:R-:W-:Y:S01]  /*3f20*/  FFMA.FTZ R61, R61, R88.reuse, -R60 ;  /* 0x000000583d3d7223 */ /* 0x080fe2000001083c */
[----:B------:R-:W-:Y:S01]  /*3f30*/  MUFU.EX2 R6, R6 ;  /* 0x0000000600067308 */ /* 0x000fe20000000800 */
[----:B--2---:R-:W-:Y:S01]  /*3f40*/  FADD.FTZ R23, R37, R78 ;  /* 0x0000004e25177221 */ /* 0x004fe20000010000 */
[-CC-:B------:R-:W-:Y:S01]  /*3f50*/  FFMA.FTZ R29, R29, R88.reuse, -R60.reuse ;  /* 0x000000581d1d7223 */ /* 0x180fe2000001083c */
[--C-:B------:R-:W-:Y:S01]  /*3f60*/  FFMA.FTZ R63, R63, R88, -R60.reuse ;  /* 0x000000583f3f7223 */ /* 0x100fe2000001083c */
[----:B------:R-:W-:Y:S01]  /*3f70*/  F2FP.SATFINITE.E4M3.F32.PACK_AB_MERGE_C R37, R37, R10, RZ ;  /* 0x0000000a2525723e */ /* 0x000fe200048070ff */
[-CC-:B------:R-:W-:Y:S01]  /*3f80*/  FFMA.FTZ R31, R31, R88.reuse, -R60.reuse ;  /* 0x000000581f1f7223 */ /* 0x180fe2000001083c */
[-CC-:B------:R-:W-:Y:S01]  /*3f90*/  FFMA.FTZ R65, R65, R88.reuse, -R60.reuse ;  /* 0x0000005841417223 */ /* 0x180fe2000001083c */
[-CC-:B------:R-:W-:Y:S01]  /*3fa0*/  FFMA.FTZ R67, R67, R88.reuse, -R60.reuse ;  /* 0x0000005843437223 */ /* 0x180fe2000001083c */
[----:B------:R0:W-:Y:S01]  /*3fb0*/  MUFU.EX2 R62, R54 ;  /* 0x00000036003e7308 */ /* 0x0001e20000000800 */
[-CC-:B------:R-:W-:Y:S01]  /*3fc0*/  FFMA.FTZ R69, R69, R88.reuse, -R60.reuse ;  /* 0x0000005845457223 */ /* 0x180fe2000001083c */
[-CC-:B------:R-:W-:Y:S01]  /*3fd0*/  FFMA.FTZ R73, R73, R88.reuse, -R60.reuse ;  /* 0x0000005849497223 */ /* 0x180fe2000001083c */
[-CC-:B------:R-:W-:Y:S01]  /*3fe0*/  FFMA.FTZ R35, R35, R88.reuse, -R60.reuse ;  /* 0x0000005823237223 */ /* 0x180fe2000001083c */
[-CC-:B------:R-:W-:Y:S01]  /*3ff0*/  FFMA.FTZ R79, R79, R88.reuse, -R60.reuse ;  /* 0x000000584f4f7223 */ /* 0x180fe2000001083c */
[--C-:B------:R-:W-:Y:S01]  /*4000*/  FFMA.FTZ R85, R85, R88, -R60.reuse ;  /* 0x0000005855557223 */ /* 0x100fe2000001083c */
[----:B------:R-:W-:Y:S01]  /*4010*/  F2FP.SATFINITE.E4M3.F32.PACK_AB_MERGE_C R185, R33, R8, R37 ;  /* 0x0000000821b9723e */ /* 0x000fe20004807025 */
[-CC-:B------:R-:W-:Y:S01]  /*4020*/  FFMA.FTZ R87, R87, R88.reuse, -R60.reuse ;  /* 0x0000005857577223 */ /* 0x180fe2000001083c */
[----:B------:R1:W-:Y:S01]  /*4030*/  MUFU.EX2 R133, R56 ;  /* 0x0000003800857308 */ /* 0x0003e20000000800 */
[----:B0-----:R-:W-:Y:S01]  /*4040*/  FFMA.FTZ R54, R27, R88, -R60 ;  /* 0x000000581b367223 */ /* 0x001fe2000001083c */
[----:B------:R-:W-:-:S02]  /*4050*/  IMAD.U32 R27, RZ, RZ, UR40 ;  /* 0x00000028ff1b7e24 */ /* 0x000fc4000f8e00ff */
[-CC-:B------:R-:W-:Y:S01]  /*4060*/  FFMA.FTZ R39, R39, R88.reuse, -R60.reuse ;  /* 0x0000005827277223 */ /* 0x180fe2000001083c */
[-CC-:B------:R-:W-:Y:S01]  /*4070*/  FFMA.FTZ R43, R43, R88.reuse, -R60.reuse ;  /* 0x000000582b2b7223 */ /* 0x180fe2000001083c */
[-CC-:B------:R-:W-:Y:S01]  /*4080*/  FFMA.FTZ R107, R107, R88.reuse, -R60.reuse ;  /* 0x000000586b6b7223 */ /* 0x180fe2000001083c */
[-CC-:B------:R-:W-:Y:S01]  /*4090*/  FFMA.FTZ R109, R109, R88.reuse, -R60.reuse ;  /* 0x000000586d6d7223 */ /* 0x180fe2000001083c */
[-CC-:B------:R-:W-:Y:S01]  /*40a0*/  FFMA.FTZ R111, R111, R88.reuse, -R60.reuse ;  /* 0x000000586f6f7223 */ /* 0x180fe2000001083c */
[----:B------:R-:W0:Y:S01]  /*40b0*/  MUFU.EX2 R12, R12 ;  /* 0x0000000c000c7308 */ /* 0x000e220000000800 */
[-CC-:B-1----:R-:W-:Y:S01]  /*40c0*/  FFMA.FTZ R56, R51, R88.reuse, -R60.reuse ;  /* 0x0000005833387223 */ /* 0x182fe2000001083c */
[-CC-:B------:R-:W-:Y:S01]  /*40d0*/  FFMA.FTZ R123, R123, R88.reuse, -R60.reuse ;  /* 0x000000587b7b7223 */ /* 0x180fe2000001083c */
[-CC-:B------:R-:W-:Y:S01]  /*40e0*/  FFMA.FTZ R125, R125, R88.reuse, -R60.reuse ;  /* 0x000000587d7d7223 */ /* 0x180fe2000001083c */
[-CC-:B------:R-:W-:Y:S01]  /*40f0*/  FFMA.FTZ R127, R127, R88.reuse, -R60.reuse ;  /* 0x000000587f7f7223 */ /* 0x180fe2000001083c */
[-CC-:B------:R-:W-:Y:S01]  /*4100*/  FFMA.FTZ R129, R129, R88.reuse, -R60.reuse ;  /* 0x0000005881817223 */ /* 0x180fe2000001083c */
[----:B------:R-:W-:Y:S01]  /*4110*/  FFMA.FTZ R60, R131, R88, -R60 ;  /* 0x00000058833c7223 */ /* 0x000fe2000001083c */
[--C-:B------:R-:W-:Y:S01]  /*4120*/  IMAD.MOV.U32 R33, RZ, RZ, R25.reuse ;  /* 0x000000ffff217224 */ /* 0x100fe200078e0019 */
[----:B------:R-:W-:Y:S01]  /*4130*/  MUFU.EX2 R7, R7 ;  /* 0x0000000700077308 */ /* 0x000fe20000000800 */
[----:B------:R-:W-:-:S02]  /*4140*/  IMAD.MOV.U32 R37, RZ, RZ, R25 ;  /* 0x000000ffff257224 */ /* 0x000fc400078e0019 */
[--C-:B------:R-:W-:Y:S02]  /*4150*/  IMAD.MOV.U32 R49, RZ, RZ, R25.reuse ;  /* 0x000000ffff317224 */ /* 0x100fe400078e0019 */
[--C-:B------:R-:W-:Y:S02]  /*4160*/  IMAD.MOV.U32 R51, RZ, RZ, R25.reuse ;  /* 0x000000ffff337224 */ /* 0x100fe400078e0019 */
[----:B------:R-:W-:Y:S01]  /*4170*/  IMAD.MOV.U32 R57, RZ, RZ, R25 ;  /* 0x000000ffff397224 */ /* 0x000fe200078e0019 */
[----:B------:R-:W1:Y:S01]  /*4180*/  MUFU.EX2 R41, R41 ;  /* 0x0000002900297308 */ /* 0x000e620000000800 */
[----:B0-----:R-:W-:Y:S01]  /*4190*/  FADD.FTZ R78, R12, R23 ;  /* 0x000000170c4e7221 */ /* 0x001fe20000010000 */
[----:B------:R-:W-:-:S06]  /*41a0*/  IMAD.MOV.U32 R59, RZ, RZ, R25 ;  /* 0x000000ffff3b7224 */ /* 0x000fcc00078e0019 */
[----:B------:R-:W0:Y:S08]  /*41b0*/  MUFU.EX2 R52, R52 ;  /* 0x0000003400347308 */ /* 0x000e300000000800 */
[----:B------:R2:W-:Y:S08]  /*41c0*/  MUFU.EX2 R64, R15 ;  /* 0x0000000f00407308 */ /* 0x0005f00000000800 */
[----:B------:R-:W3:Y:S01]  /*41d0*/  MUFU.EX2 R14, R14 ;  /* 0x0000000e000e7308 */ /* 0x000ee20000000800 */
[----:B--2---:R-:W-:-:S04]  /*41e0*/  FADD.FTZ R15, R3, R6 ;  /* 0x00000006030f7221 */ /* 0x004fc80000010000 */
[----:B------:R-:W-:Y:S01]  /*41f0*/  FADD.FTZ R76, R62, R15 ;  /* 0x0000000f3e4c7221 */ /* 0x000fe20000010000 */
[----:B------:R-:W-:Y:S02]  /*4200*/  @!P1 VIADD R15, R27, 0x29840 ;  /* 0x000298401b0f9836 */ /* 0x000fe40000000000 */
[----:B-1----:R-:W-:Y:S01]  /*4210*/  FADD.FTZ R27, R41, R78 ;  /* 0x0000004e291b7221 */ /* 0x002fe20000010000 */
[----:B------:R-:W1:Y:S01]  /*4220*/  MUFU.EX2 R71, R71 ;  /* 0x0000004700477308 */ /* 0x000e620000000800 */
[C---:B------:R-:W-:Y:S01]  /*4230*/  FADD.FTZ R76, R133.reuse, R76 ;  /* 0x0000004c854c7221 */ /* 0x040fe20000010000 */
[----:B------:R-:W-:Y:S02]  /*4240*/  F2FP.SATFINITE.E4M3.F32.PACK_AB_MERGE_C R62, R133, R62, RZ ;  /* 0x0000003e853e723e */ /* 0x000fe400048070ff */
[----:B------:R-:W-:Y:S01]  /*4250*/  @!P1 PRMT R15, RZ, 0x654, R15 ;  /* 0x00000654ff0f9816 */ /* 0x000fe2000000000f */
[----:B------:R-:W-:Y:S01]  /*4260*/  FADD.FTZ R23, R7, R76 ;  /* 0x0000004c07177221 */ /* 0x000fe20000010000 */
[----:B------:R-:W-:Y:S01]  /*4270*/  F2FP.SATFINITE.E4M3.F32.PACK_AB_MERGE_C R184, R6, R3, R62 ;  /* 0x0000000306b8723e */ /* 0x000fe2000480703e */
[----:B------:R-:W-:Y:S01]  /*4280*/  IMAD.MOV.U32 R62, RZ, RZ, R25 ;  /* 0x000000ffff3e7224 */ /* 0x000fe200078e0019 */
[----:B------:R-:W2:Y:S01]  /*4290*/  MUFU.EX2 R21, R21 ;  /* 0x0000001500157308 */ /* 0x000ea20000000800 */
[----:B0-----:R-:W-:Y:S01]  /*42a0*/  FADD.FTZ R23, R52, R23 ;  /* 0x0000001734177221 */ /* 0x001fe20000010000 */
[----:B---3--:R-:W-:Y:S01]  /*42b0*/  FADD.FTZ R80, R14, R27 ;  /* 0x0000001b0e507221 */ /* 0x008fe20000010000 */
[----:B------:R1:W-:Y:S01]  /*42c0*/  @!P1 SYNCS.ARRIVE.TRANS64.RED.A1T0 RZ, [R15+URZ], RZ ;  /* 0x000000ff0fff99a7 */ /* 0x0003e2000810043f */
[----:B------:R-:W-:-:S02]  /*42d0*/  IMAD.MOV.U32 R27, RZ, RZ, R25 ;  /* 0x000000ffff1b7224 */ /* 0x000fc400078e0019 */
[----:B------:R-:W-:Y:S02]  /*42e0*/  FADD.FTZ R78, R64, R23 ;  /* 0x00000017404e7221 */ /* 0x000fe40000010000 */
[----:B------:R-:W0:Y:S01]  /*42f0*/  MUFU.EX2 R9, R9 ;  /* 0x0000000900097308 */ /* 0x000e220000000800 */
[C---:B-1----:R-:W-:Y:S01]  /*4300*/  FADD.FTZ R15, R71.reuse, R80 ;  /* 0x00000050470f7221 */ /* 0x042fe20000010000 */
[----:B------:R-:W-:-:S03]  /*4310*/  F2FP.SATFINITE.E4M3.F32.PACK_AB_MERGE_C R71, R71, R14, RZ ;  /* 0x0000000e4747723e */ /* 0x000fc600048070ff */
[----:B------:R-:W-:-:S03]  /*4320*/  FADD.FTZ R80, R18, R15 ;  /* 0x0000000f12507221 */ /* 0x000fc60000010000 */
[----:B------:R-:W1:Y:S01]  /*4330*/  MUFU.EX2 R75, R75 ;  /* 0x0000004b004b7308 */ /* 0x000e620000000800 */
[C---:B--2---:R-:W-:Y:S01]  /*4340*/  FADD.FTZ R78, R21.reuse, R78 ;  /* 0x0000004e154e7221 */ /* 0x044fe20000010000 */
[----:B------:R-:W-:Y:S02]  /*4350*/  F2FP.SATFINITE.E4M3.F32.PACK_AB_MERGE_C R64, R21, R64, RZ ;  /* 0x000000401540723e */ /* 0x000fe400048070ff */
[----:B------:R-:W-:Y:S01]  /*4360*/  F2FP.SATFINITE.E4M3.F32.PACK_AB_MERGE_C R187, R41, R12, R71 ;  /* 0x0000000c29bb723e */ /* 0x000fe20004807047 */
[--C-:B------:R-:W-:Y:S01]  /*4370*/  IMAD.MOV.U32 R41, RZ, RZ, R25.reuse ;  /* 0x000000ffff297224 */ /* 0x100fe200078e0019 */
[----:B------:R-:W-:Y:S01]  /*4380*/  F2FP.SATFINITE.E4M3.F32.PACK_AB_MERGE_C R186, R52, R7, R64 ;  /* 0x0000000734ba723e */ /* 0x000fe20004807040 */
[--C-:B------:R-:W-:Y:S01]  /*4390*/  IMAD.MOV.U32 R52, RZ, RZ, R25.reuse ;  /* 0x000000ffff347224 */ /* 0x100fe200078e0019 */
[----:B------:R-:W2:Y:S01]  /*43a0*/  MUFU.EX2 R54, R54 ;  /* 0x0000003600367308 */ /* 0x000ea20000000800 */
[----:B0-----:R-:W-:Y:S01]  /*43b0*/  FADD.FTZ R15, R9, R78 ;  /* 0x0000004e090f7221 */ /* 0x001fe20000010000 */
[----:B------:R-:W-:-:S02]  /*43c0*/  IMAD.MOV.U32 R64, RZ, RZ, R25 ;  /* 0x000000ffff407224 */ /* 0x000fc400078e0019 */
[----:B------:R-:W-:-:S04]  /*43d0*/  IMAD.MOV.U32 R71, RZ, RZ, R25 ;  /* 0x000000ffff477224 */ /* 0x000fc800078e0019 */
[----:B------:R-:W0:Y:S01]  /*43e0*/  MUFU.EX2 R45, R45 ;  /* 0x0000002d002d7308 */ /* 0x000e220000000800 */
[----:B-1----:R-:W-:-:S04]  /*43f0*/  FADD.FTZ R23, R75, R80 ;  /* 0x000000504b177221 */ /* 0x002fc80000010000 */
[----:B------:R-:W-:-:S03]  /*4400*/  FADD.FTZ R82, R22, R23 ;  /* 0x0000001716527221 */ /* 0x000fc60000010000 */
[----:B------:R-:W1:Y:S01]  /*4410*/  MUFU.EX2 R77, R77 ;  /* 0x0000004d004d7308 */ /* 0x000e620000000800 */
[----:B--2---:R-:W-:-:S07]  /*4420*/  FADD.FTZ R80, R54, R15 ;  /* 0x0000000f36507221 */ /* 0x004fce0000010000 */
[----:B------:R2:W3:Y:S01]  /*4430*/  MUFU.EX2 R66, R47 ;  /* 0x0000002f00427308 */ /* 0x0004e20000000800 */
[----:B0-----:R-:W-:-:S07]  /*4440*/  FADD.FTZ R15, R45, R80 ;  /* 0x000000502d0f7221 */ /* 0x001fce0000010000 */
[----:B------:R-:W0:Y:S01]  /*4450*/  MUFU.EX2 R11, R11 ;  /* 0x0000000b000b7308 */ /* 0x000e220000000800 */
[C---:B-1----:R-:W-:Y:S01]  /*4460*/  FADD.FTZ R23, R77.reuse, R82 ;  /* 0x000000524d177221 */ /* 0x042fe20000010000 */
[----:B------:R-:W-:Y:S01]  /*4470*/  F2FP.SATFINITE.E4M3.F32.PACK_AB_MERGE_C R77, R77, R22, RZ ;  /* 0x000000164d4d723e */ /* 0x000fe200048070ff */
[----:B--2---:R-:W-:Y:S02]  /*4480*/  IMAD.MOV.U32 R47, RZ, RZ, R25 ;  /* 0x000000ffff2f7224 */ /* 0x004fe400078e0019 */
[----:B------:R-:W-:Y:S01]  /*4490*/  FADD.FTZ R82, R24, R23 ;  /* 0x0000001718527221 */ /* 0x000fe20000010000 */
[----:B------:R-:W-:Y:S01]  /*44a0*/  F2FP.SATFINITE.E4M3.F32.PACK_AB_MERGE_C R181, R75, R18, R77 ;  /* 0x000000124bb5723e */ /* 0x000fe2000480704d */
[----:B------:R-:W-:Y:S01]  /*44b0*/  IMAD.MOV.U32 R75, RZ, RZ, R25 ;  /* 0x000000ffff4b7224 */ /* 0x000fe200078e0019 */
[----:B------:R-:W1:Y:S01]  /*44c0*/  MUFU.EX2 R81, R81 ;  /* 0x0000005100517308 */ /* 0x000e620000000800 */
[C---:B---3--:R-:W-:Y:S01]  /*44d0*/  FADD.FTZ R80, R66.reuse, R15 ;  /* 0x0000000f42507221 */ /* 0x048fe20000010000 */
[----:B------:R-:W-:Y:S01]  /*44e0*/  F2FP.SATFINITE.E4M3.F32.PACK_AB_MERGE_C R45, R66, R45, RZ ;  /* 0x0000002d422d723e */ /* 0x000fe200048070ff */
[----:B------:R-:W-:-:S02]  /*44f0*/  IMAD.MOV.U32 R66, RZ, RZ, R25 ;  /* 0x000000ffff427224 */ /* 0x000fc400078e0019 */
[----:B------:R-:W-:Y:S01]  /*4500*/  IMAD.MOV.U32 R77, RZ, RZ, R25 ;  /* 0x000000ffff4d7224 */ /* 0x000fe200078e0019 */
[----:B------:R-:W-:Y:S01]  /*4510*/  F2FP.SATFINITE.E4M3.F32.PACK_AB_MERGE_C R180, R54, R9, R45 ;  /* 0x0000000936b4723e */ /* 0x000fe2000480702d */
[--C-:B------:R-:W-:Y:S01]  /*4520*/  IMAD.MOV.U32 R45, RZ, RZ, R25.reuse ;  /* 0x000000ffff2d7224 */ /* 0x100fe200078e0019 */
[----:B------:R-:W2:Y:S01]  /*4530*/  MUFU.EX2 R56, R56 ;  /* 0x0000003800387308 */ /* 0x000ea20000000800 */
[----:B0-----:R-:W-:Y:S01]  /*4540*/  FADD.FTZ R15, R11, R80 ;  /* 0x000000500b0f7221 */ /* 0x001fe20000010000 */
[----:B------:R-:W-:Y:S01]  /*4550*/  IADD3 R9, R19, -0x2, RZ ;  /* 0xfffffffe13097810 */ /* 0x000fe20007ffe0ff */
[----:B------:R-:W-:-:S03]  /*4560*/  IMAD.MOV.U32 R54, RZ, RZ, R25 ;  /* 0x000000ffff367224 */ /* 0x000fc600078e0019 */
[----:B------:R-:W-:Y:S02]  /*4570*/  ISETP.GE.AND P2, PT, R9, R16, PT ;  /* 0x000000100900720c */ /* 0x000fe40003f46270 */
        /* <DEDUP_REMOVED lines=17> */
[--C-:B------:R-:W-:Y:S01]  /*4690*/  IMAD.MOV.U32 R68, RZ, RZ, R25.reuse ;  /* 0x000000ffff447224 */ /* 0x100fe200078e0019 */
[----:B------:R-:W-:Y:S01]  /*46a0*/  MOV R81, R25 ;  /* 0x0000001900517202 */ /* 0x000fe20000000f00 */
[----:B------:R-:W-:Y:S01]  /*46b0*/  IMAD.MOV.U32 R83, RZ, RZ, R25 ;  /* 0x000000ffff537224 */ /* 0x000fe200078e0019 */
[----:B------:R-:W-:Y:S01]  /*46c0*/  F2FP.SATFINITE.E4M3.F32.PACK_AB_MERGE_C R182, R56, R11, R53 ;  /* 0x0000000b38b6723e */ /* 0x000fe20004807035 */
[--C-:B------:R-:W-:Y:S01]  /*46d0*/  IMAD.MOV.U32 R53, RZ, RZ, R25.reuse ;  /* 0x000000ffff357224 */ /* 0x100fe200078e0019 */
[----:B------:R-:W2:Y:S01]  /*46e0*/  MUFU.EX2 R58, R58 ;  /* 0x0000003a003a7308 */ /* 0x000ea20000000800 */
[----:B0-----:R-:W-:Y:S01]  /*46f0*/  FADD.FTZ R15, R13, R10 ;  /* 0x0000000a0d0f7221 */ /* 0x001fe20000010000 */
[----:B------:R-:W-:-:S02]  /*4700*/  IMAD.MOV.U32 R56, RZ, RZ, R25 ;  /* 0x000000ffff387224 */ /* 0x000fc400078e0019 */
[----:B------:R-:W-:-:S04]  /*4710*/  IMAD.MOV.U32 R84, RZ, RZ, R25 ;  /* 0x000000ffff547224 */ /* 0x000fc800078e0019 */
[----:B------:R-:W0:Y:S01]  /*4720*/  MUFU.EX2 R61, R61 ;  /* 0x0000003d003d7308 */ /* 0x000e220000000800 */
[----:B-1----:R-:W-:Y:S01]  /*4730*/  FADD.FTZ R23, R93, R82 ;  /* 0x000000525d177221 */ /* 0x002fe20000010000 */
[----:B------:R-:W-:-:S03]  /*4740*/  IMAD.MOV.U32 R82, RZ, RZ, R25 ;  /* 0x000000ffff527224 */ /* 0x000fc600078e0019 */
[----:B------:R-:W-:-:S03]  /*4750*/  FADD.FTZ R22, R30, R23 ;  /* 0x000000171e167221 */ /* 0x000fc60000010000 */
[----:B------:R-:W1:Y:S01]  /*4760*/  MUFU.EX2 R95, R95 ;  /* 0x0000005f005f7308 */ /* 0x000e620000000800 */
[----:B--2---:R-:W-:-:S07]  /*4770*/  FADD.FTZ R14, R58, R15 ;  /* 0x0000000f3a0e7221 */ /* 0x004fce0000010000 */
[----:B------:R2:W3:Y:S01]  /*4780*/  MUFU.EX2 R70, R29 ;  /* 0x0000001d00467308 */ /* 0x0004e20000000800 */
[----:B0-----:R-:W-:-:S07]  /*4790*/  FADD.FTZ R15, R61, R14 ;  /* 0x0000000e3d0f7221 */ /* 0x001fce0000010000 */
[----:B------:R-:W0:Y:S01]  /*47a0*/  MUFU.EX2 R63, R63 ;  /* 0x0000003f003f7308 */ /* 0x000e220000000800 */
[C---:B-1----:R-:W-:Y:S01]  /*47b0*/  F2FP.SATFINITE.E4M3.F32.PACK_AB_MERGE_C R30, R95.reuse, R30, RZ ;  /* 0x0000001e5f1e723e */ /* 0x042fe200048070ff */
[----:B------:R-:W-:Y:S01]  /*47c0*/  FADD.FTZ R95, R95, R22 ;  /* 0x000000165f5f7221 */ /* 0x000fe20000010000 */
[----:B--2---:R-:W-:Y:S02]  /*47d0*/  IMAD.MOV.U32 R29, RZ, RZ, R25 ;  /* 0x000000ffff1d7224 */ /* 0x004fe400078e0019 */
[----:B------:R-:W-:Y:S01]  /*47e0*/  F2FP.SATFINITE.E4M3.F32.PACK_AB_MERGE_C R177, R93, R28, R30 ;  /* 0x0000001c5db1723e */ /* 0x000fe2000480701e */
[----:B------:R-:W-:Y:S01]  /*47f0*/  FADD.FTZ R22, R32, R95 ;  /* 0x0000005f20167221 */ /* 0x000fe20000010000 */
        /* <DEDUP_REMOVED lines=8> */
[----:B------:R2:W3:Y:S01]  /*4880*/  MUFU.EX2 R72, R31 ;  /* 0x0000001f00487308 */ /* 0x0004e20000000800 */
[----:B0-----:R-:W-:Y:S01]  /*4890*/  FADD.FTZ R15, R63, R14 ;  /* 0x0000000e3f0f7221 */ /* 0x001fe20000010000 */
[----:B------:R-:W-:-:S06]  /*48a0*/  IMAD.MOV.U32 R61, RZ, RZ, R25 ;  /* 0x000000ffff3d7224 */ /* 0x000fcc00078e0019 */
[----:B------:R-:W0:Y:S01]  /*48b0*/  MUFU.EX2 R65, R65 ;  /* 0x0000004100417308 */ /* 0x000e220000000800 */
[----:B-1----:R-:W-:Y:S01]  /*48c0*/  FADD.FTZ R21, R97, R22 ;  /* 0x0000001661157221 */ /* 0x002fe20000010000 */
[----:B--2---:R-:W-:-:S03]  /*48d0*/  IMAD.MOV.U32 R31, RZ, RZ, R25 ;  /* 0x000000ffff1f7224 */ /* 0x004fc600078e0019 */
[----:B------:R-:W-:-:S03]  /*48e0*/  FADD.FTZ R26, R34, R21 ;  /* 0x00000015221a7221 */ /* 0x000fc60000010000 */
[----:B------:R-:W1:Y:S01]  /*48f0*/  MUFU.EX2 R99, R99 ;  /* 0x0000006300637308 */ /* 0x000e620000000800 */
[----:B---3--:R-:W-:-:S07]  /*4900*/  FADD.FTZ R22, R72, R15 ;  /* 0x0000000f48167221 */ /* 0x008fce0000010000 */
[----:B------:R-:W2:Y:S01]  /*4910*/  MUFU.EX2 R74, R67 ;  /* 0x00000043004a7308 */ /* 0x000ea20000000800 */
[----:B0-----:R-:W-:-:S07]  /*4920*/  FADD.FTZ R15, R65, R22 ;  /* 0x00000016410f7221 */ /* 0x001fce0000010000 */
[----:B------:R-:W0:Y:S01]  /*4930*/  MUFU.EX2 R36, R36 ;  /* 0x0000002400247308 */ /* 0x000e220000000800 */
[C---:B-1----:R-:W-:Y:S01]  /*4940*/  F2FP.SATFINITE.E4M3.F32.PACK_AB_MERGE_C R34, R99.reuse, R34, RZ ;  /* 0x000000226322723e */ /* 0x042fe200048070ff */
[----:B------:R-:W-:Y:S01]  /*4950*/  FADD.FTZ R99, R99, R26 ;  /* 0x0000001a63637221 */ /* 0x000fe20000010000 */
[--C-:B------:R-:W-:Y:S02]  /*4960*/  IMAD.MOV.U32 R26, RZ, RZ, R25.reuse ;  /* 0x000000ffff1a7224 */ /* 0x100fe400078e0019 */
[----:B------:R-:W-:Y:S01]  /*4970*/  F2FP.SATFINITE.E4M3.F32.PACK_AB_MERGE_C R179, R97, R32, R34 ;  /* 0x0000002061b3723e */ /* 0x000fe20004807022 */
[----:B------:R-:W-:Y:S02]  /*4980*/  IMAD.MOV.U32 R32, RZ, RZ, R25 ;  /* 0x000000ffff207224 */ /* 0x000fe400078e0019 */
[----:B------:R-:W1:Y:S01]  /*4990*/  MUFU.EX2 R69, R69 ;  /* 0x0000004500457308 */ /* 0x000e620000000800 */
[C---:B--2---:R-:W-:Y:S01]  /*49a0*/  F2FP.SATFINITE.E4M3.F32.PACK_AB_MERGE_C R65, R74.reuse, R65, RZ ;  /* 0x000000414a41723e */ /* 0x044fe200048070ff */
[----:B------:R-:W-:Y:S01]  /*49b0*/  FADD.FTZ R74, R74, R15 ;  /* 0x0000000f4a4a7221 */ /* 0x000fe20000010000 */
[----:B------:R-:W-:-:S02]  /*49c0*/  IMAD.MOV.U32 R34, RZ, RZ, R25 ;  /* 0x000000ffff227224 */ /* 0x000fc400078e0019 */
[----:B------:R-:W-:Y:S01]  /*49d0*/  F2FP.SATFINITE.E4M3.F32.PACK_AB_MERGE_C R178, R72, R63, R65 ;  /* 0x0000003f48b2723e */ /* 0x000fe20004807041 */
[----:B------:R-:W-:Y:S02]  /*49e0*/  IMAD.MOV.U32 R63, RZ, RZ, R25 ;  /* 0x000000ffff3f7224 */ /* 0x000fe400078e0019 */
[----:B------:R-:W2:Y:S01]  /*49f0*/  MUFU.EX2 R101, R101 ;  /* 0x0000006500657308 */ /* 0x000ea20000000800 */
[----:B0-----:R-:W-:Y:S01]  /*4a00*/  FADD.FTZ R8, R36, R99 ;  /* 0x0000006324087221 */ /* 0x001fe20000010000 */
[--C-:B------:R-:W-:Y:S02]  /*4a10*/  IMAD.MOV.U32 R65, RZ, RZ, R25.reuse ;  /* 0x000000ffff417224 */ /* 0x100fe400078e0019 */
[--C-:B------:R-:W-:Y:S02]  /*4a20*/  IMAD.MOV.U32 R67, RZ, RZ, R25.reuse ;  /* 0x000000ffff437224 */ /* 0x100fe400078e0019 */
[--C-:B------:R-:W-:Y:S02]  /*4a30*/  IMAD.MOV.U32 R72, RZ, RZ, R25.reuse ;  /* 0x000000ffff487224 */ /* 0x100fe400078e0019 */
[----:B------:R0:W3:Y:S01]  /*4a40*/  MUFU.EX2 R76, R73 ;  /* 0x00000049004c7308 */ /* 0x0000e20000000800 */
[----:B-1----:R-:W-:Y:S01]  /*4a50*/  FADD.FTZ R15, R69, R74 ;  /* 0x0000004a450f7221 */ /* 0x002fe20000010000 */
[----:B------:R-:W-:-:S06]  /*4a60*/  IMAD.MOV.U32 R74, RZ, RZ, R25 ;  /* 0x000000ffff4a7224 */ /* 0x000fcc00078e0019 */
[----:B------:R-:W1:Y:S01]  /*4a70*/  MUFU.EX2 R38, R38 ;  /* 0x0000002600267308 */ /* 0x000e620000000800 */
[----:B--2---:R-:W-:Y:S01]  /*4a80*/  FADD.FTZ R21, R101, R8 ;  /* 0x0000000865157221 */ /* 0x004fe20000010000 */
[----:B0-----:R-:W-:-:S06]  /*4a90*/  IMAD.MOV.U32 R73, RZ, RZ, R25 ;  /* 0x000000ffff497224 */ /* 0x001fcc00078e0019 */
[----:B------:R-:W0:Y:S01]  /*4aa0*/  MUFU.EX2 R35, R35 ;  /* 0x0000002300237308 */ /* 0x000e220000000800 */
[----:B---3--:R-:W-:-:S07]  /*4ab0*/  FADD.FTZ R12, R76, R15 ;  /* 0x0000000f4c0c7221 */ /* 0x008fce0000010000 */
[----:B------:R-:W2:Y:S01]  /*4ac0*/  MUFU.EX2 R103, R103 ;  /* 0x0000006700677308 */ /* 0x000ea20000000800 */
[----:B-1----:R-:W-:-:S07]  /*4ad0*/  FADD.FTZ R18, R38, R21 ;  /* 0x0000001526127221 */ /* 0x002fce0000010000 */
[----:B------:R1:W3:Y:S01]  /*4ae0*/  MUFU.EX2 R78, R79 ;  /* 0x0000004f004e7308 */ /* 0x0002e20000000800 */
[----:B0-----:R-:W-:-:S07]  /*4af0*/  FADD.FTZ R15, R35, R12 ;  /* 0x0000000c230f7221 */ /* 0x001fce0000010000 */
[----:B------:R-:W0:Y:S01]  /*4b00*/  MUFU.EX2 R40, R40 ;  /* 0x0000002800287308 */ /* 0x000e220000000800 */
[C---:B--2---:R-:W-:Y:S01]  /*4b10*/  F2FP.SATFINITE.E4M3.F32.PACK_AB_MERGE_C R38, R103.reuse, R38, RZ ;  /* 0x000000266726723e */ /* 0x044fe200048070ff */
[----:B------:R-:W-:Y:S01]  /*4b20*/  FADD.FTZ R103, R103, R18 ;  /* 0x0000001267677221 */ /* 0x000fe20000010000 */
[--C-:B-1----:R-:W-:Y:S02]  /*4b30*/  IMAD.MOV.U32 R79, RZ, RZ, R25.reuse ;  /* 0x000000ffff4f7224 */ /* 0x102fe400078e0019 */
[----:B------:R-:W-:Y:S01]  /*4b40*/  F2FP.SATFINITE.E4M3.F32.PACK_AB_MERGE_C R173, R101, R36, R38 ;  /* 0x0000002465ad723e */ /* 0x000fe20004807026 */
[----:B------:R-:W-:Y:S02]  /*4b50*/  IMAD.MOV.U32 R36, RZ, RZ, R25 ;  /* 0x000000ffff247224 */ /* 0x000fe400078e0019 */
[----:B------:R-:W1:Y:S01]  /*4b60*/  MUFU.EX2 R85, R85 ;  /* 0x0000005500557308 */ /* 0x000e620000000800 */
[C---:B---3--:R-:W-:Y:S01]  /*4b70*/  F2FP.SATFINITE.E4M3.F32.PACK_AB_MERGE_C R35, R78.reuse, R35, RZ ;  /* 0x000000234e23723e */ /* 0x048fe200048070ff */
[----:B------:R-:W-:Y:S01]  /*4b80*/  FADD.FTZ R78, R78, R15 ;  /* 0x0000000f4e4e7221 */ /* 0x000fe20000010000 */
[----:B------:R-:W-:-:S02]  /*4b90*/  IMAD.MOV.U32 R38, RZ, RZ, R25 ;  /* 0x000000ffff267224 */ /* 0x000fc400078e0019 */
[----:B------:R-:W-:Y:S01]  /*4ba0*/  F2FP.SATFINITE.E4M3.F32.PACK_AB_MERGE_C R172, R76, R69, R35 ;  /* 0x000000454cac723e */ /* 0x000fe20004807023 */
[----:B------:R-:W-:Y:S02]  /*4bb0*/  IMAD.MOV.U32 R35, RZ, RZ, R25 ;  /* 0x000000ffff237224 */ /* 0x000fe400078e0019 */
[----:B------:R-:W2:Y:S01]  /*4bc0*/  MUFU.EX2 R105, R105 ;  /* 0x0000006900697308 */ /* 0x000ea20000000800 */
[----:B0-----:R-:W-:Y:S01]  /*4bd0*/  FADD.FTZ R12, R40, R103 ;  /* 0x00000067280c7221 */ /* 0x001fe20000010000 */
[--C-:B------:R-:W-:Y:S02]  /*4be0*/  IMAD.MOV.U32 R69, RZ, RZ, R25.reuse ;  /* 0x000000ffff457224 */ /* 0x100fe400078e0019 */
[----:B------:R-:W-:-:S04]  /*4bf0*/  IMAD.MOV.U32 R76, RZ, RZ, R25 ;  /* 0x000000ffff4c7224 */ /* 0x000fc800078e0019 */
[----:B------:R0:W3:Y:S01]  /*4c00*/  MUFU.EX2 R80, R87 ;  /* 0x0000005700507308 */ /* 0x0000e20000000800 */
[----:B-1----:R-:W-:Y:S01]  /*4c10*/  FADD.FTZ R15, R85, R78 ;  /* 0x0000004e550f7221 */ /* 0x002fe20000010000 */
[----:B------:R-:W-:-:S06]  /*4c20*/  IMAD.MOV.U32 R78, RZ, RZ, R25 ;  /* 0x000000ffff4e7224 */ /* 0x000fcc00078e0019 */
[----:B------:R-:W-:Y:S01]  /*4c30*/  MUFU.EX2 R42, R42 ;  /* 0x0000002a002a7308 */ /* 0x000fe20000000800 */
[----:B--2---:R-:W-:Y:S01]  /*4c40*/  FADD.FTZ R21, R105, R12 ;  /* 0x0000000c69157221 */ /* 0x004fe20000010000 */
[----:B0-----:R-:W-:-:S06]  /*4c50*/  IMAD.MOV.U32 R87, RZ, RZ, R25 ;  /* 0x000000ffff577224 */ /* 0x001fcc00078e0019 */
[----:B------:R-:W0:Y:S01]  /*4c60*/  MUFU.EX2 R113, R113 ;  /* 0x0000007100717308 */ /* 0x000e220000000800 */
[----:B---3--:R-:W-:-:S07]  /*4c70*/  FADD.FTZ R18, R80, R15 ;  /* 0x0000000f50127221 */ /* 0x008fce0000010000 */
[----:B------:R-:W1:Y:S08]  /*4c80*/  MUFU.EX2 R39, R39 ;  /* 0x0000002700277308 */ /* 0x000e700000000800 */
[----:B------:R2:W3:Y:S01]  /*4c90*/  MUFU.EX2 R10, R43 ;  /* 0x0000002b000a7308 */ /* 0x0004e20000000800 */
[----:B0-----:R-:W-:Y:S01]  /*4ca0*/  F2FP.SATFINITE.E4M3.F32.PACK_AB_MERGE_C R22, R113, R42, RZ ;  /* 0x0000002a7116723e */ /* 0x001fe200048070ff */
[----:B------:R-:W-:-:S03]  /*4cb0*/  FADD.FTZ R42, R42, R21 ;  /* 0x000000152a2a7221 */ /* 0x000fc60000010000 */
[----:B------:R-:W-:Y:S01]  /*4cc0*/  F2FP.SATFINITE.E4M3.F32.PACK_AB_MERGE_C R175, R105, R40, R22 ;  /* 0x0000002869af723e */ /* 0x000fe20004807016 */
[----:B------:R-:W-:Y:S01]  /*4cd0*/  FADD.FTZ R113, R113, R42 ;  /* 0x0000002a71717221 */ /* 0x000fe20000010000 */
[--C-:B------:R-:W-:Y:S01]  /*4ce0*/  IMAD.MOV.U32 R40, RZ, RZ, R25.reuse ;  /* 0x000000ffff287224 */ /* 0x100fe200078e0019 */
[----:B------:R-:W-:Y:S01]  /*4cf0*/  MUFU.EX2 R46, R46 ;  /* 0x0000002e002e7308 */ /* 0x000fe20000000800 */
[----:B-1----:R-:W-:Y:S01]  /*4d00*/  FADD.FTZ R15, R39, R18 ;  /* 0x00000012270f7221 */ /* 0x002fe20000010000 */
[----:B--2---:R-:W-:Y:S01]  /*4d10*/  MOV R43, R25 ;  /* 0x00000019002b7202 */ /* 0x004fe20000000f00 */
[----:B------:R-:W-:-:S05]  /*4d20*/  IMAD.MOV.U32 R42, RZ, RZ, R25 ;  /* 0x000000ffff2a7224 */ /* 0x000fca00078e0019 */
[----:B------:R-:W0:Y:S01]  /*4d30*/  MUFU.EX2 R117, R117 ;  /* 0x0000007500757308 */ /* 0x000e220000000800 */
[C---:B---3--:R-:W-:Y:S01]  /*4d40*/  F2FP.SATFINITE.E4M3.F32.PACK_AB_MERGE_C R39, R10.reuse, R39, RZ ;  /* 0x000000270a27723e */ /* 0x048fe200048070ff */
[----:B------:R-:W-:-:S03]  /*4d50*/  FADD.FTZ R10, R10, R15 ;  /* 0x0000000f0a0a7221 */ /* 0x000fc60000010000 */
[----:B------:R-:W-:Y:S01]  /*4d60*/  F2FP.SATFINITE.E4M3.F32.PACK_AB_MERGE_C R174, R80, R85, R39 ;  /* 0x0000005550ae723e */ /* 0x000fe20004807027 */
[--C-:B------:R-:W-:Y:S02]  /*4d70*/  IMAD.MOV.U32 R39, RZ, RZ, R25.reuse ;  /* 0x000000ffff277224 */ /* 0x100fe400078e0019 */
[----:B------:R-:W1:Y:S01]  /*4d80*/  MUFU.EX2 R44, R44 ;  /* 0x0000002c002c7308 */ /* 0x000e620000000800 */
[--C-:B------:R-:W-:Y:S02]  /*4d90*/  IMAD.MOV.U32 R80, RZ, RZ, R25.reuse ;  /* 0x000000ffff507224 */ /* 0x100fe400078e0019 */
[----:B------:R-:W-:-:S05]  /*4da0*/  IMAD.MOV.U32 R85, RZ, RZ, R25 ;  /* 0x000000ffff557224 */ /* 0x000fca00078e0019 */
[----:B------:R-:W2:Y:S01]  /*4db0*/  MUFU.EX2 R107, R107 ;  /* 0x0000006b006b7308 */ /* 0x000ea20000000800 */
[----:B0-----:R-:W-:-:S07]  /*4dc0*/  F2FP.SATFINITE.E4M3.F32.PACK_AB_MERGE_C R15, R117, R46, RZ ;  /* 0x0000002e750f723e */ /* 0x001fce00048070ff */
[----:B------:R-:W0:Y:S01]  /*4dd0*/  MUFU.EX2 R115, R115 ;  /* 0x0000007300737308 */ /* 0x000e220000000800 */
[----:B-1----:R-:W-:-:S07]  /*4de0*/  FADD.FTZ R6, R44, R113 ;  /* 0x000000712c067221 */ /* 0x002fce0000010000 */
[----:B------:R-:W1:Y:S01]  /*4df0*/  MUFU.EX2 R14, R109 ;  /* 0x0000006d000e7308 */ /* 0x000e620000000800 */
[----:B--2---:R-:W-:-:S07]  /*4e00*/  FADD.FTZ R3, R107, R10 ;  /* 0x0000000a6b037221 */ /* 0x004fce0000010000 */
[----:B------:R-:W2:Y:S01]  /*4e10*/  MUFU.EX2 R111, R111 ;  /* 0x0000006f006f7308 */ /* 0x000ea20000000800 */
[C---:B0-----:R-:W-:Y:S01]  /*4e20*/  F2FP.SATFINITE.E4M3.F32.PACK_AB_MERGE_C R169, R115.reuse, R44, R15 ;  /* 0x0000002c73a9723e */ /* 0x041fe2000480700f */
[----:B------:R-:W-:Y:S01]  /*4e30*/  FADD.FTZ R115, R115, R6 ;  /* 0x0000000673737221 */ /* 0x000fe20000010000 */
[----:B------:R-:W-:-:S03]  /*4e40*/  IMAD.MOV.U32 R44, RZ, RZ, R25 ;  /* 0x000000ffff2c7224 */ /* 0x000fc600078e0019 */
[----:B------:R-:W-:Y:S02]  /*4e50*/  FADD.FTZ R46, R46, R115 ;  /* 0x000000732e2e7221 */ /* 0x000fe40000010000 */
[----:B------:R-:W0:Y:S01]  /*4e60*/  MUFU.EX2 R8, R123 ;  /* 0x0000007b00087308 */ /* 0x000e220000000800 */
[----:B-1----:R-:W-:Y:S01]  /*4e70*/  FADD.FTZ R6, R14, R3 ;  /* 0x000000030e067221 */ /* 0x002fe20000010000 */
[----:B------:R-:W-:Y:S01]  /*4e80*/  FADD.FTZ R117, R117, R46 ;  /* 0x0000002e75757221 */ /* 0x000fe20000010000 */
[----:B------:R-:W-:-:S05]  /*4e90*/  IMAD.MOV.U32 R46, RZ, RZ, R25 ;  /* 0x000000ffff2e7224 */ /* 0x000fca00078e0019 */
[----:B------:R-:W-:Y:S01]  /*4ea0*/  MUFU.EX2 R50, R50 ;  /* 0x0000003200327308 */ /* 0x000fe20000000800 */
[----:B--2---:R-:W-:-:S07]  /*4eb0*/  FADD.FTZ R3, R111, R6 ;  /* 0x000000066f037221 */ /* 0x004fce0000010000 */
[----:B------:R-:W1:Y:S01]  /*4ec0*/  MUFU.EX2 R121, R121 ;  /* 0x0000007900797308 */ /* 0x000e620000000800 */
[C---:B0-----:R-:W-:Y:S01]  /*4ed0*/  F2FP.SATFINITE.E4M3.F32.PACK_AB_MERGE_C R111, R8.reuse, R111, RZ ;  /* 0x0000006f086f723e */ /* 0x041fe200048070ff */
[----:B------:R-:W-:-:S03]  /*4ee0*/  FADD.FTZ R8, R8, R3 ;  /* 0x0000000308087221 */ /* 0x000fc60000010000 */
[----:B------:R-:W-:-:S03]  /*4ef0*/  F2FP.SATFINITE.E4M3.F32.PACK_AB_MERGE_C R168, R14, R107, R111 ;  /* 0x0000006b0ea8723e */ /* 0x000fc6000480706f */
[----:B------:R-:W0:Y:S08]  /*4f00*/  MUFU.EX2 R48, R48 ;  /* 0x0000003000307308 */ /* 0x000e300000000800 */
[----:B------:R-:W2:Y:S01]  /*4f10*/  MUFU.EX2 R125, R125 ;  /* 0x0000007d007d7308 */ /* 0x000ea20000000800 */
[----:B-1----:R-:W-:-:S07]  /*4f20*/  F2FP.SATFINITE.E4M3.F32.PACK_AB_MERGE_C R7, R121, R50, RZ ;  /* 0x000000327907723e */ /* 0x002fce00048070ff */
[----:B------:R-:W1:Y:S01]  /*4f30*/  MUFU.EX2 R119, R119 ;  /* 0x0000007700777308 */ /* 0x000e620000000800 */
[----:B0-----:R-:W-:-:S07]  /*4f40*/  FADD.FTZ R6, R48, R117 ;  /* 0x0000007530067221 */ /* 0x001fce0000010000 */
[----:B------:R-:W0:Y:S01]  /*4f50*/  MUFU.EX2 R12, R127 ;  /* 0x0000007f000c7308 */ /* 0x000e220000000800 */
[----:B--2---:R-:W-:Y:S01]  /*4f60*/  FADD.FTZ R3, R125, R8 ;  /* 0x000000087d037221 */ /* 0x004fe20000010000 */
[----:B------:R-:W-:-:S06]  /*4f70*/  IMAD.MOV.U32 R8, RZ, RZ, RZ ;  /* 0x000000ffff087224 */ /* 0x000fcc00078e00ff */
[----:B------:R-:W2:Y:S01]  /*4f80*/  MUFU.EX2 R129, R129 ;  /* 0x0000008100817308 */ /* 0x000ea20000000800 */
[C---:B-1----:R-:W-:Y:S01]  /*4f90*/  F2FP.SATFINITE.E4M3.F32.PACK_AB_MERGE_C R171, R119.reuse, R48, R7 ;  /* 0x0000003077ab723e */ /* 0x042fe20004807007 */
[----:B------:R-:W-:Y:S01]  /*4fa0*/  FADD.FTZ R119, R119, R6 ;  /* 0x0000000677777221 */ /* 0x000fe20000010000 */
[----:B------:R-:W-:-:S03]  /*4fb0*/  IMAD.MOV.U32 R48, RZ, RZ, R25 ;  /* 0x000000ffff307224 */ /* 0x000fc600078e0019 */
[----:B------:R-:W-:Y:S02]  /*4fc0*/  FADD.FTZ R50, R50, R119 ;  /* 0x0000007732327221 */ /* 0x000fe40000010000 */
[----:B------:R-:W1:Y:S01]  /*4fd0*/  MUFU.EX2 R60, R60 ;  /* 0x0000003c003c7308 */ /* 0x000e620000000800 */
[----:B0-----:R-:W-:-:S04]  /*4fe0*/  FADD.FTZ R6, R12, R3 ;  /* 0x000000030c067221 */ /* 0x001fc80000010000 */
[----:B--2---:R-:W-:Y:S01]  /*4ff0*/  FADD.FTZ R3, R129, R6 ;  /* 0x0000000681037221 */ /* 0x004fe20000010000 */
[----:B------:R-:W-:Y:S01]  /*5000*/  FADD.FTZ R6, R121, R50 ;  /* 0x0000003279067221 */ /* 0x000fe20000010000 */
[----:B------:R-:W-:Y:S01]  /*5010*/  IMAD.MOV.U32 R50, RZ, RZ, R25 ;  /* 0x000000ffff327224 */ /* 0x000fe200078e0019 */
[C---:B-1----:R-:W-:Y:S01]  /*5020*/  F2FP.SATFINITE.E4M3.F32.PACK_AB_MERGE_C R7, R60.reuse, R129, RZ ;  /* 0x000000813c07723e */ /* 0x042fe200048070ff */
[----:B------:R-:W-:Y:S01]  /*5030*/  FADD.FTZ R3, R60, R3 ;  /* 0x000000033c037221 */ /* 0x000fe20000010000 */
[----:B------:R-:W-:Y:S02]  /*5040*/  MOV R60, R25 ;  /* 0x00000019003c7202 */ /* 0x000fe40000000f00 */
[----:B------:R-:W-:Y:S01]  /*5050*/  F2FP.SATFINITE.E4M3.F32.PACK_AB_MERGE_C R170, R12, R125, R7 ;  /* 0x0000007d0caa723e */ /* 0x000fe20004807007 */
[----:B------:R-:W-:Y:S06]  /*5060*/  @!P2 BRA `(.L_x_19) ;  /* 0x000000380050a947 */ /* 0x000fec0003800000 */
[----:B------:R-:W-:Y:S01]  /*5070*/  IMAD.MOV.U32 R10, RZ, RZ, R89 ;  /* 0x000000ffff0a7224 */ /* 0x000fe200078e0059 */
[----:B------:R-:W-:Y:S01]  /*5080*/  CS2R R86, SRZ ;  /* 0x0000000000567805 */ /* 0x000fe2000001ff00 */
[----:B------:R-:W-:Y:S01]  /*5090*/  IMAD.MOV.U32 R7, RZ, RZ, R91 ;  /* 0x000000ffff077224 */ /* 0x000fe200078e005b */
[----:B------:R-:W-:Y:S01]  /*50a0*/  CS2R R84, SRZ ;  /* 0x0000000000547805 */ /* 0x000fe2000001ff00 */
[----:B------:R-:W-:Y:S01]  /*50b0*/  IMAD.MOV.U32 R11, RZ, RZ, RZ ;  /* 0x000000ffff0b7224 */ /* 0x000fe200078e00ff */
        /* <DEDUP_REMOVED lines=29> */
[----:B------:R-:W-:Y:S01]  /*5290*/  CS2R R24, SRZ ;  /* 0x0000000000187805 */ /* 0x000fe2000001ff00 */
[----:B------:R-:W-:-:S06]  /*52a0*/  UMOV UR53, URZ ;  /* 0x0000003f00357c82 */ /* 0x000fcc0008000000 */
.L_x_29:
[----:B------:R-:W-:Y:S01]  /*52b0*/  ISETP.NE.AND P3, PT, RZ, UR41, PT ;  /* 0x00000029ff007c0c */ /* 0x000fe2000bf65270 */
[----:B------:R-:W-:-:S04]  /*52c0*/  UISETP.NE.AND UP0, UPT, UR53, 0x1, UPT ;  /* 0x000000013500788c */ /* 0x000fc8000bf05270 */
[----:B------:R-:W-:-:S06]  /*52d0*/  USEL UR4, URZ, 0x1, UP0 ;  /* 0x000000013f047887 */ /* 0x000fcc0008000000 */
[----:B------:R-:W-:Y:S02]  /*52e0*/  LOP3.LUT R8, R11, UR4, RZ, 0x3c, !PT ;  /* 0x000000040b087c12 */ /* 0x000fe4000f8e3cff */
[----:B------:R-:W-:Y:S05]  /*52f0*/  @P3 BRA `(.L_x_20) ;  /* 0x0000000000343947 */ /* 0x000fea0003800000 */
[----:B------:R-:W-:Y:S05]  /*5300*/  @!P0 BRA `(.L_x_21) ;  /* 0x0000000000048947 */ /* 0x000fea0003800000 */
[----:B------:R-:W-:Y:S01]  /*5310*/  BPT.TRAP 0x1 ;  /* 0x000000040000795c */ /* 0x000fe20000300000 */
.L_x_21:
[----:B------:R-:W-:Y:S01]  /*5320*/  UIADD3 UR4, UR53, 0x1, URZ ;  /* 0x0000000135047890 */ /* 0x000fe2000fffe03f */
[----:B------:R-:W-:-:S03]  /*5330*/  SHF.L.U32 R12, R8, 0x1f, RZ ;  /* 0x0000001f080c7819 */ /* 0x000fc600000006ff */
[----:B------:R-:W-:-:S04]  /*5340*/  UISETP.NE.AND UP0, UPT, UR4, 0x2, UPT ;  /* 0x000000020400788c */ /* 0x000fc8000bf05270 */
[----:B------:R-:W-:-:S04]  /*5350*/  USEL UR4, UR4, URZ, UP0 ;  /* 0x0000003f04047287 */ /* 0x000fc80008000000 */
[----:B------:R-:W-:-:S09]  /*5360*/  ULEA UR4, UR4, UR40, 0x3 ;  /* 0x0000002804047291 */ /* 0x000fd2000f8e183f */
[----:B------:R0:W1:Y:S01]  /*5370*/  SYNCS.PHASECHK.TRANS64.TRYWAIT P2, [UR4+0x29830], R12 ;  /* 0x0298300cff0075a7 */ /* 0x0000620008040144 */
[----:B------:R-:W-:Y:S05]  /*5380*/  @!P0 BRA `(.L_x_22) ;  /* 0x0000000000048947 */ /* 0x000fea0003800000 */
[----:B------:R-:W-:Y:S01]  /*5390*/  BPT.TRAP 0x1 ;  /* 0x000000040000795c */ /* 0x000fe20000300000 */
.L_x_22:
[----:B-1----:R-:W-:Y:S05]  /*53a0*/  @P2 BRA `(.L_x_20) ;  /* 0x0000000000082947 */ /* 0x002fea0003800000 */
[----:B------:R-:W1:Y:S02]  /*53b0*/  SYNCS.PHASECHK.TRANS64.TRYWAIT P2, [UR4+0x29830], R12 ;  /* 0x0298300cff0075a7 */ /* 0x000e640008040144 */
[----:B-1----:R-:W-:Y:S05]  /*53c0*/  @!P2 BRA `(.L_x_23) ;  /* 0x0000009c0008a947 */ /* 0x002fea0003800000 */
.L_x_20:
[----:B01----:R-:W-:Y:S01]  /*53d0*/  VIADD R12, R17, 0x8 ;  /* 0x00000008110c7836 */ /* 0x003fe20000000000 */
[----:B------:R-:W-:Y:S01]  /*53e0*/  UIADD3 UR52, UR53, 0x1, URZ ;  /* 0x0000000135347890 */ /* 0x000fe2000fffe03f */
[C---:B------:R-:W-:Y:S01]  /*53f0*/  R2UR UR4, R4.reuse ;  /* 0x00000000040472ca */ /* 0x040fe200000e0000 */
[----:B------:R-:W-:Y:S01]  /*5400*/  UMOV UR7, 0x80000020 ;  /* 0x8000002000077882 */ /* 0x000fe20000000000 */
[C---:B------:R-:W-:Y:S01]  /*5410*/  R2UR UR5, R5.reuse ;  /* 0x00000000050572ca */ /* 0x040fe200000e0000 */
[----:B------:R0:W-:Y:S01]  /*5420*/  BAR.SYNC.DEFER_BLOCKING R12, 0x100 ;  /* 0x0004000c0000751d */ /* 0x0001e20000010000 */
[----:B------:R-:W-:Y:S01]  /*5430*/  UISETP.NE.AND UP0, UPT, UR52, 0x2, UPT ;  /* 0x000000023400788c */ /* 0x000fe2000bf05270 */
[C---:B------:R-:W-:Y:S02]  /*5440*/  R2UR UR8, R4.reuse ;  /* 0x00000000040872ca */ /* 0x040fe400000e0000 */
[C---:B------:R-:W-:Y:S01]  /*5450*/  R2UR UR9, R5.reuse ;  /* 0x00000000050972ca */ /* 0x040fe200000e0000 */
[----:B------:R-:W-:Y:S01]  /*5460*/  USEL UR52, UR52, URZ, UP0 ;  /* 0x0000003f34347287 */ /* 0x000fe20008000000 */
[C---:B------:R-:W-:Y:S01]  /*5470*/  R2UR UR12, R4.reuse ;  /* 0x00000000040c72ca */ /* 0x040fe200000e0000 */
[----:B------:R-:W-:Y:S01]  /*5480*/  UMOV UR11, 0x80000020 ;  /* 0x80000020000b7882 */ /* 0x000fe20000000000 */
[C---:B------:R-:W-:Y:S01]  /*5490*/  R2UR UR13, R5.reuse ;  /* 0x00000000050d72ca */ /* 0x040fe200000e0000 */
[----:B------:R-:W-:Y:S01]  /*54a0*/  UIMAD UR54, UR52, 0x780, UR42 ;  /* 0x00000780343678a4 */ /* 0x000fe2000f8e022a */
[C---:B------:R-:W-:Y:S01]  /*54b0*/  R2UR UR16, R4.reuse ;  /* 0x00000000041072ca */ /* 0x040fe200000e0000 */
[----:B------:R-:W-:Y:S01]  /*54c0*/  UMOV UR15, 0x80000020 ;  /* 0x80000020000f7882 */ /* 0x000fe20000000000 */
[C---:B------:R-:W-:Y:S01]  /*54d0*/  R2UR UR17, R5.reuse ;  /* 0x00000000051172ca */ /* 0x040fe200000e0000 */
[----:B------:R-:W-:Y:S01]  /*54e0*/  UIADD3 UR10, UR54, 0x80, URZ ;  /* 0x00000080360a7890 */ /* 0x000fe2000fffe03f */
[----:B------:R-:W-:Y:S01]  /*54f0*/  R2UR UR20, R4 ;  /* 0x00000000041472ca */ /* 0x000fe200000e0000 */
[----:B------:R-:W-:Y:S01]  /*5500*/  UIADD3 UR14, UR54, 0x100, URZ ;  /* 0x00000100360e7890 */ /* 0x000fe2000fffe03f */
[----:B------:R-:W-:Y:S01]  /*5510*/  R2UR UR21, R5 ;  /* 0x00000000051572ca */ /* 0x000fe200000e0000 */
[----:B------:R-:W-:Y:S01]  /*5520*/  UMOV UR6, UR54 ;  /* 0x0000003600067c82 */ /* 0x000fe20008000000 */
[----:B------:R-:W-:Y:S01]  /*5530*/  UIADD3 UR18, UR54, 0x180, URZ ;  /* 0x0000018036127890 */ /* 0x000fe2000fffe03f */
[----:B------:R-:W-:Y:S01]  /*5540*/  UMOV UR19, 0x80000020 ;  /* 0x8000002000137882 */ /* 0x000fe20000000000 */
[----:B------:R-:W-:Y:S01]  /*5550*/  UIADD3 UR22, UR54, 0x200, URZ ;  /* 0x0000020036167890 */ /* 0x000fe2000fffe03f */
[----:B------:R-:W-:Y:S01]  /*5560*/  UMOV UR23, 0x80000020 ;  /* 0x8000002000177882 */ /* 0x000fe20000000000 */
[----:B------:R-:W-:Y:S01]  /*5570*/  WARPGROUP.ARRIVE ;  /* 0x00000000000079c5 */ /* 0x000fe20000000000 */
[----:B------:R-:W-:Y:S01]  /*5580*/  UIADD3 UR26, UR54, 0x2, URZ ;  /* 0x00000002361a7890 */ /* 0x000fe2000fffe03f */
[----:B------:R-:W-:Y:S01]  /*5590*/  UMOV UR27, 0x80000020 ;  /* 0x80000020001b7882 */ /* 0x000fe20000000000 */
[----:B------:R-:W-:-:S03]  /*55a0*/  UIADD3 UR30, UR54, 0x280, URZ ;  /* 0x00000280361e7890 */ /* 0x000fc6000fffe03f */
[----:B------:R-:W-:Y:S01]  /*55b0*/  QGMMA.64x32x32.F32.E4M3.E4M3 R152, gdesc[UR4], RZ, !UPT, gsb0 ;  /* 0x00600000049879f3 */ /* 0x000fe2000c0008ff */
[----:B------:R-:W-:Y:S01]  /*55c0*/  UIADD3 UR6, UR54, 0x82, URZ ;  /* 0x0000008236067890 */ /* 0x000fe2000fffe03f */
[----:B------:R-:W-:Y:S01]  /*55d0*/  UMOV UR4, UR24 ;  /* 0x0000001800047c82 */ /* 0x000fe20008000000 */
[----:B------:R-:W-:Y:S01]  /*55e0*/  UMOV UR5, UR25 ;  /* 0x0000001900057c82 */ /* 0x000fe20008000000 */
[----:B------:R-:W-:Y:S01]  /*55f0*/  UMOV UR7, 0x80000020 ;  /* 0x8000002000077882 */ /* 0x000fe20000000000 */
[----:B------:R-:W-:Y:S01]  /*5600*/  UMOV UR31, 0x80000020 ;  /* 0x80000020001f7882 */ /* 0x000fe20000000000 */
[----:B------:R-:W-:Y:S01]  /*5610*/  UIADD3 UR34, UR54, 0x282, URZ ;  /* 0x0000028236227890 */ /* 0x000fe2000fffe03f */
[----:B------:R-:W-:Y:S01]  /*5620*/  UMOV UR35, 0x80000020 ;  /* 0x8000002000237882 */ /* 0x000fe20000000000 */
[----:B------:R-:W-:Y:S01]  /*5630*/  UIADD3 UR46, UR54, 0x500, URZ ;  /* 0x00000500362e7890 */ /* 0x000fe2000fffe03f */
[----:B------:R-:W-:Y:S01]  /*5640*/  UMOV UR47, 0x80000020 ;  /* 0x80000020002f7882 */ /* 0x000fe20000000000 */
[----:B------:R-:W-:Y:S01]  /*5650*/  UIADD3 UR50, UR54, 0x502, URZ ;  /* 0x0000050236327890 */ /* 0x000fe2000fffe03f */
[----:B------:R-:W-:Y:S01]  /*5660*/  UMOV UR51, 0x80000020 ;  /* 0x8000002000337882 */ /* 0x000fe20000000000 */
[----:B------:R-:W-:-:S02]  /*5670*/  WARPGROUP.DEPBAR.LE gsb0, 0x0 ;  /* 0x00008000000079c5 */ /* 0x000fc40000010000 */
[----:B------:R-:W-:-:S06]  /*5680*/  WARPGROUP.ARRIVE ;  /* 0x00000000000079c5 */ /* 0x000fcc0000000000 */
[----:B------:R-:W-:Y:S01]  /*5690*/  QGMMA.64x32x32.F32.E4M3.E4M3 R136, gdesc[UR8], RZ, !UPT, gsb0 ;  /* 0x00600000088879f3 */ /* 0x000fe2000c0008ff */
[----:B------:R-:W-:Y:S02]  /*56a0*/  UIADD3 UR8, UR54, 0x102, URZ ;  /* 0x0000010236087890 */ /* 0x000fe4000fffe03f */
[----:B------:R-:W-:Y:S02]  /*56b0*/  UIADD3 UR9, UR54, 0x182, URZ ;  /* 0x0000018236097890 */ /* 0x000fe4000fffe03f */
        /* <DEDUP_REMOVED lines=13> */
[----:B------:R-:W-:Y:S01]  /*5790*/  UMOV UR26, UR6 ;  /* 0x00000006001a7c82 */ /* 0x000fe20008000000 */
[----:B------:R-:W-:Y:S01]  /*57a0*/  UMOV UR27, 0x80000020 ;  /* 0x80000020001b7882 */ /* 0x000fe20000000000 */
[----:B------:R-:W-:Y:S01]  /*57b0*/  UMOV UR6, UR8 ;  /* 0x0000000800067c82 */ /* 0x000fe20008000000 */
        /* <DEDUP_REMOVED lines=10> */
[----:B------:R-:W-:Y:S01]  /*5860*/  UIADD3 UR6, UR54, 0x300, URZ ;  /* 0x0000030036067890 */ /* 0x000fe2000fffe03f */
[----:B------:R-:W-:Y:S01]  /*5870*/  UMOV UR4, UR28 ;  /* 0x0000001c00047c82 */ /* 0x000fe20008000000 */
        /* <DEDUP_REMOVED lines=121> */
[----:B0-----:R-:W-:Y:S05]  /*6010*/  @P3 BRA `(.L_x_24) ;  /* 0x0000000000283947 */ /* 0x001fea0003800000 */
[----:B------:R-:W-:Y:S05]  /*6020*/  @!P0 BRA `(.L_x_25) ;  /* 0x0000000000048947 */ /* 0x000fea0003800000 */
[----:B------:R-:W-:Y:S01]  /*6030*/  BPT.TRAP 0x1 ;  /* 0x000000040000795c */ /* 0x000fe20000300000 */
.L_x_25:
[----:B------:R-:W-:Y:S01]  /*6040*/  ULEA UR4, UR53, UR40, 0x3 ;  /* 0x0000002835047291 */ /* 0x000fe2000f8e183f */
[----:B------:R-:W-:-:S08]  /*6050*/  SHF.L.U32 R11, R11, 0x1f, RZ ;  /* 0x0000001f0b0b7819 */ /* 0x000fd000000006ff */
[----:B------:R0:W1:Y:S01]  /*6060*/  SYNCS.PHASECHK.TRANS64.TRYWAIT P2, [UR4+0x29850], R11 ;  /* 0x0298500bff0075a7 */ /* 0x0000620008040144 */
[----:B------:R-:W-:Y:S05]  /*6070*/  @!P0 BRA `(.L_x_26) ;  /* 0x0000000000048947 */ /* 0x000fea0003800000 */
[----:B------:R-:W-:Y:S01]  /*6080*/  BPT.TRAP 0x1 ;  /* 0x000000040000795c */ /* 0x000fe20000300000 */
.L_x_26:
[----:B-1----:R-:W-:Y:S05]  /*6090*/  @P2 BRA `(.L_x_24) ;  /* 0x0000000000082947 */ /* 0x002fea0003800000 */
[----:B------:R-:W1:Y:S02]  /*60a0*/  SYNCS.PHASECHK.TRANS64.TRYWAIT P2, [UR4+0x29850], R11 ;  /* 0x0298500bff0075a7 */ /* 0x000e640008040144 */
[----:B-1----:R-:W-:Y:S05]  /*60b0*/  @!P2 BRA `(.L_x_27) ;  /* 0x0000008c00e4a947 */ /* 0x002fea0003800000 */
.L_x_24:
[----:B------:R-:W-:Y:S01]  /*60c0*/  UIADD3 UR4, UR40, 0x400, URZ ;  /* 0x0000040028047890 */ /* 0x000fe2000fffe03f */
[----:B------:R-:W-:Y:S01]  /*60d0*/  WARPGROUP.ARRIVE ;  /* 0x00000000000079c5 */ /* 0x000fe20000000000 */
[----:B------:R-:W-:Y:S01]  /*60e0*/  UMOV UR7, 0xc0000010 ;  /* 0xc000001000077882 */ /* 0x000fe20000000000 */
[C---:B-1----:R-:W-:Y:S01]  /*60f0*/  FMUL.FTZ R12, R0.reuse, R152 ;  /* 0x00000098000c7220 */ /* 0x042fe20000410000 */
[----:B------:R-:W-:Y:S01]  /*6100*/  USHF.R.U32.HI UR4, URZ, 0x4, UR4 ;  /* 0x000000043f047899 */ /* 0x000fe20008011604 */
[C---:B------:R-:W-:Y:S01]  /*6110*/  FMUL.FTZ R13, R0.reuse, R154 ;  /* 0x0000009a000d7220 */ /* 0x040fe20000410000 */
[C---:B0-----:R-:W-:Y:S01]  /*6120*/  FMUL.FTZ R11, R0.reuse, R153 ;  /* 0x00000099000b7220 */ /* 0x041fe20000410000 */
[C---:B------:R-:W-:Y:S01]  /*6130*/  FMUL.FTZ R14, R0.reuse, R155 ;  /* 0x0000009b000e7220 */ /* 0x040fe20000410000 */
[----:B------:R-:W-:Y:S01]  /*6140*/  ULOP3.LUT UR4, UR4, 0x3fff, URZ, 0xc0, !UPT ;  /* 0x00003fff04047892 */ /* 0x000fe2000f8ec03f */
[----:B------:R-:W0:Y:S01]  /*6150*/  MUFU.TANH R12, R12 ;  /* 0x0000000c000c7308 */ /* 0x000e220000002400 */
[C---:B------:R-:W-:Y:S01]  /*6160*/  FMUL.FTZ R15, R0.reuse, R156 ;  /* 0x0000009c000f7220 */ /* 0x040fe20000410000 */
[C---:B------:R-:W-:Y:S01]  /*6170*/  FMUL.FTZ R18, R0.reuse, R157 ;  /* 0x0000009d00127220 */ /* 0x040fe20000410000 */
[----:B------:R-:W-:Y:S01]  /*6180*/  ULOP3.LUT UR4, UR4, 0x10000, URZ, 0xfc, !UPT ;  /* 0x0001000004047892 */ /* 0x000fe2000f8efc3f */
[C---:B------:R-:W-:Y:S01]  /*6190*/  FMUL.FTZ R19, R0.reuse, R158 ;  /* 0x0000009e00137220 */ /* 0x040fe20000410000 */
[C---:B------:R-:W-:Y:S01]  /*61a0*/  FMUL.FTZ R20, R0.reuse, R159 ;  /* 0x0000009f00147220 */ /* 0x040fe20000410000 */
[C---:B------:R-:W-:Y:S01]  /*61b0*/  FMUL.FTZ R21, R0.reuse, R160 ;  /* 0x000000a000157220 */ /* 0x040fe20000410000 */
[----:B------:R-:W-:Y:S01]  /*61c0*/  UIMAD UR4, UR53, 0x500, UR4 ;  /* 0x00000500350478a4 */ /* 0x000fe2000f8e0204 */
[----:B------:R-:W1:Y:S01]  /*61d0*/  MUFU.TANH R13, R13 ;  /* 0x0000000d000d7308 */ /* 0x000e620000002400 */
[C---:B------:R-:W-:Y:S01]  /*61e0*/  FMUL.FTZ R22, R0.reuse, R161 ;  /* 0x000000a100167220 */ /* 0x040fe20000410000 */
[C---:B------:R-:W-:Y:S01]  /*61f0*/  FMUL.FTZ R23, R0.reuse, R162 ;  /* 0x000000a200177220 */ /* 0x040fe20000410000 */
[C---:B------:R-:W-:Y:S01]  /*6200*/  FMUL.FTZ R211, R0.reuse, R104 ;  /* 0x0000006800d37220 */ /* 0x040fe20000410000 */
[C---:B------:R-:W-:Y:S01]  /*6210*/  FMUL.FTZ R152, R0.reuse, R163 ;  /* 0x000000a300987220 */ /* 0x040fe20000410000 */
[C---:B------:R-:W-:Y:S01]  /*6220*/  FMUL.FTZ R153, R0.reuse, R164 ;  /* 0x000000a400997220 */ /* 0x040fe20000410000 */
[----:B------:R-:W-:Y:S01]  /*6230*/  UMOV UR6, UR4 ;  /* 0x0000000400067c82 */ /* 0x000fe20008000000 */
[----:B------:R-:W-:Y:S01]  /*6240*/  FMUL.FTZ R154, R0, R165 ;  /* 0x000000a5009a7220 */ /* 0x000fe20000410000 */
[----:B------:R-:W-:Y:S01]  /*6250*/  QGMMA.64x128x32.F32.E4M3.E4M3 R24, R184, gdesc[UR4], R24, gsb0 ;  /* 0x01e00004b8187df3 */ /* 0x000fe20008000818 */
[----:B------:R-:W-:Y:S01]  /*6260*/  UIADD3 UR6, UR4, 0x100, URZ ;  /* 0x0000010004067890 */ /* 0x000fe2000fffe03f */
[----:B------:R-:W2:Y:S01]  /*6270*/  MUFU.TANH R11, R11 ;  /* 0x0000000b000b7308 */ /* 0x000ea20000002400 */
[----:B------:R-:W-:Y:S01]  /*6280*/  UMOV UR7, 0xc0000010 ;  /* 0xc000001000077882 */ /* 0x000fe20000000000 */
[----:B0-----:R-:W-:Y:S01]  /*6290*/  FMNMX.FTZ R104, R12, R7, !PT ;  /* 0x000000070c687209 */ /* 0x001fe20007810000 */
[C---:B------:R-:W-:Y:S01]  /*62a0*/  FMUL.FTZ R155, R0.reuse, R166 ;  /* 0x000000a6009b7220 */ /* 0x040fe20000410000 */
[C---:B------:R-:W-:Y:S01]  /*62b0*/  FMUL.FTZ R213, R0.reuse, R105 ;  /* 0x0000006900d57220 */ /* 0x040fe20000410000 */
[C---:B------:R-:W-:Y:S01]  /*62c0*/  FMUL.FTZ R105, R0.reuse, R106 ;  /* 0x0000006a00697220 */ /* 0x040fe20000410000 */
[C---:B------:R-:W-:Y:S01]  /*62d0*/  FMUL.FTZ R156, R0.reuse, R167 ;  /* 0x000000a7009c7220 */ /* 0x040fe20000410000 */
[----:B-1----:R-:W-:Y:S01]  /*62e0*/  FMNMX.FTZ R207, R13, R10, !PT ;  /* 0x0000000a0dcf7209 */ /* 0x002fe20007810000 */
[----:B------:R-:W0:Y:S01]  /*62f0*/  MUFU.TANH R14, R14 ;  /* 0x0000000e000e7308 */ /* 0x000e220000002400 */
[C---:B------:R-:W-:Y:S01]  /*6300*/  FMUL.FTZ R157, R0.reuse, R136 ;  /* 0x00000088009d7220 */ /* 0x040fe20000410000 */
[C---:B------:R-:W-:Y:S01]  /*6310*/  FMUL.FTZ R159, R0.reuse, R137 ;  /* 0x00000089009f7220 */ /* 0x040fe20000410000 */
[C---:B------:R-:W-:Y:S01]  /*6320*/  FMUL.FTZ R136, R0.reuse, R138 ;  /* 0x0000008a00887220 */ /* 0x040fe20000410000 */
[C---:B------:R-:W-:Y:S01]  /*6330*/  FMUL.FTZ R137, R0.reuse, R139 ;  /* 0x0000008b00897220 */ /* 0x040fe20000410000 */
[C---:B------:R-:W-:Y:S01]  /*6340*/  FMUL.FTZ R161, R0.reuse, R140 ;  /* 0x0000008c00a17220 */ /* 0x040fe20000410000 */
[C---:B------:R-:W-:Y:S01]  /*6350*/  FMUL.FTZ R227, R0.reuse, R88 ;  /* 0x0000005800e37220 */ /* 0x040fe20000410000 */
[C---:B------:R-:W-:Y:S01]  /*6360*/  FMUL.FTZ R163, R0.reuse, R141 ;  /* 0x0000008d00a37220 */ /* 0x040fe20000410000 */
[----:B------:R-:W1:Y:S01]  /*6370*/  MUFU.TANH R15, R15 ;  /* 0x0000000f000f7308 */ /* 0x000e620000002400 */
[----:B--2---:R-:W-:Y:S01]  /*6380*/  FMNMX.FTZ R104, R11, R104, !PT ;  /* 0x000000680b687209 */ /* 0x004fe20007810000 */
[C---:B------:R-:W-:Y:S01]  /*6390*/  FMUL.FTZ R139, R0.reuse, R142 ;  /* 0x0000008e008b7220 */ /* 0x040fe20000410000 */
[C---:B------:R-:W-:Y:S01]  /*63a0*/  FMUL.FTZ R141, R0.reuse, R143 ;  /* 0x0000008f008d7220 */ /* 0x040fe20000410000 */
[C---:B------:R-:W-:Y:S01]  /*63b0*/  FMUL.FTZ R165, R0.reuse, R144 ;  /* 0x0000009000a57220 */ /* 0x040fe20000410000 */
[C---:B------:R-:W-:Y:S01]  /*63c0*/  FMUL.FTZ R229, R0.reuse, R89 ;  /* 0x0000005900e57220 */ /* 0x040fe20000410000 */
[C---:B------:R-:W-:Y:S01]  /*63d0*/  FMUL.FTZ R167, R0.reuse, R145 ;  /* 0x0000009100a77220 */ /* 0x040fe20000410000 */
[----:B------:R-:W-:Y:S01]  /*63e0*/  FMUL.FTZ R143, R0, R146 ;  /* 0x00000092008f7220 */ /* 0x000fe20000410000 */
[----:B------:R-:W2:Y:S01]  /*63f0*/  MUFU.TANH R18, R18 ;  /* 0x0000001200127308 */ /* 0x000ea20000002400 */
[----:B0-----:R-:W-:Y:S01]  /*6400*/  FMNMX.FTZ R106, R14, R207, !PT ;  /* 0x000000cf0e6a7209 */ /* 0x001fe20007810000 */
[C---:B------:R-:W-:Y:S01]  /*6410*/  FMUL.FTZ R145, R0.reuse, R147 ;  /* 0x0000009300917220 */ /* 0x040fe20000410000 */
[C---:B------:R-:W-:Y:S01]  /*6420*/  FMUL.FTZ R189, R0.reuse, R148 ;  /* 0x0000009400bd7220 */ /* 0x040fe20000410000 */
[C---:B------:R-:W-:Y:S01]  /*6430*/  FMUL.FTZ R149, R0.reuse, R149 ;  /* 0x0000009500957220 */ /* 0x040fe20000410000 */
[C---:B------:R-:W-:Y:S01]  /*6440*/  FMUL.FTZ R147, R0.reuse, R150 ;  /* 0x0000009600937220 */ /* 0x040fe20000410000 */
[C---:B------:R-:W-:Y:S01]  /*6450*/  FMUL.FTZ R151, R0.reuse, R151 ;  /* 0x0000009700977220 */ /* 0x040fe20000410000 */
[C---:B------:R-:W-:Y:S01]  /*6460*/  FMUL.FTZ R191, R0.reuse, R120 ;  /* 0x0000007800bf7220 */ /* 0x040fe20000410000 */
[----:B------:R-:W0:Y:S01]  /*6470*/  MUFU.TANH R19, R19 ;  /* 0x0000001300137308 */ /* 0x000e220000002400 */
[----:B-1----:R-:W-:Y:S01]  /*6480*/  FMNMX.FTZ R207, R15, R104, !PT ;  /* 0x000000680fcf7209 */ /* 0x002fe20007810000 */
[C---:B------:R-:W-:Y:S01]  /*6490*/  FMUL.FTZ R121, R0.reuse, R121 ;  /* 0x0000007900797220 */ /* 0x040fe20000410000 */
[C---:B------:R-:W-:Y:S01]  /*64a0*/  FMUL.FTZ R193, R0.reuse, R122 ;  /* 0x0000007a00c17220 */ /* 0x040fe20000410000 */
[C---:B------:R-:W-:Y:S01]  /*64b0*/  FMUL.FTZ R123, R0.reuse, R123 ;  /* 0x0000007b007b7220 */ /* 0x040fe20000410000 */
[C---:B------:R-:W-:Y:S01]  /*64c0*/  FMUL.FTZ R195, R0.reuse, R124 ;  /* 0x0000007c00c37220 */ /* 0x040fe20000410000 */
[C---:B------:R-:W-:Y:S01]  /*64d0*/  FMUL.FTZ R125, R0.reuse, R125 ;  /* 0x0000007d007d7220 */ /* 0x040fe20000410000 */
[----:B------:R-:W-:Y:S01]  /*64e0*/  FMUL.FTZ R197, R0, R126 ;  /* 0x0000007e00c57220 */ /* 0x000fe20000410000 */
[----:B------:R-:W1:Y:S01]  /*64f0*/  MUFU.TANH R20, R20 ;  /* 0x0000001400147308 */ /* 0x000e620000002400 */
[----:B--2---:R-:W-:Y:S01]  /*6500*/  FMNMX.FTZ R104, R18, R207, !PT ;  /* 0x000000cf12687209 */ /* 0x004fe20007810000 */
[C---:B------:R-:W-:Y:S01]  /*6510*/  FMUL.FTZ R127, R0.reuse, R127 ;  /* 0x0000007f007f7220 */ /* 0x040fe20000410000 */
[C---:B------:R-:W-:Y:S01]  /*6520*/  FMUL.FTZ R199, R0.reuse, R128 ;  /* 0x0000008000c77220 */ /* 0x040fe20000410000 */
[C---:B------:R-:W-:Y:S01]  /*6530*/  FMUL.FTZ R129, R0.reuse, R129 ;  /* 0x0000008100817220 */ /* 0x040fe20000410000 */
[C---:B------:R-:W-:Y:S01]  /*6540*/  FMUL.FTZ R201, R0.reuse, R130 ;  /* 0x0000008200c97220 */ /* 0x040fe20000410000 */
[C---:B------:R-:W-:Y:S01]  /*6550*/  FMUL.FTZ R131, R0.reuse, R131 ;  /* 0x0000008300837220 */ /* 0x040fe20000410000 */
[C---:B------:R-:W-:Y:S01]  /*6560*/  FMUL.FTZ R203, R0.reuse, R132 ;  /* 0x0000008400cb7220 */ /* 0x040fe20000410000 */
[----:B------:R-:W2:Y:S01]  /*6570*/  MUFU.TANH R21, R21 ;  /* 0x0000001500157308 */ /* 0x000ea20000002400 */
[----:B0-----:R-:W-:Y:S01]  /*6580*/  FMNMX.FTZ R209, R19, R106, !PT ;  /* 0x0000006a13d17209 */ /* 0x001fe20007810000 */
[C---:B------:R-:W-:Y:S01]  /*6590*/  FMUL.FTZ R133, R0.reuse, R133 ;  /* 0x0000008500857220 */ /* 0x040fe20000410000 */
[C---:B------:R-:W-:Y:S01]  /*65a0*/  FMUL.FTZ R205, R0.reuse, R134 ;  /* 0x0000008600cd7220 */ /* 0x040fe20000410000 */
[C---:B------:R-:W-:Y:S01]  /*65b0*/  FMUL.FTZ R135, R0.reuse, R135 ;  /* 0x0000008700877220 */ /* 0x040fe20000410000 */
[C---:B------:R-:W-:Y:S01]  /*65c0*/  FMUL.FTZ R107, R0.reuse, R107 ;  /* 0x0000006b006b7220 */ /* 0x040fe20000410000 */
[C---:B------:R-:W-:Y:S01]  /*65d0*/  FMUL.FTZ R215, R0.reuse, R108 ;  /* 0x0000006c00d77220 */ /* 0x040fe20000410000 */
[----:B------:R-:W-:Y:S01]  /*65e0*/  FMUL.FTZ R217, R0, R109 ;  /* 0x0000006d00d97220 */ /* 0x000fe20000410000 */
[----:B------:R-:W0:Y:S01]  /*65f0*/  MUFU.TANH R22, R22 ;  /* 0x0000001600167308 */ /* 0x000e220000002400 */
[----:B-1----:R-:W-:Y:S01]  /*6600*/  FMNMX.FTZ R106, R20, R209, !PT ;  /* 0x000000d1146a7209 */ /* 0x002fe20007810000 */
        /* <DEDUP_REMOVED lines=25> */
[----:B------:R-:W-:-:S05]  /*67a0*/  FMUL.FTZ R103, R0, R103 ;  /* 0x0000006700677220 */ /* 0x000fca0000410000 */
[----:B------:R-:W1:Y:S01]  /*67b0*/  MUFU.TANH R154, R154 ;  /* 0x0000009a009a7308 */ /* 0x000e620000002400 */
[----:B--2---:R-:W-:Y:S01]  /*67c0*/  FMNMX.FTZ R104, R152, R209, !PT ;  /* 0x000000d198687209 */ /* 0x004fe20007810000 */
[----:B------:R-:W-:-:S06]  /*67d0*/  FMUL.FTZ R209, R0, R91 ;  /* 0x0000005b00d17220 */ /* 0x000fcc0000410000 */
[----:B------:R-:W2:Y:S01]  /*67e0*/  MUFU.TANH R155, R155 ;  /* 0x0000009b009b7308 */ /* 0x000ea20000002400 */
[----:B0-----:R-:W-:-:S07]  /*67f0*/  FMNMX.FTZ R207, R153, R88, !PT ;  /* 0x0000005899cf7209 */ /* 0x001fce0007810000 */
[----:B------:R-:W0:Y:S01]  /*6800*/  MUFU.TANH R156, R156 ;  /* 0x0000009c009c7308 */ /* 0x000e220000002400 */
[----:B-1----:R-:W-:Y:S01]  /*6810*/  FMNMX.FTZ R88, R154, R207, !PT ;  /* 0x000000cf9a587209 */ /* 0x002fe20007810000 */
[----:B------:R-:W-:-:S06]  /*6820*/  FMUL.FTZ R207, R0, R90 ;  /* 0x0000005a00cf7220 */ /* 0x000fcc0000410000 */
[----:B------:R-:W1:Y:S01]  /*6830*/  MUFU.TANH R157, R157 ;  /* 0x0000009d009d7308 */ /* 0x000e620000002400 */
[----:B--2---:R-:W-:Y:S01]  /*6840*/  FMNMX.FTZ R89, R155, R104, !PT ;  /* 0x000000689b597209 */ /* 0x004fe20007810000 */
[C---:B------:R-:W-:Y:S01]  /*6850*/  FMUL.FTZ R104, R0.reuse, R101 ;  /* 0x0000006500687220 */ /* 0x040fe20000410000 */
[----:B------:R-:W-:-:S05]  /*6860*/  FMUL.FTZ R101, R0, R102 ;  /* 0x0000006600657220 */ /* 0x000fca0000410000 */
[----:B------:R-:W2:Y:S01]  /*6870*/  MUFU.TANH R159, R159 ;  /* 0x0000009f009f7308 */ /* 0x000ea20000002400 */
[----:B0-----:R-:W-:-:S07]  /*6880*/  FMNMX.FTZ R89, R156, R89, !PT ;  /* 0x000000599c597209 */ /* 0x001fce0007810000 */
[----:B------:R-:W0:Y:S01]  /*6890*/  MUFU.TANH R136, R136 ;  /* 0x0000008800887308 */ /* 0x000e220000002400 */
[----:B-1----:R-:W-:-:S07]  /*68a0*/  FMNMX.FTZ R88, R157, R88, !PT ;  /* 0x000000589d587209 */ /* 0x002fce0007810000 */
[----:B------:R-:W1:Y:S01]  /*68b0*/  MUFU.TANH R137, R137 ;  /* 0x0000008900897308 */ /* 0x000e620000002400 */
[----:B--2---:R-:W-:Y:S01]  /*68c0*/  FMNMX.FTZ R88, R159, R88, !PT ;  /* 0x000000589f587209 */ /* 0x004fe20007810000 */
[----:B------:R-:W-:Y:S02]  /*68d0*/  WARPGROUP.DEPBAR.LE gsb0, 0x0 ;  /* 0x00008000000079c5 */ /* 0x000fe40000010000 */
[----:B------:R-:W-:-:S04]  /*68e0*/  WARPGROUP.ARRIVE ;  /* 0x00000000000079c5 */ /* 0x000fc80000000000 */
[----:B------:R-:W2:Y:S01]  /*68f0*/  MUFU.TANH R161, R161 ;  /* 0x000000a100a17308 */ /* 0x000ea20000002400 */
[----:B0-----:R-:W-:Y:S01]  /*6900*/  FMNMX.FTZ R90, R136, R89, !PT ;  /* 0x00000059885a7209 */ /* 0x001fe20007810000 */
[----:B------:R-:W-:Y:S01]  /*6910*/  QGMMA.64x128x32.F32.E4M3.E4M3 R24, R180, gdesc[UR4], R24, gsb0 ;  /* 0x01e00004b4187df3 */ /* 0x000fe20008000818 */
[----:B------:R-:W-:Y:S01]  /*6920*/  UIADD3 UR6, UR4, 0x200, URZ ;  /* 0x0000020004067890 */ /* 0x000fe2000fffe03f */
[----:B------:R-:W-:-:S04]  /*6930*/  UMOV UR7, 0xc0000010 ;  /* 0xc000001000077882 */ /* 0x000fc80000000000 */
[----:B------:R-:W0:Y:S01]  /*6940*/  MUFU.TANH R163, R163 ;  /* 0x000000a300a37308 */ /* 0x000e220000002400 */
[----:B-1----:R-:W-:-:S07]  /*6950*/  FMNMX.FTZ R90, R137, R90, !PT ;  /* 0x0000005a895a7209 */ /* 0x002fce0007810000 */
[----:B------:R-:W1:Y:S01]  /*6960*/  MUFU.TANH R139, R139 ;  /* 0x0000008b008b7308 */ /* 0x000e620000002400 */
[----:B--2---:R-:W-:-:S07]  /*6970*/  FMNMX.FTZ R88, R161, R88, !PT ;  /* 0x00000058a1587209 */ /* 0x004fce0007810000 */
[----:B------:R-:W2:Y:S01]  /*6980*/  MUFU.TANH R141, R141 ;  /* 0x0000008d008d7308 */ /* 0x000ea20000002400 */
[----:B0-----:R-:W-:-:S07]  /*6990*/  FMNMX.FTZ R88, R163, R88, !PT ;  /* 0x00000058a3587209 */ /* 0x001fce0007810000 */
        /* <DEDUP_REMOVED lines=29> */
[----:B0-----:R-:W-:Y:S01]  /*6b70*/  FMNMX.FTZ R88, R195, R88, !PT ;  /* 0x00000058c3587209 */ /* 0x001fe20007810000 */
[----:B------:R-:W-:Y:S02]  /*6b80*/  WARPGROUP.DEPBAR.LE gsb0, 0x0 ;  /* 0x00008000000079c5 */ /* 0x000fe40000010000 */
[----:B------:R-:W-:-:S04]  /*6b90*/  WARPGROUP.ARRIVE ;  /* 0x00000000000079c5 */ /* 0x000fc80000000000 */
[----:B------:R-:W0:Y:S01]  /*6ba0*/  MUFU.TANH R127, R127 ;  /* 0x0000007f007f7308 */ /* 0x000e220000002400 */
[----:B-1----:R-:W-:Y:S01]  /*6bb0*/  FMNMX.FTZ R88, R125, R88, !PT ;  /* 0x000000587d587209 */ /* 0x002fe20007810000 */
[----:B------:R-:W-:Y:S01]  /*6bc0*/  QGMMA.64x128x32.F32.E4M3.E4M3 R24, R176, gdesc[UR4], R24, gsb0 ;  /* 0x01e00004b0187df3 */ /* 0x000fe20008000818 */
[----:B------:R-:W-:Y:S01]  /*6bd0*/  UIADD3 UR6, UR4, 0x300, URZ ;  /* 0x0000030004067890 */ /* 0x000fe2000fffe03f */
[----:B------:R-:W-:Y:S01]  /*6be0*/  UMOV UR7, 0xc0000010 ;  /* 0xc000001000077882 */ /* 0x000fe20000000000 */
[----:B------:R-:W-:-:S03]  /*6bf0*/  UIADD3 UR4, UR4, 0x400, URZ ;  /* 0x0000040004047890 */ /* 0x000fc6000fffe03f */
        /* <DEDUP_REMOVED lines=35> */
[----:B-1----:R-:W-:Y:S01]  /*6e30*/  FMNMX.FTZ R90, R111, R90, !PT ;  /* 0x0000005a6f5a7209 */ /* 0x002fe20007810000 */
[----:B------:R-:W-:Y:S02]  /*6e40*/  WARPGROUP.DEPBAR.LE gsb0, 0x0 ;  /* 0x00008000000079c5 */ /* 0x000fe40000010000 */
[----:B------:R-:W-:-:S04]  /*6e50*/  WARPGROUP.ARRIVE ;  /* 0x00000000000079c5 */ /* 0x000fc80000000000 */
[----:B------:R-:W1:Y:S01]  /*6e60*/  MUFU.TANH R113, R113 ;  /* 0x0000007100717308 */ /* 0x000e620000002400 */
[----:B--2---:R-:W-:Y:S01]  /*6e70*/  FMNMX.FTZ R88, R219, R88, !PT ;  /* 0x00000058db587209 */ /* 0x004fe20007810000 */
[----:B------:R-:W-:Y:S01]  /*6e80*/  QGMMA.64x128x32.F32.E4M3.E4M3 R24, R172, gdesc[UR4], R24, gsb0 ;  /* 0x01e00004ac187df3 */ /* 0x000fe20008000818 */
[----:B------:R-:W-:Y:S01]  /*6e90*/  UMOV UR6, UR4 ;  /* 0x0000000400067c82 */ /* 0x000fe20008000000 */
[----:B------:R-:W-:-:S04]  /*6ea0*/  UMOV UR7, 0xc0000010 ;  /* 0xc000001000077882 */ /* 0x000fc80000000000 */
        /* <DEDUP_REMOVED lines=33> */
[----:B-1----:R-:W-:Y:S02]  /*70c0*/  FMNMX.FTZ R89, R237, R88, !PT ;  /* 0x00000058ed597209 */ /* 0x002fe40007810000 */
[----:B------:R-:W1:Y:S05]  /*70d0*/  LDC R88, c[0x0][0x988] ;  /* 0x00026200ff587b82 */ /* 0x000e6a0000000800 */
[----:B------:R-:W3:Y:S01]  /*70e0*/  MUFU.TANH R100, R100 ;  /* 0x0000006400647308 */ /* 0x000ee20000002400 */
[----:B--2---:R-:W-:Y:S01]  /*70f0*/  FMNMX.FTZ R90, R97, R90, !PT ;  /* 0x0000005a615a7209 */ /* 0x004fe20007810000 */
[----:B------:R-:W-:-:S02]  /*7100*/  WARPGROUP.DEPBAR.LE gsb0, 0x0 ;  /* 0x00008000000079c5 */ /* 0x000fc40000010000 */
[----:B------:R-:W-:-:S04]  /*7110*/  WARPGROUP.ARRIVE ;  /* 0x00000000000079c5 */ /* 0x000fc80000000000 */
[----:B------:R-:W2:Y:S01]  /*7120*/  MUFU.TANH R104, R104 ;  /* 0x0000006800687308 */ /* 0x000ea20000002400 */
[----:B0-----:R-:W-:Y:S01]  /*7130*/  FMNMX.FTZ R90, R99, R90, !PT ;  /* 0x0000005a635a7209 */ /* 0x001fe20007810000 */
[----:B------:R-:W-:Y:S06]  /*7140*/  QGMMA.64x128x32.F32.E4M3.E4M3 R24, R168, gdesc[UR4], R24, gsb0 ;  /* 0x01e00004a8187df3 */ /* 0x000fec0008000818 */
[----:B------:R-:W0:Y:S01]  /*7150*/  MUFU.TANH R101, R101 ;  /* 0x0000006500657308 */ /* 0x000e220000002400 */
[----:B---3--:R-:W-:-:S07]  /*7160*/  FMNMX.FTZ R89, R100, R89, !PT ;  /* 0x0000005964597209 */ /* 0x008fce0007810000 */
[----:B------:R-:W3:Y:S01]  /*7170*/  MUFU.TANH R103, R103 ;  /* 0x0000006700677308 */ /* 0x000ee20000002400 */
[----:B--2---:R-:W-:-:S05]  /*7180*/  FMNMX.FTZ R92, R104, R89, !PT ;  /* 0x00000059685c7209 */ /* 0x004fca0007810000 */
[----:B------:R-:W2:Y:S01]  /*7190*/  SHFL.BFLY PT, R89, R92, 0x2, 0x1f ;  /* 0x0c401f005c597f89 */ /* 0x000ea200000e0000 */
[----:B0-----:R-:W-:-:S04]  /*71a0*/  FMNMX.FTZ R90, R101, R90, !PT ;  /* 0x0000005a655a7209 */ /* 0x001fc80007810000 */
[----:B---3--:R-:W-:-:S05]  /*71b0*/  FMNMX.FTZ R90, R103, R90, !PT ;  /* 0x0000005a675a7209 */ /* 0x008fca0007810000 */
[----:B------:R-:W0:Y:S01]  /*71c0*/  SHFL.BFLY PT, R91, R90, 0x2, 0x1f ;  /* 0x0c401f005a5b7f89 */ /* 0x000e2200000e0000 */
[----:B--2---:R-:W-:Y:S02]  /*71d0*/  FMNMX.FTZ R94, R92, R89, !PT ;  /* 0x000000595c5e7209 */ /* 0x004fe40007810000 */
[----:B0-----:R-:W-:-:S03]  /*71e0*/  FMNMX.FTZ R96, R90, R91, !PT ;  /* 0x0000005b5a607209 */ /* 0x001fc60007810000 */
[----:B------:R-:W0:Y:S04]  /*71f0*/  SHFL.BFLY PT, R91, R94, 0x1, 0x1f ;  /* 0x0c201f005e5b7f89 */ /* 0x000e2800000e0000 */
[----:B------:R-:W2:Y:S01]  /*7200*/  SHFL.BFLY PT, R89, R96, 0x1, 0x1f ;  /* 0x0c201f0060597f89 */ /* 0x000ea200000e0000 */
[----:B0-----:R-:W-:Y:S02]  /*7210*/  FMNMX.FTZ R91, R94, R91, !PT ;  /* 0x0000005b5e5b7209 */ /* 0x001fe40007810000 */
[----:B--2---:R-:W-:-:S03]  /*7220*/  FMNMX.FTZ R89, R96, R89, !PT ;  /* 0x0000005960597209 */ /* 0x004fc60007810000 */
[C---:B-1----:R-:W-:Y:S01]  /*7230*/  FFMA.FTZ R102, R91.reuse, R88, -8 ;  /* 0xc10000005b667423 */ /* 0x042fe20000010058 */
[----:B------:R-:W-:-:S03]  /*7240*/  FADD.FTZ R7, -R91, R7 ;  /* 0x000000075b077221 */ /* 0x000fc60000010100 */
[-CC-:B------:R-:W-:Y:S01]  /*7250*/  FFMA.FTZ R185, R12, R88.reuse, -R102.reuse ;  /* 0x000000580cb97223 */ /* 0x180fe20000010866 */
[----:B------:R-:W-:-:S01]  /*7260*/  FFMA.FTZ R12, R11, R88, -R102 ;  /* 0x000000580b0c7223 */ /* 0x000fc20000010866 */
[-C--:B------:R-:W-:Y:S01]  /*7270*/  FMUL.FTZ R90, R7, R88.reuse ;  /* 0x00000058075a7220 */ /* 0x080fe20000410000 */
[----:B------:R-:W-:-:S01]  /*7280*/  FFMA.FTZ R11, R15, R88, -R102 ;  /* 0x000000580f0b7223 */ /* 0x000fc20000010866 */
[-CC-:B------:R-:W-:Y:S01]  /*7290*/  FFMA.FTZ R15, R21, R88.reuse, -R102.reuse ;  /* 0x00000058150f7223 */ /* 0x180fe20000010866 */
[----:B------:R-:W-:-:S01]  /*72a0*/  FFMA.FTZ R21, R153, R88, -R102 ;  /* 0x0000005899157223 */ /* 0x000fc20000010866 */
[----:B------:R-:W-:Y:S01]  /*72b0*/  FADD.FTZ R7, -R89, R10 ;  /* 0x0000000a59077221 */ /* 0x000fe20000010100 */
[----:B------:R-:W-:-:S01]  /*72c0*/  FFMA.FTZ R92, R157, R88, -R102 ;  /* 0x000000589d5c7223 */ /* 0x000fc20000010866 */
[-CC-:B------:R-:W-:Y:S01]  /*72d0*/  FFMA.FTZ R153, R159, R88.reuse, -R102.reuse ;  /* 0x000000589f997223 */ /* 0x180fe20000010866 */
[----:B------:R0:W-:Y:S01]  /*72e0*/  MUFU.EX2 R10, R90 ;  /* 0x0000005a000a7308 */ /* 0x0001e20000000800 */
[----:B------:R-:W-:-:S01]  /*72f0*/  FFMA.FTZ R94, R161, R88, -R102 ;  /* 0x00000058a15e7223 */ /* 0x000fc20000010866 */
[-CC-:B------:R-:W-:Y:S01]  /*7300*/  FFMA.FTZ R157, R163, R88.reuse, -R102.reuse ;  /* 0x00000058a39d7223 */ /* 0x180fe20000010866 */
[----:B------:R-:W-:-:S01]  /*7310*/  FFMA.FTZ R96, R165, R88, -R102 ;  /* 0x00000058a5607223 */ /* 0x000fc20000010866 */
[-CC-:B------:R-:W-:Y:S01]  /*7320*/  FFMA.FTZ R159, R167, R88.reuse, -R102.reuse ;  /* 0x00000058a79f7223 */ /* 0x180fe20000010866 */
[----:B------:R-:W-:-:S01]  /*7330*/  FFMA.FTZ R18, R18, R88, -R102 ;  /* 0x0000005812127223 */ /* 0x000fc20000010866 */
[-CC-:B------:R-:W-:Y:S01]  /*7340*/  FFMA.FTZ R22, R22, R88.reuse, -R102.reuse ;  /* 0x0000005816167223 */ /* 0x180fe20000010866 */
[----:B------:R-:W-:-:S01]  /*7350*/  FFMA.FTZ R98, R189, R88, -R102 ;  /* 0x00000058bd627223 */ /* 0x000fc20000010866 */
[-CC-:B------:R-:W-:Y:S01]  /*7360*/  FFMA.FTZ R149, R149, R88.reuse, -R102.reuse ;  /* 0x0000005895957223 */ /* 0x180fe20000010866 */
[----:B0-----:R-:W-:-:S01]  /*7370*/  FFMA.FTZ R90, R154, R88, -R102 ;  /* 0x000000589a5a7223 */ /* 0x001fc20000010866 */
[-CC-:B------:R-:W-:Y:S01]  /*7380*/  FFMA.FTZ R106, R191, R88.reuse, -R102.reuse ;  /* 0x00000058bf6a7223 */ /* 0x180fe20000010866 */
        /* <DEDUP_REMOVED lines=23> */
[-C--:B------:R-:W-:Y:S01]  /*7500*/  FFMA.FTZ R102, R89, R88.reuse, -8 ;  /* 0xc100000059667423 */ /* 0x080fe20000010058 */
[-C--:B------:R-:W-:Y:S01]  /*7510*/  FMUL.FTZ R7, R7, R88.reuse ;  /* 0x0000005807077220 */ /* 0x080fe20000410000 */
[----:B------:R-:W0:Y:S02]  /*7520*/  MUFU.EX2 R185, R185 ;  /* 0x000000b900b97308 */ /* 0x000e240000000800 */
[----:B------:R-:W-:-:S01]  /*7530*/  FFMA.FTZ R104, R13, R88, -R102 ;  /* 0x000000580d687223 */ /* 0x000fc20000010866 */
[-CC-:B------:R-:W-:Y:S01]  /*7540*/  FFMA.FTZ R13, R14, R88.reuse, -R102.reuse ;  /* 0x000000580e0d7223 */ /* 0x180fe20000010866 */
[----:B------:R-:W-:-:S01]  /*7550*/  FFMA.FTZ R14, R19, R88, -R102 ;  /* 0x00000058130e7223 */ /* 0x000fc20000010866 */
[-CC-:B------:R-:W-:Y:S01]  /*7560*/  FFMA.FTZ R19, R20, R88.reuse, -R102.reuse ;  /* 0x0000005814137223 */ /* 0x180fe20000010866 */
[----:B------:R-:W-:-:S01]  /*7570*/  FFMA.FTZ R20, R23, R88, -R102 ;  /* 0x0000005817147223 */ /* 0x000fc20000010866 */
[-CC-:B------:R-:W-:Y:S01]  /*7580*/  FFMA.FTZ R23, R152, R88.reuse, -R102.reuse ;  /* 0x0000005898177223 */ /* 0x180fe20000010866 */
[----:B------:R-:W-:Y:S01]  /*7590*/  MUFU.EX2 R7, R7 ;  /* 0x0000000700077308 */ /* 0x000fe20000000800 */
[----:B------:R-:W-:-:S01]  /*75a0*/  FFMA.FTZ R128, R155, R88, -R102 ;  /* 0x000000589b807223 */ /* 0x000fc20000010866 */
[-CC-:B------:R-:W-:Y:S01]  /*75b0*/  FFMA.FTZ R132, R139, R88.reuse, -R102.reuse ;  /* 0x000000588b847223 */ /* 0x180fe20000010866 */
[----:B------:R-:W-:-:S01]  /*75c0*/  FFMA.FTZ R139, R141, R88, -R102 ;  /* 0x000000588d8b7223 */ /* 0x000fc20000010866 */
[-CC-:B------:R-:W-:Y:S01]  /*75d0*/  FFMA.FTZ R155, R156, R88.reuse, -R102.reuse ;  /* 0x000000589c9b7223 */ /* 0x180fe20000010866 */
[----:B------:R-:W-:-:S01]  /*75e0*/  FFMA.FTZ R141, R145, R88, -R102 ;  /* 0x00000058918d7223 */ /* 0x000fc20000010866 */
[-CC-:B------:R-:W-:Y:S01]  /*75f0*/  FFMA.FTZ R130, R136, R88.reuse, -R102.reuse ;  /* 0x0000005888827223 */ /* 0x180fe20000010866 */
[----:B------:R-:W-:-:S01]  /*7600*/  FFMA.FTZ R137, R137, R88, -R102 ;  /* 0x0000005889897223 */ /* 0x000fc20000010866 */
[----:B------:R-:W1:Y:S01]  /*7610*/  MUFU.EX2 R104, R104 ;  /* 0x0000006800687308 */ /* 0x000e620000000800 */
[----:B0-----:R-:W-:-:S01]  /*7620*/  FFMA.FTZ R3, R10, R3, R185 ;  /* 0x000000030a037223 */ /* 0x001fc200000100b9 */
[-CC-:B------:R-:W-:Y:S01]  /*7630*/  FFMA.FTZ R134, R143, R88.reuse, -R102.reuse ;  /* 0x000000588f867223 */ /* 0x180fe20000010866 */
[----:B------:R-:W-:-:S01]  /*7640*/  FFMA.FTZ R136, R147, R88, -R102 ;  /* 0x0000005893887223 */ /* 0x000fc20000010866 */
[-CC-:B------:R-:W-:Y:S01]  /*7650*/  FFMA.FTZ R143, R151, R88.reuse, -R102.reuse ;  /* 0x00000058978f7223 */ /* 0x180fe20000010866 */
[----:B------:R-:W-:-:S01]  /*7660*/  FFMA.FTZ R138, R193, R88, -R102 ;  /* 0x00000058c18a7223 */ /* 0x000fc20000010866 */
[-CC-:B------:R-:W-:Y:S01]  /*7670*/  FFMA.FTZ R123, R123, R88.reuse, -R102.reuse ;  /* 0x000000587b7b7223 */ /* 0x180fe20000010866 */
[----:B------:R-:W-:-:S01]  /*7680*/  FFMA.FTZ R140, R197, R88, -R102 ;  /* 0x00000058c58c7223 */ /* 0x000fc20000010866 */
[----:B------:R-:W0:Y:S01]  /*7690*/  MUFU.EX2 R12, R12 ;  /* 0x0000000c000c7308 */ /* 0x000e220000000800 */
[----:B------:R-:W-:-:S01]  /*76a0*/  FFMA.FTZ R127, R127, R88, -R102 ;  /* 0x000000587f7f7223 */ /* 0x000fc20000010866 */
[-CC-:B------:R-:W-:Y:S01]  /*76b0*/  FFMA.FTZ R142, R201, R88.reuse, -R102.reuse ;  /* 0x00000058c98e7223 */ /* 0x180fe20000010866 */
[----:B------:R-:W-:-:S01]  /*76c0*/  FFMA.FTZ R131, R131, R88, -R102 ;  /* 0x0000005883837223 */ /* 0x000fc20000010866 */
[-CC-:B------:R-:W-:Y:S01]  /*76d0*/  FFMA.FTZ R144, R205, R88.reuse, -R102.reuse ;  /* 0x00000058cd907223 */ /* 0x180fe20000010866 */
[----:B------:R-:W-:-:S01]  /*76e0*/  FFMA.FTZ R135, R135, R88, -R102 ;  /* 0x0000005887877223 */ /* 0x000fc20000010866 */
[-CC-:B------:R-:W-:Y:S01]  /*76f0*/  FFMA.FTZ R105, R105, R88.reuse, -R102.reuse ;  /* 0x0000005869697223 */ /* 0x180fe20000010866 */
[----:B------:R-:W-:-:S01]  /*7700*/  FFMA.FTZ R154, R119, R88, -R102 ;  /* 0x00000058779a7223 */ /* 0x000fc20000010866 */
[----:B------:R-:W2:Y:S01]  /*7710*/  MUFU.EX2 R13, R13 ;  /* 0x0000000d000d7308 */ /* 0x000ea20000000800 */
[----:B-1----:R-:W-:-:S01]  /*7720*/  FFMA.FTZ R6, R7, R6, R104 ;  /* 0x0000000607067223 */ /* 0x002fc20000010068 */
[-CC-:B------:R-:W-:Y:S01]  /*7730*/  FFMA.FTZ R93, R93, R88.reuse, -R102.reuse ;  /* 0x000000585d5d7223 */ /* 0x180fe20000010866 */
[----:B------:R-:W-:-:S01]  /*7740*/  FFMA.FTZ R95, R95, R88, -R102 ;  /* 0x000000585f5f7223 */ /* 0x000fc20000010866 */
[----:B------:R-:W-:Y:S01]  /*7750*/  FFMA.FTZ R97, R97, R88, -R102 ;  /* 0x0000005861617223 */ /* 0x000fe20000010866 */
[----:B------:R-:W-:-:S02]  /*7760*/  WARPGROUP.DEPBAR.LE gsb0, 0x0 ;  /* 0x00008000000079c5 */ /* 0x000fc40000010000 */
[----:B------:R-:W-:Y:S01]  /*7770*/  FFMA.FTZ R99, R99, R88, -R102 ;  /* 0x0000005863637223 */ /* 0x000fe20000010866 */
[----:B------:R-:W1:Y:S01]  /*7780*/  MUFU.EX2 R11, R11 ;  /* 0x0000000b000b7308 */ /* 0x000e620000000800 */
[----:B0-----:R-:W-:-:S01]  /*7790*/  FADD.FTZ R146, R12, R3 ;  /* 0x000000030c927221 */ /* 0x001fc20000010000 */
[----:B------:R-:W-:-:S06]  /*77a0*/  FFMA.FTZ R101, R101, R88, -R102 ;  /* 0x0000005865657223 */ /* 0x000fcc0000010866 */
[----:B------:R-:W0:Y:S01]  /*77b0*/  MUFU.EX2 R14, R14 ;  /* 0x0000000e000e7308 */ /* 0x000e220000000800 */
[----:B--2---:R-:W-:-:S07]  /*77c0*/  FADD.FTZ R3, R13, R6 ;  /* 0x000000060d037221 */ /* 0x004fce0000010000 */
[----:B------:R-:W2:Y:S01]  /*77d0*/  MUFU.EX2 R18, R18 ;  /* 0x0000001200127308 */ /* 0x000ea20000000800 */
[----:B-1----:R-:W-:-:S07]  /*77e0*/  FADD.FTZ R145, R11, R146 ;  /* 0x000000920b917221 */ /* 0x002fce0000010000 */
[----:B------:R-:W1:Y:S01]  /*77f0*/  MUFU.EX2 R19, R19 ;  /* 0x0000001300137308 */ /* 0x000e620000000800 */
[----:B0-----:R-:W-:-:S07]  /*7800*/  FADD.FTZ R6, R14, R3 ;  /* 0x000000030e067221 */ /* 0x001fce0000010000 */
[----:B------:R-:W0:Y:S01]  /*7810*/  MUFU.EX2 R15, R15 ;  /* 0x0000000f000f7308 */ /* 0x000e220000000800 */
[----:B--2---:R-:W-:-:S07]  /*7820*/  FADD.FTZ R146, R18, R145 ;  /* 0x0000009112927221 */ /* 0x004fce0000010000 */
[----:B------:R-:W2:Y:S01]  /*7830*/  MUFU.EX2 R20, R20 ;  /* 0x0000001400147308 */ /* 0x000ea20000000800 */
[----:B-1----:R-:W-:-:S07]  /*7840*/  FADD.FTZ R3, R19, R6 ;  /* 0x0000000613037221 */ /* 0x002fce0000010000 */
        /* <DEDUP_REMOVED lines=25> */
[----:B-1----:R-:W-:-:S01]  /*79e0*/  FADD.FTZ R109, R137, R148 ;  /* 0x00000094896d7221 */ /* 0x002fc20000010000 */
[----:B------:R-:W-:-:S06]  /*79f0*/  FFMA.FTZ R148, R111, R88, -R102 ;  /* 0x000000586f947223 */ /* 0x000fcc0000010866 */
[----:B------:R-:W1:Y:S01]  /*7a00*/  MUFU.EX2 R157, R157 ;  /* 0x0000009d009d7308 */ /* 0x000e620000000800 */
[----:B0-----:R-:W-:-:S07]  /*7a10*/  FADD.FTZ R6, R94, R3 ;  /* 0x000000035e067221 */ /* 0x001fce0000010000 */
[----:B------:R-:W0:Y:S01]  /*7a20*/  MUFU.EX2 R139, R139 ;  /* 0x0000008b008b7308 */ /* 0x000e220000000800 */
[----:B--2---:R-:W-:-:S01]  /*7a30*/  FADD.FTZ R150, R132, R109 ;  /* 0x0000006d84967221 */ /* 0x004fc20000010000 */
[----:B------:R-:W-:-:S06]  /*7a40*/  FFMA.FTZ R109, R113, R88, -R102 ;  /* 0x00000058716d7223 */ /* 0x000fcc0000010866 */
        /* <DEDUP_REMOVED lines=47> */
[-CC-:B------:R-:W-:Y:S01]  /*7d40*/  FFMA.FTZ R152, R209, R88.reuse, -R102.reuse ;  /* 0x00000058d1987223 */ /* 0x180fe20000010866 */
[----:B------:R-:W-:-:S05]  /*7d50*/  FFMA.FTZ R102, R103, R88, -R102 ;  /* 0x0000005867667223 */ /* 0x000fca0000010866 */
        /* <DEDUP_REMOVED lines=22> */
[----:B------:R-:W-:Y:S01]  /*7ec0*/  MUFU.EX2 R109, R109 ;  /* 0x0000006d006d7308 */ /* 0x000fe20000000800 */
[----:B-1----:R-:W-:-:S01]  /*7ed0*/  FADD.FTZ R6, R148, R3 ;  /* 0x0000000394067221 */ /* 0x002fc20000010000 */
[----:B------:R-:W-:-:S06]  /*7ee0*/  IADD3 R3, -R17, 0xb, RZ ;  /* 0x0000000b11037810 */ /* 0x000fcc0007ffe1ff */
[----:B------:R-:W1:Y:S01]  /*7ef0*/  MUFU.EX2 R165, R165 ;  /* 0x000000a500a57308 */ /* 0x000e620000000800 */
[----:B0-----:R-:W-:-:S07]  /*7f00*/  FADD.FTZ R156, R118, R115 ;  /* 0x00000073769c7221 */ /* 0x001fce0000010000 */
[----:B------:R-:W-:Y:S08]  /*7f10*/  MUFU.EX2 R150, R150 ;  /* 0x0000009600967308 */ /* 0x000ff00000000800 */
[----:B------:R-:W0:Y:S01]  /*7f20*/  MUFU.EX2 R120, R120 ;  /* 0x0000007800787308 */ /* 0x000e220000000800 */
[----:B-1----:R-:W-:-:S07]  /*7f30*/  FADD.FTZ R115, R165, R156 ;  /* 0x0000009ca5737221 */ /* 0x002fce0000010000 */
[----:B------:R-:W1:Y:S08]  /*7f40*/  MUFU.EX2 R111, R111 ;  /* 0x0000006f006f7308 */ /* 0x000e700000000800 */
[----:B------:R-:W-:Y:S01]  /*7f50*/  MUFU.EX2 R167, R167 ;  /* 0x000000a700a77308 */ /* 0x000fe20000000800 */
[----:B0-----:R-:W-:-:S01]  /*7f60*/  FADD.FTZ R156, R120, R115 ;  /* 0x00000073789c7221 */ /* 0x001fc20000010000 */
[----:B------:R-:W-:-:S06]  /*7f70*/  IMAD.U32 R115, RZ, RZ, UR52 ;  /* 0x00000034ff737e24 */ /* 0x000fcc000f8e00ff */
[----:B------:R-:W0:Y:S08]  /*7f80*/  MUFU.EX2 R154, R154 ;  /* 0x0000009a009a7308 */ /* 0x000e300000000800 */
[----:B------:R-:W-:Y:S08]  /*7f90*/  MUFU.EX2 R122, R122 ;  /* 0x0000007a007a7308 */ /* 0x000ff00000000800 */
[----:B------:R-:W2:Y:S08]  /*7fa0*/  MUFU.EX2 R113, R113 ;  /* 0x0000007100717308 */ /* 0x000eb00000000800 */
[----:B------:R3:W-:Y:S08]  /*7fb0*/  MUFU.EX2 R158, R93 ;  /* 0x0000005d009e7308 */ /* 0x0007f00000000800 */
[----:B------:R-:W-:Y:S01]  /*7fc0*/  MUFU.EX2 R181, R181 ;  /* 0x000000b500b57308 */ /* 0x000fe20000000800 */
[----:B---3--:R-:W-:-:S04]  /*7fd0*/  FADD.FTZ R93, R109, R6 ;  /* 0x000000066d5d7221 */ /* 0x008fc80000010000 */
[----:B------:R-:W-:-:S03]  /*7fe0*/  FADD.FTZ R6, R150, R93 ;  /* 0x0000005d96067221 */ /* 0x000fc60000010000 */
[----:B------:R-:W3:Y:S01]  /*7ff0*/  MUFU.EX2 R152, R152 ;  /* 0x0000009800987308 */ /* 0x000ee20000000800 */
[----:B-1----:R-:W-:-:S04]  /*8000*/  FADD.FTZ R93, R111, R6 ;  /* 0x000000066f5d7221 */ /* 0x002fc80000010000 */
[----:B0-----:R-:W-:-:S03]  /*8010*/  FADD.FTZ R6, R154, R93 ;  /* 0x0000005d9a067221 */ /* 0x001fc60000010000 */
[----:B------:R-:W-:Y:S01]  /*8020*/  MUFU.EX2 R124, R124 ;  /* 0x0000007c007c7308 */ /* 0x000fe20000000800 */
[----:B--2---:R-:W-:-:S07]  /*8030*/  FADD.FTZ R93, R113, R6 ;  /* 0x00000006715d7221 */ /* 0x004fce0000010000 */
[----:B------:R-:W-:Y:S01]  /*8040*/  MUFU.EX2 R183, R183 ;  /* 0x000000b700b77308 */ /* 0x000fe20000000800 */
[----:B---3--:R-:W-:-:S04]  /*8050*/  FADD.FTZ R93, R152, R93 ;  /* 0x0000005d985d7221 */ /* 0x008fc80000010000 */
[----:B------:R-:W-:-:S03]  /*8060*/  FADD.FTZ R93, R158, R93 ;  /* 0x0000005d9e5d7221 */ /* 0x000fc60000010000 */
[----:B------:R0:W1:Y:S08]  /*8070*/  MUFU.EX2 R117, R95 ;  /* 0x0000005f00757308 */ /* 0x0000700000000800 */
[----:B------:R2:W3:Y:S01]  /*8080*/  MUFU.EX2 R160, R97 ;  /* 0x0000006100a07308 */ /* 0x0004e20000000800 */
[----:B0-----:R-:W-:-:S04]  /*8090*/  FADD.FTZ R95, R167, R156 ;  /* 0x0000009ca75f7221 */ /* 0x001fc80000010000 */
[----:B------:R-:W-:-:S03]  /*80a0*/  FADD.FTZ R156, R122, R95 ;  /* 0x0000005f7a9c7221 */ /* 0x000fc60000010000 */
[----:B------:R-:W0:Y:S01]  /*80b0*/  MUFU.EX2 R126, R126 ;  /* 0x0000007e007e7308 */ /* 0x000e220000000800 */
[----:B--2---:R-:W-:Y:S01]  /*80c0*/  @!P1 LEA R97, R115, UR40, 0x3 ;  /* 0x0000002873619c11 */ /* 0x004fe2000f8e18ff */
[----:B------:R2:W-:Y:S06]  /*80d0*/  BAR.ARV R3, 0x100 ;  /* 0x000400030000751d */ /* 0x0005ec0000002000 */
[----:B------:R-:W-:Y:S01]  /*80e0*/  MUFU.EX2 R187, R187 ;  /* 0x000000bb00bb7308 */ /* 0x000fe20000000800 */
[----:B------:R-:W-:-:S01]  /*80f0*/  FADD.FTZ R95, R181, R156 ;  /* 0x0000009cb55f7221 */ /* 0x000fc20000010000 */
[----:B--2---:R-:W-:-:S02]  /*8100*/  @!P1 VIADD R3, R97, 0x29840 ;  /* 0x0002984061039836 */ /* 0x004fc40000000000 */
[----:B-1----:R-:W-:-:S01]  /*8110*/  FADD.FTZ R93, R117, R93 ;  /* 0x0000005d755d7221 */ /* 0x002fc20000010000 */
[----:B------:R-:W-:Y:S02]  /*8120*/  FADD.FTZ R6, R124, R95 ;  /* 0x0000005f7c067221 */ /* 0x000fe40000010000 */
[----:B------:R-:W-:Y:S01]  /*8130*/  @!P1 PRMT R3, RZ, 0x654, R3 ;  /* 0x00000654ff039816 */ /* 0x000fe20000000003 */
[----:B------:R-:W1:Y:S01]  /*8140*/  MUFU.EX2 R162, R99 ;  /* 0x0000006300a27308 */ /* 0x000e620000000800 */
[----:B---3--:R-:W-:-:S02]  /*8150*/  FADD.FTZ R93, R160, R93 ;  /* 0x0000005da05d7221 */ /* 0x008fc40000010000 */
[----:B------:R2:W-:Y:S05]  /*8160*/  @!P1 SYNCS.ARRIVE.TRANS64.RED.A1T0 RZ, [R3+URZ], RZ ;  /* 0x000000ff03ff99a7 */ /* 0x0005ea000810043f */
[----:B------:R-:W3:Y:S01]  /*8170*/  MUFU.EX2 R100, R100 ;  /* 0x0000006400647308 */ /* 0x000ee20000000800 */
[----:B--2---:R-:W-:-:S04]  /*8180*/  FADD.FTZ R3, R183, R6 ;  /* 0x00000006b7037221 */ /* 0x004fc80000010000 */
[----:B0-----:R-:W-:-:S03]  /*8190*/  FADD.FTZ R6, R126, R3 ;  /* 0x000000037e067221 */ /* 0x001fc60000010000 */
[----:B------:R-:W0:Y:S01]  /*81a0*/  MUFU.EX2 R164, R101 ;  /* 0x0000006500a47308 */ /* 0x000e220000000800 */
[----:B-1----:R-:W-:-:S01]  /*81b0*/  FADD.FTZ R93, R162, R93 ;  /* 0x0000005da25d7221 */ /* 0x002fc20000010000 */
[----:B------:R-:W-:-:S06]  /*81c0*/  FADD.FTZ R3, R187, R6 ;  /* 0x00000006bb037221 */ /* 0x000fcc0000010000 */
[----:B------:R-:W1:Y:S01]  /*81d0*/  MUFU.EX2 R177, R177 ;  /* 0x000000b100b17308 */ /* 0x000e620000000800 */
[----:B---3--:R-:W-:-:S07]  /*81e0*/  FADD.FTZ R6, R100, R3 ;  /* 0x0000000364067221 */ /* 0x008fce0000010000 */
[----:B------:R-:W2:Y:S01]  /*81f0*/  MUFU.EX2 R102, R102 ;  /* 0x0000006600667308 */ /* 0x000ea20000000800 */
[----:B0-----:R-:W-:-:S01]  /*8200*/  FADD.FTZ R93, R164, R93 ;  /* 0x0000005da45d7221 */ /* 0x001fc20000010000 */
[----:B-1----:R-:W-:-:S03]  /*8210*/  FADD.FTZ R3, R177, R6 ;  /* 0x00000006b1037221 */ /* 0x002fc60000010000 */
[----:B--2---:R-:W-:Y:S01]  /*8220*/  FADD.FTZ R6, R102, R93 ;  /* 0x0000005d66067221 */ /* 0x004fe20000010000 */
[----:B------:R-:W-:Y:S06]  /*8230*/  @!P0 BRA `(.L_x_28) ;  /* 0x0000000000048947 */ /* 0x000fec0003800000 */
[----:B------:R-:W-:Y:S01]  /*8240*/  BPT.TRAP 0x1 ;  /* 0x000000040000795c */ /* 0x000fe20000300000 */
.L_x_28:
[----:B------:R-:W-:Y:S01]  /*8250*/  ULEA UR4, UR53, UR40, 0x3 ;  /* 0x0000002835047291 */ /* 0x000fe2000f8e183f */
[----:B------:R-:W-:Y:S01]  /*8260*/  ISETP.GT.AND P2, PT, R9, R16, PT ;  /* 0x000000100900720c */ /* 0x000fe20003f44270 */
[----:B------:R-:W-:Y:S01]  /*8270*/  FMUL.FTZ R24, R24, R10 ;  /* 0x0000000a18187220 */ /* 0x000fe20000410000 */
[----:B------:R-:W-:Y:S01]  /*8280*/  F2FP.SATFINITE.E4M3.F32.PACK_AB_MERGE_C R128, R155, R128, RZ ;  /* 0x000000809b80723e */ /* 0x000fe200048070ff */
[----:B------:R-:W-:Y:S01]  /*8290*/  UIADD3 UR4, UR4, 0x29860, URZ ;  /* 0x0002986004047890 */ /* 0x000fe2000fffe03f */
[----:B------:R-:W-:Y:S01]  /*82a0*/  F2FP.SATFINITE.E4M3.F32.PACK_AB_MERGE_C R132, R139, R132, RZ ;  /* 0x000000848b84723e */ /* 0x000fe200048070ff */
[----:B------:R-:W-:Y:S01]  /*82b0*/  UMOV UR53, UR52 ;  /* 0x0000003400357c82 */ /* 0x000fe20008000000 */
[----:B------:R-:W-:Y:S01]  /*82c0*/  F2FP.SATFINITE.E4M3.F32.PACK_AB_MERGE_C R11, R18, R11, RZ ;  /* 0x0000000b120b723e */ /* 0x000fe200048070ff */
[----:B------:R-:W-:Y:S01]  /*82d0*/  UPRMT UR4, UR43, 0x654, UR4 ;  /* 0x000006542b047896 */ /* 0x000fe20008000004 */
[----:B------:R-:W-:Y:S01]  /*82e0*/  F2FP.SATFINITE.E4M3.F32.PACK_AB_MERGE_C R14, R19, R14, RZ ;  /* 0x0000000e130e723e */ /* 0x000fe200048070ff */
[----:B------:R-:W-:Y:S01]  /*82f0*/  FMUL.FTZ R25, R25, R10 ;  /* 0x0000000a19197220 */ /* 0x000fe20000410000 */
[----:B------:R-:W-:Y:S01]  /*8300*/  F2FP.SATFINITE.E4M3.F32.PACK_AB_MERGE_C R124, R183, R124, RZ ;  /* 0x0000007cb77c723e */ /* 0x000fe200048070ff */
[----:B------:R-:W-:Y:S01]  /*8310*/  FMUL.FTZ R28, R28, R10 ;  /* 0x0000000a1c1c7220 */ /* 0x000fe20000410000 */
[----:B------:R-:W-:Y:S01]  /*8320*/  F2FP.SATFINITE.E4M3.F32.PACK_AB_MERGE_C R100, R177, R100, RZ ;  /* 0x00000064b164723e */ /* 0x000fe200048070ff */
[----:B------:R-:W-:Y:S01]  /*8330*/  FMUL.FTZ R29, R29, R10 ;  /* 0x0000000a1d1d7220 */ /* 0x000fe20000410000 */
[----:B------:R-:W-:Y:S01]  /*8340*/  F2FP.SATFINITE.E4M3.F32.PACK_AB_MERGE_C R128, R23, R20, R128 ;  /* 0x000000141780723e */ /* 0x000fe20004807080 */
[----:B------:R-:W-:Y:S01]  /*8350*/  FMUL.FTZ R32, R32, R10 ;  /* 0x0000000a20207220 */ /* 0x000fe20000410000 */
[----:B------:R-:W-:Y:S01]  /*8360*/  F2FP.SATFINITE.E4M3.F32.PACK_AB_MERGE_C R21, R90, R21, RZ ;  /* 0x000000155a15723e */ /* 0x000fe200048070ff */
[----:B------:R-:W-:Y:S01]  /*8370*/  SYNCS.ARRIVE.TRANS64.RED.A1T0 RZ, [UR4], RZ ;  /* 0x000000ffffff79a7 */ /* 0x000fe20008100404 */
[----:B------:R-:W-:Y:S01]  /*8380*/  F2FP.SATFINITE.E4M3.F32.PACK_AB_MERGE_C R94, R157, R94, RZ ;  /* 0x0000005e9d5e723e */ /* 0x000fe200048070ff */
[----:B------:R-:W-:Y:S01]  /*8390*/  FMUL.FTZ R33, R33, R10 ;  /* 0x0000000a21217220 */ /* 0x000fe20000410000 */
        /* <DEDUP_REMOVED lines=13> */
[-C--:B------:R-:W-:Y:S01]  /*8470*/  FMUL.FTZ R48, R48, R10.reuse ;  /* 0x0000000a30307220 */ /* 0x080fe20000410000 */
[----:B------:R-:W-:Y:S01]  /*8480*/  F2FP.SATFINITE.E4M3.F32.PACK_AB_MERGE_C R107, R148, R107, RZ ;  /* 0x0000006b946b723e */ /* 0x000fe200048070ff */
[----:B------:R-:W-:Y:S01]  /*8490*/  FMUL.FTZ R49, R49, R10 ;  /* 0x0000000a31317220 */ /* 0x000fe20000410000 */
[----:B------:R-:W-:Y:S01]  /*84a0*/  F2FP.SATFINITE.E4M3.F32.PACK_AB_MERGE_C R120, R167, R120, RZ ;  /* 0x00000078a778723e */ /* 0x000fe200048070ff */
[-C--:B------:R-:W-:Y:S01]  /*84b0*/  FMUL.FTZ R52, R52, R10.reuse ;  /* 0x0000000a34347220 */ /* 0x080fe20000410000 */
[----:B------:R-:W-:Y:S01]  /*84c0*/  F2FP.SATFINITE.E4M3.F32.PACK_AB_MERGE_C R111, R154, R111, RZ ;  /* 0x0000006f9a6f723e */ /* 0x000fe200048070ff */
[----:B------:R-:W-:Y:S01]  /*84d0*/  FMUL.FTZ R53, R53, R10 ;  /* 0x0000000a35357220 */ /* 0x000fe20000410000 */
[----:B------:R-:W-:Y:S01]  /*84e0*/  F2FP.SATFINITE.E4M3.F32.PACK_AB_MERGE_C R18, R117, R158, RZ ;  /* 0x0000009e7512723e */ /* 0x000fe200048070ff */
[----:B------:R-:W-:Y:S01]  /*84f0*/  FMUL.FTZ R56, R56, R10 ;  /* 0x0000000a38387220 */ /* 0x000fe20000410000 */
[----:B------:R-:W-:Y:S01]  /*8500*/  F2FP.SATFINITE.E4M3.F32.PACK_AB_MERGE_C R19, R102, R164, RZ ;  /* 0x000000a46613723e */ /* 0x000fe200048070ff */
[----:B------:R-:W-:Y:S01]  /*8510*/  FMUL.FTZ R57, R57, R10 ;  /* 0x0000000a39397220 */ /* 0x000fe20000410000 */
[----:B------:R-:W-:Y:S01]  /*8520*/  F2FP.SATFINITE.E4M3.F32.PACK_AB_MERGE_C R132, R137, R130, R132 ;  /* 0x000000828984723e */ /* 0x000fe20004807084 */
[-C--:B------:R-:W-:Y:S01]  /*8530*/  FMUL.FTZ R60, R60, R10.reuse ;  /* 0x0000000a3c3c7220 */ /* 0x080fe20000410000 */
[----:B------:R-:W-:Y:S01]  /*8540*/  F2FP.SATFINITE.E4M3.F32.PACK_AB_MERGE_C R184, R12, R185, R11 ;  /* 0x000000b90cb8723e */ /* 0x000fe2000480700b */
[----:B------:R-:W-:Y:S01]  /*8550*/  FMUL.FTZ R61, R61, R10 ;  /* 0x0000000a3d3d7220 */ /* 0x000fe20000410000 */
[----:B------:R-:W-:Y:S01]  /*8560*/  F2FP.SATFINITE.E4M3.F32.PACK_AB_MERGE_C R168, R181, R122, R124 ;  /* 0x0000007ab5a8723e */ /* 0x000fe2000480707c */
[----:B------:R-:W-:Y:S01]  /*8570*/  FMUL.FTZ R64, R64, R10 ;  /* 0x0000000a40407220 */ /* 0x000fe20000410000 */
[----:B------:R-:W-:Y:S01]  /*8580*/  F2FP.SATFINITE.E4M3.F32.PACK_AB_MERGE_C R170, R187, R126, R100 ;  /* 0x0000007ebbaa723e */ /* 0x000fe20004807064 */
[-C--:B------:R-:W-:Y:S01]  /*8590*/  FMUL.FTZ R65, R65, R10.reuse ;  /* 0x0000000a41417220 */ /* 0x080fe20000410000 */
        /* <DEDUP_REMOVED lines=9> */
[----:B------:R-:W-:Y:S01]  /*8630*/  FMUL.FTZ R85, R85, R10 ;  /* 0x0000000a55557220 */ /* 0x000fe20000410000 */
        /* <DEDUP_REMOVED lines=32> */
[----:B------:R-:W-:Y:S01]  /*8840*/  F2FP.SATFINITE.E4M3.F32.PACK_AB_MERGE_C R185, R13, R104, R14 ;  /* 0x000000680db9723e */ /* 0x000fe2000480700e */
[----:B------:R-:W-:Y:S01]  /*8850*/  VIADD R9, R9, 0xffffffff ;  /* 0xffffffff09097836 */ /* 0x000fe20000000000 */
[----:B------:R-:W-:Y:S01]  /*8860*/  F2FP.SATFINITE.E4M3.F32.PACK_AB_MERGE_C R186, R22, R15, R21 ;  /* 0x0000000f16ba723e */ /* 0x000fe20004807015 */
[----:B------:R-:W-:Y:S01]  /*8870*/  IMAD.MOV.U32 R10, RZ, RZ, R89 ;  /* 0x000000ffff0a7224 */ /* 0x000fe200078e0059 */
[----:B------:R-:W-:Y:S01]  /*8880*/  F2FP.SATFINITE.E4M3.F32.PACK_AB_MERGE_C R180, R153, R92, R94 ;  /* 0x0000005c99b4723e */ /* 0x000fe2000480705e */
[----:B------:R-:W-:Y:S01]  /*8890*/  IMAD.MOV.U32 R7, RZ, RZ, R91 ;  /* 0x000000ffff077224 */ /* 0x000fe200078e005b */
[----:B------:R-:W-:Y:S01]  /*88a0*/  F2FP.SATFINITE.E4M3.F32.PACK_AB_MERGE_C R182, R159, R96, R98 ;  /* 0x000000609fb6723e */ /* 0x000fe20004807062 */
[----:B------:R-:W-:Y:S01]  /*88b0*/  IMAD.MOV.U32 R11, RZ, RZ, R8 ;  /* 0x000000ffff0b7224 */ /* 0x000fe200078e0008 */
[----:B------:R-:W-:Y:S01]  /*88c0*/  F2FP.SATFINITE.E4M3.F32.PACK_AB_MERGE_C R183, R141, R134, R136 ;  /* 0x000000868db7723e */ /* 0x000fe20004807088 */
[----:B------:R-:W-:Y:S01]  /*88d0*/  IMAD.MOV.U32 R187, RZ, RZ, R128 ;  /* 0x000000ffffbb7224 */ /* 0x000fe200078e0080 */
[----:B------:R-:W-:-:S02]  /*88e0*/  F2FP.SATFINITE.E4M3.F32.PACK_AB_MERGE_C R176, R121, R106, R108 ;  /* 0x0000006a79b0723e */ /* 0x000fc4000480706c */
[----:B------:R-:W-:Y:S02]  /*88f0*/  F2FP.SATFINITE.E4M3.F32.PACK_AB_MERGE_C R177, R123, R138, R127 ;  /* 0x0000008a7bb1723e */ /* 0x000fe4000480707f */
[----:B------:R-:W-:Y:S02]  /*8900*/  F2FP.SATFINITE.E4M3.F32.PACK_AB_MERGE_C R178, R129, R110, R112 ;  /* 0x0000006e81b2723e */ /* 0x000fe40004807070 */
[----:B------:R-:W-:Y:S02]  /*8910*/  F2FP.SATFINITE.E4M3.F32.PACK_AB_MERGE_C R179, R131, R142, R135 ;  /* 0x0000008e83b3723e */ /* 0x000fe40004807087 */
[----:B------:R-:W-:Y:S02]  /*8920*/  F2FP.SATFINITE.E4M3.F32.PACK_AB_MERGE_C R172, R161, R114, R116 ;  /* 0x00000072a1ac723e */ /* 0x000fe40004807074 */
[----:B------:R-:W-:Y:S02]  /*8930*/  F2FP.SATFINITE.E4M3.F32.PACK_AB_MERGE_C R173, R146, R105, R107 ;  /* 0x0000006992ad723e */ /* 0x000fe4000480706b */
[----:B------:R-:W-:-:S02]  /*8940*/  F2FP.SATFINITE.E4M3.F32.PACK_AB_MERGE_C R174, R165, R118, R120 ;  /* 0x00000076a5ae723e */ /* 0x000fc40004807078 */
[----:B------:R-:W-:Y:S02]  /*8950*/  F2FP.SATFINITE.E4M3.F32.PACK_AB_MERGE_C R175, R150, R109, R111 ;  /* 0x0000006d96af723e */ /* 0x000fe4000480706f */
[----:B------:R-:W-:Y:S02]  /*8960*/  F2FP.SATFINITE.E4M3.F32.PACK_AB_MERGE_C R169, R152, R113, R18 ;  /* 0x0000007198a9723e */ /* 0x000fe40004807012 */
[----:B------:R-:W-:Y:S02]  /*8970*/  F2FP.SATFINITE.E4M3.F32.PACK_AB_MERGE_C R171, R162, R160, R19 ;  /* 0x000000a0a2ab723e */ /* 0x000fe40004807013 */
[----:B------:R-:W-:Y:S01]  /*8980*/  MOV R181, R132 ;  /* 0x0000008400b57202 */ /* 0x000fe20000000f00 */
[----:B------:R-:W-:Y:S06]  /*8990*/  @P2 BRA `(.L_x_29) ;  /* 0xffffffc800442947 */ /* 0x000fec000383ffff */
[----:B------:R-:W-:-:S07]  /*89a0*/  IMAD.U32 R20, RZ, RZ, UR52 ;  /* 0x00000034ff147e24 */ /* 0x000fce000f8e00ff */
.L_x_19:
[----:B------:R-:W-:Y:S06]  /*89b0*/  BAR.ARV 0x8, 0x180 ;  /* 0x0206000000007b1d */ /* 0x000fec0000002000 */
[----:B------:R-:W-:Y:S05]  /*89c0*/  @!P0 BRA `(.L_x_30) ;  /* 0x0000000000048947 */ /* 0x000fea0003800000 */
[----:B------:R-:W-:Y:S01]  /*89d0*/  BPT.TRAP 0x1 ;  /* 0x000000040000795c */ /* 0x000fe20000300000 */
.L_x_30:
[----:B------:R-:W-:Y:S02]  /*89e0*/  R2UR UR5, R20 ;  /* 0x00000000140572ca */ /* 0x000fe400000e0000 */
[----:B------:R-:W-:-:S11]  /*89f0*/  SHF.L.U32 R8, R8, 0x1f, RZ ;  /* 0x0000001f08087819 */ /* 0x000fd600000006ff */
[----:B------:R-:W-:-:S09]  /*8a00*/  ULEA UR5, UR5, UR40, 0x3 ;  /* 0x0000002805057291 */ /* 0x000fd2000f8e183f */
[----:B------:R0:W1:Y:S01]  /*8a10*/  SYNCS.PHASECHK.TRANS64.TRYWAIT P1, [UR5+0x29850], R8 ;  /* 0x02985008ff0075a7 */ /* 0x0000620008020145 */
[----:B------:R-:W-:Y:S05]  /*8a20*/  @!P0 BRA `(.L_x_31) ;  /* 0x0000000000048947 */ /* 0x000fea0003800000 */
[----:B------:R-:W-:Y:S01]  /*8a30*/  BPT.TRAP 0x1 ;  /* 0x000000040000795c */ /* 0x000fe20000300000 */
.L_x_31:
[----:B-1----:R-:W-:Y:S05]  /*8a40*/  @P1 BRA `(.L_x_32) ;  /* 0x0000000000081947 */ /* 0x002fea0003800000 */
[----:B------:R-:W1:Y:S02]  /*8a50*/  SYNCS.PHASECHK.TRANS64.TRYWAIT P1, [UR5+0x29850], R8 ;  /* 0x02985008ff0075a7 */ /* 0x000e640008020145 */
[----:B-1----:R-:W-:Y:S05]  /*8a60*/  @!P1 BRA `(.L_x_33) ;  /* 0x0000006400909947 */ /* 0x002fea0003800000 */
.L_x_32:
[----:B------:R-:W-:Y:S01]  /*8a70*/  UIADD3 UR40, UR40, 0x400, URZ ;  /* 0x0000040028287890 */ /* 0x000fe2000fffe03f */
[----:B------:R-:W-:Y:S01]  /*8a80*/  R2UR UR6, R20 ;  /* 0x00000000140672ca */ /* 0x000fe200000e0000 */
[----:B------:R-:W-:Y:S01]  /*8a90*/  WARPGROUP.ARRIVE ;  /* 0x00000000000079c5 */ /* 0x000fe20000000000 */
[----:B------:R-:W-:Y:S01]  /*8aa0*/  UMOV UR7, 0xc0000010 ;  /* 0xc000001000077882 */ /* 0x000fe20000000000 */
[----:B------:R-:W-:Y:S01]  /*8ab0*/  USHF.R.U32.HI UR40, URZ, 0x4, UR40 ;  /* 0x000000043f287899 */ /* 0x000fe20008011628 */
[----:B01----:R-:W0:Y:S03]  /*8ac0*/  LDC.64 R8, c[0x0][0x9a0] ;  /* 0x00026800ff087b82 */ /* 0x003e260000000a00 */
[----:B------:R-:W-:-:S04]  /*8ad0*/  ULOP3.LUT UR40, UR40, 0x3fff, URZ, 0xc0, !UPT ;  /* 0x00003fff28287892 */ /* 0x000fc8000f8ec03f */
[----:B------:R-:W-:-:S04]  /*8ae0*/  ULOP3.LUT UR4, UR40, 0x10000, URZ, 0xfc, !UPT ;  /* 0x0001000028047892 */ /* 0x000fc8000f8efc3f */
[----:B------:R-:W-:-:S07]  /*8af0*/  UIMAD UR4, UR6, 0x500, UR4 ;  /* 0x00000500060478a4 */ /* 0x000fce000f8e0204 */
[----:B------:R-:W-:Y:S02]  /*8b00*/  UMOV UR6, UR4 ;  /* 0x0000000400067c82 */ /* 0x000fe40008000000 */
[----:B------:R-:W-:Y:S01]  /*8b10*/  QGMMA.64x128x32.F32.E4M3.E4M3 R24, R184, gdesc[UR4], R24, gsb0 ;  /* 0x01e00004b8187df3 */ /* 0x000fe20008000818 */
[----:B------:R-:W-:Y:S01]  /*8b20*/  UIADD3 UR6, UR4, 0x100, URZ ;  /* 0x0000010004067890 */ /* 0x000fe2000fffe03f */
[----:B------:R-:W-:Y:S01]  /*8b30*/  UMOV UR7, 0xc0000010 ;  /* 0xc000001000077882 */ /* 0x000fe20000000000 */
[----:B0-----:R-:W-:-:S04]  /*8b40*/  ISETP.NE.U32.AND P1, PT, R8, RZ, PT ;  /* 0x000000ff0800720c */ /* 0x001fc80003f25070 */
[----:B------:R-:W-:-:S13]  /*8b50*/  ISETP.NE.AND.EX P1, PT, R9, RZ, PT, P1 ;  /* 0x000000ff0900720c */ /* 0x000fda0003f25310 */
[----:B------:R-:W0:Y:S01]  /*8b60*/  @P1 LDC.64 R4, c[0x0][0x9c8] ;  /* 0x00027200ff041b82 */ /* 0x000e220000000a00 */
[----:B------:R-:W-:-:S07]  /*8b70*/  @P1 SHF.R.S32.HI R13, RZ, 0x1f, R2 ;  /* 0x0000001fff0d1819 */ /* 0x000fce0000011402 */
[----:B------:R-:W1:Y:S01]  /*8b80*/  @P1 LDC.64 R10, c[0x0][0x9d0] ;  /* 0x00027400ff0a1b82 */ /* 0x000e620000000a00 */
[----:B0-----:R-:W-:-:S04]  /*8b90*/  @P1 IMAD R0, R4, UR37, RZ ;  /* 0x0000002504001c24 */ /* 0x001fc8000f8e02ff */
[----:B------:R-:W-:Y:S02]  /*8ba0*/  @P1 IMAD R7, R5, UR36, R0 ;  /* 0x0000002405071c24 */ /* 0x000fe4000f8e0200 */
[----:B------:R-:W-:-:S04]  /*8bb0*/  @P1 IMAD.WIDE.U32 R4, R4, UR36, RZ ;  /* 0x0000002404041c25 */ /* 0x000fc8000f8e00ff */
[-C--:B-1----:R-:W-:Y:S02]  /*8bc0*/  @P1 IMAD R0, R13, R10.reuse, RZ ;  /* 0x0000000a0d001224 */ /* 0x082fe400078e02ff */
[----:B------:R-:W-:Y:S02]  /*8bd0*/  @P1 IMAD.IADD R5, R5, 0x1, R7 ;  /* 0x0000000105051824 */ /* 0x000fe400078e0207 */
[C---:B------:R-:W-:Y:S02]  /*8be0*/  @P1 IMAD R7, R2.reuse, R11, R0 ;  /* 0x0000000b02071224 */ /* 0x040fe400078e0200 */
[----:B------:R-:W-:-:S04]  /*8bf0*/  @P1 IMAD.WIDE.U32 R4, R2, R10, R4 ;  /* 0x0000000a02041225 */ /* 0x000fc800078e0004 */
[----:B------:R-:W-:Y:S01]  /*8c00*/  @P1 IMAD.IADD R0, R5, 0x1, R7 ;  /* 0x0000000105001824 */ /* 0x000fe200078e0207 */
[----:B------:R-:W-:-:S04]  /*8c10*/  @P1 LEA R8, P2, R4, R8, 0x2 ;  /* 0x0000000804081211 */ /* 0x000fc800078410ff */
[----:B------:R-:W-:Y:S01]  /*8c20*/  @P1 LEA.HI.X R9, R4, R9, R0, 0x2, P2 ;  /* 0x0000000904091211 */ /* 0x000fe200010f1400 */
[----:B------:R-:W-:-:S06]  /*8c30*/  IMAD.MOV.U32 R4, RZ, RZ, 0x3f800000 ;  /* 0x3f800000ff047424 */ /* 0x000fcc00078e00ff */
[----:B------:R0:W2:Y:S01]  /*8c40*/  @P1 LDG.E R4, desc[UR38][R8.64] ;  /* 0x0000002608041981 */ /* 0x0000a2000c1e1900 */
[----:B------:R-:W-:Y:S02]  /*8c50*/  WARPGROUP.DEPBAR.LE gsb0, 0x0 ;  /* 0x00008000000079c5 */ /* 0x000fe40000010000 */
[----:B------:R-:W-:-:S06]  /*8c60*/  WARPGROUP.ARRIVE ;  /* 0x00000000000079c5 */ /* 0x000fcc0000000000 */
[----:B------:R-:W-:Y:S01]  /*8c70*/  QGMMA.64x128x32.F32.E4M3.E4M3 R24, R180, gdesc[UR4], R24, gsb0 ;  /* 0x01e00004b4187df3 */ /* 0x000fe20008000818 */
[----:B------:R-:W-:Y:S01]  /*8c80*/  UIADD3 UR6, UR4, 0x200, URZ ;  /* 0x0000020004067890 */ /* 0x000fe2000fffe03f */
[----:B------:R-:W-:Y:S01]  /*8c90*/  UMOV UR7, 0xc0000010 ;  /* 0xc000001000077882 */ /* 0x000fe20000000000 */
[----:B------:R-:W-:Y:S02]  /*8ca0*/  WARPGROUP.DEPBAR.LE gsb0, 0x0 ;  /* 0x00008000000079c5 */ /* 0x000fe40000010000 */
[----:B------:R-:W-:-:S07]  /*8cb0*/  WARPGROUP.ARRIVE ;  /* 0x00000000000079c5 */ /* 0x000fce0000000000 */
[----:B------:R-:W-:Y:S01]  /*8cc0*/  QGMMA.64x128x32.F32.E4M3.E4M3 R24, R176, gdesc[UR4], R24, gsb0 ;  /* 0x01e00004b0187df3 */ /* 0x000fe20008000818 */
[----:B------:R-:W-:Y:S01]  /*8cd0*/  UIADD3 UR6, UR4, 0x300, URZ ;  /* 0x0000030004067890 */ /* 0x000fe2000fffe03f */
[----:B------:R-:W-:Y:S01]  /*8ce0*/  UMOV UR7, 0xc0000010 ;  /* 0xc000001000077882 */ /* 0x000fe20000000000 */
[----:B------:R-:W-:Y:S01]  /*8cf0*/  UIADD3 UR4, UR4, 0x400, URZ ;  /* 0x0000040004047890 */ /* 0x000fe2000fffe03f */
[----:B------:R-:W1:Y:S04]  /*8d00*/  SHFL.BFLY PT, R0, R3, 0x2, 0x1f ;  /* 0x0c401f0003007f89 */ /* 0x000e6800000e0000 */
[----:B------:R-:W3:Y:S01]  /*8d10*/  SHFL.BFLY PT, R7, R6, 0x2, 0x1f ;  /* 0x0c401f0006077f89 */ /* 0x000ee200000e0000 */
[----:B------:R-:W-:Y:S02]  /*8d20*/  WARPGROUP.DEPBAR.LE gsb0, 0x0 ;  /* 0x00008000000079c5 */ /* 0x000fe40000010000 */
[----:B------:R-:W-:-:S06]  /*8d30*/  WARPGROUP.ARRIVE ;  /* 0x00000000000079c5 */ /* 0x000fcc0000000000 */
[----:B------:R-:W-:Y:S01]  /*8d40*/  QGMMA.64x128x32.F32.E4M3.E4M3 R24, R172, gdesc[UR4], R24, gsb0 ;  /* 0x01e00004ac187df3 */ /* 0x000fe20008000818 */
[----:B------:R-:W-:Y:S01]  /*8d50*/  UMOV UR6, UR4 ;  /* 0x0000000400067c82 */ /* 0x000fe20008000000 */
[----:B------:R-:W-:Y:S01]  /*8d60*/  UMOV UR7, 0xc0000010 ;  /* 0xc000001000077882 */ /* 0x000fe20000000000 */
[----:B-1----:R-:W-:Y:S01]  /*8d70*/  FADD.FTZ R0, R0, R3 ;  /* 0x0000000300007221 */ /* 0x002fe20000010000 */
[----:B---3--:R-:W-:-:S04]  /*8d80*/  FADD.FTZ R7, R7, R6 ;  /* 0x0000000607077221 */ /* 0x008fc80000010000 */
[----:B------:R-:W1:Y:S04]  /*8d90*/  SHFL.BFLY PT, R5, R0, 0x1, 0x1f ;  /* 0x0c201f0000057f89 */ /* 0x000e6800000e0000 */
[----:B0-----:R-:W0:Y:S01]  /*8da0*/  SHFL.BFLY PT, R8, R7, 0x1, 0x1f ;  /* 0x0c201f0007087f89 */ /* 0x001e2200000e0000 */
[----:B-1----:R-:W-:Y:S01]  /*8db0*/  FADD.FTZ R11, R0, R5 ;  /* 0x00000005000b7221 */ /* 0x002fe20000010000 */
[----:B0-----:R-:W-:-:S04]  /*8dc0*/  FADD.FTZ R12, R7, R8 ;  /* 0x00000008070c7221 */ /* 0x001fc80000010000 */
[C---:B------:R-:W-:Y:S01]  /*8dd0*/  FSETP.NE.FTZ.AND P1, PT, R11.reuse, RZ, PT ;  /* 0x000000ff0b00720b */ /* 0x040fe20003f35000 */
[----:B------:R-:W-:Y:S01]  /*8de0*/  FMUL.FTZ R13, R11, 0.00390625 ;  /* 0x3b8000000b0d7820 */ /* 0x000fe20000410000 */
[----:B------:R-:W-:Y:S01]  /*8df0*/  FMUL.FTZ R14, R12, 0.00390625 ;  /* 0x3b8000000c0e7820 */ /* 0x000fe20000410000 */
[----:B------:R-:W-:-:S03]  /*8e00*/  IMAD.MOV.U32 R5, RZ, RZ, RZ ;  /* 0x000000ffff057224 */ /* 0x000fc600078e00ff */
[----:B------:R-:W-:Y:S02]  /*8e10*/  FSETP.NE.FTZ.AND P2, PT, R13, RZ, PT ;  /* 0x000000ff0d00720b */ /* 0x000fe40003f55000 */
[----:B------:R-:W-:-:S05]  /*8e20*/  FSETP.NE.FTZ.AND P3, PT, R14, RZ, PT ;  /* 0x000000ff0e00720b */ /* 0x000fca0003f75000 */
[----:B------:R-:W-:Y:S01]  /*8e30*/  @P1 MUFU.RCP R5, R11 ;  /* 0x0000000b00051308 */ /* 0x000fe20000001000 */
[----:B------:R-:W-:Y:S01]  /*8e40*/  FSETP.NE.FTZ.AND P1, PT, R12, RZ, PT ;  /* 0x000000ff0c00720b */ /* 0x000fe20003f35000 */
[----:B------:R-:W-:Y:S01]  /*8e50*/  IMAD.MOV.U32 R9, RZ, RZ, RZ ;  /* 0x000000ffff097224 */ /* 0x000fe200078e00ff */
[----:B------:R-:W-:Y:S02]  /*8e60*/  WARPGROUP.DEPBAR.LE gsb0, 0x0 ;  /* 0x00008000000079c5 */ /* 0x000fe40000010000 */
[----:B------:R-:W-:-:S06]  /*8e70*/  WARPGROUP.ARRIVE ;  /* 0x00000000000079c5 */ /* 0x000fcc0000000000 */
[----:B------:R-:W-:Y:S01]  /*8e80*/  QGMMA.64x128x32.F32.E4M3.E4M3 R24, R168, gdesc[UR4], R24, gsb0 ;  /* 0x01e00004a8187df3 */ /* 0x000fe20008000818 */
[----:B------:R-:W0:Y:S08]  /*8e90*/  @P2 MUFU.LG2 R8, R13 ;  /* 0x0000000d00082308 */ /* 0x000e300000000c00 */
[----:B------:R-:W1:Y:S08]  /*8ea0*/  @P3 MUFU.LG2 R10, R14 ;  /* 0x0000000e000a3308 */ /* 0x000e700000000c00 */
[----:B------:R-:W3:Y:S01]  /*8eb0*/  @P1 MUFU.RCP R9, R12 ;  /* 0x0000000c00091308 */ /* 0x000ee20000001000 */
[C---:B------:R-:W-:Y:S01]  /*8ec0*/  @P2 FMUL.FTZ R6, R88.reuse, 0.69314718246459960938 ;  /* 0x3f31721858062820 */ /* 0x040fe20000410000 */
[----:B------:R-:W-:Y:S01]  /*8ed0*/  @P3 FMUL.FTZ R15, R88, 0.69314718246459960938 ;  /* 0x3f317218580f3820 */ /* 0x000fe20000410000 */
[----:B0-----:R-:W-:Y:S01]  /*8ee0*/  @P2 FMUL.FTZ R7, R8, 0.69314718246459960938 ;  /* 0x3f31721808072820 */ /* 0x001fe20000410000 */
[----:B------:R-:W-:-:S02]  /*8ef0*/  IMAD.MOV.U32 R0, RZ, RZ, -0x800000 ;  /* 0xff800000ff007424 */ /* 0x000fc400078e00ff */
[----:B--2---:R-:W-:Y:S01]  /*8f00*/  FMUL.FTZ R5, R5, R4 ;  /* 0x0000000405057220 */ /* 0x004fe20000410000 */
[----:B------:R-:W-:Y:S02]  /*8f10*/  IMAD.MOV.U32 R3, RZ, RZ, -0x800000 ;  /* 0xff800000ff037424 */ /* 0x000fe400078e00ff */
[----:B-1----:R-:W-:Y:S01]  /*8f20*/  @P3 FMUL.FTZ R10, R10, 0.69314718246459960938 ;  /* 0x3f3172180a0a3820 */ /* 0x002fe20000410000 */
[----:B------:R-:W-:-:S03]  /*8f30*/  @P2 FFMA.FTZ R0, R6, R91, R7 ;  /* 0x0000005b06002223 */ /* 0x000fc60000010007 */
[----:B------:R-:W-:Y:S01]  /*8f40*/  @P3 FFMA.FTZ R3, R15, R89, R10 ;  /* 0x000000590f033223 */ /* 0x000fe2000001000a */
[----:B---3--:R-:W-:Y:S01]  /*8f50*/  FMUL.FTZ R4, R9, R4 ;  /* 0x0000000409047220 */ /* 0x008fe20000410000 */
[----:B------:R-:W-:Y:S02]  /*8f60*/  WARPGROUP.DEPBAR.LE gsb0, 0x0 ;  /* 0x00008000000079c5 */ /* 0x000fe40000010000 */
[----:B------:R-:W-:Y:S05]  /*8f70*/  @!P0 BRA `(.L_x_34) ;  /* 0x0000000000048947 */ /* 0x000fea0003800000 */
[----:B------:R-:W-:Y:S01]  /*8f80*/  BPT.TRAP 0x1 ;  /* 0x000000040000795c */ /* 0x000fe20000300000 */
.L_x_34:
[----:B------:R-:W-:Y:S01]  /*8f90*/  UIADD3 UR4, UR5, 0x29860, URZ ;  /* 0x0002986005047890 */ /* 0x000fe2000fffe03f */
[-C--:B------:R-:W-:Y:S01]  /*8fa0*/  FMUL.FTZ R7, R24, R5.reuse ;  /* 0x0000000518077220 */ /* 0x080fe20000410000 */
[-C--:B------:R-:W-:Y:S01]  /*8fb0*/  FMUL.FTZ R9, R29, R5.reuse ;  /* 0x000000051d097220 */ /* 0x080fe20000410000 */
[-C--:B------:R-:W-:Y:S01]  /*8fc0*/  FMUL.FTZ R10, R32, R5.reuse ;  /* 0x00000005200a7220 */ /* 0x080fe20000410000 */
[----:B------:R-:W-:Y:S01]  /*8fd0*/  UPRMT UR4, UR43, 0x654, UR4 ;  /* 0x000006542b047896 */ /* 0x000fe20008000004 */
        /* <DEDUP_REMOVED lines=8> */
[----:B------:R-:W-:Y:S01]  /*9060*/  SYNCS.ARRIVE.TRANS64.RED.A1T0 RZ, [UR4], RZ ;  /* 0x000000ffffff79a7 */ /* 0x000fe20008100404 */
        /* <DEDUP_REMOVED lines=47> */
[----:B------:R-:W-:Y:S01]  /*9360*/  PLOP3.LUT P0, PT, PT, PT, PT, 0x8, 0x0 ;  /* 0x000000000000781c */ /* 0x000fe20003f0e170 */
[-C--:B------:R-:W-:Y:S01]  /*9370*/  FMUL.FTZ R70, R70, R4.reuse ;  /* 0x0000000446467220 */ /* 0x080fe20000410000 */
[-C--:B------:R-:W-:Y:S01]  /*9380*/  FMUL.FTZ R67, R67, R4.reuse ;  /* 0x0000000443437220 */ /* 0x080fe20000410000 */
[-C--:B------:R-:W-:Y:S01]  /*9390*/  FMUL.FTZ R78, R78, R4.reuse ;  /* 0x000000044e4e7220 */ /* 0x080fe20000410000 */
[-C--:B------:R-:W-:Y:S01]  /*93a0*/  FMUL.FTZ R75, R75, R4.reuse ;  /* 0x000000044b4b7220 */ /* 0x080fe20000410000 */
[-C--:B------:R-:W-:Y:S01]  /*93b0*/  FMUL.FTZ R86, R86, R4.reuse ;  /* 0x0000000456567220 */ /* 0x080fe20000410000 */
[----:B------:R-:W-:-:S07]  /*93c0*/  FMUL.FTZ R83, R83, R4 ;  /* 0x0000000453537220 */ /* 0x000fce0000410000 */
.L_x_12:
[----:B------:R-:W-:Y:S05]  /*93d0*/  @P0 BRA `(.L_x_35) ;  /* 0x0000002000540947 */ /* 0x000fea0003800000 */
[----:B------:R-:W0:Y:S01]  /*93e0*/  S2R R18, SR_TID.X ;  /* 0x0000000000127919 */ /* 0x000e220000002100 */
[----:B------:R-:W-:Y:S01]  /*93f0*/  ULDC.64 UR4, c[0x4][0x40] ;  /* 0x0100100000047ab9 */ /* 0x000fe20000000a00 */
[----:B------:R-:W-:Y:S01]  /*9400*/  ULDC.64 UR6, c[0x0][0xb38] ;  /* 0x0002ce0000067ab9 */ /* 0x000fe20000000a00 */
[----:B------:R-:W-:Y:S01]  /*9410*/  ULDC.64 UR8, c[0x0][0xb28] ;  /* 0x0002ca0000087ab9 */ /* 0x000fe20000000a00 */
[----:B0-----:R-:W-:-:S05]  /*9420*/  IMAD.SHL.U32 R4, R18, 0x4, RZ ;  /* 0x0000000412047824 */ /* 0x001fca00078e00ff */
[----:B------:R-:W-:Y:S01]  /*9430*/  LOP3.LUT R4, R4, 0xc, RZ, 0xc0, !PT ;  /* 0x0000000c04047812 */ /* 0x000fe200078ec0ff */
[----:B------:R-:W-:Y:S03]  /*9440*/  BAR.SYNC.DEFER_BLOCKING 0x1, 0x100 ;  /* 0x0044000000007b1d */ /* 0x000fe60000010000 */
[----:B------:R-:W-:-:S05]  /*9450*/  IADD3 R4, P0, R4, UR4, RZ ;  /* 0x0000000404047c10 */ /* 0x000fca000ff1e0ff */
[----:B------:R-:W-:Y:S01]  /*9460*/  IMAD.X R5, RZ, RZ, UR5, P0 ;  /* 0x00000005ff057e24 */ /* 0x000fe200080e06ff */
[----:B------:R-:W-:-:S05]  /*9470*/  ULDC.64 UR4, c[0x0][0xbd0] ;  /* 0x0002f40000047ab9 */ /* 0x000fca0000000a00 */
[----:B------:R0:W2:Y:S01]  /*9480*/  LDG.E.CONSTANT R5, desc[UR38][R4.64] ;  /* 0x0000002604057981 */ /* 0x0000a2000c1e9900 */
[----:B------:R-:W-:Y:S01]  /*9490*/  LOP3.LUT P0, R16, R18, 0x3, RZ, 0xc0, !PT ;  /* 0x0000000312107812 */ /* 0x000fe2000780c0ff */
[----:B------:R-:W-:Y:S03]  /*94a0*/  BSSY B0, `(.L_x_36) ;  /* 0x000018e000007945 */ /* 0x000fe60003800000 */
[----:B------:R-:W-:-:S04]  /*94b0*/  ISETP.EQ.OR P0, PT, R16, 0x3, !P0 ;  /* 0x000000031000780c */ /* 0x000fc80004702670 */
[----:B------:R-:W-:Y:S02]  /*94c0*/  SEL R106, R6, R9, P0 ;  /* 0x00000009066a7207 */ /* 0x000fe40000000000 */
[----:B------:R-:W-:Y:S01]  /*94d0*/  SEL R119, R9, R6, P0 ;  /* 0x0000000609777207 */ /* 0x000fe20000000000 */
[----:B------:R-:W-:Y:S01]  /*94e0*/  VIADD R9, R18, 0xffffff80 ;  /* 0xffffff8012097836 */ /* 0x000fe20000000000 */
[----:B------:R-:W-:Y:S02]  /*94f0*/  SEL R104, R7, R8, P0 ;  /* 0x0000000807687207 */ /* 0x000fe40000000000 */
[----:B------:R-:W-:Y:S02]  /*9500*/  SEL R117, R8, R7, P0 ;  /* 0x0000000708757207 */ /* 0x000fe40000000000 */
[----:B------:R-:W-:Y:S02]  /*9510*/  SHF.R.S32.HI R8, RZ, 0x1f, R9 ;  /* 0x0000001fff087819 */ /* 0x000fe40000011409 */
[----:B------:R-:W-:-:S02]  /*9520*/  SEL R90, R68, R29, P0 ;  /* 0x0000001d445a7207 */ /* 0x000fc40000000000 */
[----:B0-----:R-:W-:Y:S02]  /*9530*/  LEA.HI R4, R8, R9, RZ, 0x7 ;  /* 0x0000000908047211 */ /* 0x001fe400078f38ff */
[----:B------:R-:W-:Y:S02]  /*9540*/  SEL R101, R29, R68, P0 ;  /* 0x000000441d657207 */ /* 0x000fe40000000000 */
[----:B------:R-:W-:Y:S02]  /*9550*/  LOP3.LUT R6, R4, 0xffffff80, RZ, 0xc0, !PT ;  /* 0xffffff8004067812 */ /* 0x000fe400078ec0ff */
[----:B------:R-:W-:Y:S02]  /*9560*/  SEL R100, R44, R13, P0 ;  /* 0x0000000d2c647207 */ /* 0x000fe40000000000 */
[----:B------:R-:W-:Y:S01]  /*9570*/  SEL R113, R13, R44, P0 ;  /* 0x0000002c0d717207 */ /* 0x000fe20000000000 */
[----:B------:R-:W-:Y:S01]  /*9580*/  IMAD.IADD R68, R9, 0x1, -R6 ;  /* 0x0000000109447824 */ /* 0x000fe200078e0a06 */
[----:B------:R-:W-:-:S02]  /*9590*/  SEL R98, R52, R15, P0 ;  /* 0x0000000f34627207 */ /* 0x000fc40000000000 */
[----:B------:R-:W-:Y:S02]  /*95a0*/  SEL R109, R15, R52, P0 ;  /* 0x000000340f6d7207 */ /* 0x000fe40000000000 */
[----:B------:R-:W-:Y:S02]  /*95b0*/  SHF.R.S32.HI R13, RZ, 0x1f, R68 ;  /* 0x0000001fff0d7819 */ /* 0x000fe40000011444 */
[----:B------:R-:W-:Y:S02]  /*95c0*/  LEA.HI R8, R8, R9, RZ, 0x2 ;  /* 0x0000000908087211 */ /* 0x000fe400078f10ff */
[----:B------:R-:W-:Y:S02]  /*95d0*/  LEA.HI R15, R13, R68, RZ, 0x2 ;  /* 0x000000440d0f7211 */ /* 0x000fe400078f10ff */
[----:B------:R-:W-:Y:S02]  /*95e0*/  SEL R92, R20, R57, P0 ;  /* 0x00000039145c7207 */ /* 0x000fe40000000000 */
[----:B------:R-:W-:-:S02]  /*95f0*/  SHF.R.S32.HI R6, RZ, 0x2, R15 ;  /* 0x00000002ff067819 */ /* 0x000fc4000001140f */
[----:B------:R-:W-:Y:S02]  /*9600*/  SHF.R.S32.HI R7, RZ, 0x1f, R15 ;  /* 0x0000001fff077819 */ /* 0x000fe4000001140f */
[----:B------:R-:W-:Y:S02]  /*9610*/  SEL R103, R57, R20, P0 ;  /* 0x0000001439677207 */ /* 0x000fe40000000000 */
[----:B------:R-:W-:Y:S02]  /*9620*/  SEL R44, R26, R27, P0 ;  /* 0x0000001b1a2c7207 */ /* 0x000fe40000000000 */
[----:B------:R-:W-:Y:S02]  /*9630*/  SEL R91, R27, R26, P0 ;  /* 0x0000001a1b5b7207 */ /* 0x000fe40000000000 */
[----:B------:R-:W-:Y:S02]  /*9640*/  SEL R20, R42, R43, P0 ;  /* 0x0000002b2a147207 */ /* 0x000fe40000000000 */
[----:B------:R-:W-:-:S02]  /*9650*/  SEL R85, R43, R42, P0 ;  /* 0x0000002a2b557207 */ /* 0x000fc40000000000 */
[----:B------:R-:W-:Y:S02]  /*9660*/  LOP3.LUT R8, R8, 0xfffffffc, RZ, 0xc0, !PT ;  /* 0xfffffffc08087812 */ /* 0x000fe400078ec0ff */
[----:B------:R-:W-:Y:S02]  /*9670*/  SEL R26, R74, R75, P0 ;  /* 0x0000004b4a1a7207 */ /* 0x000fe40000000000 */
[----:B------:R-:W-:Y:S01]  /*9680*/  SEL R43, R75, R74, P0 ;  /* 0x0000004a4b2b7207 */ /* 0x000fe20000000000 */
[----:B------:R-:W-:Y:S01]  /*9690*/  IMAD.IADD R8, R9, 0x1, -R8 ;  /* 0x0000000109087824 */ /* 0x000fe200078e0a08 */
[----:B------:R-:W0:Y:S01]  /*96a0*/  S2R R75, SR_CTAID.X ;  /* 0x00000000004b7919 */ /* 0x000e220000002500 */
[----:B------:R-:W-:Y:S02]  /*96b0*/  LEA.HI R7, R7, R6, RZ, 0x3 ;  /* 0x0000000607077211 */ /* 0x000fe400078f18ff */
[----:B------:R-:W-:Y:S02]  /*96c0*/  SEL R16, R10, R33, P0 ;  /* 0x000000210a107207 */ /* 0x000fe40000000000 */
[----:B------:R-:W-:-:S02]  /*96d0*/  SEL R17, R33, R10, P0 ;  /* 0x0000000a21117207 */ /* 0x000fc40000000000 */
[----:B------:R-:W-:Y:S02]  /*96e0*/  LOP3.LUT R9, R7, 0xfffffff8, RZ, 0xc0, !PT ;  /* 0xfffffff807097812 */ /* 0x000fe400078ec0ff */
[----:B------:R-:W-:Y:S02]  /*96f0*/  SHF.R.S32.HI R10, RZ, 0x1f, R2 ;  /* 0x0000001fff0a7819 */ /* 0x000fe40000011402 */
[----:B------:R-:W-:Y:S01]  /*9700*/  LEA.HI R7, R13, R68, RZ, 0x5 ;  /* 0x000000440d077211 */ /* 0x000fe200078f28ff */
[----:B------:R-:W-:Y:S01]  /*9710*/  IMAD.IADD R6, R6, 0x1, -R9 ;  /* 0x0000000106067824 */ /* 0x000fe200078e0a09 */
[----:B------:R-:W-:Y:S01]  /*9720*/  SEL R102, R36, R11, P0 ;  /* 0x0000000b24667207 */ /* 0x000fe20000000000 */
[----:B------:R-:W-:Y:S01]  /*9730*/  IMAD R9, R10, UR4, RZ ;  /* 0x000000040a097c24 */ /* 0x000fe2000f8e02ff */
[----:B------:R-:W-:Y:S02]  /*9740*/  SEL R115, R11, R36, P0 ;  /* 0x000000240b737207 */ /* 0x000fe40000000000 */
[----:B------:R-:W-:Y:S01]  /*9750*/  SHF.R.S32.HI R11, RZ, 0x7, R4 ;  /* 0x00000007ff0b7819 */ /* 0x000fe20000011404 */
[----:B------:R-:W-:Y:S01]  /*9760*/  IMAD R9, R2, UR5, R9 ;  /* 0x0000000502097c24 */ /* 0x000fe2000f8e0209 */
[----:B------:R-:W-:-:S02]  /*9770*/  SHF.R.S32.HI R7, RZ, 0x5, R7 ;  /* 0x00000005ff077819 */ /* 0x000fc40000011407 */
[----:B------:R-:W-:Y:S02]  /*9780*/  LEA.HI R4, R4, R11, RZ, 0x1 ;  /* 0x0000000b04047211 */ /* 0x000fe400078f08ff */
[----:B------:R-:W-:Y:S01]  /*9790*/  SEL R94, R60, R21, P0 ;  /* 0x000000153c5e7207 */ /* 0x000fe20000000000 */
[----:B------:R-:W-:Y:S01]  /*97a0*/  IMAD R7, R7, 0x10, R6 ;  /* 0x0000001007077824 */ /* 0x000fe200078e0206 */
[----:B------:R-:W-:Y:S02]  /*97b0*/  SEL R105, R21, R60, P0 ;  /* 0x0000003c15697207 */ /* 0x000fe40000000000 */
[----:B------:R-:W-:Y:S02]  /*97c0*/  SEL R60, R32, R73, P0 ;  /* 0x00000049203c7207 */ /* 0x000fe40000000000 */
[----:B------:R-:W-:Y:S01]  /*97d0*/  SEL R61, R73, R32, P0 ;  /* 0x00000020493d7207 */ /* 0x000fe20000000000 */
[----:B------:R-:W-:Y:S01]  /*97e0*/  IMAD.WIDE.U32 R32, R2, UR4, RZ ;  /* 0x0000000402207c25 */ /* 0x000fe2000f8e00ff */
[----:B------:R-:W-:Y:S01]  /*97f0*/  LOP3.LUT R4, R4, 0x3fffffe, RZ, 0xc0, !PT ;  /* 0x03fffffe04047812 */ /* 0x000fe200078ec0ff */
[----:B------:R-:W1:Y:S01]  /*9800*/  S2UR UR4, SR_CTAID.Y ;  /* 0x00000000000479c3 */ /* 0x000e620000002600 */
[----:B------:R-:W-:Y:S01]  /*9810*/  LEA.HI R6, R8, R8, RZ, 0x1 ;  /* 0x0000000808067211 */ /* 0x000fe200078f08ff */
[----:B------:R-:W-:Y:S01]  /*9820*/  IMAD.IADD R33, R33, 0x1, R9 ;  /* 0x0000000121217824 */ /* 0x000fe200078e0209 */
[----:B------:R-:W-:Y:S01]  /*9830*/  SEL R56, R38, R39, P0 ;  /* 0x0000002726387207 */ /* 0x000fe20000000000 */
[----:B------:R-:W-:Y:S01]  /*9840*/  IMAD.IADD R4, R11, 0x1, -R4 ;  /* 0x000000010b047824 */ /* 0x000fe200078e0a04 */
[----:B------:R-:W-:Y:S01]  /*9850*/  SEL R89, R39, R38, P0 ;  /* 0x0000002627597207 */ /* 0x000fe20000000000 */
[----:B------:R-:W-:Y:S01]  /*9860*/  IMAD R11, R10, UR6, RZ ;  /* 0x000000060a0b7c24 */ /* 0x000fe2000f8e02ff */
[----:B------:R-:W-:Y:S01]  /*9870*/  SEL R36, R82, R83, P0 ;  /* 0x0000005352247207 */ /* 0x000fe20000000000 */
[----:B------:R-:W-:Y:S01]  /*9880*/  IMAD R4, R4, 0x40, R7 ;  /* 0x0000004004047824 */ /* 0x000fe200078e0207 */
[----:B------:R-:W-:Y:S01]  /*9890*/  SEL R39, R83, R82, P0 ;  /* 0x0000005253277207 */ /* 0x000fe20000000000 */
[----:B------:R-:W-:Y:S01]  /*98a0*/  IMAD R11, R2, UR7, R11 ;  /* 0x00000007020b7c24 */ /* 0x000fe2000f8e020b */
[----:B------:R-:W-:Y:S01]  /*98b0*/  SEL R96, R14, R49, P0 ;  /* 0x000000310e607207 */ /* 0x000fe20000000000 */
[----:B------:R-:W3:Y:S01]  /*98c0*/  LDC R82, c[0x0][0xbe8] ;  /* 0x0002fa00ff527b82 */ /* 0x000ee20000000800 */
[----:B------:R-:W-:-:S02]  /*98d0*/  SEL R107, R49, R14, P0 ;  /* 0x0000000e316b7207 */ /* 0x000fc40000000000 */
[----:B------:R-:W-:Y:S02]  /*98e0*/  SEL R14, R34, R35, P0 ;  /* 0x00000023220e7207 */ /* 0x000fe40000000000 */
[----:B------:R-:W-:Y:S02]  /*98f0*/  LOP3.LUT R9, R6, 0x1ffffffe, RZ, 0xc0, !PT ;  /* 0x1ffffffe06097812 */ /* 0x000fe400078ec0ff */
[----:B------:R-:W-:Y:S02]  /*9900*/  SEL R22, R12, R41, P0 ;  /* 0x000000290c167207 */ /* 0x000fe40000000000 */
[----:B------:R-:W-:Y:S02]  /*9910*/  SEL R111, R41, R12, P0 ;  /* 0x0000000c296f7207 */ /* 0x000fe40000000000 */
[----:B------:R-:W-:Y:S02]  /*9920*/  SEL R80, R76, R37, P0 ;  /* 0x000000254c507207 */ /* 0x000fe40000000000 */
[----:B------:R-:W-:-:S02]  /*9930*/  SEL R97, R37, R76, P0 ;  /* 0x0000004c25617207 */ /* 0x000fc40000000000 */
[----:B------:R-:W-:Y:S02]  /*9940*/  SEL R12, R50, R51, P0 ;  /* 0x00000033320c7207 */ /* 0x000fe40000000000 */
[----:B------:R-:W-:Y:S02]  /*9950*/  SEL R29, R51, R50, P0 ;  /* 0x00000032331d7207 */ /* 0x000fe40000000000 */
[----:B------:R-:W-:Y:S02]  /*9960*/  IADD3 R9, R8, -R9, RZ ;  /* 0x8000000908097210 */ /* 0x000fe40007ffe0ff */
[----:B------:R-:W-:Y:S02]  /*9970*/  SEL R76, R40, R81, P0 ;  /* 0x00000051284c7207 */ /* 0x000fe40000000000 */
[----:B------:R-:W-:Y:S01]  /*9980*/  SEL R95, R81, R40, P0 ;  /* 0x00000028515f7207 */ /* 0x000fe20000000000 */
[----:B------:R-:W-:Y:S01]  /*9990*/  IMAD.WIDE.U32 R40, R2, UR6, RZ ;  /* 0x0000000602287c25 */ /* 0x000fe2000f8e00ff */
[----:B------:R-:W-:Y:S01]  /*99a0*/  SEL R81, R35, R34, P0 ;  /* 0x0000002223517207 */ /* 0x000fe20000000000 */
[----:B------:R-:W-:Y:S01]  /*99b0*/  ULDC.64 UR6, c[0x0][0xb48] ;  /* 0x0002d20000067ab9 */ /* 0x000fe20000000a00 */
[----:B------:R-:W-:Y:S01]  /*99c0*/  SEL R10, R86, R87, P0 ;  /* 0x00000057560a7207 */ /* 0x000fe20000000000 */
[----:B------:R-:W-:Y:S01]  /*99d0*/  IMAD R9, R9, 0x8, R4 ;  /* 0x0000000809097824 */ /* 0x000fe200078e0204 */
[----:B------:R-:W-:Y:S01]  /*99e0*/  SEL R13, R87, R86, P0 ;  /* 0x00000056570d7207 */ /* 0x000fe20000000000 */
[----:B------:R-:W-:Y:S01]  /*99f0*/  IMAD.IADD R41, R41, 0x1, R11 ;  /* 0x0000000129297824 */ /* 0x000fe200078e020b */
[----:B------:R-:W-:Y:S01]  /*9a00*/  SEL R34, R46, R47, P0 ;  /* 0x0000002f2e227207 */ /* 0x000fe20000000000 */
[----:B------:R-:W4:Y:S01]  /*9a10*/  LDC.64 R86, c[0x0][0xb40] ;  /* 0x0002d000ff567b82 */ /* 0x000f220000000a00 */
[----:B------:R-:W-:-:S02]  /*9a20*/  SEL R64, R30, R31, P0 ;  /* 0x0000001f1e407207 */ /* 0x000fc40000000000 */
[----:B------:R-:W-:Y:S02]  /*9a30*/  SEL R93, R31, R30, P0 ;  /* 0x0000001e1f5d7207 */ /* 0x000fe40000000000 */
[----:B------:R-:W-:Y:S02]  /*9a40*/  SEL R18, R54, R55, P0 ;  /* 0x0000003736127207 */ /* 0x000fe40000000000 */
[----:B------:R-:W-:Y:S02]  /*9a50*/  SEL R77, R55, R54, P0 ;  /* 0x00000036374d7207 */ /* 0x000fe40000000000 */
[----:B------:R-:W-:Y:S02]  /*9a60*/  SEL R48, R62, R63, P0 ;  /* 0x0000003f3e307207 */ /* 0x000fe40000000000 */
[----:B------:R-:W-:Y:S02]  /*9a70*/  SEL R55, R63, R62, P0 ;  /* 0x0000003e3f377207 */ /* 0x000fe40000000000 */
[----:B------:R-:W-:-:S02]  /*9a80*/  SEL R52, R58, R59, P0 ;  /* 0x0000003b3a347207 */ /* 0x000fc40000000000 */
[----:B------:R-:W-:Y:S02]  /*9a90*/  SEL R38, R70, R71, P0 ;  /* 0x0000004746267207 */ /* 0x000fe40000000000 */
[----:B------:R-:W-:Y:S01]  /*9aa0*/  SEL R49, R71, R70, P0 ;  /* 0x0000004647317207 */ /* 0x000fe20000000000 */
[C---:B0-----:R-:W-:Y:S01]  /*9ab0*/  IMAD R70, R75.reuse, 0x80, R4 ;  /* 0x000000804b467824 */ /* 0x041fe200078e0204 */
[----:B------:R-:W-:Y:S01]  /*9ac0*/  SEL R72, R84, R45, P0 ;  /* 0x0000002d54487207 */ /* 0x000fe20000000000 */
[----:B------:R-:W-:Y:S01]  /*9ad0*/  IMAD R75, R75, 0x80, R9 ;  /* 0x000000804b4b7824 */ /* 0x000fe200078e0209 */
[----:B------:R-:W-:Y:S02]  /*9ae0*/  SEL R73, R45, R84, P0 ;  /* 0x000000542d497207 */ /* 0x000fe40000000000 */
[----:B------:R-:W-:Y:S01]  /*9af0*/  SEL R59, R59, R58, P0 ;  /* 0x0000003a3b3b7207 */ /* 0x000fe20000000000 */
[----:B----4-:R-:W-:Y:S01]  /*9b00*/  IMAD.WIDE.U32 R40, R86, UR36, R40 ;  /* 0x0000002456287c25 */ /* 0x010fe2000f8e0028 */
[----:B------:R-:W-:-:S02]  /*9b10*/  LOP3.LUT R15, R15, 0x7ffffffc, RZ, 0xc0, !PT ;  /* 0x7ffffffc0f0f7812 */ /* 0x000fc400078ec0ff */
[----:B------:R-:W-:Y:S02]  /*9b20*/  SEL R88, R23, R24, P0 ;  /* 0x0000001817587207 */ /* 0x000fe40000000000 */
[----:B------:R-:W-:Y:S02]  /*9b30*/  SEL R99, R24, R23, P0 ;  /* 0x0000001718637207 */ /* 0x000fe40000000000 */
[C---:B------:R-:W-:Y:S01]  /*9b40*/  LOP3.LUT P1, RZ, R68.reuse, 0x3, RZ, 0xc0, !PT ;  /* 0x0000000344ff7812 */ /* 0x040fe2000782c0ff */
[----:B------:R-:W-:Y:S01]  /*9b50*/  IMAD.IADD R68, R68, 0x1, -R15 ;  /* 0x0000000144447824 */ /* 0x000fe200078e0a0f */
[----:B------:R-:W-:Y:S02]  /*9b60*/  SEL R42, R66, R67, P0 ;  /* 0x00000043422a7207 */ /* 0x000fe40000000000 */
[----:B------:R-:W-:Y:S02]  /*9b70*/  SEL R53, R67, R66, P0 ;  /* 0x0000004243357207 */ /* 0x000fe40000000000 */
[----:B---3--:R-:W-:-:S02]  /*9b80*/  ISETP.NE.AND P2, PT, R82, 0x1, PT ;  /* 0x000000015200780c */ /* 0x008fc40003f45270 */
[----:B------:R-:W-:Y:S02]  /*9b90*/  SEL R69, R47, R46, P0 ;  /* 0x0000002e2f457207 */ /* 0x000fe40000000000 */
[----:B------:R-:W-:Y:S02]  /*9ba0*/  SEL R28, R78, R79, P0 ;  /* 0x0000004f4e1c7207 */ /* 0x000fe40000000000 */
[----:B------:R-:W-:-:S07]  /*9bb0*/  SEL R37, R79, R78, P0 ;  /* 0x0000004e4f257207 */ /* 0x000fce0000000000 */
[----:B------:R-:W0:Y:S01]  /*9bc0*/  @P2 LDC R83, c[0x0][0xbf0] ;  /* 0x0002fc00ff532b82 */ /* 0x000e220000000800 */
[----:B--2---:R2:W-:Y:S04]  /*9bd0*/  SHFL.IDX PT, R50, R14, R5, 0x1c1f ;  /* 0x001c1f050e327589 */ /* 0x0045e800000e0000 */
[----:B------:R-:W-:Y:S04]  /*9be0*/  SHFL.IDX PT, R30, R92, R5, 0x1c1f ;  /* 0x001c1f055c1e7589 */ /* 0x000fe800000e0000 */
[----:B------:R-:W-:Y:S01]  /*9bf0*/  SHFL.IDX PT, R62, R34, R5, 0x1c1f ;  /* 0x001c1f05223e7589 */ /* 0x000fe200000e0000 */
[----:B--2---:R-:W-:-:S03]  /*9c00*/  LOP3.LUT R14, R5, 0x2, RZ, 0x3c, !PT ;  /* 0x00000002050e7812 */ /* 0x004fc600078e3cff */
[----:B------:R-:W-:Y:S04]  /*9c10*/  SHFL.IDX PT, R10, R10, R5, 0x1c1f ;  /* 0x001c1f050a0a7589 */ /* 0x000fe800000e0000 */
[----:B------:R-:W-:Y:S04]  /*9c20*/  SHFL.IDX PT, R31, R103, R14, 0x1c1f ;  /* 0x001c1f0e671f7589 */ /* 0x000fe800000e0000 */
[----:B------:R-:W2:Y:S04]  /*9c30*/  SHFL.IDX PT, R13, R13, R14, 0x1c1f ;  /* 0x001c1f0e0d0d7589 */ /* 0x000ea800000e0000 */
[----:B------:R-:W-:Y:S04]  /*9c40*/  SHFL.IDX PT, R8, R104, R5, 0x1c1f ;  /* 0x001c1f0568087589 */ /* 0x000fe800000e0000 */
[----:B------:R-:W-:Y:S04]  /*9c50*/  SHFL.IDX PT, R27, R94, R5, 0x1c1f ;  /* 0x001c1f055e1b7589 */ /* 0x000fe800000e0000 */
[----:B------:R-:W-:Y:S04]  /*9c60*/  SHFL.IDX PT, R11, R117, R14, 0x1c1f ;  /* 0x001c1f0e750b7589 */ /* 0x000fe800000e0000 */
[----:B------:R-:W3:Y:S04]  /*9c70*/  SHFL.IDX PT, R34, R105, R14, 0x1c1f ;  /* 0x001c1f0e69227589 */ /* 0x000ee800000e0000 */
[----:B------:R4:W-:Y:S04]  /*9c80*/  SHFL.IDX PT, R71, R85, R14, 0x1c1f ;  /* 0x001c1f0e55477589 */ /* 0x0009e800000e0000 */
[----:B------:R-:W-:Y:S01]  /*9c90*/  SHFL.IDX PT, R58, R12, R5, 0x1c1f ;  /* 0x001c1f050c3a7589 */ /* 0x000fe200000e0000 */
[----:B--2---:R-:W-:-:S03]  /*9ca0*/  SEL R7, R10, R13, P0 ;  /* 0x0000000d0a077207 */ /* 0x004fc60000000000 */
[----:B------:R-:W-:Y:S01]  /*9cb0*/  SHFL.IDX PT, R9, R106, R5, 0x1c1f ;  /* 0x001c1f056a097589 */ /* 0x000fe200000e0000 */
[----:B----4-:R-:W2:Y:S03]  /*9cc0*/  LDC.64 R84, c[0x0][0xbd8] ;  /* 0x0002f600ff547b82 */ /* 0x010ea60000000a00 */
[----:B------:R-:W4:Y:S04]  /*9cd0*/  SHFL.IDX PT, R12, R119, R14, 0x1c1f ;  /* 0x001c1f0e770c7589 */ /* 0x000f2800000e0000 */
[----:B------:R-:W-:Y:S04]  /*9ce0*/  SHFL.IDX PT, R16, R16, R5, 0x1c1f ;  /* 0x001c1f0510107589 */ /* 0x000fe800000e0000 */
[----:B------:R-:W5:Y:S04]  /*9cf0*/  SHFL.IDX PT, R17, R17, R14, 0x1c1f ;  /* 0x001c1f0e11117589 */ /* 0x000f6800000e0000 */
[----:B------:R-:W-:Y:S04]  /*9d00*/  SHFL.IDX PT, R22, R22, R5, 0x1c1f ;  /* 0x001c1f0516167589 */ /* 0x000fe800000e0000 */
[----:B------:R-:W-:Y:S04]  /*9d10*/  SHFL.IDX PT, R54, R18, R5, 0x1c1f ;  /* 0x001c1f0512367589 */ /* 0x000fe800000e0000 */
[----:B------:R-:W-:Y:S04]  /*9d20*/  SHFL.IDX PT, R23, R111, R14, 0x1c1f ;  /* 0x001c1f0e6f177589 */ /* 0x000fe800000e0000 */
[----:B------:R-:W-:Y:S04]  /*9d30*/  SHFL.IDX PT, R15, R102, R5, 0x1c1f ;  /* 0x001c1f05660f7589 */ /* 0x000fe800000e0000 */
[----:B------:R-:W-:Y:S04]  /*9d40*/  SHFL.IDX PT, R66, R20, R5, 0x1c1f ;  /* 0x001c1f0514427589 */ /* 0x000fe800000e0000 */
[----:B------:R-:W1:Y:S04]  /*9d50*/  SHFL.IDX PT, R18, R115, R14, 0x1c1f ;  /* 0x001c1f0e73127589 */ /* 0x000e6800000e0000 */
[----:B------:R-:W-:Y:S04]  /*9d60*/  SHFL.IDX PT, R19, R100, R5, 0x1c1f ;  /* 0x001c1f0564137589 */ /* 0x000fe800000e0000 */
[----:B------:R-:W0:Y:S04]  /*9d70*/  SHFL.IDX PT, R20, R113, R14, 0x1c1f ;  /* 0x001c1f0e71147589 */ /* 0x000e2800000e0000 */
[----:B------:R-:W-:Y:S04]  /*9d80*/  SHFL.IDX PT, R24, R96, R5, 0x1c1f ;  /* 0x001c1f0560187589 */ /* 0x000fe800000e0000 */
[----:B------:R-:W-:Y:S04]  /*9d90*/  SHFL.IDX PT, R21, R107, R14, 0x1c1f ;  /* 0x001c1f0e6b157589 */ /* 0x000fe800000e0000 */
[----:B------:R-:W-:Y:S04]  /*9da0*/  SHFL.IDX PT, R6, R26, R5, 0x1c1f ;  /* 0x001c1f051a067589 */ /* 0x000fe800000e0000 */
[----:B------:R-:W-:Y:S04]  /*9db0*/  SHFL.IDX PT, R25, R98, R5, 0x1c1f ;  /* 0x001c1f0562197589 */ /* 0x000fe800000e0000 */
[----:B------:R-:W-:Y:S04]  /*9dc0*/  SHFL.IDX PT, R26, R109, R14, 0x1c1f ;  /* 0x001c1f0e6d1a7589 */ /* 0x000fe800000e0000 */
[----:B------:R3:W-:Y:S04]  /*9dd0*/  SHFL.IDX PT, R46, R88, R5, 0x1c1f ;  /* 0x001c1f05582e7589 */ /* 0x0007e800000e0000 */
[----:B------:R-:W0:Y:S04]  /*9de0*/  SHFL.IDX PT, R47, R99, R14, 0x1c1f ;  /* 0x001c1f0e632f7589 */ /* 0x000e2800000e0000 */
[----:B------:R-:W-:Y:S01]  /*9df0*/  SHFL.IDX PT, R60, R60, R5, 0x1c1f ;  /* 0x001c1f053c3c7589 */ /* 0x000fe200000e0000 */
[----:B---3--:R-:W3:Y:S03]  /*9e00*/  @P2 LDC R88, c[0x0][0xbec] ;  /* 0x0002fb00ff582b82 */ /* 0x008ee60000000800 */
[----:B------:R-:W-:Y:S04]  /*9e10*/  SHFL.IDX PT, R61, R61, R14, 0x1c1f ;  /* 0x001c1f0e3d3d7589 */ /* 0x000fe800000e0000 */
[----:B------:R-:W-:Y:S04]  /*9e20*/  SHFL.IDX PT, R57, R80, R5, 0x1c1f ;  /* 0x001c1f0550397589 */ /* 0x000fe800000e0000 */
[----:B------:R-:W-:Y:S04]  /*9e30*/  SHFL.IDX PT, R51, R56, R5, 0x1c1f ;  /* 0x001c1f0538337589 */ /* 0x000fe800000e0000 */
[----:B------:R4:W-:Y:S04]  /*9e40*/  SHFL.IDX PT, R80, R89, R14, 0x1c1f ;  /* 0x001c1f0e59507589 */ /* 0x0009e800000e0000 */
[----:B------:R-:W-:Y:S04]  /*9e50*/  SHFL.IDX PT, R35, R90, R5, 0x1c1f ;  /* 0x001c1f055a237589 */ /* 0x000fe800000e0000 */
[----:B------:R-:W0:Y:S01]  /*9e60*/  SHFL.IDX PT, R56, R101, R14, 0x1c1f ;  /* 0x001c1f0e65387589 */ /* 0x000e2200000e0000 */
[----:B----4-:R-:W4:Y:S01]  /*9e70*/  LDC R89, c[0x0][0xc50] ;  /* 0x00031400ff597b82 */ /* 0x010f220000000800 */
[----:B---3--:R-:W-:-:S02]  /*9e80*/  @P2 IMAD.HI.U32 R88, R75, R88, RZ ;  /* 0x000000584b582227 */ /* 0x008fc400078e00ff */
[----:B------:R3:W-:Y:S04]  /*9e90*/  SHFL.IDX PT, R4, R28, R5, 0x1c1f ;  /* 0x001c1f051c047589 */ /* 0x0007e800000e0000 */
[----:B------:R5:W-:Y:S04]  /*9ea0*/  SHFL.IDX PT, R65, R76, R5, 0x1c1f ;  /* 0x001c1f054c417589 */ /* 0x000be800000e0000 */
[----:B------:R-:W-:Y:S01]  /*9eb0*/  SHFL.IDX PT, R72, R72, R5, 0x1c1f ;  /* 0x001c1f0548487589 */ /* 0x000fe200000e0000 */
[----:B---3--:R-:W-:-:S03]  /*9ec0*/  SEL R28, R30, R31, P0 ;  /* 0x0000001f1e1c7207 */ /* 0x008fc60000000000 */
[----:B------:R-:W-:Y:S01]  /*9ed0*/  SHFL.IDX PT, R44, R44, R5, 0x1c1f ;  /* 0x001c1f052c2c7589 */ /* 0x000fe200000e0000 */
[----:B------:R-:W-:Y:S01]  /*9ee0*/  SEL R30, R31, R30, P0 ;  /* 0x0000001e1f1e7207 */ /* 0x000fe20000000000 */
[----:B-----5:R-:W3:Y:S01]  /*9ef0*/  @P2 LDC R76, c[0x0][0xbec] ;  /* 0x0002fb00ff4c2b82 */ /* 0x020ee20000000800 */
[----:B------:R-:W-:Y:S01]  /*9f00*/  SEL R31, R34, R27, P0 ;  /* 0x0000001b221f7207 */ /* 0x000fe20000000000 */
[----:B------:R-:W-:Y:S04]  /*9f10*/  SHFL.IDX PT, R45, R64, R5, 0x1c1f ;  /* 0x001c1f05402d7589 */ /* 0x000fe800000e0000 */
[----:B------:R-:W-:Y:S04]  /*9f20*/  SHFL.IDX PT, R52, R52, R5, 0x1c1f ;  /* 0x001c1f0534347589 */ /* 0x000fe800000e0000 */
[----:B------:R-:W-:Y:S04]  /*9f30*/  SHFL.IDX PT, R48, R48, R5, 0x1c1f ;  /* 0x001c1f0530307589 */ /* 0x000fe800000e0000 */
[----:B------:R-:W-:Y:S04]  /*9f40*/  SHFL.IDX PT, R42, R42, R5, 0x1c1f ;  /* 0x001c1f052a2a7589 */ /* 0x000fe800000e0000 */
[----:B------:R-:W-:Y:S04]  /*9f50*/  SHFL.IDX PT, R38, R38, R5, 0x1c1f ;  /* 0x001c1f0526267589 */ /* 0x000fe800000e0000 */
[----:B------:R5:W-:Y:S04]  /*9f60*/  SHFL.IDX PT, R36, R36, R5, 0x1c1f ;  /* 0x001c1f0524247589 */ /* 0x000be800000e0000 */
[----:B------:R-:W4:Y:S04]  /*9f70*/  SHFL.IDX PT, R64, R97, R14, 0x1c1f ;  /* 0x001c1f0e61407589 */ /* 0x000f2800000e0000 */
[----:B------:R2:W-:Y:S01]  /*9f80*/  SHFL.IDX PT, R67, R29, R14, 0x1c1f ;  /* 0x001c1f0e1d437589 */ /* 0x0005e200000e0000 */
[----:B-----5:R-:W-:-:S02]  /*9f90*/  SEL R5, R13, R10, P0 ;  /* 0x0000000a0d057207 */ /* 0x020fc40000000000 */
[----:B------:R-:W-:Y:S01]  /*9fa0*/  SEL R10, R8, R11, P0 ;  /* 0x0000000b080a7207 */ /* 0x000fe20000000000 */
[----:B------:R-:W-:Y:S01]  /*9fb0*/  SHFL.IDX PT, R73, R73, R14, 0x1c1f ;  /* 0x001c1f0e49497589 */ /* 0x000fe200000e0000 */
[----:B------:R-:W-:Y:S02]  /*9fc0*/  SEL R8, R11, R8, P0 ;  /* 0x000000080b087207 */ /* 0x000fe40000000000 */
[----:B------:R-:W-:Y:S01]  /*9fd0*/  SEL R11, R9, R12, P0 ;  /* 0x0000000c090b7207 */ /* 0x000fe20000000000 */
[----:B------:R-:W5:Y:S01]  /*9fe0*/  SHFL.IDX PT, R74, R95, R14, 0x1c1f ;  /* 0x001c1f0e5f4a7589 */ /* 0x000f6200000e0000 */
[----:B--2---:R-:W-:Y:S01]  /*9ff0*/  SEL R29, R27, R34, P0 ;  /* 0x000000221b1d7207 */ /* 0x004fe20000000000 */
[----:B------:R-:W-:Y:S01]  /*a000*/  IMAD R34, R84, UR37, RZ ;  /* 0x0000002554227c24 */ /* 0x000fe2000f8e02ff */
[----:B------:R-:W-:Y:S01]  /*a010*/  SEL R9, R12, R9, P0 ;  /* 0x000000090c097207 */ /* 0x000fe20000000000 */
[----:B------:R-:W-:Y:S01]  /*a020*/  SHFL.IDX PT, R78, R93, R14, 0x1c1f ;  /* 0x001c1f0e5d4e7589 */ /* 0x000fe200000e0000 */
[----:B------:R-:W-:-:S02]  /*a030*/  SEL R12, R16, R17, P0 ;  /* 0x00000011100c7207 */ /* 0x000fc40000000000 */
[----:B------:R-:W-:Y:S01]  /*a040*/  SEL R16, R17, R16, P0 ;  /* 0x0000001011107207 */ /* 0x000fe20000000000 */
[----:B------:R-:W2:Y:S01]  /*a050*/  SHFL.IDX PT, R79, R91, R14, 0x1c1f ;  /* 0x001c1f0e5b4f7589 */ /* 0x000ea200000e0000 */
[----:B-1----:R-:W-:Y:S02]  /*a060*/  SEL R13, R15, R18, P0 ;  /* 0x000000120f0d7207 */ /* 0x002fe40000000000 */
[----:B------:R-:W-:Y:S01]  /*a070*/  SEL R17, R18, R15, P0 ;  /* 0x0000000f12117207 */ /* 0x000fe20000000000 */
[----:B------:R-:W1:Y:S01]  /*a080*/  SHFL.IDX PT, R81, R81, R14, 0x1c1f ;  /* 0x001c1f0e51517589 */ /* 0x000e6200000e0000 */
[----:B0-----:R-:W-:Y:S02]  /*a090*/  SEL R15, R19, R20, P0 ;  /* 0x00000014130f7207 */ /* 0x001fe40000000000 */
[----:B------:R-:W-:Y:S01]  /*a0a0*/  SEL R18, R46, R47, P0 ;  /* 0x0000002f2e127207 */ /* 0x000fe20000000000 */
[----:B------:R-:W-:Y:S01]  /*a0b0*/  SHFL.IDX PT, R69, R69, R14, 0x1c1f ;  /* 0x001c1f0e45457589 */ /* 0x000fe200000e0000 */
[----:B------:R-:W-:-:S03]  /*a0c0*/  SEL R27, R56, R35, P0 ;  /* 0x00000023381b7207 */ /* 0x000fc60000000000 */
[----:B------:R0:W-:Y:S04]  /*a0d0*/  SHFL.IDX PT, R63, R77, R14, 0x1c1f ;  /* 0x001c1f0e4d3f7589 */ /* 0x0001e800000e0000 */
[----:B------:R-:W-:Y:S04]  /*a0e0*/  SHFL.IDX PT, R55, R55, R14, 0x1c1f ;  /* 0x001c1f0e37377589 */ /* 0x000fe800000e0000 */
[----:B------:R-:W-:Y:S01]  /*a0f0*/  SHFL.IDX PT, R59, R59, R14, 0x1c1f ;  /* 0x001c1f0e3b3b7589 */ /* 0x000fe200000e0000 */
[----:B0-----:R-:W-:Y:S01]  /*a100*/  IMAD R77, R85, UR36, R34 ;  /* 0x00000024554d7c24 */ /* 0x001fe2000f8e0222 */
[----:B------:R-:W-:-:S02]  /*a110*/  SEL R34, R61, R60, P0 ;  /* 0x0000003c3d227207 */ /* 0x000fc40000000000 */
[----:B------:R-:W-:Y:S01]  /*a120*/  SHFL.IDX PT, R49, R49, R14, 0x1c1f ;  /* 0x001c1f0e31317589 */ /* 0x000fe200000e0000 */
[----:B------:R-:W0:Y:S03]  /*a130*/  @P2 LDC R85, c[0x0][0xbf0] ;  /* 0x0002fc00ff552b82 */ /* 0x000e260000000800 */
[----:B------:R-:W-:Y:S04]  /*a140*/  SHFL.IDX PT, R53, R53, R14, 0x1c1f ;  /* 0x001c1f0e35357589 */ /* 0x000fe800000e0000 */
[----:B------:R-:W-:Y:S04]  /*a150*/  SHFL.IDX PT, R37, R37, R14, 0x1c1f ;  /* 0x001c1f0e25257589 */ /* 0x000fe800000e0000 */
[----:B------:R-:W-:Y:S04]  /*a160*/  SHFL.IDX PT, R43, R43, R14, 0x1c1f ;  /* 0x001c1f0e2b2b7589 */ /* 0x000fe800000e0000 */
[----:B------:R3:W-:Y:S02]  /*a170*/  SHFL.IDX PT, R39, R39, R14, 0x1c1f ;  /* 0x001c1f0e27277589 */ /* 0x0007e400000e0000 */
[----:B---3--:R-:W-:-:S02]  /*a180*/  SEL R14, R22, R23, P0 ;  /* 0x00000017160e7207 */ /* 0x008fc40000000000 */
[----:B------:R-:W-:Y:S02]  /*a190*/  SEL R22, R23, R22, P0 ;  /* 0x0000001617167207 */ /* 0x000fe40000000000 */
[----:B------:R-:W-:Y:S02]  /*a1a0*/  SEL R23, R20, R19, P0 ;  /* 0x0000001314177207 */ /* 0x000fe40000000000 */
[----:B------:R-:W-:Y:S02]  /*a1b0*/  SEL R20, R24, R21, P0 ;  /* 0x0000001518147207 */ /* 0x000fe40000000000 */
[----:B------:R-:W-:Y:S02]  /*a1c0*/  SEL R24, R21, R24, P0 ;  /* 0x0000001815187207 */ /* 0x000fe40000000000 */
[----:B------:R-:W-:Y:S02]  /*a1d0*/  SEL R21, R25, R26, P0 ;  /* 0x0000001a19157207 */ /* 0x000fe40000000000 */
[----:B------:R-:W-:-:S02]  /*a1e0*/  SEL R25, R26, R25, P0 ;  /* 0x000000191a197207 */ /* 0x000fc40000000000 */
[----:B------:R-:W-:Y:S01]  /*a1f0*/  SEL R26, R47, R46, P0 ;  /* 0x0000002e2f1a7207 */ /* 0x000fe20000000000 */
[----:B------:R-:W-:Y:S01]  /*a200*/  IMAD.WIDE.U32 R46, R84, UR36, R32 ;  /* 0x00000024542e7c25 */ /* 0x000fe2000f8e0020 */
[----:B------:R-:W-:Y:S02]  /*a210*/  SEL R32, R60, R61, P0 ;  /* 0x0000003d3c207207 */ /* 0x000fe40000000000 */
[----:B------:R-:W-:Y:S01]  /*a220*/  SEL R19, R35, R56, P0 ;  /* 0x0000003823137207 */ /* 0x000fe20000000000 */
[----:B------:R-:W-:Y:S01]  /*a230*/  IMAD.MOV R60, RZ, RZ, -R2 ;  /* 0x000000ffff3c7224 */ /* 0x000fe200078e0a02 */
[----:B----4-:R-:W-:Y:S01]  /*a240*/  SEL R33, R57, R64, P0 ;  /* 0x0000004039217207 */ /* 0x010fe20000000000 */
[----:B------:R-:W-:Y:S01]  /*a250*/  IMAD R56, R86, UR37, RZ ;  /* 0x0000002556387c24 */ /* 0x000fe2000f8e02ff */
[----:B------:R-:W-:Y:S01]  /*a260*/  SEL R35, R64, R57, P0 ;  /* 0x0000003940237207 */ /* 0x000fe20000000000 */
[----:B------:R-:W-:Y:S01]  /*a270*/  IMAD R89, R89, R60, UR4 ;  /* 0x0000000459597e24 */ /* 0x000fe2000f8e023c */
[----:B------:R-:W-:Y:S01]  /*a280*/  ULDC.64 UR4, c[0x0][0xbe0] ;  /* 0x0002f80000047ab9 */ /* 0x000fe20000000a00 */
[----:B------:R-:W-:-:S03]  /*a290*/  @P2 IMAD.HI.U32 R2, R75, R76, RZ ;  /* 0x0000004c4b022227 */ /* 0x000fc600078e00ff */
[----:B------:R-:W-:Y:S01]  /*a2a0*/  SHF.R.S32.HI R64, RZ, 0x1f, R89 ;  /* 0x0000001fff407819 */ /* 0x000fe20000011459 */
[----:B------:R-:W-:Y:S02]  /*a2b0*/  IMAD R57, R87, UR36, R56 ;  /* 0x0000002457397c24 */ /* 0x000fe4000f8e0238 */
[----:B------:R-:W-:Y:S02]  /*a2c0*/  IMAD.IADD R47, R47, 0x1, R77 ;  /* 0x000000012f2f7824 */ /* 0x000fe400078e024d */
[----:B------:R-:W-:Y:S01]  /*a2d0*/  IMAD.MOV.U32 R61, RZ, RZ, R75 ;  /* 0x000000ffff3d7224 */ /* 0x000fe200078e004b */
[----:B------:R-:W-:Y:S01]  /*a2e0*/  @P2 SHF.R.U32.HI R61, RZ, R83, R2 ;  /* 0x00000053ff3d2219 */ /* 0x000fe20000011602 */
[----:B------:R-:W-:Y:S02]  /*a2f0*/  IMAD.IADD R57, R41, 0x1, R57 ;  /* 0x0000000129397824 */ /* 0x000fe400078e0239 */
[----:B------:R-:W-:Y:S02]  /*a300*/  IMAD.MOV.U32 R56, RZ, RZ, R40 ;  /* 0x000000ffff387224 */ /* 0x000fe400078e0028 */
[----:B------:R-:W-:Y:S01]  /*a310*/  IMAD.MOV.U32 R77, RZ, RZ, R75 ;  /* 0x000000ffff4d7224 */ /* 0x000fe200078e004b */
[----:B0-----:R-:W-:Y:S01]  /*a320*/  @P2 SHF.R.U32.HI R77, RZ, R85, R88 ;  /* 0x00000055ff4d2219 */ /* 0x001fe20000011658 */
[----:B------:R-:W-:-:S02]  /*a330*/  IMAD R2, R64, UR4, RZ ;  /* 0x0000000440027c24 */ /* 0x000fc4000f8e02ff */
[----:B------:R-:W-:-:S04]  /*a340*/  IMAD.WIDE.U32 R40, R89, UR4, R46 ;  /* 0x0000000459287c25 */ /* 0x000fc8000f8e002e */
[----:B------:R-:W-:Y:S01]  /*a350*/  IMAD R60, R89, UR5, R2 ;  /* 0x00000005593c7c24 */ /* 0x000fe2000f8e0202 */
[----:B------:R-:W-:Y:S01]  /*a360*/  IADD3 R40, P2, R61, R40, RZ ;  /* 0x000000283d287210 */ /* 0x000fe20007f5e0ff */
[----:B------:R-:W-:Y:S01]  /*a370*/  IMAD.WIDE.U32 R46, R89, UR6, R56 ;  /* 0x00000006592e7c25 */ /* 0x000fe2000f8e0038 */
[----:B------:R-:W-:Y:S01]  /*a380*/  SHF.R.S32.HI R57, RZ, 0x1f, R61 ;  /* 0x0000001fff397819 */ /* 0x000fe2000001143d */
[----:B------:R-:W-:Y:S01]  /*a390*/  ULDC.64 UR4, c[0x0][0xb30] ;  /* 0x0002cc0000047ab9 */ /* 0x000fe20000000a00 */
[----:B------:R-:W-:Y:S01]  /*a3a0*/  SHF.R.S32.HI R2, RZ, 0x1f, R77 ;  /* 0x0000001fff027819 */ /* 0x000fe2000001144d */
[----:B------:R-:W-:Y:S01]  /*a3b0*/  IMAD.MOV R56, RZ, RZ, -R61 ;  /* 0x000000ffff387224 */ /* 0x000fe200078e0a3d */
[----:B------:R-:W-:Y:S01]  /*a3c0*/  IADD3.X R41, R57, R41, R60, P2, !PT ;  /* 0x0000002939297210 */ /* 0x000fe200017fe43c */
[----:B------:R-:W-:Y:S01]  /*a3d0*/  IMAD R64, R64, UR6, RZ ;  /* 0x0000000640407c24 */ /* 0x000fe2000f8e02ff */
[----:B-----5:R-:W-:Y:S01]  /*a3e0*/  SEL R60, R74, R65, P0 ;  /* 0x000000414a3c7207 */ /* 0x020fe20000000000 */
[----:B------:R-:W-:-:S02]  /*a3f0*/  IMAD.MOV R61, RZ, RZ, -R77 ;  /* 0x000000ffff3d7224 */ /* 0x000fc400078e0a4d */
[----:B------:R-:W-:Y:S02]  /*a400*/  IMAD R2, R2, UR4, RZ ;  /* 0x0000000402027c24 */ /* 0x000fe4000f8e02ff */
[C-C-:B------:R-:W-:Y:S02]  /*a410*/  IMAD R57, R82.reuse, R56, R75.reuse ;  /* 0x0000003852397224 */ /* 0x140fe400078e024b */
[----:B------:R-:W-:Y:S01]  /*a420*/  IMAD R83, R89, UR7, R64 ;  /* 0x0000000759537c24 */ /* 0x000fe2000f8e0240 */
[----:B------:R-:W-:Y:S01]  /*a430*/  ULDC.64 UR6, c[0x0][0xbc8] ;  /* 0x0002f20000067ab9 */ /* 0x000fe20000000a00 */
[----:B------:R-:W-:Y:S02]  /*a440*/  IMAD R61, R82, R61, R75 ;  /* 0x0000003d523d7224 */ /* 0x000fe400078e024b */
[----:B------:R-:W-:Y:S01]  /*a450*/  IMAD R75, R77, UR5, R2 ;  /* 0x000000054d4b7c24 */ /* 0x000fe2000f8e0202 */
[----:B------:R-:W-:Y:S01]  /*a460*/  SHF.R.S32.HI R2, RZ, 0x1f, R57 ;  /* 0x0000001fff027819 */ /* 0x000fe20000011439 */
[----:B------:R-:W-:Y:S01]  /*a470*/  IMAD.IADD R47, R47, 0x1, R83 ;  /* 0x000000012f2f7824 */ /* 0x000fe200078e0253 */
[----:B------:R-:W-:Y:S01]  /*a480*/  SHF.R.S32.HI R56, RZ, 0x1f, R61 ;  /* 0x0000001fff387819 */ /* 0x000fe2000001143d */
[----:B------:R-:W0:Y:S01]  /*a490*/  S2UR UR5, SR_CgaCtaId ;  /* 0x00000000000579c3 */ /* 0x000e220000008800 */
[----:B------:R-:W-:-:S04]  /*a4a0*/  IMAD.WIDE.U32 R40, R57, UR6, R40 ;  /* 0x0000000639287c25 */ /* 0x000fc8000f8e0028 */
[----:B------:R-:W-:Y:S01]  /*a4b0*/  IMAD.WIDE.U32 R46, R77, UR4, R46 ;  /* 0x000000044d2e7c25 */ /* 0x000fe2000f8e002e */
[----:B------:R-:W-:-:S03]  /*a4c0*/  UMOV UR4, 0x400 ;  /* 0x0000040000047882 */ /* 0x000fc60000000000 */
[----:B------:R-:W-:Y:S02]  /*a4d0*/  IMAD R2, R2, UR6, RZ ;  /* 0x0000000602027c24 */ /* 0x000fe4000f8e02ff */
[----:B------:R-:W-:Y:S02]  /*a4e0*/  IMAD.IADD R47, R47, 0x1, R75 ;  /* 0x000000012f2f7824 */ /* 0x000fe400078e024b */
[----:B------:R-:W-:Y:S02]  /*a4f0*/  IMAD R56, R56, UR8, RZ ;  /* 0x0000000838387c24 */ /* 0x000fe4000f8e02ff */
[----:B------:R-:W-:Y:S01]  /*a500*/  IMAD R75, R57, UR7, R2 ;  /* 0x00000007394b7c24 */ /* 0x000fe2000f8e0202 */
[----:B------:R-:W-:Y:S01]  /*a510*/  ULDC.64 UR6, c[0x0][0xba8] ;  /* 0x0002ea0000067ab9 */ /* 0x000fe20000000a00 */
[C---:B------:R-:W-:Y:S01]  /*a520*/  IMAD R77, R61.reuse, UR9, R56 ;  /* 0x000000093d4d7c24 */ /* 0x040fe2000f8e0238 */
[----:B------:R-:W-:Y:S01]  /*a530*/  LEA R2, P2, R40, UR6, 0x2 ;  /* 0x0000000628027c11 */ /* 0x000fe2000f8410ff */
[----:B------:R-:W-:Y:S01]  /*a540*/  IMAD.WIDE.U32 R46, R61, UR8, R46 ;  /* 0x000000083d2e7c25 */ /* 0x000fe2000f8e002e */
[----:B------:R-:W-:Y:S01]  /*a550*/  SEL R56, R65, R74, P0 ;  /* 0x0000004a41387207 */ /* 0x000fe20000000000 */
[----:B------:R-:W-:Y:S01]  /*a560*/  ULDC UR6, c[0x0][0xa88] ;  /* 0x0002a20000067ab9 */ /* 0x000fe20000000800 */
[----:B------:R-:W-:Y:S01]  /*a570*/  SEL R61, R73, R72, P0 ;  /* 0x00000048493d7207 */ /* 0x000fe20000000000 */
[----:B------:R-:W-:Y:S01]  /*a580*/  IMAD.IADD R57, R41, 0x1, R75 ;  /* 0x0000000129397824 */ /* 0x000fe200078e024b */
[----:B------:R-:W-:Y:S01]  /*a590*/  SHFL.IDX PT, R74, R2, RZ, 0x1c1f ;  /* 0x001c1fff024a7589 */ /* 0x000fe200000e0000 */
[----:B------:R-:W-:Y:S01]  /*a5a0*/  IMAD.IADD R41, R47, 0x1, R77 ;  /* 0x000000012f297824 */ /* 0x000fe200078e024d */
[----:B0-----:R-:W-:Y:S01]  /*a5b0*/  ULEA UR4, UR5, UR4, 0x18 ;  /* 0x0000000405047291 */ /* 0x001fe2000f8ec03f */
[----:B------:R-:W-:Y:S01]  /*a5c0*/  IMAD R83, R82, UR6, RZ ;  /* 0x0000000652537c24 */ /* 0x000fe2000f8e02ff */
[----:B------:R-:W-:Y:S01]  /*a5d0*/  LEA.HI.X R47, R40, UR7, R57, 0x2, P2 ;  /* 0x00000007282f7c11 */ /* 0x000fe200090f1439 */
[----:B------:R-:W-:Y:S01]  /*a5e0*/  SHFL.IDX PT, R76, R2, 0x1, 0x1c1f ;  /* 0x003c1f00024c7f89 */ /* 0x000fe200000e0000 */
[----:B------:R-:W-:Y:S01]  /*a5f0*/  SEL R57, R72, R73, P0 ;  /* 0x0000004948397207 */ /* 0x000fe20000000000 */
[C---:B------:R-:W-:Y:S01]  /*a600*/  VIADD R72, R70.reuse, 0x8 ;  /* 0x0000000846487836 */ /* 0x040fe20000000000 */
[----:B------:R-:W-:Y:S01]  /*a610*/  UIADD3 UR4, UR4, 0x29820, URZ ;  /* 0x0002982004047890 */ /* 0x000fe2000fffe03f */
[----:B------:R-:W0:Y:S01]  /*a620*/  SHFL.IDX PT, R75, R47, RZ, 0x1c1f ;  /* 0x001c1fff2f4b7589 */ /* 0x000e2200000e0000 */
[-C--:B------:R-:W-:Y:S01]  /*a630*/  ISETP.GE.OR P2, PT, R70, R83.reuse, P1 ;  /* 0x000000534600720c */ /* 0x080fe20000f46670 */
[----:B------:R-:W-:Y:S01]  /*a640*/  ULDC.64 UR8, c[0x0][0xb00] ;  /* 0x0002c00000087ab9 */ /* 0x000fe20000000a00 */
[----:B------:R-:W-:Y:S01]  /*a650*/  ISETP.GE.OR P1, PT, R72, R83, P1 ;  /* 0x000000534800720c */ /* 0x000fe20000f26670 */
[----:B------:R3:W4:Y:S01]  /*a660*/  SHFL.IDX PT, R77, R47, 0x1, 0x1c1f ;  /* 0x003c1f002f4d7f89 */ /* 0x00072200000e0000 */
[----:B------:R-:W-:Y:S01]  /*a670*/  UPRMT UR4, URZ, 0x654, UR4 ;  /* 0x000006543f047896 */ /* 0x000fe20008000004 */
[----:B------:R-:W-:-:S02]  /*a680*/  LEA R84, P3, R46, UR8, 0x2 ;  /* 0x000000082e547c11 */ /* 0x000fc4000f8610ff */
[----:B--2---:R-:W-:Y:S02]  /*a690*/  SEL R40, R44, R79, P0 ;  /* 0x0000004f2c287207 */ /* 0x004fe40000000000 */
[----:B------:R-:W-:Y:S01]  /*a6a0*/  LEA.HI.X R85, R46, UR9, R41, 0x2, P3 ;  /* 0x000000092e557c11 */ /* 0x000fe200098f1429 */
[----:B------:R2:W2:Y:S01]  /*a6b0*/  SHFL.IDX PT, R64, R84, RZ, 0x1c1f ;  /* 0x001c1fff54407589 */ /* 0x0004a200000e0000 */
[----:B------:R-:W-:Y:S02]  /*a6c0*/  ISETP.GE.AND P3, PT, R70, R83, PT ;  /* 0x000000534600720c */ /* 0x000fe40003f66270 */
[----:B------:R-:W-:Y:S01]  /*a6d0*/  SYNCS.ARRIVE.TRANS64.RED.A1T0 RZ, [UR4], RZ ;  /* 0x000000ffffff79a7 */ /* 0x000fe20008100404 */
[----:B------:R0:W2:Y:S01]  /*a6e0*/  SHFL.IDX PT, R65, R85, RZ, 0x1c1f ;  /* 0x001c1fff55417589 */ /* 0x0000a200000e0000 */
[----:B------:R-:W-:Y:S02]  /*a6f0*/  SEL R41, R45, R78, P0 ;  /* 0x0000004e2d297207 */ /* 0x000fe40000000000 */
[----:B-1----:R-:W-:-:S02]  /*a700*/  SEL R46, R50, R81, P0 ;  /* 0x00000051322e7207 */ /* 0x002fc40000000000 */
[----:B---3--:R-:W-:Y:S02]  /*a710*/  SEL R47, R51, R80, P0 ;  /* 0x00000050332f7207 */ /* 0x008fe40000000000 */
[----:B------:R-:W-:Y:S01]  /*a720*/  SEL R44, R79, R44, P0 ;  /* 0x0000002c4f2c7207 */ /* 0x000fe20000000000 */
[----:B0-----:R0:W-:Y:S01]  /*a730*/  @!P2 ST.E desc[UR38][R74.64], R0 ;  /* 0x000000004a00a985 */ /* 0x0011e2000c101926 */
[----:B------:R-:W-:Y:S02]  /*a740*/  SEL R45, R78, R45, P0 ;  /* 0x0000002d4e2d7207 */ /* 0x000fe40000000000 */
[----:B------:R-:W-:Y:S01]  /*a750*/  SEL R50, R81, R50, P0 ;  /* 0x0000003251327207 */ /* 0x000fe20000000000 */
[----:B----4-:R0:W-:Y:S01]  /*a760*/  @!P1 ST.E desc[UR38][R76.64], R3 ;  /* 0x000000034c009985 */ /* 0x0101e2000c101926 */
[----:B------:R-:W-:Y:S02]  /*a770*/  SEL R51, R80, R51, P0 ;  /* 0x0000003350337207 */ /* 0x000fe40000000000 */
[----:B------:R-:W-:Y:S01]  /*a780*/  SHF.L.U32 R73, R68, 0x1, RZ ;  /* 0x0000000144497819 */ /* 0x000fe200000006ff */
[----:B------:R-:W-:Y:S06]  /*a790*/  @P3 BRA `(.L_x_37) ;  /* 0x0000000400783947 */ /* 0x000fec0003800000 */
[C---:B0-----:R-:W-:Y:S01]  /*a7a0*/  VIADD R0, R73.reuse, 0x8 ;  /* 0x0000000849007836 */ /* 0x041fe20000000000 */
[----:B------:R-:W-:Y:S01]  /*a7b0*/  ULDC UR4, c[0x0][0xac8] ;  /* 0x0002b20000047ab9 */ /* 0x000fe20000000800 */
[C---:B------:R-:W-:Y:S01]  /*a7c0*/  VIADD R2, R73.reuse, 0x10 ;  /* 0x0000001049027836 */ /* 0x040fe20000000000 */
[C---:B------:R-:W-:Y:S01]  /*a7d0*/  ISETP.GE.AND P2, PT, R73.reuse, UR4, PT ;  /* 0x0000000449007c0c */ /* 0x040fe2000bf46270 */
[C---:B------:R-:W-:Y:S01]  /*a7e0*/  VIADD R70, R73.reuse, 0x18 ;  /* 0x0000001849467836 */ /* 0x040fe20000000000 */
[----:B------:R-:W-:Y:S01]  /*a7f0*/  ISETP.GE.AND P3, PT, R0, UR4, PT ;  /* 0x0000000400007c0c */ /* 0x000fe2000bf66270 */
[C---:B------:R-:W-:Y:S01]  /*a800*/  VIADD R78, R73.reuse, 0x20 ;  /* 0x00000020494e7836 */ /* 0x040fe20000000000 */
[----:B------:R-:W-:Y:S01]  /*a810*/  ISETP.GE.AND P4, PT, R2, UR4, PT ;  /* 0x0000000402007c0c */ /* 0x000fe2000bf86270 */
[C---:B------:R-:W-:Y:S01]  /*a820*/  VIADD R79, R73.reuse, 0x38 ;  /* 0x00000038494f7836 */ /* 0x040fe20000000000 */
[----:B------:R-:W-:Y:S01]  /*a830*/  ISETP.GE.AND P1, PT, R70, UR4, PT ;  /* 0x0000000446007c0c */ /* 0x000fe2000bf26270 */
[----:B------:R-:W-:-:S03]  /*a840*/  VIADD R80, R73, 0x40 ;  /* 0x0000004049507836 */ /* 0x000fc60000000000 */
[----:B------:R-:W-:-:S05]  /*a850*/  ISETP.GE.AND P5, PT, R79, UR4, PT ;  /* 0x000000044f007c0c */ /* 0x000fca000bfa6270 */
[----:B------:R-:W-:Y:S02]  /*a860*/  @!P3 LEA.HI R0, R0, R0, RZ, 0x1 ;  /* 0x000000000000b211 */ /* 0x000fe400078f08ff */
[----:B------:R-:W-:Y:S01]  /*a870*/  @!P4 LEA.HI R68, R2, R2, RZ, 0x1 ;  /* 0x000000020244c211 */ /* 0x000fe200078f08ff */
[C-C-:B--2---:R-:W-:Y:S01]  /*a880*/  @!P2 IMAD.WIDE R2, R73.reuse, 0x4, R64.reuse ;  /* 0x000000044902a825 */ /* 0x144fe200078e0240 */
[----:B------:R-:W-:Y:S02]  /*a890*/  @!P3 LOP3.LUT R75, R0, 0xfffffffe, RZ, 0xc0, !PT ;  /* 0xfffffffe004bb812 */ /* 0x000fe400078ec0ff */
[----:B------:R-:W-:Y:S01]  /*a8a0*/  @!P1 LEA.HI R70, R70, R70, RZ, 0x1 ;  /* 0x0000004646469211 */ /* 0x000fe200078f08ff */
[----:B------:R-:W-:Y:S01]  /*a8b0*/  VIADD R0, R73, 0x28 ;  /* 0x0000002849007836 */ /* 0x000fe20000000000 */
[----:B------:R-:W-:Y:S01]  /*a8c0*/  @!P4 LOP3.LUT R77, R68, 0xfffffffe, RZ, 0xc0, !PT ;  /* 0xfffffffe444dc812 */ /* 0x000fe200078ec0ff */
[----:B------:R0:W-:Y:S01]  /*a8d0*/  @!P2 ST.E.64 desc[UR38][R2.64], R10 ;  /* 0x0000000a0200a985 */ /* 0x0001e2000c101b26 */
[----:B------:R-:W-:Y:S01]  /*a8e0*/  @!P3 IMAD.WIDE R74, R75, 0x4, R64 ;  /* 0x000000044b4ab825 */ /* 0x000fe200078e0240 */
[----:B------:R-:W-:-:S02]  /*a8f0*/  ISETP.GE.AND P2, PT, R78, UR4, PT ;  /* 0x000000044e007c0c */ /* 0x000fc4000bf46270 */
[----:B------:R-:W-:Y:S01]  /*a900*/  @!P5 LEA.HI R79, R79, R79, RZ, 0x1 ;  /* 0x0000004f4f4fd211 */ /* 0x000fe200078f08ff */
[----:B------:R-:W-:Y:S01]  /*a910*/  VIADD R68, R73, 0x30 ;  /* 0x0000003049447836 */ /* 0x000fe20000000000 */
[----:B------:R1:W-:Y:S01]  /*a920*/  @!P3 ST.E.64 desc[UR38][R74.64], R8 ;  /* 0x000000084a00b985 */ /* 0x0003e2000c101b26 */
[----:B------:R-:W-:Y:S01]  /*a930*/  @!P4 IMAD.WIDE R76, R77, 0x4, R64 ;  /* 0x000000044d4cc825 */ /* 0x000fe200078e0240 */
[----:B------:R-:W-:Y:S02]  /*a940*/  ISETP.GE.AND P3, PT, R0, UR4, PT ;  /* 0x0000000400007c0c */ /* 0x000fe4000bf66270 */
[----:B------:R-:W-:Y:S02]  /*a950*/  ISETP.GE.AND P6, PT, R68, UR4, PT ;  /* 0x0000000444007c0c */ /* 0x000fe4000bfc6270 */
[----:B------:R2:W-:Y:S01]  /*a960*/  @!P4 ST.E.64 desc[UR38][R76.64], R12 ;  /* 0x0000000c4c00c985 */ /* 0x0005e2000c101b26 */
[----:B------:R-:W-:Y:S02]  /*a970*/  ISETP.GE.AND P4, PT, R80, UR4, PT ;  /* 0x0000000450007c0c */ /* 0x000fe4000bf86270 */
[----:B0-----:R-:W-:Y:S01]  /*a980*/  @!P1 LOP3.LUT R3, R70, 0xfffffffe, RZ, 0xc0, !PT ;  /* 0xfffffffe46039812 */ /* 0x001fe200078ec0ff */
[----:B------:R-:W-:Y:S01]  /*a990*/  VIADD R70, R73, 0x48 ;  /* 0x0000004849467836 */ /* 0x000fe20000000000 */
[----:B------:R-:W-:-:S02]  /*a9a0*/  @!P2 LEA.HI R78, R78, R78, RZ, 0x1 ;  /* 0x0000004e4e4ea211 */ /* 0x000fc400078f08ff */
[----:B------:R-:W-:Y:S01]  /*a9b0*/  @!P5 LOP3.LUT R79, R79, 0xfffffffe, RZ, 0xc0, !PT ;  /* 0xfffffffe4f4fd812 */ /* 0x000fe200078ec0ff */
[--C-:B------:R-:W-:Y:S01]  /*a9c0*/  @!P1 IMAD.WIDE R2, R3, 0x4, R64.reuse ;  /* 0x0000000403029825 */ /* 0x100fe200078e0240 */
[----:B-1----:R-:W-:Y:S02]  /*a9d0*/  @!P2 LOP3.LUT R9, R78, 0xfffffffe, RZ, 0xc0, !PT ;  /* 0xfffffffe4e09a812 */ /* 0x002fe400078ec0ff */
[----:B------:R-:W-:Y:S02]  /*a9e0*/  @!P3 LEA.HI R0, R0, R0, RZ, 0x1 ;  /* 0x000000000000b211 */ /* 0x000fe400078f08ff */
[----:B------:R0:W-:Y:S01]  /*a9f0*/  @!P1 ST.E.64 desc[UR38][R2.64], R16 ;  /* 0x0000001002009985 */ /* 0x0001e2000c101b26 */
[----:B------:R-:W-:Y:S01]  /*aa00*/  ISETP.GE.AND P1, PT, R70, UR4, PT ;  /* 0x0000000446007c0c */ /* 0x000fe2000bf26270 */
[--C-:B------:R-:W-:Y:S01]  /*aa10*/  @!P2 IMAD.WIDE R8, R9, 0x4, R64.reuse ;  /* 0x000000040908a825 */ /* 0x100fe200078e0240 */
[----:B------:R-:W-:Y:S02]  /*aa20*/  @!P6 LEA.HI R68, R68, R68, RZ, 0x1 ;  /* 0x000000444444e211 */ /* 0x000fe400078f08ff */
[----:B------:R-:W-:Y:S01]  /*aa30*/  @!P3 LOP3.LUT R11, R0, 0xfffffffe, RZ, 0xc0, !PT ;  /* 0xfffffffe000bb812 */ /* 0x000fe200078ec0ff */
[----:B------:R-:W-:Y:S01]  /*aa40*/  VIADD R0, R73, 0x50 ;  /* 0x0000005049007836 */ /* 0x000fe20000000000 */
[----:B------:R-:W-:Y:S01]  /*aa50*/  @!P4 LEA.HI R80, R80, R80, RZ, 0x1 ;  /* 0x000000505050c211 */ /* 0x000fe200078f08ff */
[----:B------:R1:W-:Y:S01]  /*aa60*/  @!P2 ST.E.64 desc[UR38][R8.64], R14 ;  /* 0x0000000e0800a985 */ /* 0x0003e2000c101b26 */
[----:B--2---:R-:W-:Y:S01]  /*aa70*/  @!P6 LOP3.LUT R13, R68, 0xfffffffe, RZ, 0xc0, !PT ;  /* 0xfffffffe440de812 */ /* 0x004fe200078ec0ff */
[----:B------:R-:W-:-:S04]  /*aa80*/  @!P3 IMAD.WIDE R10, R11, 0x4, R64 ;  /* 0x000000040b0ab825 */ /* 0x000fc800078e0240 */
[----:B------:R-:W-:Y:S01]  /*aa90*/  @!P1 LEA.HI R70, R70, R70, RZ, 0x1 ;  /* 0x0000004646469211 */ /* 0x000fe200078f08ff */
[--C-:B0-----:R-:W-:Y:S01]  /*aaa0*/  @!P6 IMAD.WIDE R2, R13, 0x4, R64.reuse ;  /* 0x000000040d02e825 */ /* 0x101fe200078e0240 */
[----:B------:R-:W-:Y:S01]  /*aab0*/  @!P4 LOP3.LUT R17, R80, 0xfffffffe, RZ, 0xc0, !PT ;  /* 0xfffffffe5011c812 */ /* 0x000fe200078ec0ff */
[----:B------:R0:W-:Y:S02]  /*aac0*/  @!P3 ST.E.64 desc[UR38][R10.64], R22 ;  /* 0x000000160a00b985 */ /* 0x0001e4000c101b26 */
[--C-:B------:R-:W-:Y:S02]  /*aad0*/  @!P5 IMAD.WIDE R12, R79, 0x4, R64.reuse ;  /* 0x000000044f0cd825 */ /* 0x100fe400078e0240 */
[----:B------:R2:W-:Y:S01]  /*aae0*/  @!P6 ST.E.64 desc[UR38][R2.64], R20 ;  /* 0x000000140200e985 */ /* 0x0005e2000c101b26 */
[----:B-1----:R-:W-:Y:S01]  /*aaf0*/  @!P1 LOP3.LUT R15, R70, 0xfffffffe, RZ, 0xc0, !PT ;  /* 0xfffffffe460f9812 */ /* 0x002fe200078ec0ff */
[----:B------:R-:W-:Y:S02]  /*ab00*/  @!P4 IMAD.WIDE R8, R17, 0x4, R64 ;  /* 0x000000041108c825 */ /* 0x000fe400078e0240 */
[----:B------:R-:W-:Y:S02]  /*ab10*/  @!P5 ST.E.64 desc[UR38][R12.64], R24 ;  /* 0x000000180c00d985 */ /* 0x000fe4000c101b26 */
[----:B------:R-:W-:-:S02]  /*ab20*/  VIADD R14, R73, 0x58 ;  /* 0x00000058490e7836 */ /* 0x000fc40000000000 */
[----:B------:R1:W-:Y:S01]  /*ab30*/  @!P4 ST.E.64 desc[UR38][R8.64], R28 ;  /* 0x0000001c0800c985 */ /* 0x0003e2000c101b26 */
[----:B------:R-:W-:Y:S02]  /*ab40*/  VIADD R16, R73, 0x68 ;  /* 0x0000006849107836 */ /* 0x000fe40000000000 */
[----:B0-----:R-:W-:Y:S01]  /*ab50*/  @!P1 IMAD.WIDE R10, R15, 0x4, R64 ;  /* 0x000000040f0a9825 */ /* 0x001fe200078e0240 */
[----:B------:R-:W-:Y:S02]  /*ab60*/  ISETP.GE.AND P2, PT, R14, UR4, PT ;  /* 0x000000040e007c0c */ /* 0x000fe4000bf46270 */
[----:B------:R-:W-:Y:S01]  /*ab70*/  ISETP.GE.AND P4, PT, R16, UR4, PT ;  /* 0x0000000410007c0c */ /* 0x000fe2000bf86270 */
[C---:B------:R-:W-:Y:S01]  /*ab80*/  VIADD R15, R73.reuse, 0x60 ;  /* 0x00000060490f7836 */ /* 0x040fe20000000000 */
[----:B------:R0:W-:Y:S01]  /*ab90*/  @!P1 ST.E.64 desc[UR38][R10.64], R30 ;  /* 0x0000001e0a009985 */ /* 0x0001e2000c101b26 */
[C---:B--2---:R-:W-:Y:S01]  /*aba0*/  VIADD R3, R73.reuse, 0x78 ;  /* 0x0000007849037836 */ /* 0x044fe20000000000 */
[----:B------:R-:W-:Y:S01]  /*abb0*/  ISETP.GE.AND P1, PT, R0, UR4, PT ;  /* 0x0000000400007c0c */ /* 0x000fe2000bf26270 */
[----:B------:R-:W-:Y:S01]  /*abc0*/  VIADD R2, R73, 0x70 ;  /* 0x0000007049027836 */ /* 0x000fe20000000000 */
[----:B------:R-:W-:-:S02]  /*abd0*/  ISETP.GE.AND P3, PT, R15, UR4, PT ;  /* 0x000000040f007c0c */ /* 0x000fc4000bf66270 */
[----:B------:R-:W-:Y:S02]  /*abe0*/  ISETP.GE.AND P6, PT, R3, UR4, PT ;  /* 0x0000000403007c0c */ /* 0x000fe4000bfc6270 */
[----:B------:R-:W-:Y:S02]  /*abf0*/  ISETP.GE.AND P5, PT, R2, UR4, PT ;  /* 0x0000000402007c0c */ /* 0x000fe4000bfa6270 */
[----:B------:R-:W-:Y:S02]  /*ac00*/  @!P2 LEA.HI R14, R14, R14, RZ, 0x1 ;  /* 0x0000000e0e0ea211 */ /* 0x000fe400078f08ff */
[----:B------:R-:W-:Y:S02]  /*ac10*/  @!P4 LEA.HI R16, R16, R16, RZ, 0x1 ;  /* 0x000000101010c211 */ /* 0x000fe400078f08ff */
[----:B-1----:R-:W-:Y:S02]  /*ac20*/  @!P2 LOP3.LUT R9, R14, 0xfffffffe, RZ, 0xc0, !PT ;  /* 0xfffffffe0e09a812 */ /* 0x002fe400078ec0ff */
[----:B------:R-:W-:-:S02]  /*ac30*/  @!P1 LEA.HI R0, R0, R0, RZ, 0x1 ;  /* 0x0000000000009211 */ /* 0x000fc400078f08ff */
[----:B------:R-:W-:Y:S02]  /*ac40*/  @!P3 LEA.HI R15, R15, R15, RZ, 0x1 ;  /* 0x0000000f0f0fb211 */ /* 0x000fe400078f08ff */
[----:B------:R-:W-:Y:S02]  /*ac50*/  @!P6 LEA.HI R8, R3, R3, RZ, 0x1 ;  /* 0x000000030308e211 */ /* 0x000fe400078f08ff */
[----:B------:R-:W-:Y:S02]  /*ac60*/  @!P5 LEA.HI R2, R2, R2, RZ, 0x1 ;  /* 0x000000020202d211 */ /* 0x000fe400078f08ff */
[----:B------:R-:W-:Y:S02]  /*ac70*/  @!P1 LOP3.LUT R3, R0, 0xfffffffe, RZ, 0xc0, !PT ;  /* 0xfffffffe00039812 */ /* 0x000fe400078ec0ff */
[----:B0-----:R-:W-:Y:S02]  /*ac80*/  @!P3 LOP3.LUT R11, R15, 0xfffffffe, RZ, 0xc0, !PT ;  /* 0xfffffffe0f0bb812 */ /* 0x001fe400078ec0ff */
[----:B------:R-:W-:-:S02]  /*ac90*/  @!P4 LOP3.LUT R13, R16, 0xfffffffe, RZ, 0xc0, !PT ;  /* 0xfffffffe100dc812 */ /* 0x000fc400078ec0ff */
[----:B------:R-:W-:Y:S01]  /*aca0*/  @!P5 LOP3.LUT R15, R2, 0xfffffffe, RZ, 0xc0, !PT ;  /* 0xfffffffe020fd812 */ /* 0x000fe200078ec0ff */
[----:B------:R-:W-:Y:S01]  /*acb0*/  @!P1 IMAD.WIDE R2, R3, 0x4, R64 ;  /* 0x0000000403029825 */ /* 0x000fe200078e0240 */
[----:B------:R-:W-:-:S03]  /*acc0*/  @!P6 LOP3.LUT R17, R8, 0xfffffffe, RZ, 0xc0, !PT ;  /* 0xfffffffe0811e812 */ /* 0x000fc600078ec0ff */
[--C-:B------:R-:W-:Y:S01]  /*acd0*/  @!P2 IMAD.WIDE R8, R9, 0x4, R64.reuse ;  /* 0x000000040908a825 */ /* 0x100fe200078e0240 */
[----:B------:R1:W-:Y:S03]  /*ace0*/  @!P1 ST.E.64 desc[UR38][R2.64], R18 ;  /* 0x0000001202009985 */ /* 0x0003e6000c101b26 */
[--C-:B------:R-:W-:Y:S01]  /*acf0*/  @!P3 IMAD.WIDE R10, R11, 0x4, R64.reuse ;  /* 0x000000040b0ab825 */ /* 0x100fe200078e0240 */
[----:B------:R1:W-:Y:S03]  /*ad00*/  @!P2 ST.E.64 desc[UR38][R8.64], R26 ;  /* 0x0000001a0800a985 */ /* 0x0003e6000c101b26 */
[--C-:B------:R-:W-:Y:S01]  /*ad10*/  @!P4 IMAD.WIDE R12, R13, 0x4, R64.reuse ;  /* 0x000000040d0cc825 */ /* 0x100fe200078e0240 */
[----:B------:R1:W-:Y:S03]  /*ad20*/  @!P3 ST.E.64 desc[UR38][R10.64], R32 ;  /* 0x000000200a00b985 */ /* 0x0003e6000c101b26 */
[--C-:B------:R-:W-:Y:S01]  /*ad30*/  @!P5 IMAD.WIDE R14, R15, 0x4, R64.reuse ;  /* 0x000000040f0ed825 */ /* 0x100fe200078e0240 */
[----:B------:R1:W-:Y:S03]  /*ad40*/  @!P4 ST.E.64 desc[UR38][R12.64], R34 ;  /* 0x000000220c00c985 */ /* 0x0003e6000c101b26 */
[----:B------:R-:W-:Y:S01]  /*ad50*/  @!P6 IMAD.WIDE R64, R17, 0x4, R64 ;  /* 0x000000041140e825 */ /* 0x000fe200078e0240 */
[----:B------:R1:W-:Y:S04]  /*ad60*/  @!P5 ST.E.64 desc[UR38][R14.64], R56 ;  /* 0x000000380e00d985 */ /* 0x0003e8000c101b26 */
[----:B------:R1:W-:Y:S02]  /*ad70*/  @!P6 ST.E.64 desc[UR38][R64.64], R60 ;  /* 0x0000003c4000e985 */ /* 0x0003e4000c101b26 */
.L_x_37:
[----:B------:R-:W-:Y:S05]  /*ad80*/  BSYNC B0 ;  /* 0x0000000000007941 */ /* 0x000fea0003800000 */
.L_x_36:
[----:B------:R-:W-:Y:S01]  /*ad90*/  ISETP.GE.AND P1, PT, R72, R83, PT ;  /* 0x000000534800720c */ /* 0x000fe20003f26270 */
[----:B-1----:R1:W3:Y:S01]  /*ada0*/  SHFL.IDX PT, R35, R85, 0x1, 0x1c1f ;  /* 0x003c1f0055237f89 */ /* 0x0022e200000e0000 */
[----:B------:R-:W-:Y:S02]  /*adb0*/  SEL R30, R6, R43, P0 ;  /* 0x0000002b061e7207 */ /* 0x000fe40000000000 */
[----:B------:R-:W-:Y:S01]  /*adc0*/  SEL R32, R43, R6, P0 ;  /* 0x000000062b207207 */ /* 0x000fe20000000000 */
[----:B------:R1:W4:Y:S01]  /*add0*/  SHFL.IDX PT, R34, R84, 0x1, 0x1c1f ;  /* 0x003c1f0054227f89 */ /* 0x00032200000e0000 */
[----:B------:R-:W-:Y:S02]  /*ade0*/  SEL R31, R4, R37, P0 ;  /* 0x00000025041f7207 */ /* 0x000fe40000000000 */
[----:B------:R-:W-:Y:S02]  /*adf0*/  SEL R33, R37, R4, P0 ;  /* 0x0000000425217207 */ /* 0x000fe40000000000 */
        /* <DEDUP_REMOVED lines=17> */
[----:B------:R-:W-:Y:S01]  /*af10*/  SEL R4, R39, R36, P0 ;  /* 0x0000002427047207 */ /* 0x000fe20000000000 */
[----:B-1-34-:R-:W-:Y:S06]  /*af20*/  @P1 BRA `(.L_x_10) ;  /* 0x0000003c00f81947 */ /* 0x01afec0003800000 */
        /* <DEDUP_REMOVED lines=8> */
[----:B------:R-:W-:Y:S01]  /*afb0*/  VIADD R37, R73, 0x30 ;  /* 0x0000003049257836 */ /* 0x000fe20000000000 */
[----:B------:R-:W-:Y:S01]  /*afc0*/  ISETP.GE.AND P2, PT, R11, UR4, PT ;  /* 0x000000040b007c0c */ /* 0x000fe2000bf46270 */
[C---:B------:R-:W-:Y:S01]  /*afd0*/  VIADD R38, R73.reuse, 0x38 ;  /* 0x0000003849267836 */ /* 0x040fe20000000000 */
[----:B------:R-:W-:-:S02]  /*afe0*/  IADD3 R12, R73, 0x20, RZ ;  /* 0x00000020490c7810 */ /* 0x000fc40007ffe0ff */
[----:B------:R-:W-:Y:S02]  /*aff0*/  ISETP.GE.AND P5, PT, R36, UR4, PT ;  /* 0x0000000424007c0c */ /* 0x000fe4000bfa6270 */
[----:B------:R-:W-:Y:S01]  /*b000*/  ISETP.GE.AND P3, PT, R12, UR4, PT ;  /* 0x000000040c007c0c */ /* 0x000fe2000bf66270 */
[----:B------:R-:W-:Y:S02]  /*b010*/  @!P0 IMAD.WIDE R2, R73, 0x4, R34 ;  /* 0x0000000449028825 */ /* 0x000fe400078e0222 */
[----:B------:R-:W-:Y:S02]  /*b020*/  @!P4 LEA.HI R0, R0, R0, RZ, 0x1 ;  /* 0x000000000000c211 */ /* 0x000fe400078f08ff */
[----:B------:R-:W-:Y:S01]  /*b030*/  @!P1 LEA.HI R10, R10, R10, RZ, 0x1 ;  /* 0x0000000a0a0a9211 */ /* 0x000fe200078f08ff */
[----:B------:R0:W-:Y:S01]  /*b040*/  @!P0 ST.E.64 desc[UR38][R2.64], R40 ;  /* 0x0000002802008985 */ /* 0x0001e2000c101b26 */
[----:B------:R-:W-:Y:S02]  /*b050*/  @!P4 LOP3.LUT R9, R0, 0xfffffffe, RZ, 0xc0, !PT ;  /* 0xfffffffe0009c812 */ /* 0x000fe400078ec0ff */
[----:B------:R-:W-:-:S02]  /*b060*/  ISETP.GE.AND P0, PT, R38, UR4, PT ;  /* 0x0000000426007c0c */ /* 0x000fc4000bf06270 */
[----:B------:R-:W-:Y:S01]  /*b070*/  @!P2 LEA.HI R0, R11, R11, RZ, 0x1 ;  /* 0x0000000b0b00a211 */ /* 0x000fe200078f08ff */
[--C-:B------:R-:W-:Y:S01]  /*b080*/  @!P4 IMAD.WIDE R8, R9, 0x4, R34.reuse ;  /* 0x000000040908c825 */ /* 0x100fe200078e0222 */
[----:B------:R-:W-:Y:S02]  /*b090*/  @!P1 LOP3.LUT R11, R10, 0xfffffffe, RZ, 0xc0, !PT ;  /* 0xfffffffe0a0b9812 */ /* 0x000fe400078ec0ff */
[----:B------:R-:W-:Y:S01]  /*b0a0*/  @!P2 LOP3.LUT R13, R0, 0xfffffffe, RZ, 0xc0, !PT ;  /* 0xfffffffe000da812 */ /* 0x000fe200078ec0ff */
[----:B------:R-:W-:Y:S01]  /*b0b0*/  VIADD R0, R73, 0x40 ;  /* 0x0000004049007836 */ /* 0x000fe20000000000 */
[----:B------:R1:W-:Y:S01]  /*b0c0*/  @!P4 ST.E.64 desc[UR38][R8.64], R44 ;  /* 0x0000002c0800c985 */ /* 0x0003e2000c101b26 */
[----:B------:R-:W-:Y:S02]  /*b0d0*/  ISETP.GE.AND P4, PT, R37, UR4, PT ;  /* 0x0000000425007c0c */ /* 0x000fe4000bf86270 */
[----:B------:R-:W-:Y:S01]  /*b0e0*/  @!P3 LEA.HI R12, R12, R12, RZ, 0x1 ;  /* 0x0000000c0c0cb211 */ /* 0x000fe200078f08ff */
[----:B0-----:R-:W-:Y:S01]  /*b0f0*/  @!P1 IMAD.WIDE R2, R11, 0x4, R34 ;  /* 0x000000040b029825 */ /* 0x001fe200078e0222 */
[----:B------:R-:W-:-:S02]  /*b100*/  @!P5 LEA.HI R36, R36, R36, RZ, 0x1 ;  /* 0x000000242424d211 */ /* 0x000fc400078f08ff */
[----:B------:R-:W-:Y:S02]  /*b110*/  @!P3 LOP3.LUT R11, R12, 0xfffffffe, RZ, 0xc0, !PT ;  /* 0xfffffffe0c0bb812 */ /* 0x000fe400078ec0ff */
[----:B------:R-:W-:Y:S01]  /*b120*/  @!P0 LEA.HI R38, R38, R38, RZ, 0x1 ;  /* 0x0000002626268211 */ /* 0x000fe200078f08ff */
[----:B------:R0:W-:Y:S01]  /*b130*/  @!P1 ST.E.64 desc[UR38][R2.64], R46 ;  /* 0x0000002e02009985 */ /* 0x0001e2000c101b26 */
[----:B------:R-:W-:Y:S01]  /*b140*/  ISETP.GE.AND P1, PT, R0, UR4, PT ;  /* 0x0000000400007c0c */ /* 0x000fe2000bf26270 */
[--C-:B------:R-:W-:Y:S01]  /*b150*/  @!P3 IMAD.WIDE R10, R11, 0x4, R34.reuse ;  /* 0x000000040b0ab825 */ /* 0x100fe200078e0222 */
[----:B------:R-:W-:Y:S02]  /*b160*/  @!P0 LOP3.LUT R39, R38, 0xfffffffe, RZ, 0xc0, !PT ;  /* 0xfffffffe26278812 */ /* 0x000fe400078ec0ff */
[----:B------:R-:W-:Y:S01]  /*b170*/  @!P4 LEA.HI R37, R37, R37, RZ, 0x1 ;  /* 0x000000252525c211 */ /* 0x000fe200078f08ff */
[----:B-1----:R-:W-:Y:S01]  /*b180*/  @!P2 IMAD.WIDE R8, R13, 0x4, R34 ;  /* 0x000000040d08a825 */ /* 0x002fe200078e0222 */
[----:B------:R-:W-:-:S02]  /*b190*/  @!P5 LOP3.LUT R13, R36, 0xfffffffe, RZ, 0xc0, !PT ;  /* 0xfffffffe240dd812 */ /* 0x000fc400078ec0ff */
[----:B------:R-:W-:Y:S01]  /*b1a0*/  @!P4 LOP3.LUT R37, R37, 0xfffffffe, RZ, 0xc0, !PT ;  /* 0xfffffffe2525c812 */ /* 0x000fe200078ec0ff */
[----:B------:R-:W-:Y:S01]  /*b1b0*/  VIADD R36, R73, 0x48 ;  /* 0x0000004849247836 */ /* 0x000fe20000000000 */
[----:B------:R1:W-:Y:S01]  /*b1c0*/  @!P2 ST.E.64 desc[UR38][R8.64], R50 ;  /* 0x000000320800a985 */ /* 0x0003e2000c101b26 */
[--C-:B------:R-:W-:Y:S02]  /*b1d0*/  @!P5 IMAD.WIDE R12, R13, 0x4, R34.reuse ;  /* 0x000000040d0cd825 */ /* 0x100fe400078e0222 */
[----:B------:R-:W-:Y:S01]  /*b1e0*/  @!P1 LEA.HI R0, R0, R0, RZ, 0x1 ;  /* 0x0000000000009211 */ /* 0x000fe200078f08ff */
[----:B------:R3:W-:Y:S01]  /*b1f0*/  @!P3 ST.E.64 desc[UR38][R10.64], R14 ;  /* 0x0000000e0a00b985 */ /* 0x0007e2000c101b26 */
[--C-:B0-----:R-:W-:Y:S01]  /*b200*/  @!P4 IMAD.WIDE R2, R37, 0x4, R34.reuse ;  /* 0x000000042502c825 */ /* 0x101fe200078e0222 */
[----:B------:R-:W-:Y:S02]  /*b210*/  ISETP.GE.AND P2, PT, R36, UR4, PT ;  /* 0x0000000424007c0c */ /* 0x000fe4000bf46270 */
[----:B------:R0:W-:Y:S04]  /*b220*/  @!P5 ST.E.64 desc[UR38][R12.64], R16 ;  /* 0x000000100c00d985 */ /* 0x0001e8000c101b26 */
[----:B------:R-:W-:Y:S01]  /*b230*/  @!P4 ST.E.64 desc[UR38][R2.64], R18 ;  /* 0x000000120200c985 */ /* 0x000fe2000c101b26 */
[----:B-1----:R-:W-:-:S04]  /*b240*/  @!P0 IMAD.WIDE R8, R39, 0x4, R34 ;  /* 0x0000000427088825 */ /* 0x002fc800078e0222 */
[C---:B---3--:R-:W-:Y:S01]  /*b250*/  VIADD R10, R73.reuse, 0x50 ;  /* 0x00000050490a7836 */ /* 0x048fe20000000000 */
[----:B------:R1:W-:Y:S01]  /*b260*/  @!P0 ST.E.64 desc[UR38][R8.64], R20 ;  /* 0x0000001408008985 */ /* 0x0003e2000c101b26 */
[C---:B------:R-:W-:Y:S01]  /*b270*/  VIADD R14, R73.reuse, 0x68 ;  /* 0x00000068490e7836 */ /* 0x040fe20000000000 */
[----:B------:R-:W-:Y:S01]  /*b280*/  @!P2 LEA.HI R36, R36, R36, RZ, 0x1 ;  /* 0x000000242424a211 */ /* 0x000fe200078f08ff */
[C---:B0-----:R-:W-:Y:S01]  /*b290*/  VIADD R12, R73.reuse, 0x58 ;  /* 0x00000058490c7836 */ /* 0x041fe20000000000 */
[----:B------:R-:W-:Y:S01]  /*b2a0*/  ISETP.GE.AND P3, PT, R10, UR4, PT ;  /* 0x000000040a007c0c */ /* 0x000fe2000bf66270 */
[C---:B------:R-:W-:Y:S01]  /*b2b0*/  VIADD R13, R73.reuse, 0x60 ;  /* 0x00000060490d7836 */ /* 0x040fe20000000000 */
[----:B------:R-:W-:Y:S01]  /*b2c0*/  ISETP.GE.AND P5, PT, R14, UR4, PT ;  /* 0x000000040e007c0c */ /* 0x000fe2000bfa6270 */
[C---:B------:R-:W-:Y:S01]  /*b2d0*/  VIADD R15, R73.reuse, 0x70 ;  /* 0x00000070490f7836 */ /* 0x040fe20000000000 */
[----:B------:R-:W-:Y:S01]  /*b2e0*/  ISETP.GE.AND P0, PT, R12, UR4, PT ;  /* 0x000000040c007c0c */ /* 0x000fe2000bf06270 */
[----:B------:R-:W-:Y:S01]  /*b2f0*/  VIADD R73, R73, 0x78 ;  /* 0x0000007849497836 */ /* 0x000fe20000000000 */
[----:B------:R-:W-:-:S02]  /*b300*/  ISETP.GE.AND P4, PT, R13, UR4, PT ;  /* 0x000000040d007c0c */ /* 0x000fc4000bf86270 */
[----:B------:R-:W-:Y:S02]  /*b310*/  ISETP.GE.AND P6, PT, R15, UR4, PT ;  /* 0x000000040f007c0c */ /* 0x000fe4000bfc6270 */
[----:B------:R-:W-:Y:S02]  /*b320*/  @!P1 LOP3.LUT R11, R0, 0xfffffffe, RZ, 0xc0, !PT ;  /* 0xfffffffe000b9812 */ /* 0x000fe400078ec0ff */
[----:B-1----:R-:W-:Y:S02]  /*b330*/  @!P2 LOP3.LUT R9, R36, 0xfffffffe, RZ, 0xc0, !PT ;  /* 0xfffffffe2409a812 */ /* 0x002fe400078ec0ff */
[----:B------:R-:W-:Y:S01]  /*b340*/  @!P3 LEA.HI R10, R10, R10, RZ, 0x1 ;  /* 0x0000000a0a0ab211 */ /* 0x000fe200078f08ff */
[--C-:B------:R-:W-:Y:S01]  /*b350*/  @!P1 IMAD.WIDE R2, R11, 0x4, R34.reuse ;  /* 0x000000040b029825 */ /* 0x100fe200078e0222 */
[----:B------:R-:W-:Y:S02]  /*b360*/  @!P5 LEA.HI R14, R14, R14, RZ, 0x1 ;  /* 0x0000000e0e0ed211 */ /* 0x000fe400078f08ff */
[----:B------:R-:W-:Y:S01]  /*b370*/  @!P0 LEA.HI R12, R12, R12, RZ, 0x1 ;  /* 0x0000000c0c0c8211 */ /* 0x000fe200078f08ff */
[----:B------:R-:W-:Y:S01]  /*b380*/  @!P2 IMAD.WIDE R8, R9, 0x4, R34 ;  /* 0x000000040908a825 */ /* 0x000fe200078e0222 */
[----:B------:R-:W-:Y:S01]  /*b390*/  @!P4 LEA.HI R0, R13, R13, RZ, 0x1 ;  /* 0x0000000d0d00c211 */ /* 0x000fe200078f08ff */
[----:B------:R0:W-:Y:S01]  /*b3a0*/  @!P1 ST.E.64 desc[UR38][R2.64], R22 ;  /* 0x0000001602009985 */ /* 0x0001e2000c101b26 */
[----:B------:R-:W-:-:S02]  /*b3b0*/  @!P3 LOP3.LUT R11, R10, 0xfffffffe, RZ, 0xc0, !PT ;  /* 0xfffffffe0a0bb812 */ /* 0x000fc400078ec0ff */
[----:B------:R-:W-:Y:S01]  /*b3c0*/  @!P6 LEA.HI R16, R15, R15, RZ, 0x1 ;  /* 0x0000000f0f10e211 */ /* 0x000fe200078f08ff */
[----:B------:R1:W-:Y:S01]  /*b3d0*/  @!P2 ST.E.64 desc[UR38][R8.64], R24 ;  /* 0x000000180800a985 */ /* 0x0003e2000c101b26 */
[----:B------:R-:W-:Y:S01]  /*b3e0*/  @!P0 LOP3.LUT R13, R12, 0xfffffffe, RZ, 0xc0, !PT ;  /* 0xfffffffe0c0d8812 */ /* 0x000fe200078ec0ff */
[--C-:B------:R-:W-:Y:S01]  /*b3f0*/  @!P3 IMAD.WIDE R10, R11, 0x4, R34.reuse ;  /* 0x000000040b0ab825 */ /* 0x100fe200078e0222 */
[----:B------:R-:W-:Y:S02]  /*b400*/  @!P4 LOP3.LUT R15, R0, 0xfffffffe, RZ, 0xc0, !PT ;  /* 0xfffffffe000fc812 */ /* 0x000fe400078ec0ff */
[----:B------:R-:W-:Y:S01]  /*b410*/  @!P5 LOP3.LUT R17, R14, 0xfffffffe, RZ, 0xc0, !PT ;  /* 0xfffffffe0e11d812 */ /* 0x000fe200078ec0ff */
[--C-:B------:R-:W-:Y:S01]  /*b420*/  @!P0 IMAD.WIDE R12, R13, 0x4, R34.reuse ;  /* 0x000000040d0c8825 */ /* 0x100fe200078e0222 */
[----:B------:R-:W-:Y:S01]  /*b430*/  @!P6 LOP3.LUT R19, R16, 0xfffffffe, RZ, 0xc0, !PT ;  /* 0xfffffffe1013e812 */ /* 0x000fe200078ec0ff */
[----:B------:R3:W-:Y:S02]  /*b440*/  @!P3 ST.E.64 desc[UR38][R10.64], R26 ;  /* 0x0000001a0a00b985 */ /* 0x0007e4000c101b26 */
[----:B0-----:R-:W-:-:S02]  /*b450*/  @!P4 IMAD.WIDE R2, R15, 0x4, R34 ;  /* 0x000000040f02c825 */ /* 0x001fc400078e0222 */
[----:B------:R3:W-:Y:S01]  /*b460*/  @!P0 ST.E.64 desc[UR38][R12.64], R28 ;  /* 0x0000001c0c008985 */ /* 0x0007e2000c101b26 */
[----:B------:R-:W-:Y:S01]  /*b470*/  ISETP.GE.AND P0, PT, R73, UR4, PT ;  /* 0x0000000449007c0c */ /* 0x000fe2000bf06270 */
[--C-:B-1----:R-:W-:Y:S02]  /*b480*/  @!P5 IMAD.WIDE R8, R17, 0x4, R34.reuse ;  /* 0x000000041108d825 */ /* 0x102fe400078e0222 */
[----:B------:R3:W-:Y:S02]  /*b490*/  @!P4 ST.E.64 desc[UR38][R2.64], R30 ;  /* 0x0000001e0200c985 */ /* 0x0007e4000c101b26 */
[----:B------:R-:W-:Y:S02]  /*b4a0*/  @!P6 IMAD.WIDE R14, R19, 0x4, R34 ;  /* 0x00000004130ee825 */ /* 0x000fe400078e0222 */
[----:B------:R3:W-:Y:S04]  /*b4b0*/  @!P5 ST.E.64 desc[UR38][R8.64], R32 ;  /* 0x000000200800d985 */ /* 0x0007e8000c101b26 */
[----:B------:R3:W-:Y:S02]  /*b4c0*/  @!P6 ST.E.64 desc[UR38][R14.64], R6 ;  /* 0x000000060e00e985 */ /* 0x0007e4000c101b26 */
[----:B------:R-:W-:Y:S05]  /*b4d0*/  @P0 BRA `(.L_x_10) ;  /* 0x00000038008c0947 */ /* 0x000fea0003800000 */
[----:B------:R-:W-:-:S04]  /*b4e0*/  LEA.HI R73, R73, R73, RZ, 0x1 ;  /* 0x0000004949497211 */ /* 0x000fc800078f08ff */
[----:B---3--:R-:W-:-:S05]  /*b4f0*/  LOP3.LUT R3, R73, 0xfffffffe, RZ, 0xc0, !PT ;  /* 0xfffffffe49037812 */ /* 0x008fca00078ec0ff */
[----:B------:R-:W-:-:S05]  /*b500*/  IMAD.WIDE R2, R3, 0x4, R34 ;  /* 0x0000000403027825 */ /* 0x000fca00078e0222 */
[----:B------:R1:W-:Y:S01]  /*b510*/  ST.E.64 desc[UR38][R2.64], R4 ;  /* 0x0000000402007985 */ /* 0x0003e2000c101b26 */
[----:B------:R-:W-:Y:S05]  /*b520*/  BRA `(.L_x_10) ;  /* 0x0000003800787947 */ /* 0x000fea0003800000 */
.L_x_35:
[----:B------:R-:W0:Y:S02]  /*b530*/  S2R R0, SR_TID.X ;  /* 0x0000000000007919 */ /* 0x000e240000002100 */
[----:B0-----:R-:W-:-:S05]  /*b540*/  VIADD R3, R0, 0xffffff80 ;  /* 0xffffff8000037836 */ /* 0x001fca0000000000 */
[----:B------:R-:W-:-:S13]  /*b550*/  ISETP.GT.AND P0, PT, R3, 0x7f, PT ;  /* 0x0000007f0300780c */ /* 0x000fda0003f04270 */
[----:B------:R-:W-:Y:S05]  /*b560*/  @P0 BRA `(.L_x_10) ;  /* 0x0000003800680947 */ /* 0x000fea0003800000 */
[----:B------:R-:W0:Y:S01]  /*b570*/  S2R R3, SR_CTAID.X ;  /* 0x0000000000037919 */ /* 0x000e220000002500 */
[----:B------:R-:W1:Y:S01]  /*b580*/  LDC R8, c[0x0][0xbe8] ;  /* 0x0002fa00ff087b82 */ /* 0x000e620000000800 */
[----:B------:R-:W-:Y:S01]  /*b590*/  ULDC UR4, c[0x0][0xa88] ;  /* 0x0002a20000047ab9 */ /* 0x000fe20000000800 */
[----:B0-----:R-:W-:Y:S02]  /*b5a0*/  IMAD R0, R3, 0x80, R0 ;  /* 0x0000008003007824 */ /* 0x001fe400078e0200 */
[----:B-1----:R-:W-:Y:S02]  /*b5b0*/  IMAD R3, R8, UR4, RZ ;  /* 0x0000000408037c24 */ /* 0x002fe4000f8e02ff */
[----:B------:R-:W-:-:S05]  /*b5c0*/  VIADD R0, R0, 0xffffff80 ;  /* 0xffffff8000007836 */ /* 0x000fca0000000000 */
[----:B------:R-:W-:-:S13]  /*b5d0*/  ISETP.GE.AND P0, PT, R0, R3, PT ;  /* 0x000000030000720c */ /* 0x000fda0003f06270 */
[----:B------:R-:W-:Y:S05]  /*b5e0*/  @P0 BRA `(.L_x_10) ;  /* 0x0000003800480947 */ /* 0x000fea0003800000 */
[----:B------:R-:W-:Y:S01]  /*b5f0*/  ISETP.NE.AND P0, PT, R8, 0x1, PT ;  /* 0x000000010800780c */ /* 0x000fe20003f05270 */
[----:B------:R-:W0:Y:S01]  /*b600*/  LDC.64 R12, c[0x0][0xbd8] ;  /* 0x0002f600ff0c7b82 */ /* 0x000e220000000a00 */
[--C-:B------:R-:W-:Y:S01]  /*b610*/  SHF.R.S32.HI R3, RZ, 0x1f, R2.reuse ;  /* 0x0000001fff037819 */ /* 0x100fe20000011402 */
[----:B------:R-:W-:Y:S01]  /*b620*/  ULDC.64 UR4, c[0x0][0xbd0] ;  /* 0x0002f40000047ab9 */ /* 0x000fe20000000a00 */
[----:B------:R-:W-:Y:S02]  /*b630*/  IMAD.MOV R7, RZ, RZ, -R2 ;  /* 0x000000ffff077224 */ /* 0x000fe400078e0a02 */
[----:B------:R-:W-:-:S03]  /*b640*/  IMAD.WIDE.U32 R4, R2, UR4, RZ ;  /* 0x0000000402047c25 */ /* 0x000fc6000f8e00ff */
[----:B------:R-:W1:Y:S01]  /*b650*/  S2UR UR6, SR_CTAID.Y ;  /* 0x00000000000679c3 */ /* 0x000e620000002600 */
[----:B------:R-:W-:-:S04]  /*b660*/  IMAD R3, R3, UR4, RZ ;  /* 0x0000000403037c24 */ /* 0x000fc8000f8e02ff */
[----:B------:R-:W-:Y:S01]  /*b670*/  IMAD R3, R2, UR5, R3 ;  /* 0x0000000502037c24 */ /* 0x000fe2000f8e0203 */
[----:B------:R-:W-:Y:S01]  /*b680*/  ULDC.64 UR4, c[0x0][0xbe0] ;  /* 0x0002f80000047ab9 */ /* 0x000fe20000000a00 */
[----:B------:R-:W-:Y:S01]  /*b690*/  IMAD.MOV.U32 R2, RZ, RZ, R4 ;  /* 0x000000ffff027224 */ /* 0x000fe200078e0004 */
[----:B------:R-:W2:Y:S01]  /*b6a0*/  @P0 LDC R9, c[0x0][0xbec] ;  /* 0x0002fb00ff090b82 */ /* 0x000ea20000000800 */
[----:B------:R-:W-:Y:S02]  /*b6b0*/  IMAD.IADD R3, R5, 0x1, R3 ;  /* 0x0000000105037824 */ /* 0x000fe400078e0203 */
[----:B------:R-:W-:-:S05]  /*b6c0*/  IMAD.MOV.U32 R5, RZ, RZ, R0 ;  /* 0x000000ffff057224 */ /* 0x000fca00078e0000 */
[----:B------:R-:W1:Y:S01]  /*b6d0*/  LDC R10, c[0x0][0xc50] ;  /* 0x00031400ff0a7b82 */ /* 0x000e620000000800 */
[C---:B0-----:R-:W-:Y:S02]  /*b6e0*/  IMAD R14, R12.reuse, UR37, RZ ;  /* 0x000000250c0e7c24 */ /* 0x041fe4000f8e02ff */
[----:B------:R-:W-:-:S04]  /*b6f0*/  IMAD.WIDE.U32 R2, R12, UR36, R2 ;  /* 0x000000240c027c25 */ /* 0x000fc8000f8e0002 */
[----:B------:R-:W-:Y:S01]  /*b700*/  IMAD R13, R13, UR36, R14 ;  /* 0x000000240d0d7c24 */ /* 0x000fe2000f8e020e */
[----:B------:R-:W0:Y:S03]  /*b710*/  @P0 LDC R11, c[0x0][0xbf0] ;  /* 0x0002fc00ff0b0b82 */ /* 0x000e260000000800 */
[----:B------:R-:W-:Y:S02]  /*b720*/  IMAD.IADD R3, R13, 0x1, R3 ;  /* 0x000000010d037824 */ /* 0x000fe400078e0203 */
[----:B--2---:R-:W-:-:S04]  /*b730*/  @P0 IMAD.HI.U32 R6, R0, R9, RZ ;  /* 0x0000000900060227 */ /* 0x004fc800078e00ff */
[----:B-1----:R-:W-:-:S04]  /*b740*/  IMAD R9, R10, R7, UR6 ;  /* 0x000000060a097e24 */ /* 0x002fc8000f8e0207 */
[----:B------:R-:W-:Y:S01]  /*b750*/  IMAD.WIDE.U32 R2, R9, UR4, R2 ;  /* 0x0000000409027c25 */ /* 0x000fe2000f8e0002 */
[----:B------:R-:W-:Y:S02]  /*b760*/  SHF.R.S32.HI R4, RZ, 0x1f, R9 ;  /* 0x0000001fff047819 */ /* 0x000fe40000011409 */
[----:B0-----:R-:W-:-:S03]  /*b770*/  @P0 SHF.R.U32.HI R5, RZ, R11, R6 ;  /* 0x0000000bff050219 */ /* 0x001fc60000011606 */
[----:B------:R-:W-:Y:S01]  /*b780*/  IMAD R4, R4, UR4, RZ ;  /* 0x0000000404047c24 */ /* 0x000fe2000f8e02ff */
[----:B------:R-:W-:-:S03]  /*b790*/  IADD3 R7, -R5, RZ, RZ ;  /* 0x000000ff05077210 */ /* 0x000fc60007ffe1ff */
[----:B------:R-:W-:Y:S01]  /*b7a0*/  IMAD R4, R9, UR5, R4 ;  /* 0x0000000509047c24 */ /* 0x000fe2000f8e0204 */
[----:B------:R-:W-:Y:S01]  /*b7b0*/  SHF.R.S32.HI R9, RZ, 0x1f, R5 ;  /* 0x0000001fff097819 */ /* 0x000fe20000011405 */
[----:B------:R-:W-:Y:S01]  /*b7c0*/  ULDC.64 UR4, c[0x0][0xbc8] ;  /* 0x0002f20000047ab9 */ /* 0x000fe20000000a00 */
[----:B------:R-:W-:Y:S01]  /*b7d0*/  IMAD R7, R8, R7, R0 ;  /* 0x0000000708077224 */ /* 0x000fe200078e0200 */
[----:B------:R-:W-:-:S04]  /*b7e0*/  IADD3 R2, P0, R5, R2, RZ ;  /* 0x0000000205027210 */ /* 0x000fc80007f1e0ff */
[----:B------:R-:W-:Y:S02]  /*b7f0*/  SHF.R.S32.HI R0, RZ, 0x1f, R7 ;  /* 0x0000001fff007819 */ /* 0x000fe40000011407 */
[----:B------:R-:W-:-:S03]  /*b800*/  IADD3.X R3, R9, R3, R4, P0, !PT ;  /* 0x0000000309037210 */ /* 0x000fc600007fe404 */
[----:B------:R-:W-:Y:S02]  /*b810*/  IMAD R0, R0, UR4, RZ ;  /* 0x0000000400007c24 */ /* 0x000fe4000f8e02ff */
[----:B------:R-:W-:-:S04]  /*b820*/  IMAD.WIDE.U32 R2, R7, UR4, R2 ;  /* 0x0000000407027c25 */ /* 0x000fc8000f8e0002 */
[----:B------:R-:W-:Y:S01]  /*b830*/  IMAD R5, R7, UR5, R0 ;  /* 0x0000000507057c24 */ /* 0x000fe2000f8e0200 */
[----:B------:R-:W-:Y:S02]  /*b840*/  ULDC.64 UR4, c[0x0][0xba8] ;  /* 0x0002ea0000047ab9 */ /* 0x000fe40000000a00 */
[----:B------:R-:W-:Y:S01]  /*b850*/  LEA R4, P0, R2, UR4, 0x2 ;  /* 0x0000000402047c11 */ /* 0x000fe2000f8010ff */
[----:B------:R-:W-:-:S05]  /*b860*/  IMAD.IADD R3, R3, 0x1, R5 ;  /* 0x0000000103037824 */ /* 0x000fca00078e0205 */
[----:B------:R-:W-:Y:S01]  /*b870*/  LEA.HI.X R5, R2, UR5, R3, 0x2, P0 ;  /* 0x0000000502057c11 */ /* 0x000fe200080f1403 */
[----:B------:R-:W-:-:S05]  /*b880*/  IMAD.MOV.U32 R3, RZ, RZ, -0x800000 ;  /* 0xff800000ff037424 */ /* 0x000fca00078e00ff */
[----:B------:R0:W-:Y:S01]  /*b890*/  STG.E desc[UR38][R4.64], R3 ;  /* 0x0000000304007986 */ /* 0x0001e2000c101926 */
[----:B------:R-:W-:Y:S05]  /*b8a0*/  BRA `(.L_x_10) ;  /* 0x0000003400987947 */ /* 0x000fea0003800000 */
.L_x_8:
[----:B------:R-:W-:-:S08]  /*b8b0*/  NOP ;  /* 0x0000000000007918 */ /* 0x000fd00000000000 */
[----:B--2---:R-:W0:-:S00]  /*b8c0*/  USETMAXREG.DEALLOC.CTAPOOL 0x18 ;  /* 0x00000018000079c8 */ /* 0x004e0000080e0500 */
[----:B0-----:R-:W-:Y:S01]  /*b8d0*/  LOP3.LUT R0, R0, 0x3, RZ, 0xc0, !PT ;  /* 0x0000000300007812 */ /* 0x001fe200078ec0ff */
[----:B------:R-:W0:Y:S05]  /*b8e0*/  S2R R18, SR_CTAID.Z ;  /* 0x0000000000127919 */ /* 0x000e2a0000002700 */
[----:B------:R-:W1:Y:S01]  /*b8f0*/  S2UR UR6, SR_CTAID.Y ;  /* 0x00000000000679c3 */ /* 0x000e620000002600 */
[----:B------:R-:W2:Y:S02]  /*b900*/  SHFL.IDX PT, R0, R0, RZ, 0x1f ;  /* 0x00001fff00007589 */ /* 0x000ea400000e0000 */
[----:B--2---:R-:W-:-:S13]  /*b910*/  ISETP.NE.AND P0, PT, R0, RZ, PT ;  /* 0x000000ff0000720c */ /* 0x004fda0003f05270 */
[----:B01----:R-:W-:Y:S05]  /*b920*/  @!P0 BRA `(.L_x_38) ;  /* 0x0000000000288947 */ /* 0x003fea0003800000 */
[----:B------:R-:W-:Y:S01]  /*b930*/  ULDC UR7, c[0x0][0xc50] ;  /* 0x0003140000077ab9 */ /* 0x000fe20000000800 */
[----:B------:R-:W-:Y:S01]  /*b940*/  UMOV UR36, UR6 ;  /* 0x0000000600247c82 */ /* 0x000fe20008000000 */
[----:B------:R-:W-:-:S06]  /*b950*/  UISETP.NE.AND UP0, UPT, UR7, 0x1, UPT ;  /* 0x000000010700788c */ /* 0x000fcc000bf05270 */
[----:B------:R-:W-:-:S13]  /*b960*/  PLOP3.LUT P0, PT, PT, PT, UP0, 0x80, 0x0 ;  /* 0x000000000000781c */ /* 0x000fda0003f0f008 */
[----:B------:R-:W-:Y:S05]  /*b970*/  @!P0 BRA `(.L_x_39) ;  /* 0x0000000000308947 */ /* 0x000fea0003800000 */
[----:B------:R-:W-:Y:S01]  /*b980*/  ULDC UR4, c[0x0][0xc54] ;  /* 0x0003150000047ab9 */ /* 0x000fe20000000800 */
[----:B------:R-:W-:Y:S01]  /*b990*/  ULDC UR36, c[0x0][0xc58] ;  /* 0x0003160000247ab9 */ /* 0x000fe20000000800 */
[----:B------:R-:W-:-:S04]  /*b9a0*/  UIMAD.WIDE.U32 UR4, UR6, UR4, URZ ;  /* 0x00000004060472a5 */ /* 0x000fc8000f8e003f */
[----:B------:R-:W-:Y:S01]  /*b9b0*/  USHF.R.U32.HI UR36, URZ, UR36, UR5 ;  /* 0x000000243f247299 */ /* 0x000fe20008011605 */
[----:B------:R-:W-:Y:S11]  /*b9c0*/  BRA `(.L_x_39) ;  /* 0x00000000001c7947 */ /* 0x000ff60003800000 */
.L_x_38:
[----:B------:R-:W-:Y:S01]  /*b9d0*/  ULDC UR7, c[0x0][0xc50] ;  /* 0x0003140000077ab9 */ /* 0x000fe20000000800 */
[----:B------:R-:W-:Y:S01]  /*b9e0*/  UMOV UR36, UR6 ;  /* 0x0000000600247c82 */ /* 0x000fe20008000000 */
[----:B------:R-:W-:-:S11]  /*b9f0*/  UISETP.NE.AND UP0, UPT, UR7, 0x1, UPT ;  /* 0x000000010700788c */ /* 0x000fd6000bf05270 */
[----:B------:R-:W-:Y:S01]  /*ba00*/  @UP0 ULDC UR4, c[0x0][0xc54] ;  /* 0x0003150000040ab9 */ /* 0x000fe20000000800 */
[----:B------:R-:W-:Y:S01]  /*ba10*/  @UP0 ULDC UR8, c[0x0][0xc58] ;  /* 0x0003160000080ab9 */ /* 0x000fe20000000800 */
[----:B------:R-:W-:-:S04]  /*ba20*/  UIMAD.WIDE.U32 UR4, UR6, UR4, URZ ;  /* 0x00000004060472a5 */ /* 0x000fc8000f8e003f */
[----:B------:R-:W-:-:S12]  /*ba30*/  @UP0 USHF.R.U32.HI UR36, URZ, UR8, UR5 ;  /* 0x000000083f240299 */ /* 0x000fd80008011605 */
.L_x_39:
[----:B------:R-:W-:Y:S01]  /*ba40*/  ISETP.GE.AND P0, PT, R18, RZ, PT ;  /* 0x000000ff1200720c */ /* 0x000fe20003f06270 */
[----:B------:R-:W-:Y:S01]  /*ba50*/  UIADD3 UR4, -UR36, URZ, URZ ;  /* 0x0000003f24047290 */ /* 0x000fe2000fffe13f */
[----:B------:R-:W-:Y:S02]  /*ba60*/  IMAD.MOV.U32 R20, RZ, RZ, 0x1 ;  /* 0x00000001ff147424 */ /* 0x000fe400078e00ff */
[----:B------:R-:W-:Y:S01]  /*ba70*/  IMAD.MOV.U32 R0, RZ, RZ, RZ ;  /* 0x000000ffff007224 */ /* 0x000fe200078e00ff */
[----:B------:R-:W-:Y:S01]  /*ba80*/  UIMAD UR6, UR7, UR4, UR6 ;  /* 0x00000004070672a4 */ /* 0x000fe2000f8e0206 */
[----:B------:R-:W-:-:S07]  /*ba90*/  IMAD.MOV.U32 R2, RZ, RZ, 0x1 ;  /* 0x00000001ff027424 */ /* 0x000fce00078e00ff */
[----:B------:R-:W-:Y:S05]  /*baa0*/  @!P0 BRA `(.L_x_40) ;  /* 0x00000030004c8947 */ /* 0x000fea0003800000 */
[----:B------:R-:W-:Y:S01]  /*bab0*/  ULDC.64 UR4, c[0x0][0x418] ;  /* 0x0001060000047ab9 */ /* 0x000fe20000000a00 */
[----:B------:R-:W-:Y:S01]  /*bac0*/  ULOP3.LUT UR8, UR6, 0xffff, URZ, 0xc0, !UPT ;  /* 0x0000ffff06087892 */ /* 0x000fe2000f8ec03f */
[----:B------:R-:W-:Y:S01]  /*bad0*/  IMAD.MOV.U32 R17, RZ, RZ, RZ ;  /* 0x000000ffff117224 */ /* 0x000fe200078e00ff */
[----:B------:R-:W-:-:S03]  /*bae0*/  UISETP.NE.U32.AND UP0, UPT, UR4, URZ, UPT ;  /* 0x0000003f0400728c */ /* 0x000fc6000bf05070 */
[----:B------:R-:W-:Y:S01]  /*baf0*/  ULDC UR4, c[0x0][0x424] ;  /* 0x0001090000047ab9 */ /* 0x000fe20000000800 */
[----:B------:R-:W-:-:S03]  /*bb00*/  UISETP.NE.AND.EX UP0, UPT, UR5, URZ, UPT, UP0 ;  /* 0x0000003f0500728c */ /* 0x000fc6000bf05300 */
[----:B------:R-:W-:Y:S01]  /*bb10*/  ULDC UR5, c[0x0][0x2f0] ;  /* 0x0000bc0000057ab9 */ /* 0x000fe20000000800 */
[----:B------:R-:W-:-:S04]  /*bb20*/  USEL UR4, UR4, 0x1, UP0 ;  /* 0x0000000104047887 */ /* 0x000fc80008000000 */
[----:B------:R-:W-:-:S04]  /*bb30*/  UIMAD UR4, UR4, UR5, URZ ;  /* 0x00000005040472a4 */ /* 0x000fc8000f8e023f */
[----:B------:R-:W-:Y:S02]  /*bb40*/  UISETP.GE.AND UP0, UPT, UR4, 0x1, UPT ;  /* 0x000000010400788c */ /* 0x000fe4000bf06270 */
[----:B------:R-:W-:-:S04]  /*bb50*/  UIADD3 UR5, UR4, 0x9f, URZ ;  /* 0x0000009f04057890 */ /* 0x000fc8000fffe03f */
[----:B------:R-:W-:Y:S01]  /*bb60*/  PLOP3.LUT P0, PT, PT, PT, UP0, 0x80, 0x0 ;  /* 0x000000000000781c */ /* 0x000fe20003f0f008 */
[----:B------:R-:W-:-:S04]  /*bb70*/  UIMAD.WIDE UR4, UR5, 0x66666667, URZ ;  /* 0x66666667050478a5 */ /* 0x000fc8000f8e023f */
[----:B------:R-:W-:-:S04]  /*bb80*/  USHF.R.U32.HI UR4, URZ, 0x1f, UR5 ;  /* 0x0000001f3f047899 */ /* 0x000fc80008011605 */
[----:B------:R-:W-:-:S04]  /*bb90*/  ULEA.HI.SX32 UR7, UR5, UR4, 0x1a ;  /* 0x0000000405077291 */ /* 0x000fc8000f8fd23f */
[----:B------:R-:W-:Y:S08]  /*bba0*/  @!P0 BRA `(.L_x_41) ;  /* 0x00000000007c8947 */ /* 0x000ff00003800000 */
[----:B------:R-:W-:-:S04]  /*bbb0*/  USHF.R.U32.HI UR4, URZ, 0x10, UR6 ;  /* 0x000000103f047899 */ /* 0x000fc80008011606 */
[----:B------:R-:W-:-:S11]  /*bbc0*/  UISETP.NE.AND UP0, UPT, UR4, URZ, UPT ;  /* 0x0000003f0400728c */ /* 0x000fd6000bf05270 */
[----:B------:R-:W-:Y:S02]  /*bbd0*/  @!UP0 ULDC UR4, c[0x0][0x9f0] ;  /* 0x00027c0000048ab9 */ /* 0x000fe40000000800 */
[----:B------:R-:W-:Y:S01]  /*bbe0*/  IMAD.U32 R6, RZ, RZ, UR4 ;  /* 0x00000004ff067e24 */ /* 0x000fe2000f8e00ff */
[----:B------:R-:W-:-:S04]  /*bbf0*/  UIADD3 UR5, UR7, -0x1, UR4 ;  /* 0xffffffff07057890 */ /* 0x000fc8000fffe004 */
[-C--:B------:R-:W-:Y:S02]  /*bc00*/  IABS R0, R6.reuse ;  /* 0x0000000600007213 */ /* 0x080fe40000000000 */
[----:B------:R-:W-:Y:S02]  /*bc10*/  IABS R6, R6 ;  /* 0x0000000600067213 */ /* 0x000fe40000000000 */
[----:B------:R-:W0:Y:S08]  /*bc20*/  I2F.RP R4, R0 ;  /* 0x0000000000047306 */ /* 0x000e300000209400 */
[----:B0-----:R-:W0:Y:S02]  /*bc30*/  MUFU.RCP R4, R4 ;  /* 0x0000000400047308 */ /* 0x001e240000001000 */
[----:B0-----:R-:W-:-:S06]  /*bc40*/  VIADD R2, R4, 0xffffffe ;  /* 0x0ffffffe04027836 */ /* 0x001fcc0000000000 */
[----:B------:R0:W1:Y:S02]  /*bc50*/  F2I.FTZ.U32.TRUNC.NTZ R3, R2 ;  /* 0x0000000200037305 */ /* 0x000064000021f000 */
[----:B0-----:R-:W-:Y:S02]  /*bc60*/  IMAD.MOV.U32 R2, RZ, RZ, RZ ;  /* 0x000000ffff027224 */ /* 0x001fe400078e00ff */
[----:B-1----:R-:W-:-:S04]  /*bc70*/  IMAD.MOV R5, RZ, RZ, -R3 ;  /* 0x000000ffff057224 */ /* 0x002fc800078e0a03 */
[----:B------:R-:W-:-:S04]  /*bc80*/  IMAD R5, R5, R0, RZ ;  /* 0x0000000005057224 */ /* 0x000fc800078e02ff */
[----:B------:R-:W-:-:S04]  /*bc90*/  IMAD.HI.U32 R3, R3, R5, R2 ;  /* 0x0000000503037227 */ /* 0x000fc800078e0002 */
[----:B------:R-:W-:Y:S01]  /*bca0*/  IMAD.U32 R5, RZ, RZ, UR5 ;  /* 0x00000005ff057e24 */ /* 0x000fe2000f8e00ff */
[----:B------:R-:W-:-:S04]  /*bcb0*/  ULOP3.LUT UR5, UR5, UR4, URZ, 0x3c, !UPT ;  /* 0x0000000405057292 */ /* 0x000fc8000f8e3c3f */
[----:B------:R-:W-:Y:S01]  /*bcc0*/  IABS R2, R5 ;  /* 0x0000000500027213 */ /* 0x000fe20000000000 */
[----:B------:R-:W-:Y:S01]  /*bcd0*/  IMAD.MOV R5, RZ, RZ, -R6 ;  /* 0x000000ffff057224 */ /* 0x000fe200078e0a06 */
[----:B------:R-:W-:-:S03]  /*bce0*/  ISETP.LE.AND P2, PT, RZ, UR5, PT ;  /* 0x00000005ff007c0c */ /* 0x000fc6000bf43270 */
[----:B------:R-:W-:-:S04]  /*bcf0*/  IMAD.HI.U32 R3, R3, R2, RZ ;  /* 0x0000000203037227 */ /* 0x000fc800078e00ff */
[----:B------:R-:W-:-:S05]  /*bd00*/  IMAD R5, R3, R5, R2 ;  /* 0x0000000503057224 */ /* 0x000fca00078e0202 */
[----:B------:R-:W-:-:S13]  /*bd10*/  ISETP.GT.U32.AND P1, PT, R0, R5, PT ;  /* 0x000000050000720c */ /* 0x000fda0003f24070 */
[----:B------:R-:W-:Y:S02]  /*bd20*/  @!P1 IMAD.IADD R5, R5, 0x1, -R0 ;  /* 0x0000000105059824 */ /* 0x000fe400078e0a00 */
[----:B------:R-:W-:Y:S01]  /*bd30*/  @!P1 VIADD R3, R3, 0x1 ;  /* 0x0000000103039836 */ /* 0x000fe20000000000 */
[----:B------:R-:W-:Y:S02]  /*bd40*/  ISETP.NE.AND P1, PT, RZ, UR4, PT ;  /* 0x00000004ff007c0c */ /* 0x000fe4000bf25270 */
[----:B------:R-:W-:-:S13]  /*bd50*/  ISETP.GE.U32.AND P0, PT, R5, R0, PT ;  /* 0x000000000500720c */ /* 0x000fda0003f06070 */
[----:B------:R-:W-:-:S04]  /*bd60*/  @P0 VIADD R3, R3, 0x1 ;  /* 0x0000000103030836 */ /* 0x000fc80000000000 */
[----:B------:R-:W-:Y:S01]  /*bd70*/  @!P2 IMAD.MOV R3, RZ, RZ, -R3 ;  /* 0x000000ffff03a224 */ /* 0x000fe200078e0a03 */
[----:B------:R-:W-:-:S05]  /*bd80*/  @!P1 LOP3.LUT R3, RZ, UR4, RZ, 0x33, !PT ;  /* 0x00000004ff039c12 */ /* 0x000fca000f8e33ff */
[----:B------:R-:W-:-:S07]  /*bd90*/  IMAD.MOV.U32 R17, RZ, RZ, R3 ;  /* 0x000000ffff117224 */ /* 0x000fce00078e0003 */
.L_x_41:
[----:B------:R-:W-:Y:S02]  /*bda0*/  IMAD R0, R17, UR8, RZ ;  /* 0x0000000811007c24 */ /* 0x000fe4000f8e02ff */
[----:B------:R-:W-:-:S03]  /*bdb0*/  IMAD.MOV.U32 R2, RZ, RZ, 0x1 ;  /* 0x00000001ff027424 */ /* 0x000fc600078e00ff */
[----:B------:R-:W-:Y:S01]  /*bdc0*/  VIADDMNMX R17, R0, R17, UR7, PT ;  /* 0x0000000700117e46 */ /* 0x000fe2000b800111 */
[----:B------:R0:W-:Y:S03]  /*bdd0*/  STL [R1+0x8], R0 ;  /* 0x0000080001007387 */ /* 0x0001e60000100800 */
[----:B------:R-:W-:Y:S02]  /*bde0*/  ISETP.GT.AND P0, PT, R17, R0, PT ;  /* 0x000000001100720c */ /* 0x000fe40003f04270 */
[----:B0-----:R-:W-:-:S11]  /*bdf0*/  MOV R0, RZ ;  /* 0x000000ff00007202 */ /* 0x001fd60000000f00 */
[----:B------:R-:W-:Y:S05]  /*be00*/  @!P0 BRA `(.L_x_40) ;  /* 0x0000002c00748947 */ /* 0x000fea0003800000 */
[----:B------:R-:W0:Y:S01]  /*be10*/  S2UR UR4, SR_CgaCtaId ;  /* 0x00000000000479c3 */ /* 0x000e220000008800 */
[----:B------:R-:W-:Y:S02]  /*be20*/  UMOV UR40, 0x400 ;  /* 0x0000040000287882 */ /* 0x000fe40000000000 */
[----:B0-----:R-:W-:-:S04]  /*be30*/  ULEA UR40, UR4, UR40, 0x18 ;  /* 0x0000002804287291 */ /* 0x001fc8000f8ec03f */
[----:B------:R-:W-:-:S04]  /*be40*/  UIADD3 UR4, UR40, 0x1a400, URZ ;  /* 0x0001a40028047890 */ /* 0x000fc8000fffe03f */
[----:B------:R-:W-:-:S06]  /*be50*/  ULOP3.LUT UP0, URZ, UR4, 0x1bf, URZ, 0xc0, !UPT ;  /* 0x000001bf043f7892 */ /* 0x000fcc000f80c03f */
[----:B------:R-:W-:-:S13]  /*be60*/  PLOP3.LUT P0, PT, PT, PT, UP0, 0x80, 0x0 ;  /* 0x000000000000781c */ /* 0x000fda0003f0f008 */
[----:B------:R-:W-:Y:S05]  /*be70*/  @!P0 BRA `(.L_x_42) ;  /* 0x0000000000408947 */ /* 0x000fea0003800000 */
[----:B------:R-:W-:Y:S01]  /*be80*/  MOV R2, 0x0 ;  /* 0x0000000000027802 */ /* 0x000fe20000000f00 */
[----:B------:R-:W-:Y:S01]  /*be90*/  ULDC.64 UR6, c[0x4][0xc8] ;  /* 0x0100320000067ab9 */ /* 0x000fe20000000a00 */
[----:B------:R-:W-:Y:S01]  /*bea0*/  ULDC.64 UR8, c[0x4][0xd0] ;  /* 0x0100340000087ab9 */ /* 0x000fe20000000a00 */
[----:B------:R-:W-:Y:S01]  /*beb0*/  ULDC.64 UR4, c[0x4][0x8] ;  /* 0x0100020000047ab9 */ /* 0x000fe20000000a00 */
[----:B------:R-:W-:Y:S02]  /*bec0*/  IMAD.U32 R4, RZ, RZ, UR6 ;  /* 0x00000006ff047e24 */ /* 0x000fe4000f8e00ff */
[----:B------:R-:W0:Y:S01]  /*bed0*/  LDC.64 R2, c[0x4][R2] ;  /* 0x0100000002027b82 */ /* 0x000e220000000a00 */
[----:B------:R-:W-:Y:S02]  /*bee0*/  IMAD.U32 R5, RZ, RZ, UR7 ;  /* 0x00000007ff057e24 */ /* 0x000fe4000f8e00ff */
[----:B------:R-:W-:Y:S02]  /*bef0*/  IMAD.U32 R6, RZ, RZ, UR8 ;  /* 0x00000008ff067e24 */ /* 0x000fe4000f8e00ff */
[----:B------:R-:W-:-:S02]  /*bf00*/  IMAD.U32 R7, RZ, RZ, UR9 ;  /* 0x00000009ff077e24 */ /* 0x000fc4000f8e00ff */
[----:B------:R-:W-:Y:S02]  /*bf10*/  IMAD.U32 R10, RZ, RZ, UR4 ;  /* 0x00000004ff0a7e24 */ /* 0x000fe4000f8e00ff */
[----:B------:R-:W-:Y:S02]  /*bf20*/  IMAD.U32 R11, RZ, RZ, UR5 ;  /* 0x00000005ff0b7e24 */ /* 0x000fe4000f8e00ff */
[----:B------:R-:W-:Y:S02]  /*bf30*/  IMAD.MOV.U32 R8, RZ, RZ, 0x70 ;  /* 0x00000070ff087424 */ /* 0x000fe400078e00ff */
[----:B------:R-:W-:Y:S02]  /*bf40*/  IMAD.MOV.U32 R12, RZ, RZ, 0x1 ;  /* 0x00000001ff0c7424 */ /* 0x000fe400078e00ff */
[----:B------:R-:W-:-:S07]  /*bf50*/  IMAD.MOV.U32 R13, RZ, RZ, RZ ;  /* 0x000000ffff0d7224 */ /* 0x000fce00078e00ff */
[----:B------:R-:W-:-:S07]  /*bf60*/  LEPC R20, `(.L_x_42) ;  /* 0x000000001014794e */ /* 0x000fce0000000000 */
[----:B0-----:R-:W-:Y:S05]  /*bf70*/  CALL.ABS.NOINC R2 ;  /* 0x0000000002007343 */ /* 0x001fea0003c00000 */
.L_x_42:
[----:B------:R-:W-:-:S06]  /*bf80*/  UIADD3 UR4, UR40, 0xa400, URZ ;  /* 0x0000a40028047890 */ /* 0x000fcc000fffe03f */
[----:B------:R-:W-:-:S05]  /*bf90*/  IMAD.U32 R16, RZ, RZ, UR4 ;  /* 0x00000004ff107e24 */ /* 0x000fca000f8e00ff */
[----:B------:R-:W-:-:S13]  /*bfa0*/  LOP3.LUT P0, RZ, R16, 0x3ff, RZ, 0xc0, !PT ;  /* 0x000003ff10ff7812 */ /* 0x000fda000780c0ff */
[----:B------:R-:W-:Y:S05]  /*bfb0*/  @!P0 BRA `(.L_x_43) ;  /* 0x0000000000408947 */ /* 0x000fea0003800000 */
[----:B------:R-:W-:Y:S01]  /*bfc0*/  MOV R2, 0x0 ;  /* 0x0000000000027802 */ /* 0x000fe20000000f00 */
[----:B------:R-:W-:Y:S01]  /*bfd0*/  ULDC.64 UR6, c[0x4][0xc8] ;  /* 0x0100320000067ab9 */ /* 0x000fe20000000a00 */
[----:B------:R-:W-:Y:S01]  /*bfe0*/  ULDC.64 UR8, c[0x4][0xd0] ;  /* 0x0100340000087ab9 */ /* 0x000fe20000000a00 */
[----:B------:R-:W-:Y:S01]  /*bff0*/  ULDC.64 UR4, c[0x4][0x10] ;  /* 0x0100040000047ab9 */ /* 0x000fe20000000a00 */
[----:B------:R-:W-:Y:S01]  /*c000*/  IMAD.U32 R4, RZ, RZ, UR6 ;  /* 0x00000006ff047e24 */ /* 0x000fe2000f8e00ff */
[----:B------:R-:W-:Y:S01]  /*c010*/  MOV R12, 0x1 ;  /* 0x00000001000c7802 */ /* 0x000fe20000000f00 */
[----:B------:R-:W0:Y:S01]  /*c020*/  LDC.64 R2, c[0x4][R2] ;  /* 0x0100000002027b82 */ /* 0x000e220000000a00 */
[----:B------:R-:W-:Y:S02]  /*c030*/  IMAD.U32 R5, RZ, RZ, UR7 ;  /* 0x00000007ff057e24 */ /* 0x000fe4000f8e00ff */
[----:B------:R-:W-:Y:S02]  /*c040*/  IMAD.U32 R6, RZ, RZ, UR8 ;  /* 0x00000008ff067e24 */ /* 0x000fe4000f8e00ff */
[----:B------:R-:W-:-:S02]  /*c050*/  IMAD.U32 R7, RZ, RZ, UR9 ;  /* 0x00000009ff077e24 */ /* 0x000fc4000f8e00ff */
[----:B------:R-:W-:Y:S02]  /*c060*/  IMAD.U32 R10, RZ, RZ, UR4 ;  /* 0x00000004ff0a7e24 */ /* 0x000fe4000f8e00ff */
[----:B------:R-:W-:Y:S02]  /*c070*/  IMAD.U32 R11, RZ, RZ, UR5 ;  /* 0x00000005ff0b7e24 */ /* 0x000fe4000f8e00ff */
[----:B------:R-:W-:Y:S02]  /*c080*/  IMAD.MOV.U32 R8, RZ, RZ, 0x70 ;  /* 0x00000070ff087424 */ /* 0x000fe400078e00ff */
[----:B------:R-:W-:-:S07]  /*c090*/  IMAD.MOV.U32 R13, RZ, RZ, RZ ;  /* 0x000000ffff0d7224 */ /* 0x000fce00078e00ff */
[----:B------:R-:W-:-:S07]  /*c0a0*/  LEPC R20, `(.L_x_43) ;  /* 0x000000001014794e */ /* 0x000fce0000000000 */
[----:B0-----:R-:W-:Y:S05]  /*c0b0*/  CALL.ABS.NOINC R2 ;  /* 0x0000000002007343 */ /* 0x001fea0003c00000 */
.L_x_43:
        /* <DEDUP_REMOVED lines=20> */
.L_x_44:
[----:B------:R-:W-:-:S13]  /*c200*/  LOP3.LUT P6, RZ, R16, 0x3ff, RZ, 0xc0, !PT ;  /* 0x000003ff10ff7812 */ /* 0x000fda00078cc0ff */
[----:B------:R-:W-:Y:S05]  /*c210*/  @!P6 BRA `(.L_x_45) ;  /* 0x000000000040e947 */ /* 0x000fea0003800000 */
[----:B------:R-:W-:Y:S01]  /*c220*/  MOV R2, 0x0 ;  /* 0x0000000000027802 */ /* 0x000fe20000000f00 */
[----:B------:R-:W-:Y:S01]  /*c230*/  ULDC.64 UR6, c[0x4][0xc8] ;  /* 0x0100320000067ab9 */ /* 0x000fe20000000a00 */
[----:B------:R-:W-:Y:S01]  /*c240*/  ULDC.64 UR8, c[0x4][0xd0] ;  /* 0x0100340000087ab9 */ /* 0x000fe20000000a00 */
[----:B------:R-:W-:Y:S01]  /*c250*/  ULDC.64 UR4, c[0x4][0x20] ;  /* 0x0100080000047ab9 */ /* 0x000fe20000000a00 */
[----:B------:R-:W-:Y:S01]  /*c260*/  IMAD.U32 R4, RZ, RZ, UR6 ;  /* 0x00000006ff047e24 */ /* 0x000fe2000f8e00ff */
[----:B------:R-:W-:Y:S01]  /*c270*/  MOV R13, RZ ;  /* 0x000000ff000d7202 */ /* 0x000fe20000000f00 */
[----:B------:R-:W0:Y:S01]  /*c280*/  LDC.64 R2, c[0x4][R2] ;  /* 0x0100000002027b82 */ /* 0x000e220000000a00 */
[----:B------:R-:W-:Y:S02]  /*c290*/  IMAD.U32 R5, RZ, RZ, UR7 ;  /* 0x00000007ff057e24 */ /* 0x000fe4000f8e00ff */
[----:B------:R-:W-:Y:S02]  /*c2a0*/  IMAD.U32 R6, RZ, RZ, UR8 ;  /* 0x00000008ff067e24 */ /* 0x000fe4000f8e00ff */
[----:B------:R-:W-:-:S02]  /*c2b0*/  IMAD.U32 R7, RZ, RZ, UR9 ;  /* 0x00000009ff077e24 */ /* 0x000fc4000f8e00ff */
[----:B------:R-:W-:Y:S02]  /*c2c0*/  IMAD.U32 R10, RZ, RZ, UR4 ;  /* 0x00000004ff0a7e24 */ /* 0x000fe4000f8e00ff */
[----:B------:R-:W-:Y:S02]  /*c2d0*/  IMAD.U32 R11, RZ, RZ, UR5 ;  /* 0x00000005ff0b7e24 */ /* 0x000fe4000f8e00ff */
[----:B------:R-:W-:Y:S02]  /*c2e0*/  IMAD.MOV.U32 R8, RZ, RZ, 0x70 ;  /* 0x00000070ff087424 */ /* 0x000fe400078e00ff */
[----:B------:R-:W-:-:S07]  /*c2f0*/  IMAD.MOV.U32 R12, RZ, RZ, 0x1 ;  /* 0x00000001ff0c7424 */ /* 0x000fce00078e00ff */
[----:B------:R-:W-:-:S07]  /*c300*/  LEPC R20, `(.L_x_45) ;  /* 0x000000001014794e */ /* 0x000fce0000000000 */
[----:B0-----:R-:W-:Y:S05]  /*c310*/  CALL.ABS.NOINC R2 ;  /* 0x0000000002007343 */ /* 0x001fea0003c00000 */
.L_x_45:
[----:B------:R-:W0:Y:S01]  /*c320*/  LDC.64 R2, c[0x0][0x9f8] ;  /* 0x00027e00ff027b82 */ /* 0x000e220000000a00 */
[----:B------:R-:W-:Y:S01]  /*c330*/  IMAD.MOV.U32 R12, RZ, RZ, R18 ;  /* 0x000000ffff0c7224 */ /* 0x000fe200078e0012 */
[----:B------:R-:W-:Y:S02]  /*c340*/  LOP3.LUT R10, R19, 0x7f, RZ, 0xc0, !PT ;  /* 0x0000007f130a7812 */ /* 0x000fe400078ec0ff */
[----:B0-----:R-:W-:-:S04]  /*c350*/  ISETP.NE.U32.AND P0, PT, R2, RZ, PT ;  /* 0x000000ff0200720c */ /* 0x001fc80003f05070 */
[----:B------:R-:W-:-:S13]  /*c360*/  ISETP.NE.AND.EX P0, PT, R3, RZ, PT, P0 ;  /* 0x000000ff0300720c */ /* 0x000fda0003f05300 */
[----:B------:R-:W0:Y:S02]  /*c370*/  @P0 LDC.64 R2, c[0x0][0x9f8] ;  /* 0x00027e00ff020b82 */ /* 0x000e240000000a00 */
[----:B0-----:R-:W-:-:S05]  /*c380*/  @P0 IMAD.WIDE R2, R18, 0x4, R2 ;  /* 0x0000000412020825 */ /* 0x001fca00078e0202 */
[----:B------:R0:W2:Y:S01]  /*c390*/  @P0 LDG.E R12, desc[UR38][R2.64] ;  /* 0x00000026020c0981 */ /* 0x0000a2000c1e1900 */
[C---:B------:R-:W-:Y:S01]  /*c3a0*/  IMAD.SHL.U32 R0, R19.reuse, 0x80, RZ ;  /* 0x0000008013007824 */ /* 0x040fe200078e00ff */
[----:B------:R-:W-:Y:S01]  /*c3b0*/  SHF.R.U32.HI R7, RZ, 0x5, R10 ;  /* 0x00000005ff077819 */ /* 0x000fe2000001160a */
[C---:B------:R-:W-:Y:S02]  /*c3c0*/  IMAD.SHL.U32 R5, R19.reuse, 0x20, RZ ;  /* 0x0000002013057824 */ /* 0x040fe400078e00ff */
[----:B------:R-:W-:Y:S01]  /*c3d0*/  IMAD.SHL.U32 R11, R19, 0x10, RZ ;  /* 0x00000010130b7824 */ /* 0x000fe200078e00ff */
[----:B------:R-:W-:Y:S01]  /*c3e0*/  LOP3.LUT R4, R0, 0x380, RZ, 0xc0, !PT ;  /* 0x0000038000047812 */ /* 0x000fe200078ec0ff */
[----:B------:R-:W-:Y:S01]  /*c3f0*/  IMAD.SHL.U32 R18, R7, 0x200, RZ ;  /* 0x0000020007127824 */ /* 0x000fe200078e00ff */
[----:B------:R-:W-:Y:S01]  /*c400*/  LOP3.LUT R6, R5, 0x80, RZ, 0xc0, !PT ;  /* 0x0000008005067812 */ /* 0x000fe200078ec0ff */
[----:B0-----:R-:W0:Y:S02]  /*c410*/  LDC.64 R2, c[0x0][0x418] ;  /* 0x00010600ff027b82 */ /* 0x001e240000000a00 */
[----:B------:R-:W-:Y:S01]  /*c420*/  IMAD R4, R7, 0x10, R4 ;  /* 0x0000001007047824 */ /* 0x000fe200078e0204 */
[----:B------:R-:W-:Y:S01]  /*c430*/  LOP3.LUT R6, R6, 0x10, R19, 0xf8, !PT ;  /* 0x0000001006067812 */ /* 0x000fe200078ef813 */
[----:B------:R-:W-:Y:S01]  /*c440*/  IMAD.SHL.U32 R7, R19, 0x4, RZ ;  /* 0x0000000413077824 */ /* 0x000fe200078e00ff */
[----:B------:R-:W-:-:S04]  /*c450*/  LOP3.LUT R8, R18, 0x60, R5, 0xf8, !PT ;  /* 0x0000006012087812 */ /* 0x000fc800078ef805 */
[----:B------:R-:W-:Y:S02]  /*c460*/  LOP3.LUT R6, R6, 0x10, R7, 0x78, !PT ;  /* 0x0000001006067812 */ /* 0x000fe400078e7807 */
[----:B------:R-:W-:Y:S02]  /*c470*/  LOP3.LUT R7, R4, 0x70, R11, 0x78, !PT ;  /* 0x0000007004077812 */ /* 0x000fe400078e780b */
[----:B------:R-:W-:Y:S01]  /*c480*/  LOP3.LUT R9, R8, 0x100, R5, 0xf8, !PT ;  /* 0x0000010008097812 */ /* 0x000fe200078ef805 */
[----:B--2---:R-:W-:Y:S01]  /*c490*/  STL [R1+0x4], R12 ;  /* 0x0000040c01007387 */ /* 0x004fe20000100800 */
[----:B0-----:R-:W-:Y:S01]  /*c4a0*/  ISETP.NE.U32.AND P0, PT, R2, RZ, PT ;  /* 0x000000ff0200720c */ /* 0x001fe20003f05070 */
[----:B------:R-:W-:Y:S02]  /*c4b0*/  IMAD.MOV.U32 R8, RZ, RZ, R12 ;  /* 0x000000ffff087224 */ /* 0x000fe400078e000c */
[----:B------:R-:W2:Y:S01]  /*c4c0*/  LDL.LU R4, [R1] ;  /* 0x0000000001047983 */ /* 0x000ea20000300800 */
[----:B------:R-:W-:Y:S01]  /*c4d0*/  LOP3.LUT R5, R9, R6, RZ, 0xfc, !PT ;  /* 0x0000000609057212 */ /* 0x000fe200078efcff */
[----:B------:R-:W-:Y:S01]  /*c4e0*/  UMOV UR4, 0xffffffff ;  /* 0xffffffff00047882 */ /* 0x000fe20000000000 */
[----:B------:R-:W-:-:S02]  /*c4f0*/  ISETP.NE.AND.EX P2, PT, R3, RZ, PT, P0 ;  /* 0x000000ff0300720c */ /* 0x000fc40003f45300 */
[----:B------:R-:W-:Y:S01]  /*c500*/  LOP3.LUT R0, R7, 0xc00, R0, 0xf8, !PT ;  /* 0x00000c0007007812 */ /* 0x000fe200078ef800 */
[----:B------:R-:W-:Y:S01]  /*c510*/  STL [R1+0x18], R5 ;  /* 0x0000180501007387 */ /* 0x000fe20000100800 */
[----:B------:R-:W-:Y:S02]  /*c520*/  LOP3.LUT P1, RZ, R19, 0x4, RZ, 0xc0, !PT ;  /* 0x0000000413ff7812 */ /* 0x000fe4000782c0ff */
[----:B------:R-:W-:Y:S01]  /*c530*/  SHF.R.S32.HI R9, RZ, 0x1f, R8 ;  /* 0x0000001fff097819 */ /* 0x000fe20000011408 */
[----:B------:R0:W-:Y:S01]  /*c540*/  STL [R1+0x10], R0 ;  /* 0x0000100001007387 */ /* 0x0001e20000100800 */
[----:B------:R-:W-:Y:S02]  /*c550*/  SHF.R.U32.HI R6, RZ, 0x5, R19 ;  /* 0x00000005ff067819 */ /* 0x000fe40000011613 */
[----:B------:R-:W-:Y:S02]  /*c560*/  SEL R16, R8, RZ, !P2 ;  /* 0x000000ff08107207 */ /* 0x000fe40005000000 */
[----:B------:R-:W-:Y:S01]  /*c570*/  LOP3.LUT R6, R6, 0x3, RZ, 0xc0, !PT ;  /* 0x0000000306067812 */ /* 0x000fe200078ec0ff */
[----:B0-----:R-:W-:-:S05]  /*c580*/  IMAD.MOV.U32 R0, RZ, RZ, 0x40 ;  /* 0x00000040ff007424 */ /* 0x001fca00078e00ff */
[----:B------:R-:W-:-:S05]  /*c590*/  SEL R0, R0, 0xffffffc0, !P1 ;  /* 0xffffffc000007807 */ /* 0x000fca0004800000 */
[----:B------:R0:W-:Y:S01]  /*c5a0*/  STL [R1+0x14], R0 ;  /* 0x0000140001007387 */ /* 0x0001e20000100800 */
[----:B--2---:R-:W-:-:S04]  /*c5b0*/  LOP3.LUT R4, R4, 0xfffffffe, RZ, 0xc0, !PT ;  /* 0xfffffffe04047812 */ /* 0x004fc800078ec0ff */
[----:B------:R-:W-:-:S05]  /*c5c0*/  @P2 LOP3.LUT R4, R4, 0x1, RZ, 0xfc, !PT ;  /* 0x0000000104042812 */ /* 0x000fca00078efcff */
[----:B------:R0:W-:Y:S04]  /*c5d0*/  STL [R1], R4 ;  /* 0x0000000401007387 */ /* 0x0001e80000100800 */
[----:B------:R0:W-:Y:S01]  /*c5e0*/  STL [R1+0xc], R9 ;  /* 0x00000c0901007387 */ /* 0x0001e20000100800 */
[----:B------:R-:W-:Y:S05]  /*c5f0*/  BRA.DIV UR4, `(.L_x_46) ;  /* 0x0000002a04c47947 */ /* 0x000fea000b800000 */
[----:B------:R1:W2:Y:S02]  /*c600*/  SHFL.IDX PT, R14, R6, RZ, 0x1f ;  /* 0x00001fff060e7589 */ /* 0x0002a400000e0000 */
.L_x_99:
[----:B------:R-:W-:Y:S01]  /*c610*/  PLOP3.LUT P1, PT, PT, PT, PT, 0x8, 0x0 ;  /* 0x000000000000781c */ /* 0x000fe20003f2e170 */
[----:B0-----:R-:W-:Y:S01]  /*c620*/  IMAD.MOV.U32 R0, RZ, RZ, R4 ;  /* 0x000000ffff007224 */ /* 0x001fe200078e0004 */
[----:B--2---:R-:W-:-:S04]  /*c630*/  ISETP.NE.AND P0, PT, R14, RZ, PT ;  /* 0x000000ff0e00720c */ /* 0x004fc80003f05270 */
[----:B------:R-:W-:-:S07]  /*c640*/  LOP3.LUT R0, R0, 0xfffffffd, RZ, 0xc0, !PT ;  /* 0xfffffffd00007812 */ /* 0x000fce00078ec0ff */
[----:B------:R-:W-:-:S05]  /*c650*/  @P1 LOP3.LUT R0, R0, 0x2, RZ, 0xfc, !PT ;  /* 0x0000000200001812 */ /* 0x000fca00078efcff */
[----:B------:R0:W-:Y:S01]  /*c660*/  STL [R1], R0 ;  /* 0x0000000001007387 */ /* 0x0001e20000100800 */
[----:B------:R-:W-:Y:S05]  /*c670*/  @P0 BRA `(.L_x_47) ;  /* 0x00000004005c0947 */ /* 0x000fea0003800000 */
[----:B------:R-:W-:Y:S01]  /*c680*/  UMOV UR4, 0xffffffff ;  /* 0xffffffff00047882 */ /* 0x000fe20000000000 */
[----:B0-----:R-:W-:Y:S02]  /*c690*/  VIADD R0, R17, 0xffffffff ;  /* 0xffffffff11007836 */ /* 0x001fe40000000000 */
[----:B------:R-:W-:Y:S05]  /*c6a0*/  BRA.DIV UR4, `(.L_x_48) ;  /* 0x0000002a04b87947 */ /* 0x000fea000b800000 */
[----:B------:R-:W-:-:S13]  /*c6b0*/  ELECT P6, URZ, PT ;  /* 0x00000000003f782f */ /* 0x000fda00038c0000 */
.L_x_102:
[----:B------:R-:W-:Y:S05]  /*c6c0*/  @!P6 BRA `(.L_x_47) ;  /* 0x000000040048e947 */ /* 0x000fea0003800000 */
[----:B------:R-:W-:Y:S01]  /*c6d0*/  IMAD.MOV.U32 R16, RZ, RZ, R8 ;  /* 0x000000ffff107224 */ /* 0x000fe200078e0008 */
[----:B------:R-:W-:Y:S06]  /*c6e0*/  @!P2 BRA `(.L_x_49) ;  /* 0x000000000044a947 */ /* 0x000fec0003800000 */
[----:B------:R-:W0:Y:S01]  /*c6f0*/  LDC R7, c[0x0][0x43c] ;  /* 0x00010f00ff077b82 */ /* 0x000e220000000800 */
[----:B------:R-:W-:Y:S01]  /*c700*/  ULDC.64 UR4, c[0x0][0x428] ;  /* 0x00010a0000047ab9 */ /* 0x000fe20000000a00 */
[----:B0-----:R-:W-:-:S13]  /*c710*/  ISETP.NE.AND P0, PT, R7, 0x1, PT ;  /* 0x000000010700780c */ /* 0x001fda0003f05270 */
[----:B------:R-:W1:Y:S02]  /*c720*/  @P0 LDC.64 R4, c[0x0][0x440] ;  /* 0x00011000ff040b82 */ /* 0x000e640000000a00 */
[----:B-1----:R-:W-:-:S04]  /*c730*/  @P0 IMAD.HI.U32 R6, R0, R4, RZ ;  /* 0x0000000400060227 */ /* 0x002fc800078e00ff */
[----:B------:R-:W-:Y:S01]  /*c740*/  IMAD.MOV.U32 R4, RZ, RZ, R0 ;  /* 0x000000ffff047224 */ /* 0x000fe200078e0000 */
[----:B------:R-:W-:Y:S01]  /*c750*/  @P0 SHF.R.U32.HI R4, RZ, R5, R6 ;  /* 0x00000005ff040219 */ /* 0x000fe20000011606 */
[----:B------:R-:W-:-:S04]  /*c760*/  IMAD R6, R9, UR4, RZ ;  /* 0x0000000409067c24 */ /* 0x000fc8000f8e02ff */
[----:B------:R-:W-:Y:S02]  /*c770*/  IMAD.MOV R5, RZ, RZ, -R4 ;  /* 0x000000ffff057224 */ /* 0x000fe400078e0a04 */
[----:B------:R-:W-:Y:S02]  /*c780*/  IMAD R6, R8, UR5, R6 ;  /* 0x0000000508067c24 */ /* 0x000fe4000f8e0206 */
[----:B------:R-:W-:Y:S01]  /*c790*/  IMAD R0, R7, R5, R0 ;  /* 0x0000000507007224 */ /* 0x000fe200078e0200 */
[----:B------:R-:W-:-:S03]  /*c7a0*/  SHF.R.S32.HI R5, RZ, 0x1f, R4 ;  /* 0x0000001fff057819 */ /* 0x000fc60000011404 */
[----:B------:R-:W-:-:S04]  /*c7b0*/  IMAD.WIDE.U32 R4, R8, UR4, R4 ;  /* 0x0000000408047c25 */ /* 0x000fc8000f8e0004 */
[----:B------:R-:W-:Y:S01]  /*c7c0*/  IMAD.IADD R6, R5, 0x1, R6 ;  /* 0x0000000105067824 */ /* 0x000fe200078e0206 */
[----:B------:R-:W-:-:S04]  /*c7d0*/  LEA R2, P0, R4, R2, 0x2 ;  /* 0x0000000204027211 */ /* 0x000fc800078010ff */
[----:B------:R-:W-:-:S05]  /*c7e0*/  LEA.HI.X R3, R4, R3, R6, 0x2, P0 ;  /* 0x0000000304037211 */ /* 0x000fca00000f1406 */
[----:B------:R0:W5:Y:S04]  /*c7f0*/  LDG.E R16, desc[UR38][R2.64] ;  /* 0x0000002602107981 */ /* 0x000168000c1e1900 */
.L_x_49:
[----:B0-----:R-:W-:Y:S01]  /*c800*/  IMAD.MOV.U32 R2, RZ, RZ, 0x1 ;  /* 0x00000001ff027424 */ /* 0x001fe200078e00ff */
[----:B------:R-:W-:-:S04]  /*c810*/  ISETP.NE.AND P1, PT, R10, RZ, PT ;  /* 0x000000ff0a00720c */ /* 0x000fc80003f25270 */
[----:B------:R-:W-:-:S04]  /*c820*/  SHF.L.U32 R2, R2, 0x1f, RZ ;  /* 0x0000001f02027819 */ /* 0x000fc800000006ff */
[----:B------:R-:W0:Y:S02]  /*c830*/  SYNCS.PHASECHK.TRANS64.TRYWAIT P0, [UR40+0x29880], R2 ;  /* 0x02988002ff0075a7 */ /* 0x000e240008000168 */
[----:B0-----:R-:W-:Y:S05]  /*c840*/  @!P0 BRA `(.L_x_50) ;  /* 0x0000002800708947 */ /* 0x001fea0003800000 */
.L_x_103:
[----:B------:R-:W-:Y:S05]  /*c850*/  @P1 BRA `(.L_x_51) ;  /* 0x0000000000141947 */ /* 0x000fea0003800000 */
[----:B------:R-:W-:Y:S01]  /*c860*/  LOP3.LUT P0, RZ, R19, 0x1f, RZ, 0xc0, !PT ;  /* 0x0000001f13ff7812 */ /* 0x000fe2000780c0ff */
[----:B0-----:R-:W-:-:S04]  /*c870*/  IMAD.MOV.U32 R3, RZ, RZ, 0x5000 ;  /* 0x00005000ff037424 */ /* 0x001fc800078e00ff */
[----:B------:R2:W-:Y:S08]  /*c880*/  SYNCS.ARRIVE.TRANS64 RZ, [UR40+0x29870], R3 ;  /* 0x02987003ffff79a7 */ /* 0x0005f00008000028 */
[----:B--2---:R-:W-:Y:S05]  /*c890*/  @!P0 BRA `(.L_x_51) ;  /* 0x0000000000048947 */ /* 0x004fea0003800000 */
[----:B------:R-:W-:Y:S01]  /*c8a0*/  BPT.TRAP 0x1 ;  /* 0x000000040000795c */ /* 0x000fe20000300000 */
.L_x_51:
[----:B------:R-:W-:Y:S01]  /*c8b0*/  IMAD R0, R0, 0xa0, RZ ;  /* 0x000000a000007824 */ /* 0x000fe200078e02ff */
[----:B------:R-:W-:Y:S01]  /*c8c0*/  ULDC.64 UR4, c[0x0][0x198] ;  /* 0x0000660000047ab9 */ /* 0x000fe20000000a00 */
[----:B-----5:R-:W-:Y:S01]  /*c8d0*/  R2UR UR13, R16 ;  /* 0x00000000100d72ca */ /* 0x020fe200000e0000 */
[----:B------:R-:W-:Y:S02]  /*c8e0*/  UIADD3 UR4, UP0, UR4, 0x470, URZ ;  /* 0x0000047004047890 */ /* 0x000fe4000ff1e03f */
[----:B------:R-:W-:Y:S01]  /*c8f0*/  R2UR UR11, R0 ;  /* 0x00000000000b72ca */ /* 0x000fe200000e0000 */
[----:B------:R-:W-:Y:S02]  /*c900*/  UIADD3 UR8, UR40, 0xa400, URZ ;  /* 0x0000a40028087890 */ /* 0x000fe4000fffe03f */
[----:B------:R-:W-:Y:S02]  /*c910*/  UIADD3 UR9, UR40, 0x29870, URZ ;  /* 0x0002987028097890 */ /* 0x000fe4000fffe03f */
[----:B------:R-:W-:Y:S01]  /*c920*/  UIADD3.X UR5, URZ, UR5, URZ, UP0, !UPT ;  /* 0x000000053f057290 */ /* 0x000fe200087fe43f */
[----:B------:R-:W-:Y:S01]  /*c930*/  UMOV UR6, 0x0 ;  /* 0x0000000000067882 */ /* 0x000fe20000000000 */
[----:B------:R-:W-:Y:S01]  /*c940*/  UMOV UR7, 0x14f00000 ;  /* 0x14f0000000077882 */ /* 0x000fe20000000000 */
[----:B------:R-:W-:Y:S01]  /*c950*/  UMOV UR10, URZ ;  /* 0x0000003f000a7c82 */ /* 0x000fe20008000000 */
[----:B------:R-:W-:-:S05]  /*c960*/  UMOV UR12, UR36 ;  /* 0x00000024000c7c82 */ /* 0x000fca0008000000 */
[----:B------:R2:W-:Y:S01]  /*c970*/  UTMALDG.4D [UR8], [UR4], desc[UR6] ;  /* 0x00000608040075b4 */ /* 0x0005e20008019000 */
[----:B------:R-:W3:Y:S02]  /*c980*/  SYNCS.PHASECHK.TRANS64.TRYWAIT P0, [UR40+0x29840], R2 ;  /* 0x02984002ff0075a7 */ /* 0x000ee40008000168 */
[----:B--23--:R-:W-:Y:S05]  /*c990*/  @!P0 BRA `(.L_x_52) ;  /* 0x0000002800348947 */ /* 0x00cfea0003800000 */
.L_x_104:
[----:B------:R-:W-:Y:S05]  /*c9a0*/  @P1 BRA `(.L_x_53) ;  /* 0x0000000000141947 */ /* 0x000fea0003800000 */
[----:B------:R-:W-:Y:S01]  /*c9b0*/  LOP3.LUT P0, RZ, R19, 0x1f, RZ, 0xc0, !PT ;  /* 0x0000001f13ff7812 */ /* 0x000fe2000780c0ff */
[----:B0-----:R-:W-:-:S04]  /*c9c0*/  IMAD.MOV.U32 R2, RZ, RZ, 0x7800 ;  /* 0x00007800ff027424 */ /* 0x001fc800078e00ff */
[----:B------:R2:W-:Y:S08]  /*c9d0*/  SYNCS.ARRIVE.TRANS64 RZ, [UR40+0x29830], R2 ;  /* 0x02983002ffff79a7 */ /* 0x0005f00008000028 */
[----:B--2---:R-:W-:Y:S05]  /*c9e0*/  @!P0 BRA `(.L_x_53) ;  /* 0x0000000000048947 */ /* 0x004fea0003800000 */
[----:B------:R-:W-:Y:S01]  /*c9f0*/  BPT.TRAP 0x1 ;  /* 0x000000040000795c */ /* 0x000fe20000300000 */
.L_x_53:
[----:B0-----:R-:W2:Y:S01]  /*ca00*/  LDL.LU R2, [R1] ;  /* 0x0000000001027983 */ /* 0x001ea20000300800 */
[----:B------:R-:W-:Y:S01]  /*ca10*/  PLOP3.LUT P0, PT, PT, PT, PT, 0x80, 0x0 ;  /* 0x000000000000781c */ /* 0x000fe20003f0f070 */
[----:B------:R-:W-:Y:S01]  /*ca20*/  ULDC.64 UR4, c[0x0][0x198] ;  /* 0x0000660000047ab9 */ /* 0x000fe20000000a00 */
[----:B------:R-:W-:Y:S01]  /*ca30*/  R2UR UR11, R0 ;  /* 0x00000000000b72ca */ /* 0x000fe200000e0000 */
[----:B------:R-:W-:Y:S01]  /*ca40*/  UIADD3 UR4, UP0, UR4, 0x370, URZ ;  /* 0x0000037004047890 */ /* 0x000fe2000ff1e03f */
[----:B------:R-:W-:Y:S01]  /*ca50*/  R2UR UR13, R16 ;  /* 0x00000000100d72ca */ /* 0x000fe200000e0000 */
[----:B------:R-:W-:Y:S02]  /*ca60*/  UIADD3 UR8, UR40, 0x1a400, URZ ;  /* 0x0001a40028087890 */ /* 0x000fe4000fffe03f */
[----:B------:R-:W-:Y:S02]  /*ca70*/  UIADD3 UR9, UR40, 0x29830, URZ ;  /* 0x0002983028097890 */ /* 0x000fe4000fffe03f */
[----:B------:R-:W-:-:S02]  /*ca80*/  UIADD3.X UR5, URZ, UR5, URZ, UP0, !UPT ;  /* 0x000000053f057290 */ /* 0x000fc400087fe43f */
[----:B------:R-:W-:Y:S02]  /*ca90*/  UIADD3 UR16, UR40, 0x1cc00, URZ ;  /* 0x0001cc0028107890 */ /* 0x000fe4000fffe03f */
[----:B------:R-:W-:Y:S01]  /*caa0*/  UIADD3 UR32, UR40, 0x1f400, URZ ;  /* 0x0001f40028207890 */ /* 0x000fe2000fffe03f */
[----:B------:R-:W-:Y:S01]  /*cab0*/  UMOV UR6, 0x0 ;  /* 0x0000000000067882 */ /* 0x000fe20000000000 */
[----:B------:R-:W-:Y:S01]  /*cac0*/  UMOV UR7, 0x14f00000 ;  /* 0x14f0000000077882 */ /* 0x000fe20000000000 */
[----:B------:R-:W-:Y:S01]  /*cad0*/  UMOV UR10, URZ ;  /* 0x0000003f000a7c82 */ /* 0x000fe20008000000 */
[----:B------:R-:W-:Y:S01]  /*cae0*/  UMOV UR12, UR36 ;  /* 0x00000024000c7c82 */ /* 0x000fe20008000000 */
[----:B------:R-:W-:Y:S01]  /*caf0*/  UMOV UR18, 0x40 ;  /* 0x0000004000127882 */ /* 0x000fe20000000000 */
[----:B------:R-:W-:Y:S01]  /*cb00*/  UMOV UR20, UR36 ;  /* 0x0000002400147c82 */ /* 0x000fe20008000000 */
[----:B------:R-:W-:Y:S01]  /*cb10*/  UMOV UR17, UR9 ;  /* 0x0000000900117c82 */ /* 0x000fe20008000000 */
[----:B------:R-:W-:Y:S01]  /*cb20*/  UMOV UR19, UR11 ;  /* 0x0000000b00137c82 */ /* 0x000fe20008000000 */
[----:B------:R-:W-:Y:S01]  /*cb30*/  UMOV UR21, UR13 ;  /* 0x0000000d00157c82 */ /* 0x000fe20008000000 */
[----:B------:R-:W-:Y:S01]  /*cb40*/  UMOV UR34, 0x80 ;  /* 0x0000008000227882 */ /* 0x000fe20000000000 */
[----:B------:R-:W-:Y:S01]  /*cb50*/  UMOV UR33, UR9 ;  /* 0x0000000900217c82 */ /* 0x000fe20008000000 */
[----:B------:R-:W-:Y:S01]  /*cb60*/  UMOV UR35, UR11 ;  /* 0x0000000b00237c82 */ /* 0x000fe20008000000 */
[----:B------:R3:W-:Y:S01]  /*cb70*/  UTMALDG.4D [UR8], [UR4], desc[UR6] ;  /* 0x00000608040075b4 */ /* 0x0007e20008019000 */
[----:B------:R-:W-:Y:S01]  /*cb80*/  UMOV UR37, UR13 ;  /* 0x0000000d00257c82 */ /* 0x000fe20008000000 */
[----:B------:R3:W-:Y:S01]  /*cb90*/  UTMALDG.4D [UR16], [UR4], desc[UR6] ;  /* 0x00000610040075b4 */ /* 0x0007e20008019000 */
[----:B------:R3:W-:Y:S01]  /*cba0*/  UTMALDG.4D [UR32], [UR4], desc[UR6] ;  /* 0x00000620040075b4 */ /* 0x0007e20008019000 */
[----:B--2---:R-:W-:-:S04]  /*cbb0*/  LOP3.LUT R2, R2, 0xfffffffd, RZ, 0xc0, !PT ;  /* 0xfffffffd02027812 */ /* 0x004fc800078ec0ff */
[----:B------:R-:W-:-:S05]  /*cbc0*/  @P0 LOP3.LUT R2, R2, 0x2, RZ, 0xfc, !PT ;  /* 0x0000000202020812 */ /* 0x000fca00078efcff */
[----:B------:R3:W-:Y:S01]  /*cbd0*/  STL [R1], R2 ;  /* 0x0000000201007387 */ /* 0x0007e20000100800 */
[----:B------:R-:W-:Y:S01]  /*cbe0*/  NOP ;  /* 0x0000000000007918 */ /* 0x000fe20000000000 */
.L_x_47:
[----:B------:R-:W-:Y:S05]  /*cbf0*/  WARPSYNC.ALL ;  /* 0x0000000000007948 */ /* 0x000fea0003800000 */
[----:B---3--:R-:W-:Y:S01]  /*cc00*/  UIADD3 UR4, UR40, 0x14400, URZ ;  /* 0x0001440028047890 */ /* 0x008fe2000fffe03f */
[----:B------:R-:W-:Y:S03]  /*cc10*/  BAR.SYNC.DEFER_BLOCKING 0x8, 0x180 ;  /* 0x0206000000007b1d */ /* 0x000fe60000010000 */
[----:B------:R-:W-:-:S06]  /*cc20*/  ULOP3.LUT UP0, URZ, UR4, 0x1bf, URZ, 0xc0, !UPT ;  /* 0x000001bf043f7892 */ /* 0x000fcc000f80c03f */
[----:B------:R-:W-:-:S13]  /*cc30*/  PLOP3.LUT P0, PT, PT, PT, UP0, 0x80, 0x0 ;  /* 0x000000000000781c */ /* 0x000fda0003f0f008 */
[----:B------:R-:W-:Y:S05]  /*cc40*/  @!P0 BRA `(.L_x_54) ;  /* 0x0000000000408947 */ /* 0x000fea0003800000 */
[----:B------:R-:W-:Y:S01]  /*cc50*/  MOV R2, 0x0 ;  /* 0x0000000000027802 */ /* 0x000fe20000000f00 */
[----:B------:R-:W-:Y:S01]  /*cc60*/  ULDC.64 UR6, c[0x4][0xc8] ;  /* 0x0100320000067ab9 */ /* 0x000fe20000000a00 */
[----:B------:R-:W-:Y:S01]  /*cc70*/  ULDC.64 UR8, c[0x4][0xd0] ;  /* 0x0100340000087ab9 */ /* 0x000fe20000000a00 */
[----:B------:R-:W-:Y:S01]  /*cc80*/  ULDC.64 UR4, c[0x4][0x28] ;  /* 0x01000a0000047ab9 */ /* 0x000fe20000000a00 */
[----:B------:R-:W-:Y:S01]  /*cc90*/  MOV R4, UR6 ;  /* 0x0000000600047c02 */ /* 0x000fe20008000f00 */
[----:B------:R-:W-:Y:S01]  /*cca0*/  IMAD.U32 R5, RZ, RZ, UR7 ;  /* 0x00000007ff057e24 */ /* 0x000fe2000f8e00ff */
[----:B------:R-:W2:Y:S01]  /*ccb0*/  LDC.64 R2, c[0x4][R2] ;  /* 0x0100000002027b82 */ /* 0x000ea20000000a00 */
[----:B-1----:R-:W-:Y:S02]  /*ccc0*/  IMAD.U32 R6, RZ, RZ, UR8 ;  /* 0x00000008ff067e24 */ /* 0x002fe4000f8e00ff */
[----:B------:R-:W-:Y:S02]  /*ccd0*/  IMAD.U32 R7, RZ, RZ, UR9 ;  /* 0x00000009ff077e24 */ /* 0x000fe4000f8e00ff */
[----:B------:R-:W-:-:S02]  /*cce0*/  IMAD.U32 R10, RZ, RZ, UR4 ;  /* 0x00000004ff0a7e24 */ /* 0x000fc4000f8e00ff */
[----:B------:R-:W-:Y:S02]  /*ccf0*/  IMAD.U32 R11, RZ, RZ, UR5 ;  /* 0x00000005ff0b7e24 */ /* 0x000fe4000f8e00ff */
[----:B------:R-:W-:Y:S02]  /*cd00*/  IMAD.MOV.U32 R8, RZ, RZ, 0x70 ;  /* 0x00000070ff087424 */ /* 0x000fe400078e00ff */
[----:B------:R-:W-:Y:S02]  /*cd10*/  IMAD.MOV.U32 R12, RZ, RZ, 0x1 ;  /* 0x00000001ff0c7424 */ /* 0x000fe400078e00ff */
[----:B------:R-:W-:-:S07]  /*cd20*/  IMAD.MOV.U32 R13, RZ, RZ, RZ ;  /* 0x000000ffff0d7224 */ /* 0x000fce00078e00ff */
[----:B------:R-:W-:-:S07]  /*cd30*/  LEPC R20, `(.L_x_54) ;  /* 0x000000001014794e */ /* 0x000fce0000000000 */
[----:B0-2---:R-:W-:Y:S05]  /*cd40*/  CALL.ABS.NOINC R2 ;  /* 0x0000000002007343 */ /* 0x005fea0003c00000 */
.L_x_54:
[----:B0-----:R-:W-:Y:S01]  /*cd50*/  SHF.R.U32.HI R0, RZ, 0x3, R19 ;  /* 0x00000003ff007819 */ /* 0x001fe20000011613 */
[C---:B------:R-:W-:Y:S01]  /*cd60*/  IMAD.SHL.U32 R8, R19.reuse, 0x10, RZ ;  /* 0x0000001013087824 */ /* 0x040fe200078e00ff */
[----:B-1----:R-:W0:Y:S01]  /*cd70*/  S2R R6, SR_CTAID.Z ;  /* 0x0000000000067919 */ /* 0x002e220000002700 */
[C---:B------:R-:W-:Y:S01]  /*cd80*/  IMAD.SHL.U32 R2, R19.reuse, 0x10, RZ ;  /* 0x0000001013027824 */ /* 0x040fe200078e00ff */
[----:B------:R-:W1:Y:S01]  /*cd90*/  LDC R9, c[0x0][0x448] ;  /* 0x00011200ff097b82 */ /* 0x000e620000000800 */
[----:B------:R-:W-:Y:S01]  /*cda0*/  IMAD.SHL.U32 R3, R0, 0x80, RZ ;  /* 0x0000008000037824 */ /* 0x000fe200078e00ff */
[----:B------:R-:W-:Y:S01]  /*cdb0*/  LOP3.LUT R8, R8, 0x30, RZ, 0xe2, !PT ;  /* 0x0000003008087812 */ /* 0x000fe200078ee2ff */
[----:B------:R-:W-:Y:S01]  /*cdc0*/  IMAD.SHL.U32 R0, R0, 0x10, RZ ;  /* 0x0000001000007824 */ /* 0x000fe200078e00ff */
[----:B------:R-:W-:Y:S01]  /*cdd0*/  USHF.R.S32.HI UR4, URZ, 0x1f, UR36 ;  /* 0x0000001f3f047899 */ /* 0x000fe20008011424 */
[----:B------:R-:W2:Y:S01]  /*cde0*/  S2R R10, SR_CTAID.X ;  /* 0x00000000000a7919 */ /* 0x000ea20000002500 */
[----:B------:R-:W-:Y:S01]  /*cdf0*/  LOP3.LUT R3, R8, 0x180, R3, 0xf8, !PT ;  /* 0x0000018008037812 */ /* 0x000fe200078ef803 */
[----:B------:R-:W-:Y:S01]  /*ce00*/  ULDC.64 UR8, c[0x0][0x2d8] ;  /* 0x0000b60000087ab9 */ /* 0x000fe20000000a00 */
[----:B------:R-:W-:Y:S01]  /*ce10*/  LOP3.LUT R11, R19, 0x7f, RZ, 0xc0, !PT ;  /* 0x0000007f130b7812 */ /* 0x000fe200078ec0ff */
[----:B------:R-:W-:Y:S01]  /*ce20*/  UIMAD UR6, UR4, UR8, URZ ;  /* 0x00000008040672a4 */ /* 0x000fe2000f8e023f */
[----:B------:R-:W-:Y:S01]  /*ce30*/  LOP3.LUT R0, R3, 0x30, R0, 0x78, !PT ;  /* 0x0000003003007812 */ /* 0x000fe200078e7800 */
[----:B------:R-:W-:Y:S01]  /*ce40*/  UIMAD.WIDE.U32 UR4, UR36, UR8, URZ ;  /* 0x00000008240472a5 */ /* 0x000fe2000f8e003f */
[----:B------:R-:W-:Y:S01]  /*ce50*/  LOP3.LUT R3, R2, 0x40, RZ, 0xc0, !PT ;  /* 0x0000004002037812 */ /* 0x000fe200078ec0ff */
[----:B------:R-:W-:-:S03]  /*ce60*/  UIMAD UR6, UR36, UR9, UR6 ;  /* 0x00000009240672a4 */ /* 0x000fc6000f8e0206 */
[----:B------:R-:W-:Y:S01]  /*ce70*/  IADD3 R0, R0, R3, R18 ;  /* 0x0000000300007210 */ /* 0x000fe20007ffe012 */
[----:B------:R-:W-:Y:S01]  /*ce80*/  UIADD3 UR5, UR5, UR6, URZ ;  /* 0x0000000605057290 */ /* 0x000fe2000fffe03f */
[----:B------:R-:W3:Y:S01]  /*ce90*/  LDC.64 R2, c[0x0][0x2e0] ;  /* 0x0000b800ff027b82 */ /* 0x000ee20000000a00 */
[----:B-1----:R-:W-:Y:S02]  /*cea0*/  ISETP.NE.AND P0, PT, R9, 0x1, PT ;  /* 0x000000010900780c */ /* 0x002fe40003f05270 */
[----:B0-----:R-:W-:-:S05]  /*ceb0*/  SHF.R.S32.HI R5, RZ, 0x1f, R6 ;  /* 0x0000001fff057819 */ /* 0x001fca0000011406 */
[----:B---3--:R-:W-:-:S06]  /*cec0*/  IMAD R4, R5, R2, RZ ;  /* 0x0000000205047224 */ /* 0x008fcc00078e02ff */
[----:B------:R-:W0:Y:S01]  /*ced0*/  @P0 LDC R5, c[0x0][0x44c] ;  /* 0x00011300ff050b82 */ /* 0x000e220000000800 */
[C---:B------:R-:W-:Y:S02]  /*cee0*/  IMAD R4, R6.reuse, R3, R4 ;  /* 0x0000000306047224 */ /* 0x040fe400078e0204 */
[----:B------:R-:W-:Y:S01]  /*cef0*/  IMAD.WIDE.U32 R2, R6, R2, UR4 ;  /* 0x0000000406027e25 */ /* 0x000fe2000f8e0002 */
[----:B------:R-:W-:-:S03]  /*cf00*/  ULDC.64 UR4, c[0x0][0x2d0] ;  /* 0x0000b40000047ab9 */ /* 0x000fc60000000a00 */
[----:B------:R-:W-:Y:S02]  /*cf10*/  IMAD.IADD R3, R3, 0x1, R4 ;  /* 0x0000000103037824 */ /* 0x000fe400078e0204 */
[----:B------:R-:W1:Y:S01]  /*cf20*/  @P0 LDC R4, c[0x0][0x450] ;  /* 0x00011400ff040b82 */ /* 0x000e620000000800 */
[----:B------:R-:W-:-:S05]  /*cf30*/  IMAD.SHL.U32 R6, R19, 0x20, RZ ;  /* 0x0000002013067824 */ /* 0x000fca00078e00ff */
[----:B------:R-:W-:-:S04]  /*cf40*/  LOP3.LUT R6, R6, 0x60, RZ, 0xc0, !PT ;  /* 0x0000006006067812 */ /* 0x000fc800078ec0ff */
[----:B------:R-:W-:-:S05]  /*cf50*/  LEA.HI R6, R11, R6, RZ, 0x1e ;  /* 0x000000060b067211 */ /* 0x000fca00078ff0ff */
[----:B--2---:R-:W-:-:S04]  /*cf60*/  IMAD R6, R10, 0x80, R6 ;  /* 0x000000800a067824 */ /* 0x004fc800078e0206 */
[----:B0-----:R-:W-:-:S04]  /*cf70*/  @P0 IMAD.HI.U32 R7, R6, R5, RZ ;  /* 0x0000000506070227 */ /* 0x001fc800078e00ff */
[----:B------:R-:W-:Y:S01]  /*cf80*/  IMAD.MOV.U32 R5, RZ, RZ, R6 ;  /* 0x000000ffff057224 */ /* 0x000fe200078e0006 */
[----:B-1----:R-:W-:Y:S02]  /*cf90*/  @P0 SHF.R.U32.HI R5, RZ, R4, R7 ;  /* 0x00000004ff050219 */ /* 0x002fe40000011607 */
[----:B------:R-:W-:-:S03]  /*cfa0*/  SHF.R.U32.HI R7, RZ, 0x2, R11 ;  /* 0x00000002ff077819 */ /* 0x000fc6000001160b */
[----:B------:R-:W-:Y:S02]  /*cfb0*/  IMAD.MOV R4, RZ, RZ, -R5 ;  /* 0x000000ffff047224 */ /* 0x000fe400078e0a05 */
[----:B------:R-:W-:-:S04]  /*cfc0*/  IMAD.WIDE.U32 R2, R5, UR4, R2 ;  /* 0x0000000405027c25 */ /* 0x000fc8000f8e0002 */
[----:B------:R-:W-:Y:S01]  /*cfd0*/  IMAD R4, R9, R4, R6 ;  /* 0x0000000409047224 */ /* 0x000fe200078e0206 */
[----:B------:R-:W-:-:S05]  /*cfe0*/  SHF.R.S32.HI R6, RZ, 0x1f, R5 ;  /* 0x0000001fff067819 */ /* 0x000fca0000011405 */
[----:B------:R-:W-:-:S04]  /*cff0*/  IMAD R6, R6, UR4, RZ ;  /* 0x0000000406067c24 */ /* 0x000fc8000f8e02ff */
[----:B------:R-:W-:Y:S01]  /*d000*/  IMAD R5, R5, UR5, R6 ;  /* 0x0000000505057c24 */ /* 0x000fe2000f8e0206 */
[----:B------:R-:W-:-:S03]  /*d010*/  ULDC.64 UR4, c[0x0][0x2c8] ;  /* 0x0000b20000047ab9 */ /* 0x000fc60000000a00 */
[----:B------:R-:W-:Y:S01]  /*d020*/  IMAD.IADD R3, R3, 0x1, R5 ;  /* 0x0000000103037824 */ /* 0x000fe200078e0205 */
[----:B------:R-:W-:Y:S01]  /*d030*/  SHF.R.S32.HI R5, RZ, 0x1f, R4 ;  /* 0x0000001fff057819 */ /* 0x000fe20000011404 */
[----:B------:R-:W-:-:S04]  /*d040*/  IMAD.WIDE.U32 R2, R4, UR4, R2 ;  /* 0x0000000404027c25 */ /* 0x000fc8000f8e0002 */
[----:B------:R-:W-:-:S04]  /*d050*/  IMAD R5, R5, UR4, RZ ;  /* 0x0000000405057c24 */ /* 0x000fc8000f8e02ff */
[----:B------:R-:W-:Y:S01]  /*d060*/  IMAD R5, R4, UR5, R5 ;  /* 0x0000000504057c24 */ /* 0x000fe2000f8e0205 */
[----:B------:R-:W-:Y:S02]  /*d070*/  ULDC.64 UR4, c[0x0][0x280] ;  /* 0x0000a00000047ab9 */ /* 0x000fe40000000a00 */
[----:B------:R-:W-:Y:S01]  /*d080*/  IADD3 R6, P0, R2, UR4, RZ ;  /* 0x0000000402067c10 */ /* 0x000fe2000ff1e0ff */
[----:B------:R-:W-:Y:S01]  /*d090*/  ULDC UR4, c[0x0][0x2b8] ;  /* 0x0000ae0000047ab9 */ /* 0x000fe20000000800 */
[----:B------:R-:W-:Y:S02]  /*d0a0*/  IADD3 R2, R8, 0x40, RZ ;  /* 0x0000004008027810 */ /* 0x000fe40007ffe0ff */
[----:B------:R-:W-:Y:S02]  /*d0b0*/  IADD3.X R5, R3, UR5, R5, P0, !PT ;  /* 0x0000000503057c10 */ /* 0x000fe400087fe405 */
[----:B------:R-:W-:Y:S01]  /*d0c0*/  ISETP.GE.AND P0, PT, R2, UR4, PT ;  /* 0x0000000402007c0c */ /* 0x000fe2000bf06270 */
[C---:B------:R-:W-:Y:S01]  /*d0d0*/  VIADD R2, R8.reuse, 0x80 ;  /* 0x0000008008027836 */ /* 0x040fe20000000000 */
[----:B------:R-:W-:-:S04]  /*d0e0*/  ISETP.GE.AND P2, PT, R8, UR4, PT ;  /* 0x0000000408007c0c */ /* 0x000fc8000bf46270 */
[----:B------:R-:W-:Y:S01]  /*d0f0*/  ISETP.GE.AND P1, PT, R2, UR4, PT ;  /* 0x0000000402007c0c */ /* 0x000fe2000bf26270 */
[----:B------:R-:W-:-:S03]  /*d100*/  UMOV UR4, 0xffffffff ;  /* 0xffffffff00047882 */ /* 0x000fc60000000000 */
[----:B------:R-:W-:Y:S09]  /*d110*/  BRA.DIV UR4, `(.L_x_55) ;  /* 0x00000022046c7947 */ /* 0x000ff2000b800000 */
[----:B------:R-:W0:Y:S01]  /*d120*/  SHFL.IDX PT, R3, R6, RZ, 0x1c1f ;  /* 0x001c1fff06037589 */ /* 0x000e2200000e0000 */
[----:B------:R-:W-:Y:S01]  /*d130*/  ULDC UR4, c[0x0][0x288] ;  /* 0x0000a20000047ab9 */ /* 0x000fe20000000800 */
[----:B------:R-:W-:Y:S02]  /*d140*/  IMAD R7, R10, 0x80, R7 ;  /* 0x000000800a077824 */ /* 0x000fe400078e0207 */
[----:B------:R-:W1:Y:S01]  /*d150*/  SHFL.IDX PT, R2, R5, RZ, 0x1c1f ;  /* 0x001c1fff05027589 */ /* 0x000e6200000e0000 */
[----:B------:R-:W-:Y:S02]  /*d160*/  IMAD R4, R9, UR4, RZ ;  /* 0x0000000409047c24 */ /* 0x000fe4000f8e02ff */
[C---:B------:R-:W-:Y:S01]  /*d170*/  VIADD R11, R7.reuse, 0x20 ;  /* 0x00000020070b7836 */ /* 0x040fe20000000000 */
[----:B------:R-:W2:Y:S02]  /*d180*/  SHFL.IDX PT, R14, R6, 0x1, 0x1c1f ;  /* 0x003c1f00060e7f89 */ /* 0x000ea400000e0000 */
[----:B------:R-:W-:-:S13]  /*d190*/  ISETP.GE.AND P4, PT, R7, R4, PT ;  /* 0x000000040700720c */ /* 0x000fda0003f86270 */
[----:B------:R-:W-:Y:S01]  /*d1a0*/  @!P4 VIADD R9, R0, UR40 ;  /* 0x000000280009cc36 */ /* 0x000fe20008000000 */
[----:B0-----:R-:W-:-:S05]  /*d1b0*/  @!P4 IADD3 R3, P3, R8, R3, RZ ;  /* 0x000000030803c210 */ /* 0x001fca0007f7e0ff */
[----:B-1----:R-:W-:Y:S01]  /*d1c0*/  @!P4 IMAD.X R2, RZ, RZ, R2, P3 ;  /* 0x000000ffff02c224 */ /* 0x002fe200018e0602 */
[----:B------:R-:W-:Y:S01]  /*d1d0*/  ISETP.GE.AND P3, PT, R11, R4, PT ;  /* 0x000000040b00720c */ /* 0x000fe20003f66270 */
[----:B------:R-:W-:-:S03]  /*d1e0*/  VIADD R11, R7, 0x40 ;  /* 0x00000040070b7836 */ /* 0x000fc60000000000 */
[----:B------:R-:W-:-:S04]  /*d1f0*/  @!P4 LOP3.LUT R3, R3, R2, RZ, 0x3c, !PT ;  /* 0x000000020303c212 */ /* 0x000fc800078e3cff */
[----:B------:R-:W-:-:S04]  /*d200*/  @!P4 LOP3.LUT R2, R3, R2, RZ, 0x3c, !PT ;  /* 0x000000020302c212 */ /* 0x000fc800078e3cff */
[----:B------:R-:W-:-:S05]  /*d210*/  @!P4 LOP3.LUT R3, R3, R2, RZ, 0x3c, !PT ;  /* 0x000000020303c212 */ /* 0x000fca00078e3cff */
[----:B------:R-:W-:Y:S04]  /*d220*/  @!P4 LDGSTS.E.BYPASS.LTC128B.128 [R9+0x14400], desc[UR38][R2.64], !P2 ;  /* 0x144000000209cfae */ /* 0x000fe8000d101d66 */
[----:B------:R-:W-:Y:S04]  /*d230*/  @!P4 LDGSTS.E.BYPASS.LTC128B.128 [R9+0x16400], desc[UR38][R2.64+0x40], !P0 ;  /* 0x164000400209cfae */ /* 0x000fe8000c101d66 */
[----:B------:R0:W-:Y:S04]  /*d240*/  @!P4 LDGSTS.E.BYPASS.LTC128B.128 [R9+0x18400], desc[UR38][R2.64+0x80], !P1 ;  /* 0x184000800209cfae */ /* 0x0001e8000c901d66 */
[----:B0-----:R-:W0:Y:S01]  /*d250*/  SHFL.IDX PT, R2, R5, 0x1, 0x1c1f ;  /* 0x003c1f0005027f89 */ /* 0x001e2200000e0000 */
[----:B--2---:R-:W-:Y:S01]  /*d260*/  @!P3 IADD3 R3, P4, R8, R14, RZ ;  /* 0x0000000e0803b210 */ /* 0x004fe20007f9e0ff */
[----:B------:R-:W-:-:S02]  /*d270*/  @!P3 VIADD R9, R0, UR40 ;  /* 0x000000280009bc36 */ /* 0x000fc40008000000 */
[----:B------:R-:W1:Y:S02]  /*d280*/  SHFL.IDX PT, R14, R6, 0x2, 0x1c1f ;  /* 0x005c1f00060e7f89 */ /* 0x000e6400000e0000 */
[----:B0-----:R-:W-:-:S05]  /*d290*/  @!P3 IMAD.X R2, RZ, RZ, R2, P4 ;  /* 0x000000ffff02b224 */ /* 0x001fca00020e0602 */
[----:B------:R-:W-:-:S04]  /*d2a0*/  @!P3 LOP3.LUT R3, R3, R2, RZ, 0x3c, !PT ;  /* 0x000000020303b212 */ /* 0x000fc800078e3cff */
[----:B------:R-:W-:-:S04]  /*d2b0*/  @!P3 LOP3.LUT R2, R3, R2, RZ, 0x3c, !PT ;  /* 0x000000020302b212 */ /* 0x000fc800078e3cff */
[----:B------:R-:W-:-:S05]  /*d2c0*/  @!P3 LOP3.LUT R3, R3, R2, RZ, 0x3c, !PT ;  /* 0x000000020303b212 */ /* 0x000fca00078e3cff */
[----:B------:R-:W-:Y:S04]  /*d2d0*/  @!P3 LDGSTS.E.BYPASS.LTC128B.128 [R9+0x14c00], desc[UR38][R2.64], !P2 ;  /* 0x14c000000209bfae */ /* 0x000fe8000d101d66 */
[----:B------:R-:W-:Y:S04]  /*d2e0*/  @!P3 LDGSTS.E.BYPASS.LTC128B.128 [R9+0x16c00], desc[UR38][R2.64+0x40], !P0 ;  /* 0x16c000400209bfae */ /* 0x000fe8000c101d66 */
[----:B------:R0:W-:Y:S01]  /*d2f0*/  @!P3 LDGSTS.E.BYPASS.LTC128B.128 [R9+0x18c00], desc[UR38][R2.64+0x80], !P1 ;  /* 0x18c000800209bfae */ /* 0x0001e2000c901d66 */
[----:B------:R-:W-:-:S03]  /*d300*/  ISETP.GE.AND P3, PT, R11, R4, PT ;  /* 0x000000040b00720c */ /* 0x000fc60003f66270 */
[----:B0-----:R-:W0:Y:S10]  /*d310*/  SHFL.IDX PT, R2, R5, 0x2, 0x1c1f ;  /* 0x005c1f0005027f89 */ /* 0x001e3400000e0000 */
[----:B-1----:R-:W-:Y:S01]  /*d320*/  @!P3 IADD3 R3, P4, R8, R14, RZ ;  /* 0x0000000e0803b210 */ /* 0x002fe20007f9e0ff */
[----:B------:R-:W-:Y:S01]  /*d330*/  @!P3 VIADD R21, R0, UR40 ;  /* 0x000000280015bc36 */ /* 0x000fe20008000000 */
[----:B------:R-:W1:Y:S04]  /*d340*/  SHFL.IDX PT, R5, R5, 0x3, 0x1c1f ;  /* 0x007c1f0005057f89 */ /* 0x000e6800000e0000 */
[----:B------:R2:W3:Y:S01]  /*d350*/  SHFL.IDX PT, R14, R6, 0x3, 0x1c1f ;  /* 0x007c1f00060e7f89 */ /* 0x0004e200000e0000 */
[----:B0-----:R-:W-:-:S05]  /*d360*/  @!P3 IMAD.X R2, RZ, RZ, R2, P4 ;  /* 0x000000ffff02b224 */ /* 0x001fca00020e0602 */
[----:B------:R-:W-:-:S04]  /*d370*/  @!P3 LOP3.LUT R3, R3, R2, RZ, 0x3c, !PT ;  /* 0x000000020303b212 */ /* 0x000fc800078e3cff */
[----:B------:R-:W-:-:S04]  /*d380*/  @!P3 LOP3.LUT R2, R3, R2, RZ, 0x3c, !PT ;  /* 0x000000020302b212 */ /* 0x000fc800078e3cff */
[----:B------:R-:W-:-:S05]  /*d390*/  @!P3 LOP3.LUT R3, R3, R2, RZ, 0x3c, !PT ;  /* 0x000000020303b212 */ /* 0x000fca00078e3cff */
[----:B------:R2:W-:Y:S04]  /*d3a0*/  @!P3 LDGSTS.E.BYPASS.LTC128B.128 [R21+0x15400], desc[UR38][R2.64], !P2 ;  /* 0x154000000215bfae */ /* 0x0005e8000d101d66 */
[----:B------:R2:W-:Y:S04]  /*d3b0*/  @!P3 LDGSTS.E.BYPASS.LTC128B.128 [R21+0x17400], desc[UR38][R2.64+0x40], !P0 ;  /* 0x174000400215bfae */ /* 0x0005e8000c101d66 */
[----:B-1-3--:R2:W-:Y:S02]  /*d3c0*/  @!P3 LDGSTS.E.BYPASS.LTC128B.128 [R21+0x19400], desc[UR38][R2.64+0x80], !P1 ;  /* 0x194000800215bfae */ /* 0x00a5e4000c901d66 */
.L_x_113:
[----:B------:R-:W-:Y:S01]  /*d3d0*/  VIADD R7, R7, 0x60 ;  /* 0x0000006007077836 */ /* 0x000fe20000000000 */
[----:B------:R-:W-:Y:S04]  /*d3e0*/  BSSY B0, `(.L_x_56) ;  /* 0x000000c000007945 */ /* 0x000fe80003800000 */
[----:B------:R-:W-:-:S13]  /*d3f0*/  ISETP.GE.AND P3, PT, R7, R4, PT ;  /* 0x000000040700720c */ /* 0x000fda0003f66270 */
[----:B------:R-:W-:Y:S05]  /*d400*/  @P3 BRA `(.L_x_57) ;  /* 0x0000000000243947 */ /* 0x000fea0003800000 */
[----:B--2---:R-:W-:-:S05]  /*d410*/  IADD3 R2, P3, R8, R14, RZ ;  /* 0x0000000e08027210 */ /* 0x004fca0007f7e0ff */
[----:B------:R-:W-:Y:S02]  /*d420*/  IMAD.X R3, RZ, RZ, R5, P3 ;  /* 0x000000ffff037224 */ /* 0x000fe400018e0605 */
[----:B------:R-:W-:-:S05]  /*d430*/  VIADD R5, R0, UR40 ;  /* 0x0000002800057c36 */ /* 0x000fca0008000000 */
[----:B------:R-:W-:Y:S01]  /*d440*/  @!PT LDS RZ, [RZ] ;  /* 0x00000000fffff984 */ /* 0x000fe20000000800 */
[----:B------:R-:W-:Y:S01]  /*d450*/  @!PT LDS RZ, [RZ] ;  /* 0x00000000fffff984 */ /* 0x000fe20000000800 */
[----:B------:R-:W-:Y:S01]  /*d460*/  @!PT LDS RZ, [RZ] ;  /* 0x00000000fffff984 */ /* 0x000fe20000000800 */
[----:B------:R0:W-:Y:S04]  /*d470*/  LDGSTS.E.BYPASS.LTC128B.128 [R5+0x15c00], desc[UR38][R2.64], !P2 ;  /* 0x15c0000002057fae */ /* 0x0001e8000d101d66 */
[----:B------:R0:W-:Y:S04]  /*d480*/  LDGSTS.E.BYPASS.LTC128B.128 [R5+0x17c00], desc[UR38][R2.64+0x40], !P0 ;  /* 0x17c0004002057fae */ /* 0x0001e8000c101d66 */
[----:B------:R0:W-:Y:S02]  /*d490*/  LDGSTS.E.BYPASS.LTC128B.128 [R5+0x19c00], desc[UR38][R2.64+0x80], !P1 ;  /* 0x19c0008002057fae */ /* 0x0001e4000c901d66 */
.L_x_57:
[----:B------:R-:W-:Y:S05]  /*d4a0*/  BSYNC B0 ;  /* 0x0000000000007941 */ /* 0x000fea0003800000 */
.L_x_56:
[----:B------:R-:W-:Y:S01]  /*d4b0*/  NOP ;  /* 0x0000000000007918 */ /* 0x000fe20000000000 */
[----:B------:R-:W-:Y:S01]  /*d4c0*/  SYNCS.ARRIVE.TRANS64.RED.A0T1 RZ, [UR40+0x29800], RZ ;  /* 0x029800ffffff79a7 */ /* 0x000fe20008200428 */
[----:B------:R-:W-:Y:S01]  /*d4d0*/  IMAD.MOV.U32 R0, RZ, RZ, 0x1 ;  /* 0x00000001ff007424 */ /* 0x000fe200078e00ff */
[----:B------:R-:W-:Y:S04]  /*d4e0*/  ARRIVES.LDGSTSBAR.64.TRANSCNT [UR40+0x29800] ;  /* 0x02980000ff0079b0 */ /* 0x000fe80008000aa8 */
[----:B------:R-:W-:Y:S01]  /*d4f0*/  SHF.L.U32 R0, R0, 0x1f, RZ ;  /* 0x0000001f00007819 */ /* 0x000fe200000006ff */
[----:B------:R-:W-:Y:S01]  /*d500*/  NOP ;  /* 0x0000000000007918 */ /* 0x000fe20000000000 */
[----:B0-2---:R-:W2:Y:S01]  /*d510*/  LDL R3, [R1+0x8] ;  /* 0x0000080001037983 */ /* 0x005ea20000100800 */
[----:B------:R-:W-:Y:S01]  /*d520*/  SYNCS.ARRIVE.TRANS64.A1T0 RZ, [UR40+0x29800], RZ ;  /* 0x029800ffffff79a7 */ /* 0x000fe20008100028 */
[----:B------:R-:W-:Y:S01]  /*d530*/  VIADD R2, R17, 0xfffffffe ;  /* 0xfffffffe11027836 */ /* 0x000fe20000000000 */
[----:B------:R-:W0:Y:S04]  /*d540*/  SYNCS.PHASECHK.TRANS64.TRYWAIT P0, [UR40+0x29820], R0 ;  /* 0x02982000ff0075a7 */ /* 0x000e280008000168 */
[----:B--2---:R-:W-:Y:S01]  /*d550*/  ISETP.GE.AND P1, PT, R2, R3, PT ;  /* 0x000000030200720c */ /* 0x004fe20003f26270 */
[----:B0-----:R-:W-:-:S12]  /*d560*/  @!P0 BRA `(.L_x_58) ;  /* 0x0000002000bc8947 */ /* 0x001fd80003800000 */
.L_x_114:
[----:B------:R-:W-:Y:S01]  /*d570*/  IMAD.MOV.U32 R20, RZ, RZ, 0x1 ;  /* 0x00000001ff147424 */ /* 0x000fe200078e00ff */
[----:B------:R-:W-:Y:S06]  /*d580*/  @!P1 BRA `(.L_x_59) ;  /* 0x0000000c00d49947 */ /* 0x000fec0003800000 */
[----:B0-----:R-:W2:Y:S01]  /*d590*/  LDL R3, [R1+0x1c] ;  /* 0x00001c0001037983 */ /* 0x001ea20000100800 */
[----:B------:R-:W-:Y:S01]  /*d5a0*/  IMAD.MOV.U32 R0, RZ, RZ, 0x1 ;  /* 0x00000001ff007424 */ /* 0x000fe200078e00ff */
[C---:B--2---:R-:W-:Y:S02]  /*d5b0*/  LOP3.LUT R4, R3.reuse, 0x1, RZ, 0xfc, !PT ;  /* 0x0000000103047812 */ /* 0x044fe400078efcff */
[----:B------:R-:W-:Y:S01]  /*d5c0*/  LOP3.LUT R21, R3, 0x2, RZ, 0xfc, !PT ;  /* 0x0000000203157812 */ /* 0x000fe200078efcff */
[----:B------:R-:W-:Y:S02]  /*d5d0*/  IMAD.MOV.U32 R3, RZ, RZ, RZ ;  /* 0x000000ffff037224 */ /* 0x000fe400078e00ff */
[----:B------:R0:W-:Y:S05]  /*d5e0*/  STL [R1+0x20], R4 ;  /* 0x0000200401007387 */ /* 0x0001ea0000100800 */
.L_x_78:
[----:B0-----:R-:W2:Y:S01]  /*d5f0*/  LDL R4, [R1] ;  /* 0x0000000001047983 */ /* 0x001ea20000100800 */
[----:B------:R-:W-:Y:S01]  /*d600*/  IADD3 R17, R3, 0x1, RZ ;  /* 0x0000000103117810 */ /* 0x000fe20007ffe0ff */
[----:B------:R-:W-:Y:S03]  /*d610*/  BSSY B0, `(.L_x_60) ;  /* 0x0000080000007945 */ /* 0x000fe60003800000 */
[----:B------:R-:W-:-:S04]  /*d620*/  ISETP.NE.AND P0, PT, R17, 0x2, PT ;  /* 0x000000021100780c */ /* 0x000fc80003f05270 */
[----:B------:R-:W-:Y:S02]  /*d630*/  SEL R5, RZ, 0x1, P0 ;  /* 0x00000001ff057807 */ /* 0x000fe40000000000 */
[----:B------:R-:W-:Y:S02]  /*d640*/  SEL R17, R17, RZ, P0 ;  /* 0x000000ff11117207 */ /* 0x000fe40000000000 */
[----:B------:R-:W-:Y:S02]  /*d650*/  LOP3.LUT R20, R0, R5, RZ, 0x3c, !PT ;  /* 0x0000000500147212 */ /* 0x000fe400078e3cff */
[----:B--2---:R-:W-:-:S13]  /*d660*/  LOP3.LUT P1, RZ, R4, 0x2, RZ, 0xc0, !PT ;  /* 0x0000000204ff7812 */ /* 0x004fda000782c0ff */
[----:B------:R-:W-:Y:S05]  /*d670*/  @!P1 BRA `(.L_x_61) ;  /* 0x0000000400e49947 */ /* 0x000fea0003800000 */
[----:B------:R-:W-:Y:S01]  /*d680*/  LOP3.LUT P1, RZ, R4, 0x1, RZ, 0xc0, !PT ;  /* 0x0000000104ff7812 */ /* 0x000fe2000782c0ff */
[----:B------:R-:W-:-:S12]  /*d690*/  IMAD.MOV.U32 R8, RZ, RZ, R2 ;  /* 0x000000ffff087224 */ /* 0x000fd800078e0002 */
[----:B------:R-:W-:Y:S05]  /*d6a0*/  @!P1 BRA `(.L_x_62) ;  /* 0x0000000000509947 */ /* 0x000fea0003800000 */
[----:B------:R-:W2:Y:S01]  /*d6b0*/  LDL R9, [R1+0xc] ;  /* 0x00000c0001097983 */ /* 0x000ea20000100800 */
[----:B------:R-:W0:Y:S01]  /*d6c0*/  LDC R8, c[0x0][0x43c] ;  /* 0x00010f00ff087b82 */ /* 0x000e220000000800 */
[----:B------:R-:W-:Y:S02]  /*d6d0*/  ULDC.64 UR4, c[0x0][0x428] ;  /* 0x00010a0000047ab9 */ /* 0x000fe40000000a00 */
[----:B------:R-:W3:Y:S01]  /*d6e0*/  LDL R10, [R1+0x4] ;  /* 0x00000400010a7983 */ /* 0x000ee20000100800 */
[----:B0-----:R-:W-:-:S13]  /*d6f0*/  ISETP.NE.AND P0, PT, R8, 0x1, PT ;  /* 0x000000010800780c */ /* 0x001fda0003f05270 */
[----:B------:R-:W0:Y:S02]  /*d700*/  @P0 LDC.64 R4, c[0x0][0x440] ;  /* 0x00011000ff040b82 */ /* 0x000e240000000a00 */
[----:B0-----:R-:W-:-:S04]  /*d710*/  @P0 IMAD.HI.U32 R6, R2, R4, RZ ;  /* 0x0000000402060227 */ /* 0x001fc800078e00ff */
[----:B------:R-:W-:Y:S01]  /*d720*/  IMAD.MOV.U32 R4, RZ, RZ, R2 ;  /* 0x000000ffff047224 */ /* 0x000fe200078e0002 */
[----:B------:R-:W-:Y:S02]  /*d730*/  @P0 SHF.R.U32.HI R4, RZ, R5, R6 ;  /* 0x00000005ff040219 */ /* 0x000fe40000011606 */
[----:B------:R-:W0:Y:S03]  /*d740*/  LDC.64 R6, c[0x0][0x418] ;  /* 0x00010600ff067b82 */ /* 0x000e260000000a00 */
[----:B------:R-:W-:-:S04]  /*d750*/  IMAD.MOV R5, RZ, RZ, -R4 ;  /* 0x000000ffff057224 */ /* 0x000fc800078e0a04 */
[----:B------:R-:W-:Y:S01]  /*d760*/  IMAD R8, R8, R5, R2 ;  /* 0x0000000508087224 */ /* 0x000fe200078e0202 */
[----:B------:R-:W-:Y:S01]  /*d770*/  SHF.R.S32.HI R5, RZ, 0x1f, R4 ;  /* 0x0000001fff057819 */ /* 0x000fe20000011404 */
[----:B--2---:R-:W-:-:S04]  /*d780*/  IMAD R9, R9, UR4, RZ ;  /* 0x0000000409097c24 */ /* 0x004fc8000f8e02ff */
[C---:B---3--:R-:W-:Y:S02]  /*d790*/  IMAD R9, R10.reuse, UR5, R9 ;  /* 0x000000050a097c24 */ /* 0x048fe4000f8e0209 */
[----:B------:R-:W-:-:S04]  /*d7a0*/  IMAD.WIDE.U32 R4, R10, UR4, R4 ;  /* 0x000000040a047c25 */ /* 0x000fc8000f8e0004 */
[----:B------:R-:W-:Y:S01]  /*d7b0*/  IMAD.IADD R9, R9, 0x1, R5 ;  /* 0x0000000109097824 */ /* 0x000fe200078e0205 */
[----:B0-----:R-:W-:-:S04]  /*d7c0*/  LEA R6, P0, R4, R6, 0x2 ;  /* 0x0000000604067211 */ /* 0x001fc800078010ff */
[----:B------:R-:W-:-:S05]  /*d7d0*/  LEA.HI.X R7, R4, R7, R9, 0x2, P0 ;  /* 0x0000000704077211 */ /* 0x000fca00000f1409 */
[----:B------:R0:W5:Y:S04]  /*d7e0*/  LDG.E R16, desc[UR38][R6.64] ;  /* 0x0000002606107981 */ /* 0x000168000c1e1900 */
.L_x_62:
[----:B0-----:R-:W-:Y:S01]  /*d7f0*/  LEA R6, R17, UR40, 0x3 ;  /* 0x0000002811067c11 */ /* 0x001fe2000f8e18ff */
[----:B------:R-:W0:Y:S01]  /*d800*/  S2R R5, SR_TID.X ;  /* 0x0000000000057919 */ /* 0x000e220000002100 */
[----:B------:R-:W-:-:S04]  /*d810*/  SHF.L.U32 R4, R20, 0x1f, RZ ;  /* 0x0000001f14047819 */ /* 0x000fc800000006ff */
[----:B------:R-:W1:Y:S01]  /*d820*/  SYNCS.PHASECHK.TRANS64.TRYWAIT P0, [R6+URZ+0x29880], R4 ;  /* 0x02988004060075a7 */ /* 0x000e62000800017f */
[----:B0-----:R-:W-:-:S04]  /*d830*/  LOP3.LUT R5, R5, 0x7f, RZ, 0xc0, !PT ;  /* 0x0000007f05057812 */ /* 0x001fc800078ec0ff */
[----:B------:R-:W-:Y:S01]  /*d840*/  ISETP.NE.AND P1, PT, R5, RZ, PT ;  /* 0x000000ff0500720c */ /* 0x000fe20003f25270 */
[----:B-1----:R-:W-:-:S12]  /*d850*/  @!P0 BRA `(.L_x_63) ;  /* 0x0000002000188947 */ /* 0x002fd80003800000 */
.L_x_115:
[----:B------:R-:W-:Y:S04]  /*d860*/  BSSY B1, `(.L_x_64) ;  /* 0x0000009000017945 */ /* 0x000fe80003800000 */
[----:B------:R-:W-:Y:S05]  /*d870*/  @P1 BRA `(.L_x_65) ;  /* 0x00000000001c1947 */ /* 0x000fea0003800000 */
[----:B------:R-:W1:Y:S01]  /*d880*/  S2R R7, SR_TID.X ;  /* 0x0000000000077919 */ /* 0x000e620000002100 */
[----:B------:R-:W-:-:S04]  /*d890*/  IMAD.MOV.U32 R5, RZ, RZ, 0x5000 ;  /* 0x00005000ff057424 */ /* 0x000fc800078e00ff */
[----:B------:R2:W-:Y:S01]  /*d8a0*/  SYNCS.ARRIVE.TRANS64 RZ, [R6+URZ+0x29870], R5 ;  /* 0x0298700506ff79a7 */ /* 0x0005e2000800003f */
[----:B-1----:R-:W-:-:S04]  /*d8b0*/  LOP3.LUT R7, R7, 0x1f, RZ, 0xc0, !PT ;  /* 0x0000001f07077812 */ /* 0x002fc800078ec0ff */
[----:B------:R-:W-:-:S13]  /*d8c0*/  ISETP.NE.AND P0, PT, R7, RZ, PT ;  /* 0x000000ff0700720c */ /* 0x000fda0003f05270 */
[----:B--2---:R-:W-:Y:S05]  /*d8d0*/  @!P0 BRA `(.L_x_65) ;  /* 0x0000000000048947 */ /* 0x004fea0003800000 */
[----:B------:R-:W-:Y:S01]  /*d8e0*/  BPT.TRAP 0x1 ;  /* 0x000000040000795c */ /* 0x000fe20000300000 */
.L_x_65:
[----:B------:R-:W-:Y:S05]  /*d8f0*/  BSYNC B1 ;  /* 0x0000000000017941 */ /* 0x000fea0003800000 */
.L_x_64:
[----:B------:R-:W-:Y:S01]  /*d900*/  IMAD R7, R8, 0xa0, RZ ;  /* 0x000000a008077824 */ /* 0x000fe200078e02ff */
[----:B------:R-:W-:Y:S01]  /*d910*/  R2UR UR32, R17 ;  /* 0x00000000112072ca */ /* 0x000fe200000e0000 */
[----:B------:R-:W-:Y:S01]  /*d920*/  IMAD.MOV.U32 R8, RZ, RZ, RZ ;  /* 0x000000ffff087224 */ /* 0x000fe200078e00ff */
[----:B------:R-:W-:Y:S01]  /*d930*/  R2UR UR33, R6 ;  /* 0x00000000062172ca */ /* 0x000fe200000e0000 */
[----:B------:R-:W-:Y:S01]  /*d940*/  ULDC.64 UR4, c[0x0][0x198] ;  /* 0x0000660000047ab9 */ /* 0x000fe20000000a00 */
[----:B------:R-:W-:Y:S01]  /*d950*/  R2UR UR35, R7 ;  /* 0x00000000072372ca */ /* 0x000fe200000e0000 */
[----:B------:R-:W-:Y:S01]  /*d960*/  UIADD3 UR4, UP0, UR4, 0x470, URZ ;  /* 0x0000047004047890 */ /* 0x000fe2000ff1e03f */
[----:B------:R-:W-:Y:S01]  /*d970*/  R2UR UR34, R8 ;  /* 0x00000000082272ca */ /* 0x000fe200000e0000 */
[----:B------:R-:W-:Y:S01]  /*d980*/  UMOV UR6, 0x0 ;  /* 0x0000000000067882 */ /* 0x000fe20000000000 */
[----:B------:R-:W-:Y:S01]  /*d990*/  PLOP3.LUT P0, PT, PT, PT, PT, 0x80, 0x0 ;  /* 0x000000000000781c */ /* 0x000fe20003f0f070 */
[----:B------:R-:W-:Y:S01]  /*d9a0*/  UIADD3.X UR5, URZ, UR5, URZ, UP0, !UPT ;  /* 0x000000053f057290 */ /* 0x000fe200087fe43f */
[----:B------:R-:W-:-:S03]  /*d9b0*/  UMOV UR7, 0x14f00000 ;  /* 0x14f0000000077882 */ /* 0x000fc60000000000 */
[----:B------:R-:W-:Y:S02]  /*d9c0*/  UIMAD UR32, UR32, 0x5000, UR40 ;  /* 0x00005000202078a4 */ /* 0x000fe4000f8e0228 */
[----:B------:R-:W-:Y:S02]  /*d9d0*/  UIADD3 UR33, UR33, 0x29870, URZ ;  /* 0x0002987021217890 */ /* 0x000fe4000fffe03f */
[----:B------:R-:W-:-:S12]  /*d9e0*/  UIADD3 UR32, UR32, 0xa400, URZ ;  /* 0x0000a40020207890 */ /* 0x000fd8000fffe03f */
.L_x_66:
[----:B------:R-:W-:-:S13]  /*d9f0*/  @P0 ELECT P2, URZ, PT ;  /* 0x00000000003f082f */ /* 0x000fda0003840000 */
[----:B-----5:R-:W-:Y:S02]  /*da00*/  @P2 R2UR UR37, R16 ;  /* 0x00000000102522ca */ /* 0x020fe400000e0000 */
[----:B------:R-:W-:-:S11]  /*da10*/  @P2 PLOP3.LUT P0, PT, P2, PT, PT, 0x8, 0x0 ;  /* 0x000000000000281c */ /* 0x000fd6000170e170 */
[----:B------:R1:W-:Y:S01]  /*da20*/  UTMALDG.4D [UR32], [UR4], desc[UR6] ;  /* 0x00000620040075b4 */ /* 0x0003e20008019000 */
[----:B------:R-:W-:Y:S01]  /*da30*/  PLOP3.LUT P2, PT, PT, PT, PT, 0x8, 0x0 ;  /* 0x000000000000781c */ /* 0x000fe20003f4e170 */
[----:B-1----:R-:W-:-:S12]  /*da40*/  @P0 BRA.U.ANY `(.L_x_66) ;  /* 0xfffffffd00e80947 */ /* 0x002fd8000393ffff */
[----:B------:R-:W1:Y:S02]  /*da50*/  SYNCS.PHASECHK.TRANS64.TRYWAIT P0, [R6+URZ+0x29840], R4 ;  /* 0x02984004060075a7 */ /* 0x000e64000800017f */
[----:B-1----:R-:W-:Y:S05]  /*da60*/  @!P0 BRA `(.L_x_67) ;  /* 0x0000001c00a88947 */ /* 0x002fea0003800000 */
.L_x_116:
[----:B------:R-:W-:Y:S01]  /*da70*/  BSSY B1, `(.L_x_68) ;  /* 0x000000b000017945 */ /* 0x000fe20003800000 */
[----:B01----:R-:W-:Y:S02]  /*da80*/  IMAD.MOV.U32 R4, RZ, RZ, 0x0 ;  /* 0x00000000ff047424 */ /* 0x003fe400078e00ff */
[----:B------:R-:W-:Y:S01]  /*da90*/  IMAD.MOV.U32 R5, RZ, RZ, 0x14f00000 ;  /* 0x14f00000ff057424 */ /* 0x000fe200078e00ff */
[----:B------:R-:W-:Y:S06]  /*daa0*/  @P1 BRA `(.L_x_69) ;  /* 0x00000000001c1947 */ /* 0x000fec0003800000 */
[----:B------:R-:W0:Y:S01]  /*dab0*/  S2R R10, SR_TID.X ;  /* 0x00000000000a7919 */ /* 0x000e220000002100 */
[----:B------:R-:W-:-:S04]  /*dac0*/  IMAD.MOV.U32 R9, RZ, RZ, 0x7800 ;  /* 0x00007800ff097424 */ /* 0x000fc800078e00ff */
[----:B------:R1:W-:Y:S01]  /*dad0*/  SYNCS.ARRIVE.TRANS64 RZ, [R6+URZ+0x29830], R9 ;  /* 0x0298300906ff79a7 */ /* 0x0003e2000800003f */
[----:B0-----:R-:W-:-:S04]  /*dae0*/  LOP3.LUT R10, R10, 0x1f, RZ, 0xc0, !PT ;  /* 0x0000001f0a0a7812 */ /* 0x001fc800078ec0ff */
[----:B------:R-:W-:-:S13]  /*daf0*/  ISETP.NE.AND P0, PT, R10, RZ, PT ;  /* 0x000000ff0a00720c */ /* 0x000fda0003f05270 */
[----:B-1----:R-:W-:Y:S05]  /*db00*/  @!P0 BRA `(.L_x_69) ;  /* 0x0000000000048947 */ /* 0x002fea0003800000 */
[----:B------:R-:W-:Y:S01]  /*db10*/  BPT.TRAP 0x1 ;  /* 0x000000040000795c */ /* 0x000fe20000300000 */
.L_x_69:
[----:B------:R-:W-:Y:S05]  /*db20*/  BSYNC B1 ;  /* 0x0000000000017941 */ /* 0x000fea0003800000 */
.L_x_68:
[----:B------:R-:W-:Y:S01]  /*db30*/  R2UR UR4, R17 ;  /* 0x00000000110472ca */ /* 0x000fe200000e0000 */
[----:B------:R-:W-:Y:S01]  /*db40*/  ULDC.64 UR6, c[0x0][0x198] ;  /* 0x0000660000067ab9 */ /* 0x000fe20000000a00 */
[----:B------:R-:W-:Y:S01]  /*db50*/  R2UR UR9, R6 ;  /* 0x00000000060972ca */ /* 0x000fe200000e0000 */
[----:B------:R-:W-:Y:S01]  /*db60*/  UIADD3 UR6, UP0, UR6, 0x370, URZ ;  /* 0x0000037006067890 */ /* 0x000fe2000ff1e03f */
[----:B------:R-:W-:Y:S02]  /*db70*/  R2UR UR10, R8 ;  /* 0x00000000080a72ca */ /* 0x000fe400000e0000 */
[----:B------:R-:W-:Y:S01]  /*db80*/  R2UR UR14, R4 ;  /* 0x00000000040e72ca */ /* 0x000fe200000e0000 */
[----:B------:R-:W-:Y:S01]  /*db90*/  UIADD3.X UR7, URZ, UR7, URZ, UP0, !UPT ;  /* 0x000000073f077290 */ /* 0x000fe200087fe43f */
[----:B------:R-:W-:Y:S02]  /*dba0*/  R2UR UR15, R5 ;  /* 0x00000000050f72ca */ /* 0x000fe400000e0000 */
[----:B------:R-:W-:-:S02]  /*dbb0*/  R2UR UR11, R7 ;  /* 0x00000000070b72ca */ /* 0x000fc400000e0000 */
[----:B------:R-:W-:Y:S01]  /*dbc0*/  PLOP3.LUT P0, PT, PT, PT, PT, 0x80, 0x0 ;  /* 0x000000000000781c */ /* 0x000fe20003f0f070 */
[----:B------:R-:W-:Y:S02]  /*dbd0*/  UIMAD UR4, UR4, 0x7800, UR40 ;  /* 0x00007800040478a4 */ /* 0x000fe4000f8e0228 */
[----:B------:R-:W-:Y:S02]  /*dbe0*/  UIADD3 UR9, UR9, 0x29830, URZ ;  /* 0x0002983009097890 */ /* 0x000fe4000fffe03f */
[----:B------:R-:W-:-:S12]  /*dbf0*/  UIADD3 UR8, UR4, 0x1a400, URZ ;  /* 0x0001a40004087890 */ /* 0x000fd8000fffe03f */
.L_x_70:
[----:B------:R-:W-:-:S13]  /*dc00*/  @P0 ELECT P1, URZ, PT ;  /* 0x00000000003f082f */ /* 0x000fda0003820000 */
[----:B------:R-:W-:Y:S01]  /*dc10*/  @P1 R2UR UR13, R16 ;  /* 0x00000000100d12ca */ /* 0x000fe200000e0000 */
[----:B------:R-:W-:Y:S01]  /*dc20*/  UMOV UR12, UR36 ;  /* 0x00000024000c7c82 */ /* 0x000fe20008000000 */
[----:B------:R-:W-:-:S11]  /*dc30*/  @P1 PLOP3.LUT P0, PT, P1, PT, PT, 0x8, 0x0 ;  /* 0x000000000000181c */ /* 0x000fd60000f0e170 */
[----:B------:R0:W-:Y:S01]  /*dc40*/  UTMALDG.4D [UR8], [UR6], desc[UR14] ;  /* 0x00000e08060075b4 */ /* 0x0001e20008019000 */
[----:B------:R-:W-:Y:S01]  /*dc50*/  PLOP3.LUT P1, PT, PT, PT, PT, 0x8, 0x0 ;  /* 0x000000000000781c */ /* 0x000fe20003f2e170 */
[----:B0-----:R-:W-:-:S12]  /*dc60*/  @P0 BRA.U.ANY `(.L_x_70) ;  /* 0xfffffffd00e40947 */ /* 0x001fd8000393ffff */
[----:B------:R-:W-:Y:S01]  /*dc70*/  R2UR UR14, R4 ;  /* 0x00000000040e72ca */ /* 0x000fe200000e0000 */
[----:B------:R-:W-:Y:S01]  /*dc80*/  UIADD3 UR8, UR4, 0x1cc00, URZ ;  /* 0x0001cc0004087890 */ /* 0x000fe2000fffe03f */
[----:B------:R-:W-:Y:S01]  /*dc90*/  R2UR UR15, R5 ;  /* 0x00000000050f72ca */ /* 0x000fe200000e0000 */
[----:B------:R-:W-:Y:S01]  /*dca0*/  UMOV UR10, 0x40 ;  /* 0x00000040000a7882 */ /* 0x000fe20000000000 */
[----:B------:R-:W-:Y:S02]  /*dcb0*/  R2UR UR11, R7 ;  /* 0x00000000070b72ca */ /* 0x000fe400000e0000 */
[----:B------:R-:W-:-:S13]  /*dcc0*/  PLOP3.LUT P0, PT, PT, PT, PT, 0x80, 0x0 ;  /* 0x000000000000781c */ /* 0x000fda0003f0f070 */
.L_x_71:
        /* <DEDUP_REMOVED lines=13> */
.L_x_72:
[----:B------:R-:W-:-:S13]  /*dda0*/  @P0 ELECT P1, URZ, PT ;  /* 0x00000000003f082f */ /* 0x000fda0003820000 */
[----:B------:R-:W-:Y:S01]  /*ddb0*/  @P1 R2UR UR13, R16 ;  /* 0x00000000100d12ca */ /* 0x000fe200000e0000 */
[----:B------:R-:W-:Y:S01]  /*ddc0*/  UMOV UR12, UR36 ;  /* 0x00000024000c7c82 */ /* 0x000fe20008000000 */
[----:B------:R-:W-:-:S11]  /*ddd0*/  @P1 PLOP3.LUT P0, PT, P1, PT, PT, 0x8, 0x0 ;  /* 0x000000000000181c */ /* 0x000fd60000f0e170 */
[----:B------:R0:W-:Y:S01]  /*dde0*/  UTMALDG.4D [UR8], [UR6], desc[UR14] ;  /* 0x00000e08060075b4 */ /* 0x0001e20008019000 */
[----:B------:R-:W-:Y:S01]  /*ddf0*/  PLOP3.LUT P1, PT, PT, PT, PT, 0x8, 0x0 ;  /* 0x000000000000781c */ /* 0x000fe20003f2e170 */
[----:B0-----:R-:W-:-:S12]  /*de00*/  @P0 BRA.U.ANY `(.L_x_72) ;  /* 0xfffffffd00e40947 */ /* 0x001fd8000393ffff */
.L_x_61:
[----:B------:R-:W-:Y:S05]  /*de10*/  BSYNC B0 ;  /* 0x0000000000007941 */ /* 0x000fea0003800000 */
.L_x_60:
[----:B------:R-:W2:Y:S02]  /*de20*/  LDL R4, [R1+0x20] ;  /* 0x0000200001047983 */ /* 0x000ea40000100800 */
[----:B--2---:R-:W-:-:S13]  /*de30*/  ISETP.NE.AND P0, PT, R4, 0x3, PT ;  /* 0x000000030400780c */ /* 0x004fda0003f05270 */
[----:B------:R-:W-:Y:S05]  /*de40*/  @!P0 BRA `(.L_x_73) ;  /* 0x0000000000048947 */ /* 0x000fea0003800000 */
[----:B------:R-:W-:Y:S01]  /*de50*/  BPT.TRAP 0x1 ;  /* 0x000000040000795c */ /* 0x000fe20000300000 */
.L_x_73:
[----:B------:R-:W-:Y:S02]  /*de60*/  LOP3.LUT R5, R0, 0x1, RZ, 0x3c, !PT ;  /* 0x0000000100057812 */ /* 0x000fe400078e3cff */
[----:B------:R-:W-:Y:S02]  /*de70*/  LEA R18, R3, UR40, 0x3 ;  /* 0x0000002803127c11 */ /* 0x000fe4000f8e18ff */
[----:B------:R-:W-:Y:S02]  /*de80*/  SHF.L.U32 R5, R5, 0x1f, RZ ;  /* 0x0000001f05057819 */ /* 0x000fe400000006ff */
[----:B------:R-:W-:Y:S02]  /*de90*/  ISETP.NE.AND P1, PT, R21, 0x3, PT ;  /* 0x000000031500780c */ /* 0x000fe40003f25270 */
[----:B------:R-:W0:Y:S02]  /*dea0*/  SYNCS.PHASECHK.TRANS64.TRYWAIT P0, [R18+URZ+0x29870], R5 ;  /* 0x02987005120075a7 */ /* 0x000e24000800017f */
[----:B0-----:R-:W-:Y:S09]  /*deb0*/  @!P0 BRA `(.L_x_74) ;  /* 0x0000001800a88947 */ /* 0x001ff20003800000 */
.L_x_117:
[----:B------:R-:W-:Y:S05]  /*dec0*/  @!P1 BRA `(.L_x_75) ;  /* 0x0000000000049947 */ /* 0x000fea0003800000 */
[----:B------:R-:W-:Y:S01]  /*ded0*/  BPT.TRAP 0x1 ;  /* 0x000000040000795c */ /* 0x000fe20000300000 */
.L_x_75:
[----:B0-----:R-:W-:Y:S01]  /*dee0*/  SHF.L.U32 R5, R0, 0x1f, RZ ;  /* 0x0000001f00057819 */ /* 0x001fe200000006ff */
[----:B------:R-:W-:-:S03]  /*def0*/  IMAD R12, R3, 0x5000, RZ ;  /* 0x00005000030c7824 */ /* 0x000fc600078e02ff */
[----:B------:R-:W0:Y:S02]  /*df00*/  SYNCS.PHASECHK.TRANS64.TRYWAIT P0, [R18+URZ+0x29860], R5 ;  /* 0x02986005120075a7 */ /* 0x000e24000800017f */
[----:B0-----:R-:W-:Y:S05]  /*df10*/  @!P0 BRA `(.L_x_76) ;  /* 0x0000001800a48947 */ /* 0x001fea0003800000 */
.L_x_118:
[----:B------:R-:W2:Y:S04]  /*df20*/  LDL R0, [R1+0x10] ;  /* 0x0000100001007983 */ /* 0x000ea80000100800 */
[----:B------:R-:W3:Y:S04]  /*df30*/  LDL R6, [R1+0x14] ;  /* 0x0000140001067983 */ /* 0x000ee80000100800 */
[----:B------:R-:W4:Y:S01]  /*df40*/  LDL R13, [R1+0x18] ;  /* 0x00001800010d7983 */ /* 0x000f220000100800 */
[----:B------:R-:W-:Y:S05]  /*df50*/  WARPSYNC.ALL ;  /* 0x0000000000007948 */ /* 0x000fea0003800000 */
[----:B--2---:R-:W-:-:S05]  /*df60*/  LOP3.LUT R0, R12, R0, RZ, 0xfc, !PT ;  /* 0x000000000c007212 */ /* 0x004fca00078efcff */
[----:B------:R-:W1:Y:S01]  /*df70*/  LDSM.16.MT88.4 R8, [R0+UR40+0xa400] ;  /* 0x00a400280008783b */ /* 0x000e620008004200 */
[----:B------:R-:W-:Y:S01]  /*df80*/  VIADD R3, R0, UR40 ;  /* 0x0000002800037c36 */ /* 0x000fe20008000000 */
[----:B----4-:R-:W-:-:S03]  /*df90*/  LOP3.LUT R19, R12, R13, RZ, 0xfc, !PT ;  /* 0x0000000d0c137212 */ /* 0x010fc600078efcff */
[----:B---3--:R-:W-:Y:S02]  /*dfa0*/  IMAD.IADD R3, R6, 0x1, R3 ;  /* 0x0000000106037824 */ /* 0x008fe400078e0203 */
[----:B------:R-:W-:Y:S01]  /*dfb0*/  VIADD R19, R19, UR40 ;  /* 0x0000002813137c36 */ /* 0x000fe20008000000 */
[C-C-:B-1----:R-:W-:Y:S02]  /*dfc0*/  PRMT R4, R8.reuse, 0x6420, R9.reuse ;  /* 0x0000642008047816 */ /* 0x142fe40000000009 */
[----:B0-----:R-:W-:Y:S02]  /*dfd0*/  PRMT R5, R8, 0x7531, R9 ;  /* 0x0000753108057816 */ /* 0x001fe40000000009 */
[C-C-:B------:R-:W-:Y:S02]  /*dfe0*/  PRMT R6, R10.reuse, 0x6420, R11.reuse ;  /* 0x000064200a067816 */ /* 0x140fe4000000000b */
[----:B------:R-:W-:Y:S02]  /*dff0*/  PRMT R7, R10, 0x7531, R11 ;  /* 0x000075310a077816 */ /* 0x000fe4000000000b */
[----:B------:R-:W0:Y:S04]  /*e000*/  LDSM.16.MT88.4 R8, [R3+0xa400] ;  /* 0x00a400000308783b */ /* 0x000e280000004200 */
[----:B------:R-:W-:Y:S01]  /*e010*/  STSM.16.M88.4 [R19+0x400], R4 ;  /* 0x0004000413007844 */ /* 0x000fe20000000200 */
[----:B0-----:R-:W-:-:S02]  /*e020*/  PRMT R12, R8, 0x6420, R9 ;  /* 0x00006420080c7816 */ /* 0x001fc40000000009 */
[----:B------:R-:W-:Y:S02]  /*e030*/  PRMT R13, R8, 0x7531, R9 ;  /* 0x00007531080d7816 */ /* 0x000fe40000000009 */
[C-C-:B------:R-:W-:Y:S02]  /*e040*/  PRMT R14, R10.reuse, 0x6420, R11.reuse ;  /* 0x000064200a0e7816 */ /* 0x140fe4000000000b */
[----:B------:R-:W-:-:S05]  /*e050*/  PRMT R15, R10, 0x7531, R11 ;  /* 0x000075310a0f7816 */ /* 0x000fca000000000b */
[----:B------:R-:W-:Y:S04]  /*e060*/  STSM.16.M88.4 [R19+0xc00], R12 ;  /* 0x000c000c13007844 */ /* 0x000fe80000000200 */
[----:B------:R-:W0:Y:S02]  /*e070*/  LDSM.16.MT88.4 R8, [R0+UR40+0xb400] ;  /* 0x00b400280008783b */ /* 0x000e240008004200 */
[C-C-:B0-----:R-:W-:Y:S02]  /*e080*/  PRMT R4, R8.reuse, 0x6420, R9.reuse ;  /* 0x0000642008047816 */ /* 0x141fe40000000009 */
[----:B------:R-:W-:Y:S02]  /*e090*/  PRMT R5, R8, 0x7531, R9 ;  /* 0x0000753108057816 */ /* 0x000fe40000000009 */
[----:B------:R-:W-:-:S02]  /*e0a0*/  PRMT R6, R10, 0x6420, R11 ;  /* 0x000064200a067816 */ /* 0x000fc4000000000b */
[----:B------:R-:W-:Y:S02]  /*e0b0*/  PRMT R7, R10, 0x7531, R11 ;  /* 0x000075310a077816 */ /* 0x000fe4000000000b */
[----:B------:R-:W0:Y:S04]  /*e0c0*/  LDSM.16.MT88.4 R8, [R3+0xb400] ;  /* 0x00b400000308783b */ /* 0x000e280000004200 */
[----:B------:R-:W-:Y:S01]  /*e0d0*/  STSM.16.M88.4 [R19+0x1400], R4 ;  /* 0x0014000413007844 */ /* 0x000fe20000000200 */
[C-C-:B0-----:R-:W-:Y:S02]  /*e0e0*/  PRMT R12, R8.reuse, 0x6420, R9.reuse ;  /* 0x00006420080c7816 */ /* 0x141fe40000000009 */
[----:B------:R-:W-:Y:S02]  /*e0f0*/  PRMT R13, R8, 0x7531, R9 ;  /* 0x00007531080d7816 */ /* 0x000fe40000000009 */
[----:B------:R-:W-:-:S02]  /*e100*/  PRMT R14, R10, 0x6420, R11 ;  /* 0x000064200a0e7816 */ /* 0x000fc4000000000b */
        /* <DEDUP_REMOVED lines=20> */
[----:B------:R0:W-:Y:S02]  /*e250*/  STSM.16.M88.4 [R19+0x3400], R4 ;  /* 0x0034000413007844 */ /* 0x0001e40000000200 */
[C-C-:B0-----:R-:W-:Y:S02]  /*e260*/  PRMT R4, R8.reuse, 0x6420, R9.reuse ;  /* 0x0000642008047816 */ /* 0x141fe40000000009 */
[----:B------:R-:W-:-:S02]  /*e270*/  PRMT R5, R8, 0x7531, R9 ;  /* 0x0000753108057816 */ /* 0x000fc40000000009 */
[C-C-:B------:R-:W-:Y:S02]  /*e280*/  PRMT R6, R10.reuse, 0x6420, R11.reuse ;  /* 0x000064200a067816 */ /* 0x140fe4000000000b */
[----:B------:R-:W-:-:S05]  /*e290*/  PRMT R7, R10, 0x7531, R11 ;  /* 0x000075310a077816 */ /* 0x000fca000000000b */
[----:B------:R-:W-:Y:S04]  /*e2a0*/  STSM.16.M88.4 [R19+0x3c00], R4 ;  /* 0x003c000413007844 */ /* 0x000fe80000000200 */
[----:B------:R-:W0:Y:S04]  /*e2b0*/  LDSM.16.MT88.4 R12, [R0+UR40+0xe400] ;  /* 0x00e40028000c783b */ /* 0x000e280008004200 */
[----:B------:R-:W1:Y:S01]  /*e2c0*/  LDSM.16.MT88.4 R4, [R3+0xe400] ;  /* 0x00e400000304783b */ /* 0x000e620000004200 */
[C-C-:B0-----:R-:W-:Y:S02]  /*e2d0*/  PRMT R8, R12.reuse, 0x6420, R13.reuse ;  /* 0x000064200c087816 */ /* 0x141fe4000000000d */
[----:B------:R-:W-:-:S02]  /*e2e0*/  PRMT R9, R12, 0x7531, R13 ;  /* 0x000075310c097816 */ /* 0x000fc4000000000d */
[C-C-:B------:R-:W-:Y:S02]  /*e2f0*/  PRMT R10, R14.reuse, 0x6420, R15.reuse ;  /* 0x000064200e0a7816 */ /* 0x140fe4000000000f */
[----:B------:R-:W-:-:S05]  /*e300*/  PRMT R11, R14, 0x7531, R15 ;  /* 0x000075310e0b7816 */ /* 0x000fca000000000f */
[----:B------:R1:W-:Y:S02]  /*e310*/  STSM.16.M88.4 [R19+0x4400], R8 ;  /* 0x0044000813007844 */ /* 0x0003e40000000200 */
[C-C-:B-1----:R-:W-:Y:S02]  /*e320*/  PRMT R8, R4.reuse, 0x6420, R5.reuse ;  /* 0x0000642004087816 */ /* 0x142fe40000000005 */
[----:B------:R-:W-:Y:S02]  /*e330*/  PRMT R9, R4, 0x7531, R5 ;  /* 0x0000753104097816 */ /* 0x000fe40000000005 */
[C-C-:B------:R-:W-:Y:S02]  /*e340*/  PRMT R10, R6.reuse, 0x6420, R7.reuse ;  /* 0x00006420060a7816 */ /* 0x140fe40000000007 */
[----:B------:R-:W-:-:S05]  /*e350*/  PRMT R11, R6, 0x7531, R7 ;  /* 0x00007531060b7816 */ /* 0x000fca0000000007 */
[----:B------:R0:W-:Y:S01]  /*e360*/  STSM.16.M88.4 [R19+0x4c00], R8 ;  /* 0x004c000813007844 */ /* 0x0001e20000000200 */
[----:B------:R-:W-:Y:S01]  /*e370*/  @!PT LDS RZ, [RZ] ;  /* 0x00000000fffff984 */ /* 0x000fe20000000800 */
[----:B------:R-:W-:Y:S01]  /*e380*/  @!PT LDS RZ, [RZ] ;  /* 0x00000000fffff984 */ /* 0x000fe20000000800 */
[----:B------:R-:W-:Y:S01]  /*e390*/  @!PT LDS RZ, [RZ] ;  /* 0x00000000fffff984 */ /* 0x000fe20000000800 */
[----:B------:R-:W-:Y:S01]  /*e3a0*/  @!PT LDS RZ, [RZ] ;  /* 0x00000000fffff984 */ /* 0x000fe20000000800 */
[----:B------:R1:W-:Y:S06]  /*e3b0*/  MEMBAR.ALL.CTA ;  /* 0x0000000000007992 */ /* 0x0003ec0000008000 */
[----:B-1----:R-:W1:Y:S01]  /*e3c0*/  FENCE.VIEW.ASYNC.S ;  /* 0x00000000000073c6 */ /* 0x002e620000000000 */
[----:B------:R-:W-:Y:S05]  /*e3d0*/  @!P1 BRA `(.L_x_77) ;  /* 0x0000000000049947 */ /* 0x000fea0003800000 */
[----:B------:R-:W-:Y:S01]  /*e3e0*/  BPT.TRAP 0x1 ;  /* 0x000000040000795c */ /* 0x000fe20000300000 */
.L_x_77:
[----:B------:R-:W2:Y:S01]  /*e3f0*/  LDL R3, [R1+0x8] ;  /* 0x0000080001037983 */ /* 0x000ea20000100800 */
[----:B-1----:R-:W-:Y:S01]  /*e400*/  SYNCS.ARRIVE.TRANS64.A1T0 RZ, [R18+URZ+0x29850], RZ ;  /* 0x029850ff12ff79a7 */ /* 0x002fe2000810003f */
[----:B------:R-:W1:Y:S02]  /*e410*/  S2R R0, SR_TID.X ;  /* 0x0000000000007919 */ /* 0x000e640000002100 */
[----:B-1----:R-:W-:Y:S01]  /*e420*/  LOP3.LUT R0, R0, 0x7f, RZ, 0xc0, !PT ;  /* 0x0000007f00007812 */ /* 0x002fe200078ec0ff */
[----:B------:R-:W-:Y:S03]  /*e430*/  BAR.SYNC.DEFER_BLOCKING 0x2, 0x80 ;  /* 0x0082000000007b1d */ /* 0x000fe60000010000 */
[----:B------:R-:W-:-:S13]  /*e440*/  ISETP.NE.AND P0, PT, R0, RZ, PT ;  /* 0x000000ff0000720c */ /* 0x000fda0003f05270 */
[----:B------:R-:W-:-:S05]  /*e450*/  @!P0 VIADD R0, R18, 0x29880 ;  /* 0x0002988012008836 */ /* 0x000fca0000000000 */
[----:B------:R-:W-:-:S04]  /*e460*/  @!P0 PRMT R0, RZ, 0x654, R0 ;  /* 0x00000654ff008816 */ /* 0x000fc80000000000 */
[----:B------:R1:W-:Y:S02]  /*e470*/  @!P0 SYNCS.ARRIVE.TRANS64.RED.A1T0 RZ, [R0+URZ], RZ ;  /* 0x000000ff00ff89a7 */ /* 0x0003e4000810043f */
[----:B-1----:R-:W-:Y:S01]  /*e480*/  IMAD.MOV.U32 R0, RZ, RZ, R20 ;  /* 0x000000ffff007224 */ /* 0x002fe200078e0014 */
[C---:B--2---:R-:W-:Y:S01]  /*e490*/  ISETP.GT.AND P0, PT, R2.reuse, R3, PT ;  /* 0x000000030200720c */ /* 0x044fe20003f04270 */
[----:B------:R-:W-:Y:S02]  /*e4a0*/  VIADD R2, R2, 0xffffffff ;  /* 0xffffffff02027836 */ /* 0x000fe40000000000 */
[----:B------:R-:W-:-:S10]  /*e4b0*/  IMAD.MOV.U32 R3, RZ, RZ, R17 ;  /* 0x000000ffff037224 */ /* 0x000fd400078e0011 */
[----:B------:R-:W-:Y:S05]  /*e4c0*/  @P0 BRA `(.L_x_78) ;  /* 0xfffffff000480947 */ /* 0x000fea000383ffff */
[----:B------:R-:W-:Y:S05]  /*e4d0*/  BRA `(.L_x_79) ;  /* 0x0000000000047947 */ /* 0x000fea0003800000 */
.L_x_59:
[----:B------:R-:W-:-:S07]  /*e4e0*/  IMAD.MOV.U32 R17, RZ, RZ, RZ ;  /* 0x000000ffff117224 */ /* 0x000fce00078e00ff */
.L_x_79:
[----:B------:R-:W0:Y:S02]  /*e4f0*/  LDL R2, [R1+0x1c] ;  /* 0x00001c0001027983 */ /* 0x000e240000100800 */
[----:B0-----:R-:W-:-:S04]  /*e500*/  LOP3.LUT R0, R2, 0x1, RZ, 0xfc, !PT ;  /* 0x0000000102007812 */ /* 0x001fc800078efcff */
[----:B------:R-:W-:-:S13]  /*e510*/  ISETP.NE.AND P0, PT, R0, 0x3, PT ;  /* 0x000000030000780c */ /* 0x000fda0003f05270 */
[----:B------:R-:W-:Y:S05]  /*e520*/  @!P0 BRA `(.L_x_80) ;  /* 0x0000000000048947 */ /* 0x000fea0003800000 */
[----:B------:R-:W-:Y:S01]  /*e530*/  BPT.TRAP 0x1 ;  /* 0x000000040000795c */ /* 0x000fe20000300000 */
.L_x_80:
[----:B------:R-:W-:Y:S01]  /*e540*/  LOP3.LUT R0, R20, 0x1, RZ, 0x3c, !PT ;  /* 0x0000000114007812 */ /* 0x000fe200078e3cff */
[----:B------:R-:W-:Y:S01]  /*e550*/  BSSY B0, `(.L_x_81) ;  /* 0x0000007000007945 */ /* 0x000fe20003800000 */
[----:B------:R-:W-:Y:S02]  /*e560*/  LEA R3, R17, UR40, 0x3 ;  /* 0x0000002811037c11 */ /* 0x000fe4000f8e18ff */
[----:B------:R-:W-:Y:S02]  /*e570*/  SHF.L.U32 R0, R0, 0x1f, RZ ;  /* 0x0000001f00007819 */ /* 0x000fe400000006ff */
[----:B------:R-:W-:Y:S02]  /*e580*/  LOP3.LUT R2, R2, 0x2, RZ, 0xfc, !PT ;  /* 0x0000000202027812 */ /* 0x000fe400078efcff */
[----:B------:R-:W0:Y:S02]  /*e590*/  SYNCS.PHASECHK.TRANS64.TRYWAIT P0, [R3+URZ+0x29870], R0 ;  /* 0x02987000030075a7 */ /* 0x000e24000800017f */
[----:B------:R-:W-:Y:S01]  /*e5a0*/  ISETP.NE.AND P1, PT, R2, 0x3, PT ;  /* 0x000000030200780c */ /* 0x000fe20003f25270 */
[----:B0-----:R-:W-:-:S12]  /*e5b0*/  @!P0 BRA `(.L_x_82) ;  /* 0x0000001400108947 */ /* 0x001fd80003800000 */
.L_x_119:
[----:B------:R-:W-:Y:S05]  /*e5c0*/  BSYNC B0 ;  /* 0x0000000000007941 */ /* 0x000fea0003800000 */
.L_x_81:
[----:B------:R-:W-:Y:S05]  /*e5d0*/  @!P1 BRA `(.L_x_83) ;  /* 0x0000000000049947 */ /* 0x000fea0003800000 */
[----:B------:R-:W-:Y:S01]  /*e5e0*/  BPT.TRAP 0x1 ;  /* 0x000000040000795c */ /* 0x000fe20000300000 */
.L_x_83:
[----:B0-----:R-:W2:Y:S01]  /*e5f0*/  LDL.LU R0, [R1+0x10] ;  /* 0x0000100001007983 */ /* 0x001ea20000300800 */
[----:B------:R-:W-:Y:S01]  /*e600*/  SHF.L.U32 R2, R20, 0x1f, RZ ;  /* 0x0000001f14027819 */ /* 0x000fe200000006ff */
[----:B------:R-:W-:-:S03]  /*e610*/  IMAD R12, R17, 0x5000, RZ ;  /* 0x00005000110c7824 */ /* 0x000fc600078e02ff */
[----:B------:R-:W0:Y:S02]  /*e620*/  SYNCS.PHASECHK.TRANS64.TRYWAIT P0, [R3+URZ+0x29860], R2 ;  /* 0x02986002030075a7 */ /* 0x000e24000800017f */
[----:B--2---:R-:W-:Y:S01]  /*e630*/  LOP3.LUT R0, R12, R0, RZ, 0xfc, !PT ;  /* 0x000000000c007212 */ /* 0x004fe200078efcff */
[----:B0-----:R-:W-:Y:S06]  /*e640*/  @!P0 BRA `(.L_x_84) ;  /* 0x0000001400008947 */ /* 0x001fec0003800000 */
.L_x_120:
[----:B------:R-:W2:Y:S04]  /*e650*/  LDL.LU R4, [R1+0x14] ;  /* 0x0000140001047983 */ /* 0x000ea80000300800 */
[----:B------:R-:W3:Y:S01]  /*e660*/  LDL.LU R13, [R1+0x18] ;  /* 0x00001800010d7983 */ /* 0x000ee20000300800 */
[----:B0-----:R-:W-:Y:S01]  /*e670*/  VIADD R2, R0, UR40 ;  /* 0x0000002800027c36 */ /* 0x001fe20008000000 */
[----:B------:R-:W-:Y:S05]  /*e680*/  WARPSYNC.ALL ;  /* 0x0000000000007948 */ /* 0x000fea0003800000 */
[----:B------:R-:W0:Y:S02]  /*e690*/  LDSM.16.MT88.4 R8, [R0+UR40+0xa400] ;  /* 0x00a400280008783b */ /* 0x000e240008004200 */
[----:B0-----:R-:W-:-:S02]  /*e6a0*/  PRMT R14, R10, 0x6420, R11 ;  /* 0x000064200a0e7816 */ /* 0x001fc4000000000b */
[----:B------:R-:W-:Y:S02]  /*e6b0*/  PRMT R15, R10, 0x7531, R11 ;  /* 0x000075310a0f7816 */ /* 0x000fe4000000000b */
[----:B--2---:R-:W-:Y:S02]  /*e6c0*/  IADD3 R2, R4, R2, RZ ;  /* 0x0000000204027210 */ /* 0x004fe40007ffe0ff */
[----:B---3--:R-:W-:-:S03]  /*e6d0*/  LOP3.LUT R16, R12, R13, RZ, 0xfc, !PT ;  /* 0x0000000d0c107212 */ /* 0x008fc600078efcff */
[----:B------:R-:W0:Y:S01]  /*e6e0*/  LDSM.16.MT88.4 R4, [R2+0xa400] ;  /* 0x00a400000204783b */ /* 0x000e220000004200 */
[C-C-:B------:R-:W-:Y:S02]  /*e6f0*/  PRMT R12, R8.reuse, 0x6420, R9.reuse ;  /* 0x00006420080c7816 */ /* 0x140fe40000000009 */
[----:B------:R-:W-:Y:S01]  /*e700*/  PRMT R13, R8, 0x7531, R9 ;  /* 0x00007531080d7816 */ /* 0x000fe20000000009 */
[----:B------:R-:W-:-:S05]  /*e710*/  VIADD R16, R16, UR40 ;  /* 0x0000002810107c36 */ /* 0x000fca0008000000 */
[----:B------:R-:W-:Y:S01]  /*e720*/  STSM.16.M88.4 [R16+0x400], R12 ;  /* 0x0004000c10007844 */ /* 0x000fe20000000200 */
[C-C-:B0-----:R-:W-:Y:S02]  /*e730*/  PRMT R8, R4.reuse, 0x6420, R5.reuse ;  /* 0x0000642004087816 */ /* 0x141fe40000000005 */
[----:B------:R-:W-:Y:S02]  /*e740*/  PRMT R9, R4, 0x7531, R5 ;  /* 0x0000753104097816 */ /* 0x000fe40000000005 */
        /* <DEDUP_REMOVED lines=8> */
[----:B------:R-:W-:Y:S02]  /*e7d0*/  PRMT R15, R10, 0x7531, R11 ;  /* 0x000075310a0f7816 */ /* 0x000fe4000000000b */
[C-C-:B-1----:R-:W-:Y:S02]  /*e7e0*/  PRMT R8, R4.reuse, 0x6420, R5.reuse ;  /* 0x0000642004087816 */ /* 0x142fe40000000005 */
[----:B------:R-:W-:Y:S01]  /*e7f0*/  PRMT R9, R4, 0x7531, R5 ;  /* 0x0000753104097816 */ /* 0x000fe20000000005 */
[----:B------:R-:W-:Y:S01]  /*e800*/  STSM.16.M88.4 [R16+0x1400], R12 ;  /* 0x0014000c10007844 */ /* 0x000fe20000000200 */
        /* <DEDUP_REMOVED lines=35> */
[----:B------:R0:W-:Y:S01]  /*ea40*/  STSM.16.M88.4 [R16+0x4400], R12 ;  /* 0x0044000c10007844 */ /* 0x0001e20000000200 */
        /* <DEDUP_REMOVED lines=11> */
.L_x_85:
[----:B------:R-:W2:Y:S01]  /*eb00*/  S2R R0, SR_TID.X ;  /* 0x0000000000007919 */ /* 0x000ea20000002100 */
[----:B-1----:R-:W-:Y:S01]  /*eb10*/  SYNCS.ARRIVE.TRANS64.A1T0 RZ, [R3+URZ+0x29850], RZ ;  /* 0x029850ff03ff79a7 */ /* 0x002fe2000810003f */
[----:B------:R-:W-:Y:S01]  /*eb20*/  IMAD.MOV.U32 R2, RZ, RZ, RZ ;  /* 0x000000ffff027224 */ /* 0x000fe200078e00ff */
[----:B--2---:R-:W-:Y:S01]  /*eb30*/  LOP3.LUT R0, R0, 0x7f, RZ, 0xc0, !PT ;  /* 0x0000007f00007812 */ /* 0x004fe200078ec0ff */
[----:B------:R-:W-:Y:S03]  /*eb40*/  BAR.SYNC.DEFER_BLOCKING 0x2, 0x80 ;  /* 0x0082000000007b1d */ /* 0x000fe60000010000 */
[----:B------:R-:W-:-:S13]  /*eb50*/  ISETP.NE.AND P0, PT, R0, RZ, PT ;  /* 0x000000ff0000720c */ /* 0x000fda0003f05270 */
[----:B------:R-:W-:-:S05]  /*eb60*/  @!P0 VIADD R0, R3, 0x29880 ;  /* 0x0002988003008836 */ /* 0x000fca0000000000 */
[----:B------:R-:W-:-:S04]  /*eb70*/  @!P0 PRMT R0, RZ, 0x654, R0 ;  /* 0x00000654ff008816 */ /* 0x000fc80000000000 */
[----:B------:R1:W-:Y:S02]  /*eb80*/  @!P0 SYNCS.ARRIVE.TRANS64.RED.A1T0 RZ, [R0+URZ], RZ ;  /* 0x000000ff00ff89a7 */ /* 0x0003e4000810043f */
[----:B-1----:R-:W-:-:S05]  /*eb90*/  VIADD R0, R17, 0x1 ;  /* 0x0000000111007836 */ /* 0x002fca0000000000 */
[----:B------:R-:W-:-:S04]  /*eba0*/  ISETP.NE.AND P0, PT, R0, 0x2, PT ;  /* 0x000000020000780c */ /* 0x000fc80003f05270 */
[----:B------:R-:W-:Y:S02]  /*ebb0*/  SEL R3, RZ, 0x1, P0 ;  /* 0x00000001ff037807 */ /* 0x000fe40000000000 */
[----:B------:R-:W-:Y:S02]  /*ebc0*/  SEL R0, R0, RZ, P0 ;  /* 0x000000ff00007207 */ /* 0x000fe40000000000 */
[----:B------:R-:W-:-:S07]  /*ebd0*/  LOP3.LUT R20, R20, R3, RZ, 0x3c, !PT ;  /* 0x0000000314147212 */ /* 0x000fce00078e3cff */
.L_x_40:
[----:B------:R-:W0:Y:S01]  /*ebe0*/  S2R R4, SR_CgaCtaId ;  /* 0x0000000000047919 */ /* 0x000e220000008800 */
[----:B------:R-:W-:Y:S02]  /*ebf0*/  MOV R3, 0x400 ;  /* 0x0000040000037802 */ /* 0x000fe40000000f00 */
[----:B------:R-:W-:Y:S02]  /*ec00*/  SHF.L.U32 R2, R2, 0x1f, RZ ;  /* 0x0000001f02027819 */ /* 0x000fe400000006ff */
[----:B0-----:R-:W-:-:S04]  /*ec10*/  LEA R9, R4, R3, 0x18 ;  /* 0x0000000304097211 */ /* 0x001fc800078ec0ff */
[----:B------:R-:W0:Y:S02]  /*ec20*/  SYNCS.PHASECHK.TRANS64.TRYWAIT P0, [R9+URZ+0x29820], R2 ;  /* 0x02982002090075a7 */ /* 0x000e24000800017f */
[----:B0-----:R-:W-:Y:S05]  /*ec30*/  @!P0 BRA `(.L_x_86) ;  /* 0x0000000c00988947 */ /* 0x001fea0003800000 */
.L_x_121:
[----:B------:R-:W1:Y:S02]  /*ec40*/  S2R R3, SR_TID.X ;  /* 0x0000000000037919 */ /* 0x000e640000002100 */
[----:B-1----:R-:W-:-:S04]  /*ec50*/  SHF.R.U32.HI R3, RZ, 0x5, R3 ;  /* 0x00000005ff037819 */ /* 0x002fc80000011603 */
[----:B------:R-:W-:-:S05]  /*ec60*/  LOP3.LUT R3, R3, 0x3, RZ, 0xc0, !PT ;  /* 0x0000000303037812 */ /* 0x000fca00078ec0ff */
[----:B0-----:R-:W0:Y:S02]  /*ec70*/  SHFL.IDX PT, R2, R3, RZ, 0x1f ;  /* 0x00001fff03027589 */ /* 0x001e2400000e0000 */
[----:B0-----:R-:W-:-:S13]  /*ec80*/  ISETP.NE.AND P0, PT, R2, RZ, PT ;  /* 0x000000ff0200720c */ /* 0x001fda0003f05270 */
[----:B------:R-:W-:Y:S05]  /*ec90*/  @P0 BRA `(.L_x_10) ;  /* 0x00000000009c0947 */ /* 0x000fea0003800000 */
[----:B------:R-:W-:-:S13]  /*eca0*/  ELECT P0, URZ, PT ;  /* 0x00000000003f782f */ /* 0x000fda0003800000 */
[----:B------:R-:W-:Y:S05]  /*ecb0*/  @!P0 BRA `(.L_x_10) ;  /* 0x0000000000948947 */ /* 0x000fea0003800000 */
[----:B------:R-:W2:Y:S02]  /*ecc0*/  LDL.LU R3, [R1+0x1c] ;  /* 0x00001c0001037983 */ /* 0x000ea40000300800 */
[----:B--2---:R-:W-:-:S04]  /*ecd0*/  LOP3.LUT R2, R3, 0x2, RZ, 0xfc, !PT ;  /* 0x0000000203027812 */ /* 0x004fc800078efcff */
[----:B------:R-:W-:-:S13]  /*ece0*/  ISETP.NE.AND P0, PT, R2, 0x3, PT ;  /* 0x000000030200780c */ /* 0x000fda0003f05270 */
[----:B------:R-:W-:Y:S05]  /*ecf0*/  @!P0 BRA `(.L_x_87) ;  /* 0x0000000000048947 */ /* 0x000fea0003800000 */
[----:B------:R-:W-:Y:S01]  /*ed00*/  BPT.TRAP 0x1 ;  /* 0x000000040000795c */ /* 0x000fe20000300000 */
.L_x_87:
[----:B------:R-:W-:Y:S01]  /*ed10*/  VIADD R7, R9, 0x29840 ;  /* 0x0002984009077836 */ /* 0x000fe20000000000 */
[----:B------:R-:W-:Y:S01]  /*ed20*/  SHF.L.U32 R4, R20, 0x1f, RZ ;  /* 0x0000001f14047819 */ /* 0x000fe200000006ff */
[C---:B------:R-:W-:Y:S02]  /*ed30*/  VIADD R2, R0.reuse, 0x1 ;  /* 0x0000000100027836 */ /* 0x040fe40000000000 */
[----:B------:R-:W-:-:S03]  /*ed40*/  IMAD R5, R0, 0x8, R7 ;  /* 0x0000000800057824 */ /* 0x000fc600078e0207 */
[----:B------:R-:W-:Y:S01]  /*ed50*/  ISETP.NE.AND P2, PT, R2, 0x2, PT ;  /* 0x000000020200780c */ /* 0x000fe20003f45270 */
[----:B------:R-:W0:Y:S03]  /*ed60*/  SYNCS.PHASECHK.TRANS64.TRYWAIT P1, [R5+URZ], R4 ;  /* 0x00000004050075a7 */ /* 0x000e26000802017f */
[----:B------:R-:W-:-:S04]  /*ed70*/  SEL R3, RZ, 0x1, P2 ;  /* 0x00000001ff037807 */ /* 0x000fc80001000000 */
[----:B------:R-:W-:Y:S02]  /*ed80*/  LOP3.LUT R20, R20, R3, RZ, 0x3c, !PT ;  /* 0x0000000314147212 */ /* 0x000fe400078e3cff */
[----:B------:R-:W-:Y:S02]  /*ed90*/  SEL R3, R2, RZ, P2 ;  /* 0x000000ff02037207 */ /* 0x000fe40001000000 */
[----:B------:R-:W-:-:S03]  /*eda0*/  SHF.L.U32 R2, R20, 0x1f, RZ ;  /* 0x0000001f14027819 */ /* 0x000fc600000006ff */
[----:B------:R-:W-:Y:S01]  /*edb0*/  IMAD R7, R3, 0x8, R7 ;  /* 0x0000000803077824 */ /* 0x000fe200078e0207 */
[----:B0-----:R-:W-:Y:S06]  /*edc0*/  @!P1 BRA `(.L_x_88) ;  /* 0x0000000c00489947 */ /* 0x001fec0003800000 */
.L_x_122:
[----:B------:R-:W1:Y:S02]  /*edd0*/  SYNCS.PHASECHK.TRANS64.TRYWAIT P1, [R7+URZ], R2 ;  /* 0x00000002070075a7 */ /* 0x000e64000802017f */
[----:B-1----:R-:W-:Y:S05]  /*ede0*/  @!P1 BRA `(.L_x_89) ;  /* 0x0000000c00549947 */ /* 0x002fea0003800000 */
.L_x_123:
[----:B------:R-:W-:Y:S05]  /*edf0*/  @!P0 BRA `(.L_x_90) ;  /* 0x0000000000048947 */ /* 0x000fea0003800000 */
[----:B------:R-:W-:Y:S01]  /*ee00*/  BPT.TRAP 0x1 ;  /* 0x000000040000795c */ /* 0x000fe20000300000 */
.L_x_90:
[----:B0-----:R-:W-:-:S04]  /*ee10*/  IMAD R5, R0, 0x8, R9 ;  /* 0x0000000800057824 */ /* 0x001fc800078e0209 */
[----:B------:R-:W0:Y:S02]  /*ee20*/  SYNCS.PHASECHK.TRANS64.TRYWAIT P1, [R5+URZ+0x29860], R4 ;  /* 0x02986004050075a7 */ /* 0x000e24000802017f */
[----:B0-----:R-:W-:Y:S05]  /*ee30*/  @!P1 BRA `(.L_x_91) ;  /* 0x0000000c00549947 */ /* 0x001fea0003800000 */
.L_x_124:
[----:B------:R-:W-:Y:S05]  /*ee40*/  @!P0 BRA `(.L_x_92) ;  /* 0x0000000000048947 */ /* 0x000fea0003800000 */
[----:B------:R-:W-:Y:S01]  /*ee50*/  BPT.TRAP 0x1 ;  /* 0x000000040000795c */ /* 0x000fe20000300000 */
.L_x_92:
[----:B------:R-:W-:-:S04]  /*ee60*/  IMAD R3, R3, 0x8, R9 ;  /* 0x0000000803037824 */ /* 0x000fc800078e0209 */
[----:B------:R-:W2:Y:S02]  /*ee70*/  SYNCS.PHASECHK.TRANS64.TRYWAIT P1, [R3+URZ+0x29860], R2 ;  /* 0x02986002030075a7 */ /* 0x000ea4000802017f */
[----:B--2---:R-:W-:Y:S05]  /*ee80*/  @!P1 BRA `(.L_x_93) ;  /* 0x0000000c00549947 */ /* 0x004fea0003800000 */
.L_x_125:
[----:B------:R-:W-:Y:S05]  /*ee90*/  @!P0 BRA `(.L_x_94) ;  /* 0x0000000000048947 */ /* 0x000fea0003800000 */
[----:B------:R-:W-:Y:S01]  /*eea0*/  BPT.TRAP 0x1 ;  /* 0x000000040000795c */ /* 0x000fe20000300000 */
.L_x_94:
[----:B------:R-:W3:Y:S02]  /*eeb0*/  SYNCS.PHASECHK.TRANS64.TRYWAIT P0, [R5+URZ+0x29880], R4 ;  /* 0x02988004050075a7 */ /* 0x000ee4000800017f */
[----:B---3--:R-:W-:Y:S05]  /*eec0*/  @!P0 BRA `(.L_x_95) ;  /* 0x0000000c00588947 */ /* 0x008fea0003800000 */
.L_x_96:
[----:B----4-:R4:W0:Y:S02]  /*eed0*/  SYNCS.PHASECHK.TRANS64.TRYWAIT P0, [R3+URZ+0x29880], R2 ;  /* 0x02988002030075a7 */ /* 0x010824000800017f */
[----:B0-----:R-:W-:Y:S05]  /*eee0*/  @!P0 NANOSLEEP.SYNCS 0x989680 ;  /* 0x009896800000895d */ /* 0x001fea0003900000 */
[----:B------:R-:W0:Y:S02]  /*eef0*/  @!P0 SYNCS.PHASECHK.TRANS64 P0, [R3+URZ+0x29880], R2 ;  /* 0x02988002030085a7 */ /* 0x000e24000800007f */
[----:B0-----:R-:W-:Y:S05]  /*ef00*/  @!P0 BRA `(.L_x_96) ;  /* 0xfffffffc00f08947 */ /* 0x001fea000383ffff */
.L_x_10:
[----:B------:R-:W-:Y:S05]  /*ef10*/  BSYNC B6 ;  /* 0x0000000000067941 */ /* 0x000fea0003800000 */
.L_x_7:
[----:B------:R-:W-:Y:S05]  /*ef20*/  EXIT ;  /* 0x000000000000794d */ /* 0x000fea0003800000 */
.L_x_14:
[----:B0-----:R-:W-:-:S04]  /*ef30*/  IMAD.U32 R4, RZ, RZ, UR40 ;  /* 0x00000028ff047e24 */ /* 0x001fc8000f8e00ff */
[----:B------:R0:W1:Y:S03]  /*ef40*/  SYNCS.PHASECHK.TRANS64.TRYWAIT P1, [R4+URZ+0x29800], R5 ;  /* 0x02980005040075a7 */ /* 0x000066000802017f */
[----:B-1----:R-:W-:Y:S05]  /*ef50*/  @!P1 NANOSLEEP.SYNCS 0x989680 ;  /* 0x009896800000995d */ /* 0x002fea0003900000 */
[----:B------:R-:W1:Y:S02]  /*ef60*/  @!P1 SYNCS.PHASECHK.TRANS64 P1, [R4+URZ+0x29800], R5 ;  /* 0x02980005040095a7 */ /* 0x000e64000802007f */
[----:B-1----:R-:W-:Y:S05]  /*ef70*/  @!P1 BRA `(.L_x_14) ;  /* 0xfffffffc00ec9947 */ /* 0x002fea000383ffff */
[----:B------:R-:W-:Y:S05]  /*ef80*/  BRA `(.L_x_97) ;  /* 0xffffff2400787947 */ /* 0x000fea000383ffff */
.L_x_18:
[----:B0-----:R-:W-:-:S04]  /*ef90*/  IMAD.U32 R4, RZ, RZ, UR40 ;  /* 0x00000028ff047e24 */ /* 0x001fc8000f8e00ff */
[----:B------:R0:W2:Y:S03]  /*efa0*/  SYNCS.PHASECHK.TRANS64.TRYWAIT P2, [R4+URZ+0x29830], R5 ;  /* 0x02983005040075a7 */ /* 0x0000a6000804017f */
[----:B--2---:R-:W-:Y:S05]  /*efb0*/  @!P2 NANOSLEEP.SYNCS 0x989680 ;  /* 0x009896800000a95d */ /* 0x004fea0003900000 */
[----:B------:R-:W2:Y:S02]  /*efc0*/  @!P2 SYNCS.PHASECHK.TRANS64 P2, [R4+URZ+0x29830], R5 ;  /* 0x029830050400a5a7 */ /* 0x000ea4000804007f */
[----:B--2---:R-:W-:Y:S05]  /*efd0*/  @!P2 BRA `(.L_x_18) ;  /* 0xfffffffc00eca947 */ /* 0x004fea000383ffff */
[----:B------:R-:W-:Y:S05]  /*efe0*/  BRA `(.L_x_17) ;  /* 0xffffff2400907947 */ /* 0x000fea000383ffff */
.L_x_23:
[----:B-1----:R-:W-:-:S04]  /*eff0*/  IMAD.U32 R13, RZ, RZ, UR4 ;  /* 0x00000004ff0d7e24 */ /* 0x002fc8000f8e00ff */
[----:B------:R1:W2:Y:S03]  /*f000*/  SYNCS.PHASECHK.TRANS64.TRYWAIT P2, [R13+URZ+0x29830], R12 ;  /* 0x0298300c0d0075a7 */ /* 0x0002a6000804017f */
[----:B--2---:R-:W-:Y:S05]  /*f010*/  @!P2 NANOSLEEP.SYNCS 0x989680 ;  /* 0x009896800000a95d */ /* 0x004fea0003900000 */
[----:B------:R-:W2:Y:S02]  /*f020*/  @!P2 SYNCS.PHASECHK.TRANS64 P2, [R13+URZ+0x29830], R12 ;  /* 0x0298300c0d00a5a7 */ /* 0x000ea4000804007f */
[----:B--2---:R-:W-:Y:S05]  /*f030*/  @!P2 BRA `(.L_x_23) ;  /* 0xfffffffc00eca947 */ /* 0x004fea000383ffff */
[----:B------:R-:W-:Y:S05]  /*f040*/  BRA `(.L_x_20) ;  /* 0xffffff6000e07947 */ /* 0x000fea000383ffff */
.L_x_27:
[----:B-1----:R-:W-:-:S04]  /*f050*/  IMAD.U32 R12, RZ, RZ, UR4 ;  /* 0x00000004ff0c7e24 */ /* 0x002fc8000f8e00ff */
[----:B------:R1:W2:Y:S03]  /*f060*/  SYNCS.PHASECHK.TRANS64.TRYWAIT P2, [R12+URZ+0x29850], R11 ;  /* 0x0298500b0c0075a7 */ /* 0x0002a6000804017f */
[----:B--2---:R-:W-:Y:S05]  /*f070*/  @!P2 NANOSLEEP.SYNCS 0x989680 ;  /* 0x009896800000a95d */ /* 0x004fea0003900000 */
[----:B------:R-:W2:Y:S02]  /*f080*/  @!P2 SYNCS.PHASECHK.TRANS64 P2, [R12+URZ+0x29850], R11 ;  /* 0x0298500b0c00a5a7 */ /* 0x000ea4000804007f */
[----:B--2---:R-:W-:Y:S05]  /*f090*/  @!P2 BRA `(.L_x_27) ;  /* 0xfffffffc00eca947 */ /* 0x004fea000383ffff */
[----:B------:R-:W-:Y:S05]  /*f0a0*/  BRA `(.L_x_24) ;  /* 0xffffff7000047947 */ /* 0x000fea000383ffff */
.L_x_33:
[----:B-1----:R-:W-:-:S04]  /*f0b0*/  IMAD.U32 R5, RZ, RZ, UR5 ;  /* 0x00000005ff057e24 */ /* 0x002fc8000f8e00ff */
[----:B------:R1:W2:Y:S03]  /*f0c0*/  SYNCS.PHASECHK.TRANS64.TRYWAIT P1, [R5+URZ+0x29850], R8 ;  /* 0x02985008050075a7 */ /* 0x0002a6000802017f */
[----:B--2---:R-:W-:Y:S05]  /*f0d0*/  @!P1 NANOSLEEP.SYNCS 0x989680 ;  /* 0x009896800000995d */ /* 0x004fea0003900000 */
[----:B------:R-:W2:Y:S02]  /*f0e0*/  @!P1 SYNCS.PHASECHK.TRANS64 P1, [R5+URZ+0x29850], R8 ;  /* 0x02985008050095a7 */ /* 0x000ea4000802007f */
[----:B--2---:R-:W-:Y:S05]  /*f0f0*/  @!P1 BRA `(.L_x_33) ;  /* 0xfffffffc00ec9947 */ /* 0x004fea000383ffff */
[----:B------:R-:W-:Y:S05]  /*f100*/  BRA `(.L_x_32) ;  /* 0xffffff9800587947 */ /* 0x000fea000383ffff */
.L_x_46:
[----:B------:R-:W-:Y:S01]  /*f110*/  IMAD.MOV.U32 R13, RZ, RZ, R6 ;  /* 0x000000ffff0d7224 */ /* 0x000fe200078e0006 */
[----:B------:R-:W-:Y:S01]  /*f120*/  MOV R11, 0x1f ;  /* 0x0000001f000b7802 */ /* 0x000fe20000000f00 */
[----:B------:R-:W-:Y:S02]  /*f130*/  IMAD.MOV.U32 R12, RZ, RZ, RZ ;  /* 0x000000ffff0c7224 */ /* 0x000fe400078e00ff */
[----:B------:R-:W-:-:S07]  /*f140*/  IMAD.MOV.U32 R15, RZ, RZ, -0x1 ;  /* 0xffffffffff0f7424 */ /* 0x000fce00078e00ff */
[----:B0-----:R-:W-:Y:S05]  /*f150*/  WARPSYNC.COLLECTIVE R15, `(.L_x_98) ;  /* 0x000000000f087348 */ /* 0x001fea0003c00000 */
[----:B------:R1:W2:Y:S02]  /*f160*/  SHFL.IDX P6, R14, R13, R12, R11 ;  /* 0x0000000c0d0e7389 */ /* 0x0002a400000c000b */
[----:B012---:R-:W-:Y:S01]  /*f170*/  ENDCOLLECTIVE ;  /* 0x000000000000791b */ /* 0x007fe20003800000 */
.L_x_98:
[----:B------:R-:W-:Y:S05]  /*f180*/  BRA `(.L_x_99) ;  /* 0xffffffd400207947 */ /* 0x000fea000383ffff */
.L_x_48:
[----:B------:R-:W-:Y:S01]  /*f190*/  BSSY B0, `(.L_x_100) ;  /* 0x0000006000007945 */ /* 0x000fe20003800000 */
[----:B------:R-:W-:-:S07]  /*f1a0*/  IMAD.MOV.U32 R15, RZ, RZ, -0x1 ;  /* 0xffffffffff0f7424 */ /* 0x000fce00078e00ff */
[----:B-1----:R-:W-:Y:S05]  /*f1b0*/  WARPSYNC.COLLECTIVE R15, `(.L_x_101) ;  /* 0x000000000f0c7348 */ /* 0x002fea0003c00000 */
[----:B------:R-:W-:Y:S02]  /*f1c0*/  ELECT P6, UR62, PT ;  /* 0x00000000003e782f */ /* 0x000fe400038c0000 */
[----:B------:R-:W-:Y:S01]  /*f1d0*/  MOV R14, UR62 ;  /* 0x0000003e000e7c02 */ /* 0x000fe20008000f00 */
[----:B-1----:R-:W-:Y:S10]  /*f1e0*/  ENDCOLLECTIVE ;  /* 0x000000000000791b */ /* 0x002ff40003800000 */
.L_x_101:
[----:B------:R-:W-:Y:S05]  /*f1f0*/  BSYNC B0 ;  /* 0x0000000000007941 */ /* 0x000fea0003800000 */
.L_x_100:
[----:B------:R-:W-:Y:S05]  /*f200*/  BRA `(.L_x_102) ;  /* 0xffffffd4002c7947 */ /* 0x000fea000383ffff */
.L_x_50:
[----:B0-----:R-:W-:-:S04]  /*f210*/  IMAD.U32 R3, RZ, RZ, UR40 ;  /* 0x00000028ff037e24 */ /* 0x001fc8000f8e00ff */
[----:B------:R0:W2:Y:S03]  /*f220*/  SYNCS.PHASECHK.TRANS64.TRYWAIT P0, [R3+URZ+0x29880], R2 ;  /* 0x02988002030075a7 */ /* 0x0000a6000800017f */
[----:B--2---:R-:W-:Y:S05]  /*f230*/  @!P0 NANOSLEEP.SYNCS 0x989680 ;  /* 0x009896800000895d */ /* 0x004fea0003900000 */
[----:B------:R-:W2:Y:S02]  /*f240*/  @!P0 SYNCS.PHASECHK.TRANS64 P0, [R3+URZ+0x29880], R2 ;  /* 0x02988002030085a7 */ /* 0x000ea4000800007f */
[----:B--2---:R-:W-:Y:S05]  /*f250*/  @!P0 BRA `(.L_x_50) ;  /* 0xfffffffc00ec8947 */ /* 0x004fea000383ffff */
[----:B------:R-:W-:Y:S05]  /*f260*/  BRA `(.L_x_103) ;  /* 0xffffffd400787947 */ /* 0x000fea000383ffff */
.L_x_52:
[----:B0-----:R-:W-:-:S04]  /*f270*/  IMAD.U32 R3, RZ, RZ, UR40 ;  /* 0x00000028ff037e24 */ /* 0x001fc8000f8e00ff */
[----:B------:R0:W2:Y:S03]  /*f280*/  SYNCS.PHASECHK.TRANS64.TRYWAIT P0, [R3+URZ+0x29840], R2 ;  /* 0x02984002030075a7 */ /* 0x0000a6000800017f */
[----:B--2---:R-:W-:Y:S05]  /*f290*/  @!P0 NANOSLEEP.SYNCS 0x989680 ;  /* 0x009896800000895d */ /* 0x004fea0003900000 */
[----:B------:R-:W2:Y:S02]  /*f2a0*/  @!P0 SYNCS.PHASECHK.TRANS64 P0, [R3+URZ+0x29840], R2 ;  /* 0x02984002030085a7 */ /* 0x000ea4000800007f */
[----:B--2---:R-:W-:Y:S05]  /*f2b0*/  @!P0 BRA `(.L_x_52) ;  /* 0xfffffffc00ec8947 */ /* 0x004fea000383ffff */
[----:B------:R-:W-:Y:S05]  /*f2c0*/  BRA `(.L_x_104) ;  /* 0xffffffd400b47947 */ /* 0x000fea000383ffff */
.L_x_55:
[----:B------:R-:W-:Y:S02]  /*f2d0*/  IMAD.MOV.U32 R13, RZ, RZ, R5 ;  /* 0x000000ffff0d7224 */ /* 0x000fe400078e0005 */
[----:B------:R-:W-:Y:S02]  /*f2e0*/  IMAD.MOV.U32 R12, RZ, RZ, RZ ;  /* 0x000000ffff0c7224 */ /* 0x000fe400078e00ff */
[----:B------:R-:W-:Y:S02]  /*f2f0*/  IMAD.MOV.U32 R11, RZ, RZ, 0x1c1f ;  /* 0x00001c1fff0b7424 */ /* 0x000fe400078e00ff */
[----:B------:R-:W-:Y:S02]  /*f300*/  IMAD.MOV.U32 R15, RZ, RZ, -0x1 ;  /* 0xffffffffff0f7424 */ /* 0x000fe400078e00ff */
[----:B------:R-:W-:-:S07]  /*f310*/  IMAD R7, R10, 0x80, R7 ;  /* 0x000000800a077824 */ /* 0x000fce00078e0207 */
[----:B------:R-:W-:Y:S05]  /*f320*/  WARPSYNC.COLLECTIVE R15, `(.L_x_105) ;  /* 0x000000000f087348 */ /* 0x000fea0003c00000 */
[----:B------:R0:W1:Y:S02]  /*f330*/  SHFL.IDX P6, R14, R13, R12, R11 ;  /* 0x0000000c0d0e7389 */ /* 0x00006400000c000b */
[----:B01----:R-:W-:Y:S01]  /*f340*/  ENDCOLLECTIVE ;  /* 0x000000000000791b */ /* 0x003fe20003800000 */
.L_x_105:
[----:B------:R-:W-:Y:S02]  /*f350*/  VIADD R21, R7, 0x40 ;  /* 0x0000004007157836 */ /* 0x000fe40000000000 */
[----:B------:R-:W-:Y:S02]  /*f360*/  IMAD.MOV.U32 R13, RZ, RZ, R6 ;  /* 0x000000ffff0d7224 */ /* 0x000fe400078e0006 */
[----:B------:R-:W-:-:S07]  /*f370*/  IMAD.MOV.U32 R2, RZ, RZ, R14 ;  /* 0x000000ffff027224 */ /* 0x000fce00078e000e */
[----:B------:R-:W-:Y:S05]  /*f380*/  WARPSYNC.COLLECTIVE R15, `(.L_x_106) ;  /* 0x000000000f087348 */ /* 0x000fea0003c00000 */
[----:B------:R0:W1:Y:S02]  /*f390*/  SHFL.IDX P6, R14, R13, R12, R11 ;  /* 0x0000000c0d0e7389 */ /* 0x00006400000c000b */
[----:B01----:R-:W-:Y:S01]  /*f3a0*/  ENDCOLLECTIVE ;  /* 0x000000000000791b */ /* 0x003fe20003800000 */
.L_x_106:
[----:B------:R-:W-:Y:S02]  /*f3b0*/  ULDC UR4, c[0x0][0x288] ;  /* 0x0000a20000047ab9 */ /* 0x000fe40000000800 */
[----:B------:R-:W-:-:S05]  /*f3c0*/  IMAD R4, R9, UR4, RZ ;  /* 0x0000000409047c24 */ /* 0x000fca000f8e02ff */
[C---:B------:R-:W-:Y:S01]  /*f3d0*/  ISETP.GE.AND P4, PT, R7.reuse, R4, PT ;  /* 0x000000040700720c */ /* 0x040fe20003f86270 */
[----:B------:R-:W-:Y:S02]  /*f3e0*/  VIADD R11, R7, 0x20 ;  /* 0x00000020070b7836 */ /* 0x000fe40000000000 */
[----:B------:R-:W-:Y:S02]  /*f3f0*/  IMAD.MOV.U32 R13, RZ, RZ, R5 ;  /* 0x000000ffff0d7224 */ /* 0x000fe400078e0005 */
[----:B------:R-:W-:-:S08]  /*f400*/  IMAD.MOV.U32 R12, RZ, RZ, 0x1 ;  /* 0x00000001ff0c7424 */ /* 0x000fd000078e00ff */
[----:B------:R-:W-:Y:S02]  /*f410*/  @!P4 VIADD R9, R0, UR40 ;  /* 0x000000280009cc36 */ /* 0x000fe40008000000 */
[----:B------:R-:W-:-:S05]  /*f420*/  IMAD.MOV.U32 R3, RZ, RZ, R14 ;  /* 0x000000ffff037224 */ /* 0x000fca00078e000e */
[----:B------:R-:W-:-:S05]  /*f430*/  @!P4 IADD3 R3, P3, R8, R3, RZ ;  /* 0x000000030803c210 */ /* 0x000fca0007f7e0ff */
[----:B------:R-:W-:Y:S01]  /*f440*/  @!P4 IMAD.X R2, RZ, RZ, R2, P3 ;  /* 0x000000ffff02c224 */ /* 0x000fe200018e0602 */
[----:B------:R-:W-:Y:S02]  /*f450*/  ISETP.GE.AND P3, PT, R11, R4, PT ;  /* 0x000000040b00720c */ /* 0x000fe40003f66270 */
[----:B------:R-:W-:Y:S02]  /*f460*/  MOV R11, 0x1c1f ;  /* 0x00001c1f000b7802 */ /* 0x000fe40000000f00 */
[----:B------:R-:W-:-:S09]  /*f470*/  @!P4 LOP3.LUT R3, R3, R2, RZ, 0x3c, !PT ;  /* 0x000000020303c212 */ /* 0x000fd200078e3cff */
[----:B------:R-:W-:Y:S05]  /*f480*/  WARPSYNC.COLLECTIVE R15, `(.L_x_107) ;  /* 0x000000000f087348 */ /* 0x000fea0003c00000 */
[----:B------:R0:W1:Y:S02]  /*f490*/  SHFL.IDX P6, R14, R13, R12, R11 ;  /* 0x0000000c0d0e7389 */ /* 0x00006400000c000b */
[----:B01----:R-:W-:Y:S01]  /*f4a0*/  ENDCOLLECTIVE ;  /* 0x000000000000791b */ /* 0x003fe20003800000 */
.L_x_107:
[----:B------:R-:W-:-:S04]  /*f4b0*/  @!P4 LOP3.LUT R2, R3, R2, RZ, 0x3c, !PT ;  /* 0x000000020302c212 */ /* 0x000fc800078e3cff */
[----:B------:R-:W-:-:S05]  /*f4c0*/  @!P4 LOP3.LUT R3, R3, R2, RZ, 0x3c, !PT ;  /* 0x000000020303c212 */ /* 0x000fca00078e3cff */
[----:B------:R-:W-:Y:S01]  /*f4d0*/  @!PT LDS RZ, [RZ] ;  /* 0x00000000fffff984 */ /* 0x000fe20000000800 */
[----:B------:R-:W-:Y:S01]  /*f4e0*/  @!PT LDS RZ, [RZ] ;  /* 0x00000000fffff984 */ /* 0x000fe20000000800 */
[----:B------:R-:W-:Y:S01]  /*f4f0*/  @!PT LDS RZ, [RZ] ;  /* 0x00000000fffff984 */ /* 0x000fe20000000800 */
[----:B------:R-:W-:Y:S01]  /*f500*/  @!P4 LDGSTS.E.BYPASS.LTC128B.128 [R9+0x14400], desc[UR38][R2.64], !P2 ;  /* 0x144000000209cfae */ /* 0x000fe2000d101d66 */
[----:B------:R-:W-:-:S03]  /*f510*/  IMAD.MOV.U32 R13, RZ, RZ, R6 ;  /* 0x000000ffff0d7224 */ /* 0x000fc600078e0006 */
[----:B------:R-:W-:Y:S04]  /*f520*/  @!P4 LDGSTS.E.BYPASS.LTC128B.128 [R9+0x16400], desc[UR38][R2.64+0x40], !P0 ;  /* 0x164000400209cfae */ /* 0x000fe8000c101d66 */
[----:B------:R0:W-:Y:S02]  /*f530*/  @!P4 LDGSTS.E.BYPASS.LTC128B.128 [R9+0x18400], desc[UR38][R2.64+0x80], !P1 ;  /* 0x184000800209cfae */ /* 0x0001e4000c901d66 */
[----:B0-----:R-:W-:-:S07]  /*f540*/  IMAD.MOV.U32 R2, RZ, RZ, R14 ;  /* 0x000000ffff027224 */ /* 0x001fce00078e000e */
[----:B------:R-:W-:Y:S05]  /*f550*/  WARPSYNC.COLLECTIVE R15, `(.L_x_108) ;  /* 0x000000000f087348 */ /* 0x000fea0003c00000 */
[----:B------:R0:W1:Y:S02]  /*f560*/  SHFL.IDX P6, R14, R13, R12, R11 ;  /* 0x0000000c0d0e7389 */ /* 0x00006400000c000b */
[----:B01----:R-:W-:Y:S01]  /*f570*/  ENDCOLLECTIVE ;  /* 0x000000000000791b */ /* 0x003fe20003800000 */
.L_x_108:
[----:B------:R-:W-:Y:S02]  /*f580*/  @!P3 VIADD R9, R0, UR40 ;  /* 0x000000280009bc36 */ /* 0x000fe40008000000 */
[----:B------:R-:W-:Y:S02]  /*f590*/  IMAD.MOV.U32 R13, RZ, RZ, R5 ;  /* 0x000000ffff0d7224 */ /* 0x000fe400078e0005 */
[----:B------:R-:W-:Y:S01]  /*f5a0*/  IMAD.MOV.U32 R12, RZ, RZ, 0x2 ;  /* 0x00000002ff0c7424 */ /* 0x000fe200078e00ff */
[----:B------:R-:W-:-:S13]  /*f5b0*/  @!P3 IADD3 R3, P4, R8, R14, RZ ;  /* 0x0000000e0803b210 */ /* 0x000fda0007f9e0ff */
[----:B------:R-:W-:Y:S05]  /*f5c0*/  WARPSYNC.COLLECTIVE R15, `(.L_x_109) ;  /* 0x000000000f087348 */ /* 0x000fea0003c00000 */
[----:B------:R0:W1:Y:S02]  /*f5d0*/  SHFL.IDX P6, R14, R13, R12, R11 ;  /* 0x0000000c0d0e7389 */ /* 0x00006400000c000b */
[----:B01----:R-:W-:Y:S01]  /*f5e0*/  ENDCOLLECTIVE ;  /* 0x000000000000791b */ /* 0x003fe20003800000 */
.L_x_109:
[----:B------:R-:W-:-:S05]  /*f5f0*/  @!P3 IMAD.X R2, RZ, RZ, R2, P4 ;  /* 0x000000ffff02b224 */ /* 0x000fca00020e0602 */
[----:B------:R-:W-:-:S04]  /*f600*/  @!P3 LOP3.LUT R3, R3, R2, RZ, 0x3c, !PT ;  /* 0x000000020303b212 */ /* 0x000fc800078e3cff */
[----:B------:R-:W-:Y:S01]  /*f610*/  @!P3 LOP3.LUT R2, R3, R2, RZ, 0x3c, !PT ;  /* 0x000000020302b212 */ /* 0x000fe200078e3cff */
[----:B------:R-:W-:-:S03]  /*f620*/  IMAD.MOV.U32 R13, RZ, RZ, R6 ;  /* 0x000000ffff0d7224 */ /* 0x000fc600078e0006 */
[----:B------:R-:W-:-:S05]  /*f630*/  @!P3 LOP3.LUT R3, R3, R2, RZ, 0x3c, !PT ;  /* 0x000000020303b212 */ /* 0x000fca00078e3cff */
[----:B------:R-:W-:Y:S01]  /*f640*/  @!PT LDS RZ, [RZ] ;  /* 0x00000000fffff984 */ /* 0x000fe20000000800 */
[----:B------:R-:W-:Y:S01]  /*f650*/  @!PT LDS RZ, [RZ] ;  /* 0x00000000fffff984 */ /* 0x000fe20000000800 */
[----:B------:R-:W-:Y:S01]  /*f660*/  @!PT LDS RZ, [RZ] ;  /* 0x00000000fffff984 */ /* 0x000fe20000000800 */
[----:B------:R-:W-:Y:S04]  /*f670*/  @!P3 LDGSTS.E.BYPASS.LTC128B.128 [R9+0x14c00], desc[UR38][R2.64], !P2 ;  /* 0x14c000000209bfae */ /* 0x000fe8000d101d66 */
[----:B------:R-:W-:Y:S04]  /*f680*/  @!P3 LDGSTS.E.BYPASS.LTC128B.128 [R9+0x16c00], desc[UR38][R2.64+0x40], !P0 ;  /* 0x16c000400209bfae */ /* 0x000fe8000c101d66 */
[----:B------:R0:W-:Y:S01]  /*f690*/  @!P3 LDGSTS.E.BYPASS.LTC128B.128 [R9+0x18c00], desc[UR38][R2.64+0x80], !P1 ;  /* 0x18c000800209bfae */ /* 0x0001e2000c901d66 */
[----:B------:R-:W-:Y:S01]  /*f6a0*/  ISETP.GE.AND P3, PT, R21, R4, PT ;  /* 0x000000041500720c */ /* 0x000fe20003f66270 */
[----:B0-----:R-:W-:-:S12]  /*f6b0*/  IMAD.MOV.U32 R2, RZ, RZ, R14 ;  /* 0x000000ffff027224 */ /* 0x001fd800078e000e */
[----:B------:R-:W-:Y:S05]  /*f6c0*/  WARPSYNC.COLLECTIVE R15, `(.L_x_110) ;  /* 0x000000000f087348 */ /* 0x000fea0003c00000 */
[----:B------:R0:W1:Y:S02]  /*f6d0*/  SHFL.IDX P6, R14, R13, R12, R11 ;  /* 0x0000000c0d0e7389 */ /* 0x00006400000c000b */
[----:B01----:R-:W-:Y:S01]  /*f6e0*/  ENDCOLLECTIVE ;  /* 0x000000000000791b */ /* 0x003fe20003800000 */
.L_x_110:
[----:B------:R-:W-:Y:S02]  /*f6f0*/  @!P3 VIADD R21, R0, UR40 ;  /* 0x000000280015bc36 */ /* 0x000fe40008000000 */
[----:B------:R-:W-:Y:S02]  /*f700*/  IMAD.MOV.U32 R13, RZ, RZ, R5 ;  /* 0x000000ffff0d7224 */ /* 0x000fe400078e0005 */
[----:B------:R-:W-:Y:S01]  /*f710*/  IMAD.MOV.U32 R12, RZ, RZ, 0x3 ;  /* 0x00000003ff0c7424 */ /* 0x000fe200078e00ff */
[----:B------:R-:W-:-:S13]  /*f720*/  @!P3 IADD3 R3, P4, R8, R14, RZ ;  /* 0x0000000e0803b210 */ /* 0x000fda0007f9e0ff */
[----:B------:R-:W-:Y:S05]  /*f730*/  WARPSYNC.COLLECTIVE R15, `(.L_x_111) ;  /* 0x000000000f087348 */ /* 0x000fea0003c00000 */
[----:B------:R0:W1:Y:S02]  /*f740*/  SHFL.IDX P6, R14, R13, R12, R11 ;  /* 0x0000000c0d0e7389 */ /* 0x00006400000c000b */
[----:B01----:R-:W-:Y:S01]  /*f750*/  ENDCOLLECTIVE ;  /* 0x000000000000791b */ /* 0x003fe20003800000 */
.L_x_111:
        /* <DEDUP_REMOVED lines=8> */
[----:B------:R0:W-:Y:S01]  /*f7e0*/  @!P3 LDGSTS.E.BYPASS.LTC128B.128 [R21+0x15400], desc[UR38][R2.64], !P2 ;  /* 0x154000000215bfae */ /* 0x0001e2000d101d66 */
[----:B------:R-:W-:-:S03]  /*f7f0*/  IMAD.MOV.U32 R5, RZ, RZ, R14 ;  /* 0x000000ffff057224 */ /* 0x000fc600078e000e */
[----:B------:R0:W-:Y:S04]  /*f800*/  @!P3 LDGSTS.E.BYPASS.LTC128B.128 [R21+0x17400], desc[UR38][R2.64+0x40], !P0 ;  /* 0x174000400215bfae */ /* 0x0001e8000c101d66 */
[----:B------:R0:W-:Y:S02]  /*f810*/  @!P3 LDGSTS.E.BYPASS.LTC128B.128 [R21+0x19400], desc[UR38][R2.64+0x80], !P1 ;  /* 0x194000800215bfae */ /* 0x0001e4000c901d66 */
[----:B0-----:R-:W-:Y:S05]  /*f820*/  WARPSYNC.COLLECTIVE R15, `(.L_x_112) ;  /* 0x000000000f087348 */ /* 0x001fea0003c00000 */
[----:B------:R1:W2:Y:S02]  /*f830*/  SHFL.IDX P6, R14, R13, R12, R11 ;  /* 0x0000000c0d0e7389 */ /* 0x0002a400000c000b */
[----:B012---:R-:W-:Y:S01]  /*f840*/  ENDCOLLECTIVE ;  /* 0x000000000000791b */ /* 0x007fe20003800000 */
.L_x_112:
[----:B------:R-:W-:Y:S05]  /*f850*/  BRA `(.L_x_113) ;  /* 0xffffffd800dc7947 */ /* 0x000fea000383ffff */
.L_x_58:
[----:B0-----:R-:W-:-:S04]  /*f860*/  IMAD.U32 R3, RZ, RZ, UR40 ;  /* 0x00000028ff037e24 */ /* 0x001fc8000f8e00ff */
[----:B------:R0:W1:Y:S03]  /*f870*/  SYNCS.PHASECHK.TRANS64.TRYWAIT P0, [R3+URZ+0x29820], R0 ;  /* 0x02982000030075a7 */ /* 0x000066000800017f */
[----:B-1----:R-:W-:Y:S05]  /*f880*/  @!P0 NANOSLEEP.SYNCS 0x989680 ;  /* 0x009896800000895d */ /* 0x002fea0003900000 */
[----:B------:R-:W1:Y:S02]  /*f890*/  @!P0 SYNCS.PHASECHK.TRANS64 P0, [R3+URZ+0x29820], R0 ;  /* 0x02982000030085a7 */ /* 0x000e64000800007f */
[----:B-1----:R-:W-:Y:S05]  /*f8a0*/  @!P0 BRA `(.L_x_58) ;  /* 0xfffffffc00ec8947 */ /* 0x002fea000383ffff */
[----:B------:R-:W-:Y:S05]  /*f8b0*/  BRA `(.L_x_114) ;  /* 0xffffffdc002c7947 */ /* 0x000fea000383ffff */
.L_x_63:
[----:B0-----:R0:W1:Y:S02]  /*f8c0*/  SYNCS.PHASECHK.TRANS64.TRYWAIT P0, [R6+URZ+0x29880], R4 ;  /* 0x02988004060075a7 */ /* 0x001064000800017f */
[----:B-1----:R-:W-:Y:S05]  /*f8d0*/  @!P0 NANOSLEEP.SYNCS 0x989680 ;  /* 0x009896800000895d */ /* 0x002fea0003900000 */
[----:B------:R-:W1:Y:S02]  /*f8e0*/  @!P0 SYNCS.PHASECHK.TRANS64 P0, [R6+URZ+0x29880], R4 ;  /* 0x02988004060085a7 */ /* 0x000e64000800007f */
[----:B-1----:R-:W-:Y:S05]  /*f8f0*/  @!P0 BRA `(.L_x_63) ;  /* 0xfffffffc00f08947 */ /* 0x002fea000383ffff */
[----:B------:R-:W-:Y:S05]  /*f900*/  BRA `(.L_x_115) ;  /* 0xffffffdc00d47947 */ /* 0x000fea000383ffff */
.L_x_67:
[----:B-1----:R1:W2:Y:S02]  /*f910*/  SYNCS.PHASECHK.TRANS64.TRYWAIT P0, [R6+URZ+0x29840], R4 ;  /* 0x02984004060075a7 */ /* 0x0022a4000800017f */
[----:B--2---:R-:W-:Y:S05]  /*f920*/  @!P0 NANOSLEEP.SYNCS 0x989680 ;  /* 0x009896800000895d */ /* 0x004fea0003900000 */
[----:B------:R-:W2:Y:S02]  /*f930*/  @!P0 SYNCS.PHASECHK.TRANS64 P0, [R6+URZ+0x29840], R4 ;  /* 0x02984004060085a7 */ /* 0x000ea4000800007f */
[----:B--2---:R-:W-:Y:S05]  /*f940*/  @!P0 BRA `(.L_x_67) ;  /* 0xfffffffc00f08947 */ /* 0x004fea000383ffff */
[----:B------:R-:W-:Y:S05]  /*f950*/  BRA `(.L_x_116) ;  /* 0xffffffe000447947 */ /* 0x000fea000383ffff */
.L_x_74:
[----:B0-----:R0:W1:Y:S02]  /*f960*/  SYNCS.PHASECHK.TRANS64.TRYWAIT P0, [R18+URZ+0x29870], R5 ;  /* 0x02987005120075a7 */ /* 0x001064000800017f */
[----:B-1----:R-:W-:Y:S05]  /*f970*/  @!P0 NANOSLEEP.SYNCS 0x989680 ;  /* 0x009896800000895d */ /* 0x002fea0003900000 */
[----:B------:R-:W1:Y:S02]  /*f980*/  @!P0 SYNCS.PHASECHK.TRANS64 P0, [R18+URZ+0x29870], R5 ;  /* 0x02987005120085a7 */ /* 0x000e64000800007f */
[----:B-1----:R-:W-:Y:S05]  /*f990*/  @!P0 BRA `(.L_x_74) ;  /* 0xfffffffc00f08947 */ /* 0x002fea000383ffff */
[----:B------:R-:W-:Y:S05]  /*f9a0*/  BRA `(.L_x_117) ;  /* 0xffffffe400447947 */ /* 0x000fea000383ffff */
.L_x_76:
[----:B0-----:R0:W1:Y:S02]  /*f9b0*/  SYNCS.PHASECHK.TRANS64.TRYWAIT P0, [R18+URZ+0x29860], R5 ;  /* 0x02986005120075a7 */ /* 0x001064000800017f */
[----:B-1----:R-:W-:Y:S05]  /*f9c0*/  @!P0 NANOSLEEP.SYNCS 0x989680 ;  /* 0x009896800000895d */ /* 0x002fea0003900000 */
[----:B------:R-:W1:Y:S02]  /*f9d0*/  @!P0 SYNCS.PHASECHK.TRANS64 P0, [R18+URZ+0x29860], R5 ;  /* 0x02986005120085a7 */ /* 0x000e64000800007f */
[----:B-1----:R-:W-:Y:S05]  /*f9e0*/  @!P0 BRA `(.L_x_76) ;  /* 0xfffffffc00f08947 */ /* 0x002fea000383ffff */
[----:B------:R-:W-:Y:S05]  /*f9f0*/  BRA `(.L_x_118) ;  /* 0xffffffe400487947 */ /* 0x000fea000383ffff */
.L_x_82:
[----:B0-----:R0:W1:Y:S02]  /*fa00*/  SYNCS.PHASECHK.TRANS64.TRYWAIT P0, [R3+URZ+0x29870], R0 ;  /* 0x02987000030075a7 */ /* 0x001064000800017f */
[----:B-1----:R-:W-:Y:S05]  /*fa10*/  @!P0 NANOSLEEP.SYNCS 0x989680 ;  /* 0x009896800000895d */ /* 0x002fea0003900000 */
[----:B------:R-:W1:Y:S02]  /*fa20*/  @!P0 SYNCS.PHASECHK.TRANS64 P0, [R3+URZ+0x29870], R0 ;  /* 0x02987000030085a7 */ /* 0x000e64000800007f */
[----:B-1----:R-:W-:Y:S05]  /*fa30*/  @!P0 BRA `(.L_x_82) ;  /* 0xfffffffc00f08947 */ /* 0x002fea000383ffff */
[----:B------:R-:W-:Y:S05]  /*fa40*/  BRA `(.L_x_119) ;  /* 0xffffffe800dc7947 */ /* 0x000fea000383ffff */
.L_x_84:
[----:B0-----:R0:W1:Y:S02]  /*fa50*/  SYNCS.PHASECHK.TRANS64.TRYWAIT P0, [R3+URZ+0x29860], R2 ;  /* 0x02986002030075a7 */ /* 0x001064000800017f */
[----:B-1----:R-:W-:Y:S05]  /*fa60*/  @!P0 NANOSLEEP.SYNCS 0x989680 ;  /* 0x009896800000895d */ /* 0x002fea0003900000 */
[----:B------:R-:W1:Y:S02]  /*fa70*/  @!P0 SYNCS.PHASECHK.TRANS64 P0, [R3+URZ+0x29860], R2 ;  /* 0x02986002030085a7 */ /* 0x000e64000800007f */
[----:B-1----:R-:W-:Y:S05]  /*fa80*/  @!P0 BRA `(.L_x_84) ;  /* 0xfffffffc00f08947 */ /* 0x002fea000383ffff */
[----:B------:R-:W-:Y:S05]  /*fa90*/  BRA `(.L_x_120) ;  /* 0xffffffe800ec7947 */ /* 0x000fea000383ffff */
.L_x_86:
[----:B0-----:R0:W1:Y:S02]  /*faa0*/  SYNCS.PHASECHK.TRANS64.TRYWAIT P0, [R9+URZ+0x29820], R2 ;  /* 0x02982002090075a7 */ /* 0x001064000800017f */
[----:B-1----:R-:W-:Y:S05]  /*fab0*/  @!P0 NANOSLEEP.SYNCS 0x989680 ;  /* 0x009896800000895d */ /* 0x002fea0003900000 */
[----:B------:R-:W1:Y:S02]  /*fac0*/  @!P0 SYNCS.PHASECHK.TRANS64 P0, [R9+URZ+0x29820], R2 ;  /* 0x02982002090085a7 */ /* 0x000e64000800007f */
[----:B-1----:R-:W-:Y:S05]  /*fad0*/  @!P0 BRA `(.L_x_86) ;  /* 0xfffffffc00f08947 */ /* 0x002fea000383ffff */
[----:B------:R-:W-:Y:S05]  /*fae0*/  BRA `(.L_x_121) ;  /* 0xfffffff000547947 */ /* 0x000fea000383ffff */
.L_x_88:
[----:B0-----:R0:W1:Y:S02]  /*faf0*/  SYNCS.PHASECHK.TRANS64.TRYWAIT P1, [R5+URZ], R4 ;  /* 0x00000004050075a7 */ /* 0x001064000802017f */
[----:B-1----:R-:W-:Y:S05]  /*fb00*/  @!P1 NANOSLEEP.SYNCS 0x989680 ;  /* 0x009896800000995d */ /* 0x002fea0003900000 */
[----:B------:R-:W1:Y:S02]  /*fb10*/  @!P1 SYNCS.PHASECHK.TRANS64 P1, [R5+URZ], R4 ;  /* 0x00000004050095a7 */ /* 0x000e64000802007f */
[----:B-1----:R-:W-:Y:S05]  /*fb20*/  @!P1 BRA `(.L_x_88) ;  /* 0xfffffffc00f09947 */ /* 0x002fea000383ffff */
[----:B------:R-:W-:Y:S05]  /*fb30*/  BRA `(.L_x_122) ;  /* 0xfffffff000a47947 */ /* 0x000fea000383ffff */
.L_x_89:
[----:B-1----:R1:W2:Y:S02]  /*fb40*/  SYNCS.PHASECHK.TRANS64.TRYWAIT P1, [R7+URZ], R2 ;  /* 0x00000002070075a7 */ /* 0x0022a4000802017f */
[----:B--2---:R-:W-:Y:S05]  /*fb50*/  @!P1 NANOSLEEP.SYNCS 0x989680 ;  /* 0x009896800000995d */ /* 0x004fea0003900000 */
[----:B------:R-:W2:Y:S02]  /*fb60*/  @!P1 SYNCS.PHASECHK.TRANS64 P1, [R7+URZ], R2 ;  /* 0x00000002070095a7 */ /* 0x000ea4000802007f */
[----:B--2---:R-:W-:Y:S05]  /*fb70*/  @!P1 BRA `(.L_x_89) ;  /* 0xfffffffc00f09947 */ /* 0x004fea000383ffff */
[----:B------:R-:W-:Y:S05]  /*fb80*/  BRA `(.L_x_123) ;  /* 0xfffffff000987947 */ /* 0x000fea000383ffff */
.L_x_91:
[----:B0-----:R0:W2:Y:S02]  /*fb90*/  SYNCS.PHASECHK.TRANS64.TRYWAIT P1, [R5+URZ+0x29860], R4 ;  /* 0x02986004050075a7 */ /* 0x0010a4000802017f */
[----:B--2---:R-:W-:Y:S05]  /*fba0*/  @!P1 NANOSLEEP.SYNCS 0x989680 ;  /* 0x009896800000995d */ /* 0x004fea0003900000 */
[----:B------:R-:W2:Y:S02]  /*fbb0*/  @!P1 SYNCS.PHASECHK.TRANS64 P1, [R5+URZ+0x29860], R4 ;  /* 0x02986004050095a7 */ /* 0x000ea4000802007f */
[----:B--2---:R-:W-:Y:S05]  /*fbc0*/  @!P1 BRA `(.L_x_91) ;  /* 0xfffffffc00f09947 */ /* 0x004fea000383ffff */
[----:B------:R-:W-:Y:S05]  /*fbd0*/  BRA `(.L_x_124) ;  /* 0xfffffff000987947 */ /* 0x000fea000383ffff */
.L_x_93:
[----:B--2---:R2:W3:Y:S02]  /*fbe0*/  SYNCS.PHASECHK.TRANS64.TRYWAIT P1, [R3+URZ+0x29860], R2 ;  /* 0x02986002030075a7 */ /* 0x0044e4000802017f */
[----:B---3--:R-:W-:Y:S05]  /*fbf0*/  @!P1 NANOSLEEP.SYNCS 0x989680 ;  /* 0x009896800000995d */ /* 0x008fea0003900000 */
[----:B------:R-:W3:Y:S02]  /*fc00*/  @!P1 SYNCS.PHASECHK.TRANS64 P1, [R3+URZ+0x29860], R2 ;  /* 0x02986002030095a7 */ /* 0x000ee4000802007f */
[----:B---3--:R-:W-:Y:S05]  /*fc10*/  @!P1 BRA `(.L_x_93) ;  /* 0xfffffffc00f09947 */ /* 0x008fea000383ffff */
[----:B------:R-:W-:Y:S05]  /*fc20*/  BRA `(.L_x_125) ;  /* 0xfffffff000987947 */ /* 0x000fea000383ffff */
.L_x_95:
[----:B---3--:R3:W4:Y:S02]  /*fc30*/  SYNCS.PHASECHK.TRANS64.TRYWAIT P0, [R5+URZ+0x29880], R4 ;  /* 0x02988004050075a7 */ /* 0x008724000800017f */
[----:B----4-:R-:W-:Y:S05]  /*fc40*/  @!P0 NANOSLEEP.SYNCS 0x989680 ;  /* 0x009896800000895d */ /* 0x010fea0003900000 */
[----:B------:R-:W4:Y:S02]  /*fc50*/  @!P0 SYNCS.PHASECHK.TRANS64 P0, [R5+URZ+0x29880], R4 ;  /* 0x02988004050085a7 */ /* 0x000f24000800007f */
[----:B----4-:R-:W-:Y:S05]  /*fc60*/  @!P0 BRA `(.L_x_95) ;  /* 0xfffffffc00f08947 */ /* 0x010fea000383ffff */
[----:B------:R-:W-:Y:S05]  /*fc70*/  BRA `(.L_x_96) ;  /* 0xfffffff000947947 */ /* 0x000fea000383ffff */
.L_x_126:
[----:B------:R-:W-:-:S00]  /*fc80*/  BRA `(.L_x_126) ;  /* 0xfffffffc00fc7947 */ /* 0x000fc0000383ffff */
[----:B------:R-:W-:-:S00]  /*fc90*/  NOP ;  /* 0x0000000000007918 */ /* 0x000fc00000000000 */
        /* <DEDUP_REMOVED lines=14> */
.L_x_2800:


//--------------------- .text._ZN7cutlass13device_kernelIN5flash11enable_sm90INS1_16FlashAttnFwdSm90INS1_25CollectiveMainloopFwdSm90ILi2EN4cute5tupleIJNS5_1CILi1EEES8_S8_EEENS6_IJNS7_ILi128EEENS7_ILi160EEENS7_ILi192EEEEEELi128ENS_12float_e4m3_tEfNS_4arch4Sm90ELb0ELb0ELb1ELb1ELb0ELb0ELb0ELb1ELb1ELb1ELb1ELb0EEENS1_21CollectiveEpilogueFwdINS6_IJSA_SA_SB_EEES9_NS_10bfloat16_tESG_Li256ELb1ELb1ELb1ELb1EEENS1_36VarlenDynamicPersistentTileSchedulerILi128ELi160ELi256ELi128ELb1ELb1ELb1ELb0ELb1ELb1EEEEEEEEEvNT_6ParamsE --------------------------
	.section	.text._ZN7cutlass13device_kernelIN5flash11enable_sm90INS1_16FlashAttnFwdSm90INS1_25CollectiveMainloopFwdSm90ILi2EN4cute5tupleIJNS5_1CILi1EEES8_S8_EEENS6_IJNS7_ILi128EEENS7_ILi160EEENS7_ILi192EEEEEELi128ENS_12float_e4m3_tEfNS_4arch4Sm90ELb0ELb0ELb1ELb1ELb0ELb0ELb0ELb1ELb1ELb1ELb1ELb0EEENS1_21CollectiveEpilogueFwdINS6_IJSA_SA_SB_EEES9_NS_10bfloat16_tESG_Li256ELb1ELb1ELb1ELb1EEENS1_36VarlenDynamicPersistentTileSchedulerILi128ELi160ELi256ELi128ELb1ELb1ELb1ELb0ELb1ELb1EEEEEEEEEvNT_6ParamsE,"ax",@progbits
	.align	128
.text._ZN7cutlass13device_kernelIN5flash11enable_sm90INS1_16FlashAttnFwdSm90INS1_25CollectiveMainloopFwdSm90ILi2EN4cute5tupleIJNS5_1CILi1EEES8_S8_EEENS6_IJNS7_ILi128EEENS7_ILi160EEENS7_ILi192EEEEEELi128ENS_12float_e4m3_tEfNS_4arch4Sm90ELb0ELb0ELb1ELb1ELb0ELb0ELb0ELb1ELb1ELb1ELb1ELb0EEENS1_21CollectiveEpilogueFwdINS6_IJSA_SA_SB_EEES9_NS_10bfloat16_tESG_Li256ELb1ELb1ELb1ELb1EEENS1_36VarlenDynamicPersistentTileSchedulerILi128ELi160ELi256ELi128ELb1ELb1ELb1ELb0ELb1ELb1EEEEEEEEEvNT_6ParamsE:
        .type           _ZN7cutlass13device_kernelIN5flash11enable_sm90INS1_16FlashAttnFwdSm90INS1_25CollectiveMainloopFwdSm90ILi2EN4cute5tupleIJNS5_1CILi1EEES8_S8_EEENS6_IJNS7_ILi128EEENS7_ILi160EEENS7_ILi192EEEEEELi128ENS_12float_e4m3_tEfNS_4arch4Sm90ELb0ELb0ELb1ELb1ELb0ELb0ELb0ELb1ELb1ELb1ELb1ELb0EEENS1_21CollectiveEpilogueFwdINS6_IJSA_SA_SB_EEES9_NS_10bfloat16_tESG_Li256ELb1ELb1ELb1ELb1EEENS1_36VarlenDynamicPersistentTileSchedulerILi128ELi160ELi256ELi128ELb1ELb1ELb1ELb0ELb1ELb1EEEEEEEEEvNT_6ParamsE,@function
        .size           _ZN7cutlass13device_kernelIN5flash11enable_sm90INS1_16FlashAttnFwdSm90INS1_25CollectiveMainloopFwdSm90ILi2EN4cute5tupleIJNS5_1CILi1EEES8_S8_EEENS6_IJNS7_ILi128EEENS7_ILi160EEENS7_ILi192EEEEEELi128ENS_12float_e4m3_tEfNS_4arch4Sm90ELb0ELb0ELb1ELb1ELb0ELb0ELb0ELb1ELb1ELb1ELb1ELb0EEENS1_21CollectiveEpilogueFwdINS6_IJSA_SA_SB_EEES9_NS_10bfloat16_tESG_Li256ELb1ELb1ELb1ELb1EEENS1_36VarlenDynamicPersistentTileSchedulerILi128ELi160ELi256ELi128ELb1ELb1ELb1ELb0ELb1ELb1EEEEEEEEEvNT_6ParamsE,(.L_x_2801 - _ZN7cutlass13device_kernelIN5flash11enable_sm90INS1_16FlashAttnFwdSm90INS1_25CollectiveMainloopFwdSm90ILi2EN4cute5tupleIJNS5_1CILi1EEES8_S8_EEENS6_IJNS7_ILi128EEENS7_ILi160EEENS7_ILi192EEEEEELi128ENS_12float_e4m3_tEfNS_4arch4Sm90ELb0ELb0ELb1ELb1ELb0ELb0ELb0ELb1ELb1ELb1ELb1ELb0EEENS1_21CollectiveEpilogueFwdINS6_IJSA_SA_SB_EEES9_NS_10bfloat16_tESG_Li256ELb1ELb1ELb1ELb1EEENS1_36VarlenDynamicPersistentTileSchedulerILi128ELi160ELi256ELi128ELb1ELb1ELb1ELb0ELb1ELb1EEEEEEEEEvNT_6ParamsE)
        .other          _ZN7cutlass13device_kernelIN5flash11enable_sm90INS1_16FlashAttnFwdSm90INS1_25CollectiveMainloopFwdSm90ILi2EN4cute5tupleIJNS5_1CILi1EEES8_S8_EEENS6_IJNS7_ILi128EEENS7_ILi160EEENS7_ILi192EEEEEELi128ENS_12float_e4m3_tEfNS_4arch4Sm90ELb0ELb0ELb1ELb1ELb0ELb0ELb0ELb1ELb1ELb1ELb1ELb0EEENS1_21CollectiveEpilogueFwdINS6_IJSA_SA_SB_EEES9_NS_10bfloat16_tESG_Li256ELb1ELb1ELb1ELb1EEENS1_36VarlenDynamicPersistentTileSchedulerILi128ELi160ELi256ELi128ELb1ELb1ELb1ELb0ELb1ELb1EEEEEEEEEvNT_6ParamsE,@"STO_CUDA_ENTRY STV_DEFAULT"
_ZN7cutlass13device_kernelIN5flash11enable_sm90INS1_16FlashAttnFwdSm90INS1_25CollectiveMainloopFwdSm90ILi2EN4cute5tupleIJNS5_1CILi1EEES8_S8_EEENS6_IJNS7_ILi128EEENS7_ILi160EEENS7_ILi192EEEEEELi128ENS_12float_e4m3_tEfNS_4arch4Sm90ELb0ELb0ELb1ELb1ELb0ELb0ELb0ELb1ELb1ELb1ELb1ELb0EEENS1_21CollectiveEpilogueFwdINS6_IJSA_SA_SB_EEES9_NS_10bfloat16_tESG_Li256ELb1ELb1ELb1ELb1EEENS1_36VarlenDynamicPersistentTileSchedulerILi128ELi160ELi256ELi128ELb1ELb1ELb1ELb0ELb1ELb1EEEEEEEEEvNT_6ParamsE:
[----:B------:R-:W0:Y:S02]  /*0000*/  LDC R1, c[0x0][0x28] ;  /* 0x00000a00ff017b82 */ /* 0x000e240000000800 */
[----:B0-----:R-:W-:Y:S01]  /*0010*/  VIADD R1, R1, 0xffffffc8 ;  /* 0xffffffc801017836 */ /* 0x001fe20000000000 */
[----:B------:R-:W0:Y:S01]  /*0020*/  S2R R3, SR_TID.X ;  /* 0x0000000000037919 */ /* 0x000e220000002100 */
[----:B------:R-:W-:Y:S01]  /*0030*/  ELECT P0, URZ, PT ;  /* 0x00000000003f782f */ /* 0x000fe20003800000 */
[----:B------:R-:W-:Y:S01]  /*0040*/  BSSY B0, `(.L_x_127) ;  /* 0x000000e000007945 */ /* 0x000fe20003800000 */
[--C-:B0-----:R-:W-:Y:S02]  /*0050*/  SHF.R.U32.HI R0, RZ, 0x5, R3.reuse ;  /* 0x00000005ff007819 */ /* 0x101fe40000011603 */
[----:B------:R-:W-:-:S03]  /*0060*/  SHF.R.U32.HI R3, RZ, 0x7, R3 ;  /* 0x00000007ff037819 */ /* 0x000fc60000011603 */
        /* <DEDUP_REMOVED lines=11> */
.L_x_128:
[----:B------:R-:W-:Y:S05]  /*0120*/  BSYNC B0 ;  /* 0x0000000000007941 */ /* 0x000fea0003800000 */
.L_x_127:
[----:B------:R-:W-:Y:S01]  /*0130*/  VOTEU.ANY UP0, P0 ;  /* 0x00000000003f7886 */ /* 0x000fe20000000100 */
[----:B------:R-:W0:Y:S01]  /*0140*/  SHFL.IDX PT, R3, R3, RZ, 0x1f ;  /* 0x00001fff03037589 */ /* 0x000e2200000e0000 */
[----:B------:R-:W-:Y:S01]  /*0150*/  UMOV UR4, 0x80 ;  /* 0x0000008000047882 */ /* 0x000fe20000000000 */
[----:B------:R-:W-:Y:S01]  /*0160*/  UMOV UR7, 0x100 ;  /* 0x0000010000077882 */ /* 0x000fe20000000000 */
[----:B------:R-:W-:Y:S01]  /*0170*/  VOTEU.ANY UP1, P0 ;  /* 0x00000000003f7886 */ /* 0x000fe20000020100 */
[----:B------:R-:W1:Y:S01]  /*0180*/  @UP0 S2UR UR8, SR_CgaCtaId ;  /* 0x00000000000809c3 */ /* 0x000e620000008800 */
[----:B------:R-:W2:Y:S01]  /*0190*/  SHFL.IDX PT, R2, R0, RZ, 0x1f ;  /* 0x00001fff00027589 */ /* 0x000ea200000e0000 */
[----:B------:R-:W-:Y:S01]  /*01a0*/  @UP0 UMOV UR6, 0x400 ;  /* 0x0000040000060882 */ /* 0x000fe20000000000 */
[----:B------:R-:W-:-:S04]  /*01b0*/  @UP0 UIADD3 UR4, -UR4, 0x100000, URZ ;  /* 0x0010000004040890 */ /* 0x000fc8000fffe13f */
[----:B------:R-:W-:Y:S02]  /*01c0*/  @UP0 USHF.L.U32 UR5, UR4, 0xb, URZ ;  /* 0x0000000b04050899 */ /* 0x000fe4000800063f */
[----:B------:R-:W-:Y:S01]  /*01d0*/  @UP0 USHF.L.U32 UR4, UR4, 0x1, URZ ;  /* 0x0000000104040899 */ /* 0x000fe2000800063f */
[----:B------:R-:W-:Y:S01]  /*01e0*/  VOTEU.ANY UP2, P0 ;  /* 0x00000000003f7886 */ /* 0x000fe20000040100 */
[----:B0-----:R-:W-:Y:S01]  /*01f0*/  R2UR UR9, R3 ;  /* 0x00000000030972ca */ /* 0x001fe200000e0000 */
[----:B-1----:R-:W-:Y:S01]  /*0200*/  @UP0 ULEA UR8, UR8, UR6, 0x18 ;  /* 0x0000000608080291 */ /* 0x002fe2000f8ec03f */
[----:B--2---:R-:W-:Y:S01]  /*0210*/  ISETP.NE.AND P1, PT, R2, RZ, PT ;  /* 0x000000ff0200720c */ /* 0x004fe20003f25270 */
[----:B------:R-:W-:-:S04]  /*0220*/  @UP0 UIADD3 UR6, -UR7, 0x100000, URZ ;  /* 0x0010000007060890 */ /* 0x000fc8000fffe13f */
[----:B------:R-:W-:Y:S02]  /*0230*/  @UP0 USHF.L.U32 UR7, UR6, 0xb, URZ ;  /* 0x0000000b06070899 */ /* 0x000fe4000800063f */
[----:B------:R-:W-:-:S04]  /*0240*/  @UP0 USHF.L.U32 UR6, UR6, 0x1, URZ ;  /* 0x0000000106060899 */ /* 0x000fc8000800063f */
[----:B------:R-:W-:Y:S01]  /*0250*/  UISETP.NE.AND UP0, UPT, UR9, URZ, UPT ;  /* 0x0000003f0900728c */ /* 0x000fe2000bf05270 */
[----:B------:R-:W0:Y:S02]  /*0260*/  FENCE.VIEW.ASYNC.S ;  /* 0x00000000000073c6 */ /* 0x000e240000000000 */
[----:B0-----:R0:W1:Y:S05]  /*0270*/  @UP1 SYNCS.EXCH.64 URZ, [UR8+0x29800], UR4 ;  /* 0x02980004083f15b2 */ /* 0x00106a0008000100 */
[----:B------:R0:W2:Y:S01]  /*0280*/  @UP2 SYNCS.EXCH.64 URZ, [UR8+0x29820], UR6 ;  /* 0x02982006083f25b2 */ /* 0x0000a20008000100 */
        /* <DEDUP_REMOVED lines=17> */
[----:B------:R3:W0:Y:S02]  /*03a0*/  SYNCS.EXCH.64 URZ, [UR8+0x29848], UR6 ;  /* 0x02984806083f75b2 */ /* 0x0006240008000100 */
[----:B---3--:R-:W-:Y:S01]  /*03b0*/  NOP ;  /* 0x0000000000007918 */ /* 0x008fe20000000000 */
.L_x_129:
[----:B------:R-:W3:Y:S01]  /*03c0*/  SHFL.IDX PT, R2, R0, RZ, 0x1f ;  /* 0x00001fff00027589 */ /* 0x000ee200000e0000 */
[----:B------:R-:W-:Y:S01]  /*03d0*/  NOP ;  /* 0x0000000000007918 */ /* 0x000fe20000000000 */
[----:B---3--:R-:W-:-:S13]  /*03e0*/  ISETP.NE.AND P0, PT, R2, RZ, PT ;  /* 0x000000ff0200720c */ /* 0x008fda0003f05270 */
        /* <DEDUP_REMOVED lines=17> */
[----:B------:R3:W0:Y:S02]  /*0500*/  SYNCS.EXCH.64 URZ, [UR8+0x29868], UR6 ;  /* 0x02986806083f75b2 */ /* 0x0006240008000100 */
[----:B---3--:R-:W-:Y:S01]  /*0510*/  NOP ;  /* 0x0000000000007918 */ /* 0x008fe20000000000 */
.L_x_130:
[----:B------:R-:W3:Y:S01]  /*0520*/  SHFL.IDX PT, R2, R0, RZ, 0x1f ;  /* 0x00001fff00027589 */ /* 0x000ee200000e0000 */
[----:B------:R-:W-:Y:S01]  /*0530*/  NOP ;  /* 0x0000000000007918 */ /* 0x000fe20000000000 */
[----:B---3--:R-:W-:-:S13]  /*0540*/  ISETP.NE.AND P0, PT, R2, RZ, PT ;  /* 0x000000ff0200720c */ /* 0x008fda0003f05270 */
        /* <DEDUP_REMOVED lines=13> */
[----:B------:R3:W0:Y:S02]  /*0620*/  SYNCS.EXCH.64 URZ, [UR6+0x29888], UR4 ;  /* 0x02988804063f75b2 */ /* 0x0006240008000100 */
[----:B---3--:R-:W-:Y:S01]  /*0630*/  NOP ;  /* 0x0000000000007918 */ /* 0x008fe20000000000 */
.L_x_131:
        /* <DEDUP_REMOVED lines=22> */
.L_x_132:
        /* <DEDUP_REMOVED lines=22> */
.L_x_133:
[----:B------:R-:W-:Y:S01]  /*0900*/  PLOP3.LUT P0, PT, PT, PT, UP0, 0x80, 0x0 ;  /* 0x000000000000781c */ /* 0x000fe20003f0f008 */
[----:B------:R-:W-:Y:S01]  /*0910*/  UMOV UR38, 0x1 ;  /* 0x0000000100267882 */ /* 0x000fe20000000000 */
[----:B------:R-:W-:Y:S01]  /*0920*/  NOP ;  /* 0x0000000000007918 */ /* 0x000fe20000000000 */
[----:B------:R-:W-:Y:S01]  /*0930*/  USEL UR38, UR38, 0x2, !UP0 ;  /* 0x0000000226267887 */ /* 0x000fe2000c000000 */
[----:B------:R-:W-:Y:S01]  /*0940*/  ULDC.64 UR50, c[0x0][0x208] ;  /* 0x0000820000327ab9 */ /* 0x000fe20000000a00 */
[----:B012-4-:R-:W-:Y:S08]  /*0950*/  BAR.SYNC.DEFER_BLOCKING 0x0 ;  /* 0x0000000000007b1d */ /* 0x017ff00000010000 */
[----:B------:R-:W-:Y:S05]  /*0960*/  @!P0 BRA `(.L_x_134) ;  /* 0x000000cc00ec8947 */ /* 0x000fea0003800000 */
.L_x_135:
[----:B------:R-:W-:-:S08]  /*0970*/  NOP ;  /* 0x0000000000007918 */ /* 0x000fd00000000000 */
[----:B------:R-:W0:Y:S02]  /*0980*/  USETMAXREG.TRY_ALLOC.CTAPOOL UP0, 0xf0 ;  /* 0x000000f0000079c8 */ /* 0x000e240008000600 */
[----:B0-----:R-:W-:-:S13]  /*0990*/  PLOP3.LUT P0, PT, PT, PT, UP0, 0x80, 0x0 ;  /* 0x000000000000781c */ /* 0x001fda0003f0f008 */
[----:B------:R-:W-:Y:S05]  /*09a0*/  @!P0 BRA `(.L_x_135) ;  /* 0xfffffffc00f08947 */ /* 0x000fea000383ffff */
[----:B------:R-:W0:Y:S01]  /*09b0*/  S2R R2, SR_TID.X ;  /* 0x0000000000027919 */ /* 0x000e220000002100 */
[----:B------:R-:W1:Y:S01]  /*09c0*/  S2UR UR5, SR_CgaCtaId ;  /* 0x00000000000579c3 */ /* 0x000e620000008800 */
[----:B------:R-:W-:-:S07]  /*09d0*/  UMOV UR4, 0x400 ;  /* 0x0000040000047882 */ /* 0x000fce0000000000 */
[----:B------:R-:W-:Y:S06]  /*09e0*/  BAR.ARV 0x8, 0x180 ;  /* 0x0206000000007b1d */ /* 0x000fec0000002000 */
[----:B-1----:R-:W-:Y:S01]  /*09f0*/  ULEA UR4, UR5, UR4, 0x18 ;  /* 0x0000000405047291 */ /* 0x002fe2000f8ec03f */
[----:B0-----:R-:W-:-:S04]  /*0a00*/  LOP3.LUT R0, R2, 0xffffff80, RZ, 0xc0, !PT ;  /* 0xffffff8002007812 */ /* 0x001fc800078ec0ff */
[----:B------:R-:W-:-:S13]  /*0a10*/  ISETP.NE.AND P0, PT, R0, 0x80, PT ;  /* 0x000000800000780c */ /* 0x000fda0003f05270 */
[----:B------:R-:W-:Y:S08]  /*0a20*/  @!P0 BAR.ARV 0x9, 0x100 ;  /* 0x0244000000008b1d */ /* 0x000ff00000002000 */
[----:B------:R-:W-:Y:S06]  /*0a30*/  BAR.SYNC.DEFER_BLOCKING 0x5, 0x180 ;  /* 0x0146000000007b1d */ /* 0x000fec0000010000 */
[----:B------:R-:W0:Y:S01]  /*0a40*/  LDS.128 R36, [UR4+0x298d0] ;  /* 0x0298d004ff247984 */ /* 0x000e220008000c00 */
[----:B------:R-:W-:Y:S01]  /*0a50*/  ULDC UR4, c[0x0][0xc3c] ;  /* 0x00030f0000047ab9 */ /* 0x000fe20000000800 */
[----:B------:R-:W-:Y:S06]  /*0a60*/  BAR.ARV 0x4, 0x180 ;  /* 0x0106000000007b1d */ /* 0x000fec0000002000 */
[----:B0-----:R-:W-:-:S13]  /*0a70*/  ISETP.GE.AND P0, PT, R39, UR4, PT ;  /* 0x0000000427007c0c */ /* 0x001fda000bf06270 */
[----:B------:R-:W-:Y:S05]  /*0a80*/  @P0 EXIT ;  /* 0x000000000000094d */ /* 0x000fea0003800000 */
[----:B------:R-:W-:Y:S01]  /*0a90*/  VIADD R223, R2, 0xffffff80 ;  /* 0xffffff8002df7836 */ /* 0x000fe20000000000 */
[----:B------:R-:W-:Y:S01]  /*0aa0*/  R2UR UR6, R37 ;  /* 0x00000000250672ca */ /* 0x000fe200000e0000 */
[----:B------:R-:W-:Y:S01]  /*0ab0*/  ULOP3.LUT UR47, UR38, 0x1, URZ, 0xfc, !UPT ;  /* 0x00000001262f7892 */ /* 0x000fe2000f8efc3f */
[----:B------:R-:W-:Y:S01]  /*0ac0*/  R2UR UR5, R38 ;  /* 0x00000000260572ca */ /* 0x000fe200000e0000 */
[----:B------:R-:W-:Y:S01]  /*0ad0*/  UMOV UR46, URZ ;  /* 0x0000003f002e7c82 */ /* 0x000fe20008000000 */
[----:B------:R-:W-:Y:S01]  /*0ae0*/  SHF.R.S32.HI R0, RZ, 0x1f, R223 ;  /* 0x0000001fff007819 */ /* 0x000fe200000114df */
[----:B------:R-:W-:Y:S01]  /*0af0*/  UMOV UR45, URZ ;  /* 0x0000003f002d7c82 */ /* 0x000fe20008000000 */
[----:B------:R-:W-:Y:S02]  /*0b00*/  UMOV UR52, URZ ;  /* 0x0000003f00347c82 */ /* 0x000fe40008000000 */
[CC--:B------:R-:W-:Y:S02]  /*0b10*/  LEA.HI R2, R0.reuse, R223.reuse, RZ, 0x7 ;  /* 0x000000df00027211 */ /* 0x0c0fe400078f38ff */
[----:B------:R-:W-:-:S02]  /*0b20*/  LEA.HI R3, R0, R223, RZ, 0x4 ;  /* 0x000000df00037211 */ /* 0x000fc400078f20ff */
[----:B------:R-:W-:Y:S02]  /*0b30*/  LOP3.LUT R4, R2, 0xffffff80, RZ, 0xc0, !PT ;  /* 0xffffff8002047812 */ /* 0x000fe400078ec0ff */
[----:B------:R-:W-:Y:S02]  /*0b40*/  SHF.R.S32.HI R6, RZ, 0x4, R3 ;  /* 0x00000004ff067819 */ /* 0x000fe40000011403 */
[----:B------:R-:W-:Y:S01]  /*0b50*/  SHF.R.S32.HI R217, RZ, 0x7, R2 ;  /* 0x00000007ffd97819 */ /* 0x000fe20000011402 */
[----:B------:R-:W-:Y:S01]  /*0b60*/  IMAD.IADD R201, R223, 0x1, -R4 ;  /* 0x00000001dfc97824 */ /* 0x000fe200078e0a04 */
[----:B------:R-:W-:Y:S02]  /*0b70*/  LEA.HI R4, R0, R223, RZ, 0x5 ;  /* 0x000000df00047211 */ /* 0x000fe400078f28ff */
[----:B------:R-:W-:Y:S02]  /*0b80*/  LEA.HI R2, R2, R217, RZ, 0x1 ;  /* 0x000000d902027211 */ /* 0x000fe400078f08ff */
[----:B------:R-:W-:Y:S01]  /*0b90*/  SHF.R.S32.HI R8, RZ, 0x1f, R201 ;  /* 0x0000001fff087819 */ /* 0x000fe200000114c9 */
[----:B------:R-:W-:Y:S01]  /*0ba0*/  IMAD.SHL.U32 R5, R4, 0x20, RZ ;  /* 0x0000002004057824 */ /* 0x000fe200078e00ff */
[----:B------:R-:W-:-:S02]  /*0bb0*/  LOP3.LUT R4, R3, 0x3fffff0, RZ, 0xc0, !PT ;  /* 0x03fffff003047812 */ /* 0x000fc400078ec0ff */
[----:B------:R-:W-:Y:S02]  /*0bc0*/  LEA.HI R3, R3, R6, RZ, 0x1 ;  /* 0x0000000603037211 */ /* 0x000fe400078f08ff */
[----:B------:R-:W-:Y:S01]  /*0bd0*/  LOP3.LUT R5, R5, 0xfffffc00, RZ, 0xc0, !PT ;  /* 0xfffffc0005057812 */ /* 0x000fe200078ec0ff */
[----:B------:R-:W-:Y:S01]  /*0be0*/  IMAD.IADD R4, R223, 0x1, -R4 ;  /* 0x00000001df047824 */ /* 0x000fe200078e0a04 */
[----:B------:R-:W-:Y:S02]  /*0bf0*/  LOP3.LUT R3, R3, 0x1ffffffe, RZ, 0xc0, !PT ;  /* 0x1ffffffe03037812 */ /* 0x000fe400078ec0ff */
[----:B------:R-:W-:Y:S01]  /*0c00*/  LEA.HI R7, R8, R201, RZ, 0x2 ;  /* 0x000000c908077211 */ /* 0x000fe200078f10ff */
[----:B------:R-:W-:Y:S01]  /*0c10*/  IMAD R4, R4, 0x40, R5 ;  /* 0x0000004004047824 */ /* 0x000fe200078e0205 */
[----:B------:R-:W-:Y:S01]  /*0c20*/  LEA.HI R5, R0, R223, RZ, 0x2 ;  /* 0x000000df00057211 */ /* 0x000fe200078f10ff */
[----:B------:R-:W-:Y:S01]  /*0c30*/  IMAD.IADD R3, R6, 0x1, -R3 ;  /* 0x0000000106037824 */ /* 0x000fe200078e0a03 */
[----:B------:R-:W-:-:S02]  /*0c40*/  SHF.R.S32.HI R9, RZ, 0x2, R7 ;  /* 0x00000002ff097819 */ /* 0x000fc40000011407 */
[----:B------:R-:W-:Y:S01]  /*0c50*/  LOP3.LUT R6, R5, 0xfffffffc, RZ, 0xc0, !PT ;  /* 0xfffffffc05067812 */ /* 0x000fe200078ec0ff */
[----:B------:R-:W-:Y:S01]  /*0c60*/  IMAD R220, R3, 0x8, R4 ;  /* 0x0000000803dc7824 */ /* 0x000fe200078e0204 */
[----:B------:R-:W-:Y:S02]  /*0c70*/  SHF.R.S32.HI R10, RZ, 0x1f, R7 ;  /* 0x0000001fff0a7819 */ /* 0x000fe40000011407 */
[----:B------:R-:W-:Y:S01]  /*0c80*/  LEA.HI R0, R0, R223, RZ, 0x3 ;  /* 0x000000df00007211 */ /* 0x000fe200078f18ff */
[----:B------:R-:W-:Y:S01]  /*0c90*/  IMAD.IADD R6, R223, 0x1, -R6 ;  /* 0x00000001df067824 */ /* 0x000fe200078e0a06 */
[----:B------:R-:W-:Y:S02]  /*0ca0*/  LEA.HI R10, R10, R9, RZ, 0x3 ;  /* 0x000000090a0a7211 */ /* 0x000fe400078f18ff */
[----:B------:R-:W-:Y:S02]  /*0cb0*/  LOP3.LUT R4, R2, 0x3fffffe, RZ, 0xc0, !PT ;  /* 0x03fffffe02047812 */ /* 0x000fe400078ec0ff */
[----:B------:R-:W-:-:S02]  /*0cc0*/  LEA.HI R3, R6, R6, RZ, 0x1 ;  /* 0x0000000606037211 */ /* 0x000fc400078f08ff */
[----:B------:R-:W-:Y:S01]  /*0cd0*/  LOP3.LUT R2, R0, 0xfffffff8, RZ, 0xc0, !PT ;  /* 0xfffffff800027812 */ /* 0x000fe200078ec0ff */
[----:B------:R-:W-:Y:S01]  /*0ce0*/  IMAD.IADD R4, R217, 0x1, -R4 ;  /* 0x00000001d9047824 */ /* 0x000fe200078e0a04 */
[----:B------:R-:W-:Y:S02]  /*0cf0*/  LOP3.LUT R3, R3, 0x1ffffffe, RZ, 0xc0, !PT ;  /* 0x1ffffffe03037812 */ /* 0x000fe400078ec0ff */
[----:B------:R-:W-:Y:S01]  /*0d00*/  LOP3.LUT R10, R10, 0xfffffff8, RZ, 0xc0, !PT ;  /* 0xfffffff80a0a7812 */ /* 0x000fe200078ec0ff */
[----:B------:R-:W-:Y:S01]  /*0d10*/  IMAD.IADD R17, R223, 0x1, -R2 ;  /* 0x00000001df117824 */ /* 0x000fe200078e0a02 */
[----:B------:R-:W-:Y:S01]  /*0d20*/  LEA.HI R8, R8, R201, RZ, 0x5 ;  /* 0x000000c908087211 */ /* 0x000fe200078f28ff */
[----:B------:R-:W-:Y:S01]  /*0d30*/  IMAD.IADD R3, R6, 0x1, -R3 ;  /* 0x0000000106037824 */ /* 0x000fe200078e0a03 */
[----:B------:R-:W-:Y:S01]  /*0d40*/  LOP3.LUT R6, R7, 0x7ffffffc, RZ, 0xc0, !PT ;  /* 0x7ffffffc07067812 */ /* 0x000fe200078ec0ff */
[----:B------:R-:W-:Y:S01]  /*0d50*/  IMAD.IADD R9, R9, 0x1, -R10 ;  /* 0x0000000109097824 */ /* 0x000fe200078e0a0a */
[----:B------:R-:W-:Y:S01]  /*0d60*/  SHF.R.S32.HI R8, RZ, 0x5, R8 ;  /* 0x00000005ff087819 */ /* 0x000fe20000011408 */
[----:B------:R-:W-:Y:S01]  /*0d70*/  IMAD.SHL.U32 R2, R17, 0x8, RZ ;  /* 0x0000000811027824 */ /* 0x000fe200078e00ff */
[----:B------:R-:W-:Y:S01]  /*0d80*/  SHF.R.S32.HI R200, RZ, 0x3, R0 ;  /* 0x00000003ffc87819 */ /* 0x000fe20000011400 */
[----:B------:R-:W-:-:S02]  /*0d90*/  IMAD.IADD R6, R201, 0x1, -R6 ;  /* 0x00000001c9067824 */ /* 0x000fc400078e0a06 */
[----:B------:R-:W-:Y:S01]  /*0da0*/  IMAD R9, R8, 0x10, R9 ;  /* 0x0000001008097824 */ /* 0x000fe200078e0209 */
[----:B------:R-:W-:Y:S01]  /*0db0*/  SHF.R.S32.HI R222, RZ, 0x1f, R2 ;  /* 0x0000001fffde7819 */ /* 0x000fe20000011402 */
[----:B------:R-:W-:Y:S02]  /*0dc0*/  IMAD.SHL.U32 R199, R6, 0x2, RZ ;  /* 0x0000000206c77824 */ /* 0x000fe400078e00ff */
[----:B------:R-:W-:Y:S02]  /*0dd0*/  VIADD R16, R2, 0x40 ;  /* 0x0000004002107836 */ /* 0x000fe40000000000 */
[C---:B------:R-:W-:Y:S02]  /*0de0*/  VIADD R198, R199.reuse, 0x8 ;  /* 0x00000008c7c67836 */ /* 0x040fe40000000000 */
[C---:B------:R-:W-:Y:S01]  /*0df0*/  VIADD R197, R199.reuse, 0x10 ;  /* 0x00000010c7c57836 */ /* 0x040fe20000000000 */
[----:B------:R-:W-:Y:S01]  /*0e00*/  SHF.R.S32.HI R221, RZ, 0x1f, R16 ;  /* 0x0000001fffdd7819 */ /* 0x000fe20000011410 */
        /* <DEDUP_REMOVED lines=24> */
[----:B------:R-:W-:Y:S01]  /*0f90*/  VIADD R18, R199, 0x78 ;  /* 0x00000078c7127836 */ /* 0x000fe20000000000 */
[----:B------:R-:W-:Y:S01]  /*0fa0*/  SHF.R.S32.HI R204, RZ, 0x1f, R22 ;  /* 0x0000001fffcc7819 */ /* 0x000fe20000011416 */
[----:B------:R-:W-:Y:S01]  /*0fb0*/  IMAD R218, R4, 0x40, R9 ;  /* 0x0000004004da7824 */ /* 0x000fe200078e0209 */
[----:B------:R-:W-:-:S02]  /*0fc0*/  SHF.R.S32.HI R203, RZ, 0x1f, R19 ;  /* 0x0000001fffcb7819 */ /* 0x000fc40000011413 */
[----:B------:R-:W-:Y:S01]  /*0fd0*/  SHF.R.S32.HI R202, RZ, 0x1f, R18 ;  /* 0x0000001fffca7819 */ /* 0x000fe20000011412 */
[----:B------:R-:W-:-:S07]  /*0fe0*/  IMAD R219, R3, 0x8, R218 ;  /* 0x0000000803db7824 */ /* 0x000fce00078e02da */
.L_x_183:
[----:B012-4-:R-:W0:Y:S01]  /*0ff0*/  LDC.64 R4, c[0x0][0xc88] ;  /* 0x00032200ff047b82 */ /* 0x017e220000000a00 */
[----:B------:R-:W-:Y:S01]  /*1000*/  ULDC.64 UR8, c[0x0][0xa28] ;  /* 0x00028a0000087ab9 */ /* 0x000fe20000000a00 */
[----:B------:R-:W-:Y:S01]  /*1010*/  ULDC.64 UR10, c[0x0][0xa20] ;  /* 0x00028800000a7ab9 */ /* 0x000fe20000000a00 */
[----:B------:R-:W-:Y:S01]  /*1020*/  ULDC UR4, c[0x0][0x424] ;  /* 0x0001090000047ab9 */ /* 0x000fe20000000800 */
[----:B------:R-:W-:Y:S01]  /*1030*/  ULDC UR7, c[0x0][0x2f0] ;  /* 0x0000bc0000077ab9 */ /* 0x000fe20000000800 */
[----:B0-----:R-:W-:-:S06]  /*1040*/  IMAD.WIDE R4, R39, 0x4, R4 ;  /* 0x0000000427047825 */ /* 0x001fcc00078e0204 */
[----:B------:R-:W2:Y:S01]  /*1050*/  LDG.E R4, desc[UR50][R4.64] ;  /* 0x0000003204047981 */ /* 0x000ea2000c1e1900 */
[----:B------:R-:W-:Y:S02]  /*1060*/  UISETP.NE.U32.AND UP0, UPT, UR8, URZ, UPT ;  /* 0x0000003f0800728c */ /* 0x000fe4000bf05070 */
[----:B------:R-:W-:Y:S02]  /*1070*/  UISETP.NE.U32.AND UP1, UPT, UR10, URZ, UPT ;  /* 0x0000003f0a00728c */ /* 0x000fe4000bf25070 */
[----:B------:R-:W-:Y:S02]  /*1080*/  UISETP.NE.AND.EX UP0, UPT, UR9, URZ, UPT, UP0 ;  /* 0x0000003f0900728c */ /* 0x000fe4000bf05300 */
[----:B------:R-:W-:-:S04]  /*1090*/  UISETP.NE.AND.EX UP1, UPT, UR11, URZ, UPT, UP1 ;  /* 0x0000003f0b00728c */ /* 0x000fc8000bf25310 */
[----:B------:R-:W-:Y:S02]  /*10a0*/  PLOP3.LUT P0, PT, PT, PT, UP0, 0x80, 0x0 ;  /* 0x000000000000781c */ /* 0x000fe40003f0f008 */
[----:B------:R-:W-:Y:S02]  /*10b0*/  PLOP3.LUT P1, PT, PT, PT, UP1, 0x80, 0x0 ;  /* 0x000000000000781c */ /* 0x000fe40003f2f018 */
[----:B--2---:R-:W-:-:S13]  /*10c0*/  R2UR UR36, R4 ;  /* 0x00000000042472ca */ /* 0x004fda00000e0000 */
[----:B------:R-:W-:Y:S02]  /*10d0*/  USHF.R.S32.HI UR37, URZ, 0x1f, UR36 ;  /* 0x0000001f3f257899 */ /* 0x000fe40008011424 */
[----:B------:R-:W-:-:S04]  /*10e0*/  @UP0 ULEA UR8, UP2, UR36, UR8, 0x2 ;  /* 0x0000000824080291 */ /* 0x000fc8000f84103f */
[----:B------:R-:W-:Y:S02]  /*10f0*/  @UP0 ULEA.HI.X UR9, UR36, UR9, UR37, 0x2, UP2 ;  /* 0x0000000924090291 */ /* 0x000fe400090f1425 */
[----:B------:R-:W-:Y:S01]  /*1100*/  @UP1 ULEA UR10, UP0, UR36, UR10, 0x2 ;  /* 0x0000000a240a1291 */ /* 0x000fe2000f80103f */
[----:B------:R-:W-:-:S03]  /*1110*/  IMAD.U32 R4, RZ, RZ, UR8 ;  /* 0x00000008ff047e24 */ /* 0x000fc6000f8e00ff */
[----:B------:R-:W-:Y:S01]  /*1120*/  @UP1 ULEA.HI.X UR11, UR36, UR11, UR37, 0x2, UP0 ;  /* 0x0000000b240b1291 */ /* 0x000fe200080f1425 */
[----:B------:R-:W-:Y:S01]  /*1130*/  IMAD.U32 R5, RZ, RZ, UR9 ;  /* 0x00000009ff057e24 */ /* 0x000fe2000f8e00ff */
[----:B------:R-:W-:Y:S01]  /*1140*/  ULDC.64 UR8, c[0x0][0x418] ;  /* 0x0001060000087ab9 */ /* 0x000fe20000000a00 */
[----:B------:R-:W-:-:S03]  /*1150*/  IMAD.U32 R6, RZ, RZ, UR10 ;  /* 0x0000000aff067e24 */ /* 0x000fc6000f8e00ff */
[----:B---3--:R-:W-:Y:S01]  /*1160*/  IMAD.U32 R7, RZ, RZ, UR11 ;  /* 0x0000000bff077e24 */ /* 0x008fe2000f8e00ff */
[----:B------:R-:W2:Y:S04]  /*1170*/  @P0 LDG.E R4, desc[UR50][R4.64] ;  /* 0x0000003204040981 */ /* 0x000ea8000c1e1900 */
[----:B------:R-:W3:Y:S01]  /*1180*/  @P1 LDG.E R6, desc[UR50][R6.64] ;  /* 0x0000003206061981 */ /* 0x000ee2000c1e1900 */
[----:B------:R-:W-:Y:S01]  /*1190*/  UISETP.NE.U32.AND UP0, UPT, UR8, URZ, UPT ;  /* 0x0000003f0800728c */ /* 0x000fe2000bf05070 */
[----:B------:R-:W-:Y:S01]  /*11a0*/  UMOV UR42, UR6 ;  /* 0x00000006002a7c82 */ /* 0x000fe20008000000 */
[----:B------:R-:W-:Y:S02]  /*11b0*/  UMOV UR53, URZ ;  /* 0x0000003f00357c82 */ /* 0x000fe40008000000 */
[----:B------:R-:W-:-:S02]  /*11c0*/  UISETP.NE.AND.EX UP0, UPT, UR9, URZ, UPT, UP0 ;  /* 0x0000003f0900728c */ /* 0x000fc4000bf05300 */
[----:B------:R-:W-:Y:S02]  /*11d0*/  ULOP3.LUT UR39, UR5, 0xffff, URZ, 0xc0, !UPT ;  /* 0x0000ffff05277892 */ /* 0x000fe4000f8ec03f */
[----:B------:R-:W-:Y:S02]  /*11e0*/  USEL UR4, UR4, 0x1, UP0 ;  /* 0x0000000104047887 */ /* 0x000fe40008000000 */
[----:B------:R-:W-:Y:S02]  /*11f0*/  ULOP3.LUT UR6, UR5, 0xff0000, URZ, 0xc0, !UPT ;  /* 0x00ff000005067892 */ /* 0x000fe4000f8ec03f */
[----:B------:R-:W-:Y:S02]  /*1200*/  UIMAD UR4, UR4, UR7, URZ ;  /* 0x00000007040472a4 */ /* 0x000fe4000f8e023f */
[----:B------:R-:W-:Y:S01]  /*1210*/  ULOP3.LUT UR7, UR5, 0xff000000, URZ, 0xc0, !UPT ;  /* 0xff00000005077892 */ /* 0x000fe2000f8ec03f */
[----:B--2---:R-:W-:-:S04]  /*1220*/  @P0 R2UR UR53, R4 ;  /* 0x00000000043502ca */ /* 0x004fc800000e0000 */
[----:B---3--:R-:W-:Y:S01]  /*1230*/  @P1 R2UR UR4, R6 ;  /* 0x00000000060412ca */ /* 0x008fe200000e0000 */
[----:B-----5:R-:W-:-:S14]  /*1240*/  @P1 BRA `(.L_x_136) ;  /* 0x0000000000341947 */ /* 0x020fdc0003800000 */
[----:B------:R-:W-:Y:S02]  /*1250*/  ULDC.64 UR8, c[0x0][0xa08] ;  /* 0x0002820000087ab9 */ /* 0x000fe40000000a00 */
[----:B------:R-:W-:-:S04]  /*1260*/  ISETP.NE.U32.AND P0, PT, RZ, UR8, PT ;  /* 0x00000008ff007c0c */ /* 0x000fc8000bf05070 */
[----:B------:R-:W-:-:S13]  /*1270*/  ISETP.NE.AND.EX P0, PT, RZ, UR9, PT, P0 ;  /* 0x00000009ff007c0c */ /* 0x000fda000bf05300 */
[----:B------:R-:W-:Y:S05]  /*1280*/  @!P0 BRA `(.L_x_136) ;  /* 0x0000000000248947 */ /* 0x000fea0003800000 */
[----:B------:R-:W-:Y:S02]  /*1290*/  ULDC.64 UR4, c[0x0][0xa08] ;  /* 0x0002820000047ab9 */ /* 0x000fe40000000a00 */
[----:B------:R-:W-:-:S06]  /*12a0*/  UIMAD.WIDE UR4, UR36, 0x4, UR4 ;  /* 0x00000004240478a5 */ /* 0x000fcc000f8e0204 */
[----:B------:R-:W-:Y:S02]  /*12b0*/  IMAD.U32 R4, RZ, RZ, UR4 ;  /* 0x00000004ff047e24 */ /* 0x000fe4000f8e00ff */
[----:B------:R-:W-:-:S05]  /*12c0*/  IMAD.U32 R5, RZ, RZ, UR5 ;  /* 0x00000005ff057e24 */ /* 0x000fca000f8e00ff */
[----:B------:R-:W2:Y:S04]  /*12d0*/  LDG.E R3, desc[UR50][R4.64] ;  /* 0x0000003204037981 */ /* 0x000ea8000c1e1900 */
[----:B------:R-:W3:Y:S01]  /*12e0*/  LDG.E R0, desc[UR50][R4.64+0x4] ;  /* 0x0000043204007981 */ /* 0x000ee2000c1e1900 */
[----:B--2---:R-:W-:Y:S02]  /*12f0*/  R2UR UR4, R3 ;  /* 0x00000000030472ca */ /* 0x004fe400000e0000 */
[----:B---3--:R-:W-:-:S13]  /*1300*/  R2UR UR5, R0 ;  /* 0x00000000000572ca */ /* 0x008fda00000e0000 */
[----:B------:R-:W-:-:S12]  /*1310*/  UIADD3 UR4, -UR4, UR5, URZ ;  /* 0x0000000504047290 */ /* 0x000fd8000fffe13f */
.L_x_136:
[----:B------:R-:W-:Y:S02]  /*1320*/  UIADD3 UR53, -UR53, UR4, URZ ;  /* 0x0000000435357290 */ /* 0x000fe4000fffe13f */
[----:B------:R-:W-:Y:S02]  /*1330*/  USHF.R.U32.HI UR7, URZ, 0x8, UR7 ;  /* 0x000000083f077899 */ /* 0x000fe40008011607 */
[----:B------:R-:W-:Y:S02]  /*1340*/  UISETP.GE.AND UP0, UPT, UR53, 0x1, UPT ;  /* 0x000000013500788c */ /* 0x000fe4000bf06270 */
[----:B------:R-:W-:Y:S02]  /*1350*/  UIADD3 UR4, UR53, 0x9f, URZ ;  /* 0x0000009f35047890 */ /* 0x000fe4000fffe03f */
[----:B------:R-:W-:Y:S02]  /*1360*/  ULEA.HI UR7, UR6, UR7, URZ, 0x10 ;  /* 0x0000000706077291 */ /* 0x000fe4000f8f803f */
[----:B------:R-:W-:Y:S01]  /*1370*/  PLOP3.LUT P0, PT, PT, PT, UP0, 0x80, 0x0 ;  /* 0x000000000000781c */ /* 0x000fe20003f0f008 */
[----:B------:R-:W-:-:S02]  /*1380*/  UIMAD.WIDE UR4, UR4, 0x66666667, URZ ;  /* 0x66666667040478a5 */ /* 0x000fc4000f8e023f */
[----:B------:R-:W-:Y:S02]  /*1390*/  ULOP3.LUT UR40, UR7, 0xff, URZ, 0xc0, !UPT ;  /* 0x000000ff07287892 */ /* 0x000fe4000f8ec03f */
[----:B------:R-:W-:Y:S02]  /*13a0*/  USHF.R.U32.HI UR6, URZ, 0x1f, UR5 ;  /* 0x0000001f3f067899 */ /* 0x000fe40008011605 */
[----:B------:R-:W-:Y:S01]  /*13b0*/  USHF.R.U32.HI UR44, URZ, 0x10, UR7 ;  /* 0x000000103f2c7899 */ /* 0x000fe20008011607 */
[----:B------:R-:W-:Y:S01]  /*13c0*/  UMOV UR4, URZ ;  /* 0x0000003f00047c82 */ /* 0x000fe20008000000 */
[----:B------:R-:W-:-:S04]  /*13d0*/  ULEA.HI.SX32 UR9, UR5, UR6, 0x1a ;  /* 0x0000000605097291 */ /* 0x000fc8000f8fd23f */
[----:B------:R-:W-:Y:S08]  /*13e0*/  @!P0 BRA `(.L_x_137) ;  /* 0x0000000000908947 */ /* 0x000ff00003800000 */
[----:B------:R-:W-:Y:S01]  /*13f0*/  UISETP.NE.AND UP0, UPT, UR44, URZ, UPT ;  /* 0x0000003f2c00728c */ /* 0x000fe2000bf05270 */
[----:B------:R-:W-:-:S03]  /*1400*/  ULDC UR4, c[0x0][0x9f0] ;  /* 0x00027c0000047ab9 */ /* 0x000fc60000000800 */
[----:B------:R-:W-:-:S03]  /*1410*/  USEL UR10, UR44, UR4, UP0 ;  /* 0x000000042c0a7287 */ /* 0x000fc60008000000 */
[----:B------:R-:W-:Y:S01]  /*1420*/  UMOV UR4, URZ ;  /* 0x0000003f00047c82 */ /* 0x000fe20008000000 */
[----:B------:R-:W-:Y:S02]  /*1430*/  UIADD3 UR6, UR9, -0x1, UR10 ;  /* 0xffffffff09067890 */ /* 0x000fe4000fffe00a */
[----:B------:R-:W-:-:S04]  /*1440*/  IMAD.U32 R4, RZ, RZ, UR10 ;  /* 0x0000000aff047e24 */ /* 0x000fc8000f8e00ff */
[----:B------:R-:W-:Y:S01]  /*1450*/  IMAD.U32 R5, RZ, RZ, UR6 ;  /* 0x00000006ff057e24 */ /* 0x000fe2000f8e00ff */
[-C--:B------:R-:W-:Y:S01]  /*1460*/  IABS R0, R4.reuse ;  /* 0x0000000400007213 */ /* 0x080fe20000000000 */
[----:B------:R-:W-:Y:S01]  /*1470*/  ULOP3.LUT UR6, UR6, UR10, URZ, 0x3c, !UPT ;  /* 0x0000000a06067292 */ /* 0x000fe2000f8e3c3f */
[----:B------:R-:W-:Y:S02]  /*1480*/  IABS R6, R4 ;  /* 0x0000000400067213 */ /* 0x000fe40000000000 */
[----:B------:R-:W-:Y:S02]  /*1490*/  R2UR UR11, R0 ;  /* 0x00000000000b72ca */ /* 0x000fe400000e0000 */
[----:B------:R-:W-:-:S05]  /*14a0*/  IABS R5, R5 ;  /* 0x0000000500057213 */ /* 0x000fca0000000000 */
[----:B------:R-:W-:-:S05]  /*14b0*/  IMAD.MOV.U32 R4, RZ, RZ, R5 ;  /* 0x000000ffff047224 */ /* 0x000fca00078e0005 */
[----:B------:R-:W-:Y:S01]  /*14c0*/  R2UR UR8, R4 ;  /* 0x00000000040872ca */ /* 0x000fe200000e0000 */
[----:B------:R-:W0:Y:S08]  /*14d0*/  I2F.RP R0, UR11 ;  /* 0x0000000b00007d06 */ /* 0x000e300008209400 */
[----:B0-----:R-:W0:Y:S02]  /*14e0*/  MUFU.RCP R0, R0 ;  /* 0x0000000000007308 */ /* 0x001e240000001000 */
[----:B0-----:R-:W-:-:S02]  /*14f0*/  VIADD R3, R0, 0xffffffe ;  /* 0x0ffffffe00037836 */ /* 0x001fc40000000000 */
[----:B------:R-:W-:-:S04]  /*1500*/  IMAD.MOV R0, RZ, RZ, -R6 ;  /* 0x000000ffff007224 */ /* 0x000fc800078e0a06 */
[----:B------:R-:W0:Y:S02]  /*1510*/  F2I.FTZ.U32.TRUNC.NTZ R3, R3 ;  /* 0x0000000300037305 */ /* 0x000e24000021f000 */
[----:B0-----:R-:W-:-:S13]  /*1520*/  R2UR UR5, R3 ;  /* 0x00000000030572ca */ /* 0x001fda00000e0000 */
[----:B------:R-:W-:-:S04]  /*1530*/  UIADD3 UR7, URZ, -UR5, URZ ;  /* 0x800000053f077290 */ /* 0x000fc8000fffe03f */
[----:B------:R-:W-:-:S04]  /*1540*/  UIMAD UR7, UR7, UR11, URZ ;  /* 0x0000000b070772a4 */ /* 0x000fc8000f8e023f */
[----:B------:R-:W-:-:S03]  /*1550*/  UIMAD.WIDE.U32 UR4, UR5, UR7, UR4 ;  /* 0x00000007050472a5 */ /* 0x000fc6000f8e0004 */
[----:B------:R-:W-:Y:S01]  /*1560*/  R2UR UR7, R0 ;  /* 0x00000000000772ca */ /* 0x000fe200000e0000 */
[----:B------:R-:W-:-:S12]  /*1570*/  UIMAD.WIDE.U32 UR4, UR5, UR8, URZ ;  /* 0x00000008050472a5 */ /* 0x000fd8000f8e003f */
[----:B------:R-:W-:-:S04]  /*1580*/  UIMAD UR4, UR5, UR7, UR8 ;  /* 0x00000007050472a4 */ /* 0x000fc8000f8e0208 */
[----:B------:R-:W-:-:S11]  /*1590*/  UISETP.GT.U32.AND UP1, UPT, UR11, UR4, UPT ;  /* 0x000000040b00728c */ /* 0x000fd6000bf24070 */
[----:B------:R-:W-:Y:S02]  /*15a0*/  @!UP1 UIADD3 UR4, UR4, -UR11, URZ ;  /* 0x8000000b04049290 */ /* 0x000fe4000fffe03f */
[----:B------:R-:W-:Y:S02]  /*15b0*/  @!UP1 UIADD3 UR5, UR5, 0x1, URZ ;  /* 0x0000000105059890 */ /* 0x000fe4000fffe03f */
[----:B------:R-:W-:Y:S02]  /*15c0*/  UISETP.GE.U32.AND UP0, UPT, UR4, UR11, UPT ;  /* 0x0000000b0400728c */ /* 0x000fe4000bf06070 */
[----:B------:R-:W-:-:S09]  /*15d0*/  UISETP.GE.AND UP1, UPT, UR6, URZ, UPT ;  /* 0x0000003f0600728c */ /* 0x000fd2000bf26270 */
[----:B------:R-:W-:Y:S02]  /*15e0*/  @UP0 UIADD3 UR5, UR5, 0x1, URZ ;  /* 0x0000000105050890 */ /* 0x000fe4000fffe03f */
[----:B------:R-:W-:-:S05]  /*15f0*/  UISETP.NE.AND UP0, UPT, UR10, URZ, UPT ;  /* 0x0000003f0a00728c */ /* 0x000fca000bf05270 */
[----:B------:R-:W-:Y:S02]  /*1600*/  UMOV UR4, UR5 ;  /* 0x0000000500047c82 */ /* 0x000fe40008000000 */
[----:B------:R-:W-:-:S04]  /*1610*/  @!UP1 UIADD3 UR4, -UR4, URZ, URZ ;  /* 0x0000003f04049290 */ /* 0x000fc8000fffe13f */
[----:B------:R-:W-:-:S12]  /*1620*/  @!UP0 ULOP3.LUT UR4, URZ, UR10, URZ, 0x33, !UPT ;  /* 0x0000000a3f048292 */ /* 0x000fd8000f8e333f */
.L_x_137:
[----:B------:R-:W-:Y:S01]  /*1630*/  UIMAD UR41, UR40, UR4, URZ ;  /* 0x00000004282972a4 */ /* 0x000fe2000f8e023f */
[----:B------:R-:W-:Y:S01]  /*1640*/  IMAD.U32 R0, RZ, RZ, UR9 ;  /* 0x00000009ff007e24 */ /* 0x000fe2000f8e00ff */
[----:B------:R-:W-:Y:S01]  /*1650*/  PLOP3.LUT P0, PT, PT, PT, PT, 0x80, 0x0 ;  /* 0x000000000000781c */ /* 0x000fe20003f0f070 */
[----:B------:R-:W-:Y:S01]  /*1660*/  IMAD.U32 R3, RZ, RZ, UR4 ;  /* 0x00000004ff037e24 */ /* 0x000fe2000f8e00ff */
[----:B------:R-:W-:Y:S01]  /*1670*/  CS2R R6, SRZ ;  /* 0x0000000000067805 */ /* 0x000fe2000001ff00 */
[----:B------:R-:W-:Y:S01]  /*1680*/  IMAD.MOV.U32 R29, RZ, RZ, RZ ;  /* 0x000000ffff1d7224 */ /* 0x000fe200078e00ff */
[----:B------:R-:W-:Y:S02]  /*1690*/  CS2R R48, SRZ ;  /* 0x0000000000307805 */ /* 0x000fe4000001ff00 */
[----:B------:R-:W-:Y:S02]  /*16a0*/  CS2R R8, SRZ ;  /* 0x0000000000087805 */ /* 0x000fe4000001ff00 */
[----:B------:R-:W-:Y:S01]  /*16b0*/  VIADDMNMX R0, R3, UR41, R0, PT ;  /* 0x0000002903007c46 */ /* 0x000fe2000b800100 */
[----:B------:R-:W-:Y:S01]  /*16c0*/  IMAD.MOV.U32 R3, RZ, RZ, RZ ;  /* 0x000000ffff037224 */ /* 0x000fe200078e00ff */
[----:B------:R-:W-:-:S02]  /*16d0*/  CS2R R10, SRZ ;  /* 0x00000000000a7805 */ /* 0x000fc4000001ff00 */
[----:B------:R-:W-:Y:S02]  /*16e0*/  CS2R R12, SRZ ;  /* 0x00000000000c7805 */ /* 0x000fe4000001ff00 */
[----:B------:R-:W-:Y:S01]  /*16f0*/  R2UR UR49, R0 ;  /* 0x00000000003172ca */ /* 0x000fe200000e0000 */
[----:B------:R-:W-:Y:S01]  /*1700*/  IMAD.MOV.U32 R0, RZ, RZ, RZ ;  /* 0x000000ffff007224 */ /* 0x000fe200078e00ff */
[----:B------:R-:W-:Y:S02]  /*1710*/  CS2R R14, SRZ ;  /* 0x00000000000e7805 */ /* 0x000fe4000001ff00 */
[----:B------:R-:W-:Y:S01]  /*1720*/  CS2R R20, SRZ ;  /* 0x0000000000147805 */ /* 0x000fe2000001ff00 */
[----:B------:R-:W-:Y:S01]  /*1730*/  IMAD.MOV.U32 R33, RZ, RZ, RZ ;  /* 0x000000ffff217224 */ /* 0x000fe200078e00ff */
[----:B------:R-:W-:Y:S01]  /*1740*/  CS2R R24, SRZ ;  /* 0x0000000000187805 */ /* 0x000fe2000001ff00 */
[----:B------:R-:W-:Y:S01]  /*1750*/  IMAD.MOV.U32 R47, RZ, RZ, RZ ;  /* 0x000000ffff2f7224 */ /* 0x000fe200078e00ff */
[----:B------:R-:W-:-:S02]  /*1760*/  CS2R R44, SRZ ;  /* 0x00000000002c7805 */ /* 0x000fc4000001ff00 */
[----:B------:R-:W-:Y:S02]  /*1770*/  CS2R R52, SRZ ;  /* 0x0000000000347805 */ /* 0x000fe4000001ff00 */
[----:B------:R-:W-:Y:S01]  /*1780*/  CS2R R40, SRZ ;  /* 0x0000000000287805 */ /* 0x000fe2000001ff00 */
[----:B------:R-:W-:Y:S01]  /*1790*/  IMAD.MOV.U32 R50, RZ, RZ, RZ ;  /* 0x000000ffff327224 */ /* 0x000fe200078e00ff */
[----:B------:R-:W-:Y:S02]  /*17a0*/  CS2R R88, SRZ ;  /* 0x0000000000587805 */ /* 0x000fe4000001ff00 */
[----:B------:R-:W-:Y:S01]  /*17b0*/  CS2R R54, SRZ ;  /* 0x0000000000367805 */ /* 0x000fe2000001ff00 */
[----:B------:R-:W-:Y:S01]  /*17c0*/  UISETP.GT.AND UP0, UPT, UR49, UR41, UPT ;  /* 0x000000293100728c */ /* 0x000fe2000bf04270 */
[----:B------:R-:W-:Y:S02]  /*17d0*/  CS2R R56, SRZ ;  /* 0x0000000000387805 */ /* 0x000fe4000001ff00 */
[----:B------:R-:W-:-:S02]  /*17e0*/  CS2R R90, SRZ ;  /* 0x00000000005a7805 */ /* 0x000fc4000001ff00 */
[----:B------:R-:W-:Y:S02]  /*17f0*/  CS2R R60, SRZ ;  /* 0x00000000003c7805 */ /* 0x000fe4000001ff00 */
[----:B------:R-:W-:Y:S02]  /*1800*/  CS2R R62, SRZ ;  /* 0x00000000003e7805 */ /* 0x000fe4000001ff00 */
[----:B------:R-:W-:Y:S02]  /*1810*/  CS2R R58, SRZ ;  /* 0x00000000003a7805 */ /* 0x000fe4000001ff00 */
[----:B------:R-:W-:Y:S01]  /*1820*/  PLOP3.LUT P1, PT, PT, PT, UP0, 0x80, 0x0 ;  /* 0x000000000000781c */ /* 0x000fe20003f2f008 */
[----:B------:R-:W-:Y:S01]  /*1830*/  IMAD.MOV.U32 R64, RZ, RZ, RZ ;  /* 0x000000ffff407224 */ /* 0x000fe200078e00ff */
[----:B------:R-:W-:Y:S02]  /*1840*/  CS2R R68, SRZ ;  /* 0x0000000000447805 */ /* 0x000fe4000001ff00 */
[----:B------:R-:W-:-:S02]  /*1850*/  CS2R R70, SRZ ;  /* 0x0000000000467805 */ /* 0x000fc4000001ff00 */
[----:B------:R-:W-:Y:S02]  /*1860*/  CS2R R66, SRZ ;  /* 0x0000000000427805 */ /* 0x000fe4000001ff00 */
[----:B------:R-:W-:Y:S02]  /*1870*/  CS2R R72, SRZ ;  /* 0x0000000000487805 */ /* 0x000fe4000001ff00 */
[----:B------:R-:W-:Y:S01]  /*1880*/  CS2R R76, SRZ ;  /* 0x00000000004c7805 */ /* 0x000fe2000001ff00 */
[----:B------:R-:W-:Y:S01]  /*1890*/  IMAD.MOV.U32 R92, RZ, RZ, RZ ;  /* 0x000000ffff5c7224 */ /* 0x000fe200078e00ff */
[----:B------:R-:W-:Y:S02]  /*18a0*/  CS2R R78, SRZ ;  /* 0x00000000004e7805 */ /* 0x000fe4000001ff00 */
[----:B------:R-:W-:Y:S02]  /*18b0*/  CS2R R74, SRZ ;  /* 0x00000000004a7805 */ /* 0x000fe4000001ff00 */
[----:B------:R-:W-:-:S02]  /*18c0*/  CS2R R84, SRZ ;  /* 0x0000000000547805 */ /* 0x000fc4000001ff00 */
[----:B------:R-:W-:Y:S02]  /*18d0*/  CS2R R80, SRZ ;  /* 0x0000000000507805 */ /* 0x000fe4000001ff00 */
[----:B------:R-:W-:Y:S02]  /*18e0*/  CS2R R86, SRZ ;  /* 0x0000000000567805 */ /* 0x000fe4000001ff00 */
[----:B------:R-:W-:Y:S01]  /*18f0*/  CS2R R82, SRZ ;  /* 0x0000000000527805 */ /* 0x000fe2000001ff00 */
[----:B------:R-:W-:Y:S06]  /*1900*/  @!P1 BRA `(.L_x_138) ;  /* 0x00000084001c9947 */ /* 0x000fec0003800000 */
[----:B------:R-:W0:Y:S01]  /*1910*/  SHFL.IDX PT, R0, R217, RZ, 0x1f ;  /* 0x00001fffd9007589 */ /* 0x000e2200000e0000 */
[----:B------:R-:W1:Y:S01]  /*1920*/  S2UR UR6, SR_CgaCtaId ;  /* 0x00000000000679c3 */ /* 0x000e620000008800 */
[----:B------:R-:W-:Y:S01]  /*1930*/  UMOV UR5, 0x400 ;  /* 0x0000040000057882 */ /* 0x000fe20000000000 */
[----:B0-----:R-:W-:Y:S01]  /*1940*/  R2UR UR43, R0 ;  /* 0x00000000002b72ca */ /* 0x001fe200000e0000 */
[----:B-1----:R-:W-:-:S04]  /*1950*/  ULEA UR5, UR6, UR5, 0x18 ;  /* 0x0000000506057291 */ /* 0x002fc8000f8ec03f */
[----:B------:R-:W-:-:S04]  /*1960*/  UIADD3 UR5, UR5, 0x14400, URZ ;  /* 0x0001440005057890 */ /* 0x000fc8000fffe03f */
[----:B------:R-:W-:-:S04]  /*1970*/  ULOP3.LUT UP0, URZ, UR5, 0x9f, URZ, 0xc0, !UPT ;  /* 0x0000009f053f7892 */ /* 0x000fc8000f80c03f */
[----:B------:R-:W-:Y:S02]  /*1980*/  ULEA.HI UR4, UR43, UR43, URZ, 0x1 ;  /* 0x0000002b2b047291 */ /* 0x000fe4000f8f083f */
[----:B------:R-:W-:Y:S02]  /*1990*/  PLOP3.LUT P0, PT, PT, PT, UP0, 0x80, 0x0 ;  /* 0x000000000000781c */ /* 0x000fe40003f0f008 */
        /* <DEDUP_REMOVED lines=13> */
[----:B------:R-:W-:Y:S02]  /*1a70*/  IMAD.U32 R10, RZ, RZ, UR6 ;  /* 0x00000006ff0a7e24 */ /* 0x000fe4000f8e00ff */
[----:B------:R-:W-:Y:S02]  /*1a80*/  IMAD.U32 R6, RZ, RZ, UR4 ;  /* 0x00000004ff067e24 */ /* 0x000fe4000f8e00ff */
[----:B------:R-:W-:-:S02]  /*1a90*/  IMAD.U32 R7, RZ, RZ, UR5 ;  /* 0x00000005ff077e24 */ /* 0x000fc4000f8e00ff */
[----:B------:R-:W-:Y:S02]  /*1aa0*/  IMAD.U32 R11, RZ, RZ, UR7 ;  /* 0x00000007ff0b7e24 */ /* 0x000fe4000f8e00ff */
[----:B------:R-:W-:Y:S02]  /*1ab0*/  IMAD.MOV.U32 R8, RZ, RZ, 0x70 ;  /* 0x00000070ff087424 */ /* 0x000fe400078e00ff */
[----:B------:R-:W-:Y:S02]  /*1ac0*/  IMAD.MOV.U32 R12, RZ, RZ, 0x1 ;  /* 0x00000001ff0c7424 */ /* 0x000fe400078e00ff */
[----:B0-----:R-:W-:-:S07]  /*1ad0*/  IMAD.MOV.U32 R13, RZ, RZ, RZ ;  /* 0x000000ffff0d7224 */ /* 0x001fce00078e00ff */
[----:B------:R-:W-:-:S07]  /*1ae0*/  LEPC R20, `(.L_x_139) ;  /* 0x000000001014794e */ /* 0x000fce0000000000 */
[----:B-1----:R-:W-:Y:S05]  /*1af0*/  CALL.ABS.NOINC R14 ;  /* 0x000000000e007343 */ /* 0x002fea0003c00000 */
.L_x_139:
[----:B------:R-:W-:Y:S01]  /*1b00*/  ULDC.64 UR6, c[0x0][0x998] ;  /* 0x0002660000067ab9 */ /* 0x000fe20000000a00 */
[----:B------:R-:W-:Y:S01]  /*1b10*/  ULDC.64 UR4, c[0x0][0x990] ;  /* 0x0002640000047ab9 */ /* 0x000fe20000000a00 */
[----:B------:R-:W-:Y:S02]  /*1b20*/  ISETP.NE.U32.AND P1, PT, RZ, UR6, PT ;  /* 0x00000006ff007c0c */ /* 0x000fe4000bf25070 */
[----:B------:R-:W-:Y:S02]  /*1b30*/  ISETP.NE.U32.AND P0, PT, RZ, UR4, PT ;  /* 0x00000004ff007c0c */ /* 0x000fe4000bf05070 */
[----:B------:R-:W-:Y:S02]  /*1b40*/  ISETP.NE.AND.EX P1, PT, RZ, UR7, PT, P1 ;  /* 0x00000007ff007c0c */ /* 0x000fe4000bf25310 */
[----:B------:R-:W-:-:S11]  /*1b50*/  ISETP.NE.AND.EX P0, PT, RZ, UR5, PT, P0 ;  /* 0x00000005ff007c0c */ /* 0x000fd6000bf05300 */
[----:B------:R-:W0:Y:S08]  /*1b60*/  @P1 LDC.64 R8, c[0x0][0x9b8] ;  /* 0x00026e00ff081b82 */ /* 0x000e300000000a00 */
[----:B------:R-:W1:Y:S08]  /*1b70*/  @P0 LDC.64 R6, c[0x0][0x9a8] ;  /* 0x00026a00ff060b82 */ /* 0x000e700000000a00 */
[----:B------:R-:W2:Y:S08]  /*1b80*/  @P1 LDC.64 R12, c[0x0][0x9c0] ;  /* 0x00027000ff0c1b82 */ /* 0x000eb00000000a00 */
[----:B------:R-:W3:Y:S01]  /*1b90*/  @P0 LDC.64 R10, c[0x0][0x9b0] ;  /* 0x00026c00ff0a0b82 */ /* 0x000ee20000000a00 */
[----:B0-----:R-:W-:-:S04]  /*1ba0*/  @P1 IMAD R4, R8, UR37, RZ ;  /* 0x0000002508041c24 */ /* 0x001fc8000f8e02ff */
[----:B------:R-:W-:Y:S02]  /*1bb0*/  @P1 IMAD R9, R9, UR36, R4 ;  /* 0x0000002409091c24 */ /* 0x000fe4000f8e0204 */
[C---:B-1----:R-:W-:Y:S02]  /*1bc0*/  @P0 IMAD R0, R6.reuse, UR37, RZ ;  /* 0x0000002506000c24 */ /* 0x042fe4000f8e02ff */
[----:B------:R-:W-:-:S04]  /*1bd0*/  @P0 IMAD.WIDE.U32 R4, R6, UR36, RZ ;  /* 0x0000002406040c25 */ /* 0x000fc8000f8e00ff */
[----:B------:R-:W-:Y:S02]  /*1be0*/  @P0 IMAD R3, R7, UR36, R0 ;  /* 0x0000002407030c24 */ /* 0x000fe4000f8e0200 */
[----:B------:R-:W-:-:S04]  /*1bf0*/  @P1 IMAD.WIDE.U32 R6, R8, UR36, RZ ;  /* 0x0000002408061c25 */ /* 0x000fc8000f8e00ff */
[----:B------:R-:W-:Y:S02]  /*1c00*/  @P1 IMAD.IADD R7, R7, 0x1, R9 ;  /* 0x0000000107071824 */ /* 0x000fe400078e0209 */
[----:B------:R-:W-:Y:S02]  /*1c10*/  @P0 IMAD.IADD R5, R5, 0x1, R3 ;  /* 0x0000000105050824 */ /* 0x000fe400078e0203 */
[----:B--2---:R-:W-:-:S04]  /*1c20*/  @P1 IMAD.WIDE.U32 R8, R12, UR39, R6 ;  /* 0x000000270c081c25 */ /* 0x004fc8000f8e0006 */
[----:B---3--:R-:W-:Y:S01]  /*1c30*/  @P0 IMAD.WIDE.U32 R4, R10, UR39, R4 ;  /* 0x000000270a040c25 */ /* 0x008fe2000f8e0004 */
[----:B------:R-:W-:-:S03]  /*1c40*/  @P1 LEA R10, P3, R8, UR6, 0x2 ;  /* 0x00000006080a1c11 */ /* 0x000fc6000f8610ff */
[----:B------:R-:W-:Y:S01]  /*1c50*/  @P1 IMAD R3, R13, UR39, R9 ;  /* 0x000000270d031c24 */ /* 0x000fe2000f8e0209 */
[----:B------:R-:W-:Y:S01]  /*1c60*/  @P0 LEA R6, P2, R4, UR4, 0x2 ;  /* 0x0000000404060c11 */ /* 0x000fe2000f8410ff */
[----:B------:R-:W-:Y:S02]  /*1c70*/  @P0 IMAD R5, R11, UR39, R5 ;  /* 0x000000270b050c24 */ /* 0x000fe4000f8e0205 */
[----:B------:R-:W-:Y:S01]  /*1c80*/  IMAD.MOV.U32 R0, RZ, RZ, 0x3f800000 ;  /* 0x3f800000ff007424 */ /* 0x000fe200078e00ff */
[----:B------:R-:W-:Y:S01]  /*1c90*/  @P1 LEA.HI.X R11, R8, UR7, R3, 0x2, P3 ;  /* 0x00000007080b1c11 */ /* 0x000fe200098f1403 */
[----:B------:R-:W-:Y:S01]  /*1ca0*/  IMAD.MOV.U32 R3, RZ, RZ, 0x3f800000 ;  /* 0x3f800000ff037424 */ /* 0x000fe200078e00ff */
[----:B------:R-:W-:-:S03]  /*1cb0*/  @P0 LEA.HI.X R7, R4, UR5, R5, 0x2, P2 ;  /* 0x0000000504070c11 */ /* 0x000fc600090f1405 */
[----:B------:R-:W2:Y:S04]  /*1cc0*/  @P1 LDG.E R0, desc[UR50][R10.64] ;  /* 0x000000320a001981 */ /* 0x000ea8000c1e1900 */
[----:B------:R0:W2:Y:S01]  /*1cd0*/  @P0 LDG.E R3, desc[UR50][R6.64] ;  /* 0x0000003206030981 */ /* 0x0000a2000c1e1900 */
[----:B------:R-:W1:Y:S01]  /*1ce0*/  S2UR UR5, SR_CgaCtaId ;  /* 0x00000000000579c3 */ /* 0x000e620000008800 */
[----:B------:R-:W-:-:S04]  /*1cf0*/  ULEA.HI UR4, UR46, UR46, URZ, 0x1 ;  /* 0x0000002e2e047291 */ /* 0x000fc8000f8f083f */
[----:B------:R-:W-:-:S04]  /*1d00*/  ULOP3.LUT UR4, UR4, 0xfffffffe, URZ, 0xc0, !UPT ;  /* 0xfffffffe04047892 */ /* 0x000fc8000f8ec03f */
[----:B------:R-:W-:Y:S01]  /*1d10*/  UIADD3 UR4, UR46, -UR4, URZ ;  /* 0x800000042e047290 */ /* 0x000fe2000fffe03f */
[----:B------:R-:W-:-:S05]  /*1d20*/  MOV R4, 0x400 ;  /* 0x0000040000047802 */ /* 0x000fca0000000f00 */
[----:B------:R-:W-:Y:S01]  /*1d30*/  IMAD.U32 R9, RZ, RZ, UR4 ;  /* 0x00000004ff097e24 */ /* 0x000fe2000f8e00ff */
[----:B------:R-:W-:Y:S01]  /*1d40*/  ULDC UR4, c[0x0][0x9d8] ;  /* 0x0002760000047ab9 */ /* 0x000fe20000000800 */
[----:B-1----:R-:W-:-:S03]  /*1d50*/  IMAD.U32 R5, RZ, RZ, UR5 ;  /* 0x00000005ff057e24 */ /* 0x002fc6000f8e00ff */
[----:B------:R-:W-:Y:S02]  /*1d60*/  SHF.L.U32 R9, R9, 0x1f, RZ ;  /* 0x0000001f09097819 */ /* 0x000fe400000006ff */
[----:B------:R-:W-:-:S04]  /*1d70*/  LEA R4, R5, R4, 0x18 ;  /* 0x0000000405047211 */ /* 0x000fc800078ec0ff */
[----:B------:R-:W1:Y:S01]  /*1d80*/  SYNCS.PHASECHK.TRANS64.TRYWAIT P1, [R4+URZ+0x29800], R9 ;  /* 0x02980009040075a7 */ /* 0x000e62000802017f */
[----:B0-----:R-:W-:-:S05]  /*1d90*/  IMAD.U32 R6, RZ, RZ, UR47 ;  /* 0x0000002fff067e24 */ /* 0x001fca000f8e00ff */
[----:B------:R-:W-:Y:S01]  /*1da0*/  ISETP.NE.AND P0, PT, R6, 0x3, PT ;  /* 0x000000030600780c */ /* 0x000fe20003f05270 */
[----:B--2---:R-:W-:-:S04]  /*1db0*/  FMUL.FTZ R3, R3, R0 ;  /* 0x0000000003037220 */ /* 0x004fc80000410000 */
[----:B------:R-:W-:Y:S01]  /*1dc0*/  FMUL.FTZ R3, R3, UR4 ;  /* 0x0000000403037c20 */ /* 0x000fe20008410000 */
[----:B-1----:R-:W-:Y:S07]  /*1dd0*/  @!P1 BRA `(.L_x_140) ;  /* 0x00000114003c9947 */ /* 0x002fee0003800000 */
.L_x_278:
[----:B------:R-:W-:Y:S05]  /*1de0*/  @!P0 BRA `(.L_x_141) ;  /* 0x0000000000048947 */ /* 0x000fea0003800000 */
[----:B------:R-:W-:Y:S01]  /*1df0*/  BPT.TRAP 0x1 ;  /* 0x000000040000795c */ /* 0x000fe20000300000 */
.L_x_141:
[----:B------:R-:W-:Y:S02]  /*1e00*/  IMAD.U32 R7, RZ, RZ, UR52 ;  /* 0x00000034ff077e24 */ /* 0x000fe4000f8e00ff */
[----:B------:R-:W-:Y:S02]  /*1e10*/  IMAD.U32 R0, RZ, RZ, UR45 ;  /* 0x0000002dff007e24 */ /* 0x000fe4000f8e00ff */
[----:B------:R-:W-:-:S03]  /*1e20*/  IMAD R6, R7, 0x8, R4 ;  /* 0x0000000807067824 */ /* 0x000fc600078e0204 */
[----:B------:R-:W-:-:S04]  /*1e30*/  SHF.L.U32 R7, R0, 0x1f, RZ ;  /* 0x0000001f00077819 */ /* 0x000fc800000006ff */
[----:B------:R1:W2:Y:S01]  /*1e40*/  SYNCS.PHASECHK.TRANS64.TRYWAIT P2, [R6+URZ+0x29830], R7 ;  /* 0x02983007060075a7 */ /* 0x0002a2000804017f */
[----:B------:R-:W-:Y:S05]  /*1e50*/  @!P0 BRA `(.L_x_142) ;  /* 0x0000000000048947 */ /* 0x000fea0003800000 */
[----:B------:R-:W-:Y:S01]  /*1e60*/  BPT.TRAP 0x1 ;  /* 0x000000040000795c */ /* 0x000fe20000300000 */
.L_x_142:
[----:B------:R-:W3:Y:S01]  /*1e70*/  S2R R0, SR_TID.X ;  /* 0x0000000000007919 */ /* 0x000ee20000002100 */
[----:B------:R-:W-:Y:S01]  /*1e80*/  IMAD.MOV.U32 R25, RZ, RZ, RZ ;  /* 0x000000ffff197224 */ /* 0x000fe200078e00ff */
[----:B---3--:R-:W-:Y:S01]  /*1e90*/  LOP3.LUT P1, R0, R0, 0x7f, RZ, 0xc0, !PT ;  /* 0x0000007f00007812 */ /* 0x008fe2000782c0ff */
[----:B--2---:R-:W-:-:S12]  /*1ea0*/  @P2 BRA `(.L_x_143) ;  /* 0x0000000000082947 */ /* 0x004fd80003800000 */
[----:B------:R-:W2:Y:S02]  /*1eb0*/  SYNCS.PHASECHK.TRANS64.TRYWAIT P2, [R6+URZ+0x29830], R7 ;  /* 0x02983007060075a7 */ /* 0x000ea4000804017f */
[----:B--2---:R-:W-:Y:S05]  /*1ec0*/  @!P2 BRA `(.L_x_144) ;  /* 0x000001140014a947 */ /* 0x004fea0003800000 */
.L_x_143:
[----:B------:R-:W-:Y:S05]  /*1ed0*/  WARPSYNC.ALL ;  /* 0x0000000000007948 */ /* 0x000fea0003800000 */
[----:B------:R-:W-:Y:S01]  /*1ee0*/  R2UR UR4, R4 ;  /* 0x00000000040472ca */ /* 0x000fe200000e0000 */
[----:B------:R-:W-:Y:S01]  /*1ef0*/  ULOP3.LUT UR28, UR54, 0x10000, URZ, 0xfc, !UPT ;  /* 0x00010000361c7892 */ /* 0x000fe2000f8efc3f */
[----:B------:R-:W-:Y:S01]  /*1f00*/  WARPGROUP.ARRIVE ;  /* 0x00000000000079c5 */ /* 0x000fe20000000000 */
[----:B------:R-:W-:Y:S01]  /*1f10*/  UMOV UR25, 0x80000020 ;  /* 0x8000002000197882 */ /* 0x000fe20000000000 */
[----:B------:R-:W-:Y:S01]  /*1f20*/  UMOV UR27, 0x80000020 ;  /* 0x80000020001b7882 */ /* 0x000fe20000000000 */
[----:B------:R-:W-:Y:S01]  /*1f30*/  UMOV UR5, UR25 ;  /* 0x0000001900057c82 */ /* 0x000fe20008000000 */
[----:B------:R-:W-:Y:S01]  /*1f40*/  UMOV UR7, 0x80000020 ;  /* 0x8000002000077882 */ /* 0x000fe20000000000 */
[----:B------:R-:W-:Y:S01]  /*1f50*/  UMOV UR9, UR25 ;  /* 0x0000001900097c82 */ /* 0x000fe20008000000 */
[----:B------:R-:W-:Y:S01]  /*1f60*/  UMOV UR24, UR28 ;  /* 0x0000001c00187c82 */ /* 0x000fe20008000000 */
[----:B------:R-:W-:Y:S01]  /*1f70*/  UMOV UR11, 0x80000020 ;  /* 0x80000020000b7882 */ /* 0x000fe20000000000 */
[----:B------:R-:W-:Y:S01]  /*1f80*/  UMOV UR8, UR24 ;  /* 0x0000001800087c82 */ /* 0x000fe20008000000 */
[----:B------:R-:W-:Y:S01]  /*1f90*/  UIADD3 UR12, UR28, 0x2, URZ ;  /* 0x000000021c0c7890 */ /* 0x000fe2000fffe03f */
[----:B------:R-:W-:Y:S01]  /*1fa0*/  P2R R108, PR, RZ, 0x1 ;  /* 0x00000001ff6c7803 */ /* 0x000fe20000000000 */
[----:B------:R-:W-:Y:S01]  /*1fb0*/  UIADD3 UR4, UR4, 0x1a400, URZ ;  /* 0x0001a40004047890 */ /* 0x000fe2000fffe03f */
[----:B-12---:R-:W-:Y:S01]  /*1fc0*/  @!P1 VIADD R6, R6, 0x29840 ;  /* 0x0002984006069836 */ /* 0x006fe20000000000 */
[----:B------:R-:W-:Y:S01]  /*1fd0*/  UMOV UR15, 0x80000020 ;  /* 0x80000020000f7882 */ /* 0x000fe20000000000 */
[----:B------:R-:W-:-:S02]  /*1fe0*/  UIADD3 UR16, UR28, 0x200, URZ ;  /* 0x000002001c107890 */ /* 0x000fc4000fffe03f */
[----:B------:R-:W-:Y:S01]  /*1ff0*/  USHF.R.U32.HI UR4, URZ, 0x4, UR4 ;  /* 0x000000043f047899 */ /* 0x000fe20008011604 */
[----:B------:R-:W-:Y:S01]  /*2000*/  UMOV UR19, 0x80000020 ;  /* 0x8000002000137882 */ /* 0x000fe20000000000 */
[----:B------:R-:W-:Y:S02]  /*2010*/  UMOV UR23, 0x80000020 ;  /* 0x8000002000177882 */ /* 0x000fe40000000000 */
[----:B------:R-:W-:Y:S01]  /*2020*/  ULOP3.LUT UR4, UR4, 0x3fff, URZ, 0xc0, !UPT ;  /* 0x00003fff04047892 */ /* 0x000fe2000f8ec03f */
[----:B------:R-:W-:-:S03]  /*2030*/  UMOV UR31, 0x80000020 ;  /* 0x80000020001f7882 */ /* 0x000fc60000000000 */
[----:B------:R-:W-:-:S03]  /*2040*/  ULOP3.LUT UR48, UR4, 0x10000, URZ, 0xfc, !UPT ;  /* 0x0001000004307892 */ /* 0x000fc6000f8efc3f */
[----:B------:R-:W-:Y:S01]  /*2050*/  UMOV UR4, UR24 ;  /* 0x0000001800047c82 */ /* 0x000fe20008000000 */
[----:B------:R-:W-:-:S04]  /*2060*/  UIMAD UR32, UR52, 0x780, UR48 ;  /* 0x00000780342078a4 */ /* 0x000fc8000f8e0230 */
[----:B------:R-:W-:Y:S02]  /*2070*/  UIADD3 UR6, UR32, 0x100, URZ ;  /* 0x0000010020067890 */ /* 0x000fe4000fffe03f */
[----:B------:R-:W-:Y:S02]  /*2080*/  UIADD3 UR10, UR32, 0x180, URZ ;  /* 0x00000180200a7890 */ /* 0x000fe4000fffe03f */
[----:B------:R-:W-:Y:S01]  /*2090*/  UMOV UR26, UR32 ;  /* 0x00000020001a7c82 */ /* 0x000fe20008000000 */
[----:B------:R-:W-:Y:S01]  /*20a0*/  UIADD3 UR14, UR32, 0x182, URZ ;  /* 0x00000182200e7890 */ /* 0x000fe2000fffe03f */
[----:B------:R-:W-:Y:S01]  /*20b0*/  QGMMA.64x32x32.F32.E4M3.E4M3 R92, gdesc[UR24], RZ, !UPT, gsb0 ;  /* 0x00600000185c79f3 */ /* 0x000fe2000c0008ff */
[----:B------:R-:W-:Y:S01]  /*20c0*/  UIADD3 UR26, UR32, 0x80, URZ ;  /* 0x00000080201a7890 */ /* 0x000fe2000fffe03f */
[----:B------:R-:W-:Y:S01]  /*20d0*/  UMOV UR27, 0x80000020 ;  /* 0x80000020001b7882 */ /* 0x000fe20000000000 */
[----:B------:R-:W-:Y:S02]  /*20e0*/  UIADD3 UR18, UR32, 0x400, URZ ;  /* 0x0000040020127890 */ /* 0x000fe4000fffe03f */
[----:B------:R-:W-:-:S02]  /*20f0*/  UIADD3 UR22, UR32, 0x402, URZ ;  /* 0x0000040220167890 */ /* 0x000fc4000fffe03f */
[----:B------:R-:W-:Y:S01]  /*2100*/  UIADD3 UR30, UR32, 0x680, URZ ;  /* 0x00000680201e7890 */ /* 0x000fe2000fffe03f */
[----:B------:R-:W-:Y:S02]  /*2110*/  WARPGROUP.DEPBAR.LE gsb0, 0x0 ;  /* 0x00008000000079c5 */ /* 0x000fe40000010000 */
[----:B------:R-:W-:-:S06]  /*2120*/  WARPGROUP.ARRIVE ;  /* 0x00000000000079c5 */ /* 0x000fcc0000000000 */
[----:B------:R-:W-:Y:S01]  /*2130*/  QGMMA.64x32x32.F32.E4M3.E4M3 R76, gdesc[UR24], RZ, !UPT, gsb0 ;  /* 0x00600000184c79f3 */ /* 0x000fe2000c0008ff */
[----:B------:R-:W-:Y:S01]  /*2140*/  UIADD3 UR26, UR32, 0x200, URZ ;  /* 0x00000200201a7890 */ /* 0x000fe2000fffe03f */
[----:B------:R-:W-:Y:S01]  /*2150*/  UMOV UR27, 0x80000020 ;  /* 0x80000020001b7882 */ /* 0x000fe20000000000 */
[----:B------:R-:W-:Y:S02]  /*2160*/  WARPGROUP.DEPBAR.LE gsb0, 0x0 ;  /* 0x00008000000079c5 */ /* 0x000fe40000010000 */
[----:B------:R-:W-:-:S06]  /*2170*/  WARPGROUP.ARRIVE ;  /* 0x00000000000079c5 */ /* 0x000fcc0000000000 */
[----:B------:R-:W-:Y:S01]  /*2180*/  QGMMA.64x32x32.F32.E4M3.E4M3 R60, gdesc[UR4], RZ, !UPT, gsb0 ;  /* 0x00600000043c79f3 */ /* 0x000fe2000c0008ff */
[----:B------:R-:W-:Y:S01]  /*2190*/  UIADD3 UR6, UR32, 0x2, URZ ;  /* 0x0000000220067890 */ /* 0x000fe2000fffe03f */
[----:B------:R-:W-:Y:S01]  /*21a0*/  UMOV UR4, UR12 ;  /* 0x0000000c00047c82 */ /* 0x000fe20008000000 */
[----:B------:R-:W-:Y:S01]  /*21b0*/  UMOV UR5, 0x80000020 ;  /* 0x8000002000057882 */ /* 0x000fe20000000000 */
[----:B------:R-:W-:Y:S01]  /*21c0*/  UMOV UR7, 0x80000020 ;  /* 0x8000002000077882 */ /* 0x000fe20000000000 */
[----:B------:R-:W-:Y:S01]  /*21d0*/  UMOV UR12, UR4 ;  /* 0x00000004000c7c82 */ /* 0x000fe20008000000 */
[----:B------:R-:W-:Y:S01]  /*21e0*/  UMOV UR13, UR5 ;  /* 0x00000005000d7c82 */ /* 0x000fe20008000000 */
[----:B------:R-:W-:Y:S02]  /*21f0*/  WARPGROUP.DEPBAR.LE gsb0, 0x0 ;  /* 0x00008000000079c5 */ /* 0x000fe40000010000 */
[----:B------:R-:W-:-:S06]  /*2200*/  WARPGROUP.ARRIVE ;  /* 0x00000000000079c5 */ /* 0x000fcc0000000000 */
[----:B------:R-:W-:Y:S01]  /*2210*/  QGMMA.64x32x32.F32.E4M3.E4M3 R44, gdesc[UR8], RZ, !UPT, gsb0 ;  /* 0x00600000082c79f3 */ /* 0x000fe2000c0008ff */
[----:B------:R-:W-:Y:S01]  /*2220*/  UIADD3 UR10, UR32, 0x102, URZ ;  /* 0x00000102200a7890 */ /* 0x000fe2000fffe03f */
[----:B------:R-:W-:Y:S01]  /*2230*/  UMOV UR8, UR4 ;  /* 0x0000000400087c82 */ /* 0x000fe20008000000 */
[----:B------:R-:W-:Y:S01]  /*2240*/  UMOV UR9, UR5 ;  /* 0x0000000500097c82 */ /* 0x000fe20008000000 */
[----:B------:R-:W-:Y:S01]  /*2250*/  UMOV UR11, 0x80000020 ;  /* 0x80000020000b7882 */ /* 0x000fe20000000000 */
        /* <DEDUP_REMOVED lines=32> */
[----:B------:R-:W-:Y:S02]  /*2460*/  UIADD3 UR6, UR28, 0x202, URZ ;  /* 0x000002021c067890 */ /* 0x000fe4000fffe03f */
        /* <DEDUP_REMOVED lines=30> */
[----:B------:R-:W-:Y:S02]  /*2650*/  ULDC UR10, c[0x0][0x988] ;  /* 0x00026200000a7ab9 */ /* 0x000fe40000000800 */
        /* <DEDUP_REMOVED lines=17> */
[----:B------:R-:W-:Y:S01]  /*2770*/  UIADD3 UR6, UR28, 0x402, URZ ;  /* 0x000004021c067890 */ /* 0x000fe2000fffe03f */
[----:B------:R-:W-:Y:S02]  /*2780*/  UMOV UR29, UR17 ;  /* 0x00000011001d7c82 */ /* 0x000fe40008000000 */
        /* <DEDUP_REMOVED lines=28> */
[----:B------:R-:W-:Y:S02]  /*2950*/  WARPGROUP.DEPBAR.LE gsb0, 0x0 ;  /* 0x00008000000079c5 */ /* 0x000fe40000010000 */
[----:B------:R-:W-:-:S06]  /*2960*/  WARPGROUP.ARRIVE ;  /* 0x00000000000079c5 */ /* 0x000fcc0000000000 */
[----:B------:R-:W-:Y:S03]  /*2970*/  QGMMA.64x32x32.F32.E4M3.E4M3 R44, gdesc[UR28], R44, gsb0 ;  /* 0x006000001c2c79f3 */ /* 0x000fe6000800082c */
        /* <DEDUP_REMOVED lines=12> */
[C---:B0-----:R-:W-:Y:S01]  /*2a40*/  FMUL.FTZ R9, R3.reuse, R93 ;  /* 0x0000005d03097220 */ /* 0x041fe20000410000 */
[C---:B------:R-:W-:Y:S01]  /*2a50*/  FMUL.FTZ R10, R3.reuse, R96 ;  /* 0x00000060030a7220 */ /* 0x040fe20000410000 */
[C---:B------:R-:W-:Y:S01]  /*2a60*/  FMUL.FTZ R14, R3.reuse, R98 ;  /* 0x00000062030e7220 */ /* 0x040fe20000410000 */
[----:B------:R-:W-:Y:S01]  /*2a70*/  QGMMA.64x32x32.F32.E4M3.E4M3 R76, gdesc[UR20], R76, gsb0 ;  /* 0x00600000144c79f3 */ /* 0x000fe2000800084c */
[----:B------:R-:W-:Y:S01]  /*2a80*/  UIADD3 UR22, UR32, 0x602, URZ ;  /* 0x0000060220167890 */ /* 0x000fe2000fffe03f */
[C---:B------:R-:W-:Y:S01]  /*2a90*/  FMUL.FTZ R11, R3.reuse, R97 ;  /* 0x00000061030b7220 */ /* 0x040fe20000410000 */
[----:B------:R-:W-:Y:S01]  /*2aa0*/  UMOV UR23, 0x80000020 ;  /* 0x8000002000177882 */ /* 0x000fe20000000000 */
[C---:B------:R-:W-:Y:S01]  /*2ab0*/  FMUL.FTZ R24, R3.reuse, R102 ;  /* 0x0000006603187220 */ /* 0x040fe20000410000 */
        /* <DEDUP_REMOVED lines=9> */
[C---:B------:R-:W-:Y:S01]  /*2b50*/  FMUL.FTZ R93, R3.reuse, R107 ;  /* 0x0000006b035d7220 */ /* 0x040fe20000410000 */
[----:B------:R-:W-:-:S06]  /*2b60*/  FMUL.FTZ R92, R3, R106 ;  /* 0x0000006a035c7220 */ /* 0x000fcc0000410000 */
[----:B------:R-:W-:Y:S08]  /*2b70*/  MUFU.TANH R10, R10 ;  /* 0x0000000a000a7308 */ /* 0x000ff00000002400 */
[----:B------:R-:W2:Y:S08]  /*2b80*/  MUFU.TANH R14, R14 ;  /* 0x0000000e000e7308 */ /* 0x000eb00000002400 */
[----:B------:R-:W3:Y:S08]  /*2b90*/  MUFU.TANH R11, R11 ;  /* 0x0000000b000b7308 */ /* 0x000ef00000002400 */
[----:B------:R-:W4:Y:S08]  /*2ba0*/  MUFU.TANH R24, R24 ;  /* 0x0000001800187308 */ /* 0x000f300000002400 */
[----:B------:R-:W5:Y:S01]  /*2bb0*/  MUFU.TANH R7, R7 ;  /* 0x0000000700077308 */ /* 0x000f620000002400 */
[----:B------:R-:W-:-:S02]  /*2bc0*/  WARPGROUP.DEPBAR.LE gsb0, 0x0 ;  /* 0x00008000000079c5 */ /* 0x000fc40000010000 */
[----:B------:R-:W-:Y:S01]  /*2bd0*/  WARPGROUP.ARRIVE ;  /* 0x00000000000079c5 */ /* 0x000fe20000000000 */
[C---:B------:R-:W-:Y:S01]  /*2be0*/  FMUL.FTZ R94, R3.reuse, R77 ;  /* 0x0000004d035e7220 */ /* 0x040fe20000410000 */
[----:B------:R-:W-:-:S03]  /*2bf0*/  FMUL.FTZ R77, R3, R80 ;  /* 0x00000050034d7220 */ /* 0x000fc60000410000 */
[----:B------:R-:W5:Y:S01]  /*2c00*/  MUFU.TANH R27, R27 ;  /* 0x0000001b001b7308 */ /* 0x000f620000002400 */
[C---:B------:R-:W-:Y:S01]  /*2c10*/  FMUL.FTZ R79, R3.reuse, R79 ;  /* 0x0000004f034f7220 */ /* 0x040fe20000410000 */
[C---:B------:R-:W-:Y:S01]  /*2c20*/  FMUL.FTZ R95, R3.reuse, R78 ;  /* 0x0000004e035f7220 */ /* 0x040fe20000410000 */
[----:B------:R-:W-:Y:S01]  /*2c30*/  QGMMA.64x32x32.F32.E4M3.E4M3 R60, gdesc[UR20], R60, gsb0 ;  /* 0x00600000143c79f3 */ /* 0x000fe2000800083c */
[----:B------:R-:W-:Y:S01]  /*2c40*/  UIADD3 UR22, UR32, 0x682, URZ ;  /* 0x0000068220167890 */ /* 0x000fe2000fffe03f */
[C---:B------:R-:W-:Y:S01]  /*2c50*/  FMUL.FTZ R78, R3.reuse, R83 ;  /* 0x00000053034e7220 */ /* 0x040fe20000410000 */
[----:B------:R-:W-:Y:S01]  /*2c60*/  UMOV UR23, 0x80000020 ;  /* 0x8000002000177882 */ /* 0x000fe20000000000 */
[C---:B------:R-:W-:Y:S01]  /*2c70*/  FMUL.FTZ R82, R3.reuse, R82 ;  /* 0x0000005203527220 */ /* 0x040fe20000410000 */
[----:B------:R-:W5:Y:S01]  /*2c80*/  MUFU.TANH R12, R12 ;  /* 0x0000000c000c7308 */ /* 0x000f620000002400 */
[C---:B------:R-:W-:Y:S01]  /*2c90*/  FMUL.FTZ R83, R3.reuse, R84 ;  /* 0x0000005403537220 */ /* 0x040fe20000410000 */
[C---:B------:R-:W-:Y:S01]  /*2ca0*/  FMUL.FTZ R76, R3.reuse, R76 ;  /* 0x0000004c034c7220 */ /* 0x040fe20000410000 */
[C---:B------:R-:W-:Y:S01]  /*2cb0*/  FMUL.FTZ R81, R3.reuse, R81 ;  /* 0x0000005103517220 */ /* 0x040fe20000410000 */
[C---:B------:R-:W-:Y:S01]  /*2cc0*/  FMUL.FTZ R88, R3.reuse, R88 ;  /* 0x0000005803587220 */ /* 0x040fe20000410000 */
[C---:B------:R-:W-:Y:S01]  /*2cd0*/  FMUL.FTZ R85, R3.reuse, R85 ;  /* 0x0000005503557220 */ /* 0x040fe20000410000 */
[C---:B------:R-:W-:Y:S01]  /*2ce0*/  FMUL.FTZ R89, R3.reuse, R89 ;  /* 0x0000005903597220 */ /* 0x040fe20000410000 */
[C---:B------:R-:W-:Y:S01]  /*2cf0*/  FMUL.FTZ R91, R3.reuse, R91 ;  /* 0x0000005b035b7220 */ /* 0x040fe20000410000 */
[----:B------:R-:W5:Y:S01]  /*2d00*/  MUFU.TANH R26, R26 ;  /* 0x0000001a001a7308 */ /* 0x000f620000002400 */
[C---:B------:R-:W-:Y:S01]  /*2d10*/  FMUL.FTZ R86, R3.reuse, R86 ;  /* 0x0000005603567220 */ /* 0x040fe20000410000 */
[C---:B------:R-:W-:Y:S01]  /*2d20*/  FMUL.FTZ R90, R3.reuse, R90 ;  /* 0x0000005a035a7220 */ /* 0x040fe20000410000 */
[----:B------:R-:W-:-:S05]  /*2d30*/  FMUL.FTZ R87, R3, R87 ;  /* 0x0000005703577220 */ /* 0x000fca0000410000 */
[----:B------:R-:W5:Y:S08]  /*2d40*/  MUFU.TANH R13, R13 ;  /* 0x0000000d000d7308 */ /* 0x000f700000002400 */
[----:B------:R0:W-:Y:S08]  /*2d50*/  MUFU.TANH R96, R79 ;  /* 0x0000004f00607308 */ /* 0x0001f00000002400 */
[----:B------:R-:W5:Y:S08]  /*2d60*/  MUFU.TANH R20, R20 ;  /* 0x0000001400147308 */ /* 0x000f700000002400 */
[----:B------:R-:W-:Y:S08]  /*2d70*/  MUFU.TANH R98, R82 ;  /* 0x0000005200627308 */ /* 0x000ff00000002400 */
[----:B------:R-:W5:Y:S01]  /*2d80*/  MUFU.TANH R21, R21 ;  /* 0x0000001500157308 */ /* 0x000f620000002400 */
[----:B------:R-:W-:-:S02]  /*2d90*/  WARPGROUP.DEPBAR.LE gsb0, 0x0 ;  /* 0x00008000000079c5 */ /* 0x000fc40000010000 */
[----:B------:R-:W-:Y:S01]  /*2da0*/  WARPGROUP.ARRIVE ;  /* 0x00000000000079c5 */ /* 0x000fe20000000000 */
[C---:B------:R-:W-:Y:S01]  /*2db0*/  FMUL.FTZ R61, R3.reuse, R61 ;  /* 0x0000003d033d7220 */ /* 0x040fe20000410000 */
[C---:B------:R-:W-:Y:S01]  /*2dc0*/  FMUL.FTZ R84, R3.reuse, R70 ;  /* 0x0000004603547220 */ /* 0x040fe20000410000 */
[C---:B0-----:R-:W-:Y:S01]  /*2dd0*/  FMUL.FTZ R79, R3.reuse, R72 ;  /* 0x00000048034f7220 */ /* 0x041fe20000410000 */
[C---:B------:R-:W-:Y:S01]  /*2de0*/  FMUL.FTZ R70, R3.reuse, R71 ;  /* 0x0000004703467220 */ /* 0x040fe20000410000 */
[----:B------:R0:W-:Y:S01]  /*2df0*/  MUFU.TANH R101, R61 ;  /* 0x0000003d00657308 */ /* 0x0001e20000002400 */
[----:B------:R-:W-:Y:S01]  /*2e00*/  QGMMA.64x32x32.F32.E4M3.E4M3 R44, gdesc[UR20], R44, gsb0 ;  /* 0x00600000142c79f3 */ /* 0x000fe2000800082c */
[----:B------:R-:W-:Y:S01]  /*2e10*/  UIADD3 UR22, UR32, 0x702, URZ ;  /* 0x0000070220167890 */ /* 0x000fe2000fffe03f */
[C---:B------:R-:W-:Y:S01]  /*2e20*/  FMUL.FTZ R72, R3.reuse, R73 ;  /* 0x0000004903487220 */ /* 0x040fe20000410000 */
[----:B------:R-:W-:Y:S01]  /*2e30*/  UMOV UR23, 0x80000020 ;  /* 0x8000002000177882 */ /* 0x000fe20000000000 */
[C---:B------:R-:W-:Y:S01]  /*2e40*/  FMUL.FTZ R67, R3.reuse, R67 ;  /* 0x0000004303437220 */ /* 0x040fe20000410000 */
[C---:B------:R-:W-:Y:S01]  /*2e50*/  FMUL.FTZ R64, R3.reuse, R64 ;  /* 0x0000004003407220 */ /* 0x040fe20000410000 */
[----:B------:R-:W-:Y:S01]  /*2e60*/  FMUL.FTZ R66, R3, R66 ;  /* 0x0000004203427220 */ /* 0x000fe20000410000 */
[----:B------:R-:W5:Y:S01]  /*2e70*/  MUFU.TANH R15, R15 ;  /* 0x0000000f000f7308 */ /* 0x000f620000002400 */
[----:B0-----:R-:W-:-:S02]  /*2e80*/  IMAD.U32 R61, RZ, RZ, UR49 ;  /* 0x00000031ff3d7e24 */ /* 0x001fc4000f8e00ff */
[C---:B------:R-:W-:Y:S01]  /*2e90*/  FMUL.FTZ R60, R3.reuse, R60 ;  /* 0x0000003c033c7220 */ /* 0x040fe20000410000 */
[C---:B------:R-:W-:Y:S01]  /*2ea0*/  FMUL.FTZ R62, R3.reuse, R62 ;  /* 0x0000003e033e7220 */ /* 0x040fe20000410000 */
[C---:B------:R-:W-:Y:S01]  /*2eb0*/  FMUL.FTZ R63, R3.reuse, R63 ;  /* 0x0000003f033f7220 */ /* 0x040fe20000410000 */
[C---:B------:R-:W-:Y:S01]  /*2ec0*/  FMUL.FTZ R65, R3.reuse, R65 ;  /* 0x0000004103417220 */ /* 0x040fe20000410000 */
[----:B------:R-:W-:Y:S01]  /*2ed0*/  FMUL.FTZ R75, R3, R75 ;  /* 0x0000004b034b7220 */ /* 0x000fe20000410000 */
[----:B------:R-:W-:Y:S01]  /*2ee0*/  UIADD3 UR49, UR49, -0x2, URZ ;  /* 0xfffffffe31317890 */ /* 0x000fe2000fffe03f */
[----:B------:R0:W-:Y:S03]  /*2ef0*/  MUFU.TANH R107, R67 ;  /* 0x00000043006b7308 */ /* 0x0001e60000002400 */
[----:B------:R-:W-:-:S05]  /*2f00*/  UISETP.GE.AND UP0, UPT, UR49, UR41, UPT ;  /* 0x000000293100728c */ /* 0x000fca000bf06270 */
[----:B------:R1:W-:Y:S08]  /*2f10*/  MUFU.TANH R104, R64 ;  /* 0x0000004000687308 */ /* 0x0003f00000002400 */
[----:B------:R-:W5:Y:S08]  /*2f20*/  MUFU.TANH R76, R76 ;  /* 0x0000004c004c7308 */ /* 0x000f700000002400 */
[----:B------:R2:W-:Y:S08]  /*2f30*/  MUFU.TANH R106, R66 ;  /* 0x00000042006a7308 */ /* 0x0005f00000002400 */
[----:B------:R-:W-:Y:S08]  /*2f40*/  MUFU.TANH R94, R94 ;  /* 0x0000005e005e7308 */ /* 0x000ff00000002400 */
[----:B------:R3:W-:Y:S01]  /*2f50*/  MUFU.TANH R100, R60 ;  /* 0x0000003c00647308 */ /* 0x0007e20000002400 */
[----:B------:R-:W-:-:S02]  /*2f60*/  WARPGROUP.DEPBAR.LE gsb0, 0x0 ;  /* 0x00008000000079c5 */ /* 0x000fc40000010000 */
[C---:B------:R-:W-:Y:S01]  /*2f70*/  FMUL.FTZ R80, R3.reuse, R46 ;  /* 0x0000002e03507220 */ /* 0x040fe20000410000 */
[----:B------:R-:W-:Y:S01]  /*2f80*/  IMAD.U32 R46, RZ, RZ, UR53 ;  /* 0x00000035ff2e7e24 */ /* 0x000fe2000f8e00ff */
[----:B------:R-:W-:Y:S01]  /*2f90*/  WARPGROUP.ARRIVE ;  /* 0x00000000000079c5 */ /* 0x000fe20000000000 */
[C---:B------:R-:W-:Y:S01]  /*2fa0*/  FMUL.FTZ R71, R3.reuse, R44 ;  /* 0x0000002c03477220 */ /* 0x040fe20000410000 */
[C---:B------:R-:W-:Y:S01]  /*2fb0*/  FMUL.FTZ R73, R3.reuse, R45 ;  /* 0x0000002d03497220 */ /* 0x040fe20000410000 */
[C---:B------:R-:W-:Y:S01]  /*2fc0*/  FMUL.FTZ R44, R3.reuse, R50 ;  /* 0x00000032032c7220 */ /* 0x040fe20000410000 */
[----:B------:R-:W-:Y:S01]  /*2fd0*/  IADD3 R46, R46, 0xa0, -R199 ;  /* 0x000000a02e2e7810 */ /* 0x000fe20007ffe8c7 */
[C---:B------:R-:W-:Y:S01]  /*2fe0*/  FMUL.FTZ R45, R3.reuse, R51 ;  /* 0x00000033032d7220 */ /* 0x040fe20000410000 */
[C---:B------:R-:W-:Y:S01]  /*2ff0*/  FMUL.FTZ R82, R3.reuse, R47 ;  /* 0x0000002f03527220 */ /* 0x040fe20000410000 */
[----:B------:R-:W-:Y:S01]  /*3000*/  FMUL.FTZ R47, R3, R53 ;  /* 0x00000035032f7220 */ /* 0x000fe20000410000 */
[----:B------:R-:W-:Y:S01]  /*3010*/  QGMMA.64x32x32.F32.E4M3.E4M3 R28, gdesc[UR20], R28, gsb0 ;  /* 0x00600000141c79f3 */ /* 0x000fe2000800081c */
[----:B------:R-:W-:-:S02]  /*3020*/  IMAD R46, R61, -0xa0, R46 ;  /* 0xffffff603d2e7824 */ /* 0x000fc400078e022e */
[C---:B------:R-:W-:Y:S01]  /*3030*/  FMUL.FTZ R61, R3.reuse, R54 ;  /* 0x00000036033d7220 */ /* 0x040fe20000410000 */
[C---:B0-----:R-:W-:Y:S01]  /*3040*/  FMUL.FTZ R67, R3.reuse, R58 ;  /* 0x0000003a03437220 */ /* 0x041fe20000410000 */
[C---:B-1----:R-:W-:Y:S01]  /*3050*/  FMUL.FTZ R64, R3.reuse, R55 ;  /* 0x0000003703407220 */ /* 0x042fe20000410000 */
[C---:B--2---:R-:W-:Y:S01]  /*3060*/  FMUL.FTZ R66, R3.reuse, R56 ;  /* 0x0000003803427220 */ /* 0x044fe20000410000 */
[C---:B------:R-:W-:Y:S01]  /*3070*/  ISETP.GT.AND P6, PT, R46.reuse, RZ, PT ;  /* 0x000000ff2e00720c */ /* 0x040fe20003fc4270 */
[----:B------:R-:W0:Y:S01]  /*3080*/  MUFU.TANH R92, R92 ;  /* 0x0000005c005c7308 */ /* 0x000e220000002400 */
[C---:B------:R-:W-:Y:S01]  /*3090*/  ISETP.GT.AND P5, PT, R46.reuse, 0x1, PT ;  /* 0x000000012e00780c */ /* 0x040fe20003fa4270 */
[C---:B---3--:R-:W-:Y:S01]  /*30a0*/  FMUL.FTZ R60, R3.reuse, R69 ;  /* 0x00000045033c7220 */ /* 0x048fe20000410000 */
[C---:B------:R-:W-:Y:S01]  /*30b0*/  ISETP.GT.AND P4, PT, R46.reuse, 0x8, PT ;  /* 0x000000082e00780c */ /* 0x040fe20003f84270 */
[C---:B------:R-:W-:Y:S01]  /*30c0*/  FMUL.FTZ R69, R3.reuse, R57 ;  /* 0x0000003903457220 */ /* 0x040fe20000410000 */
[C---:B------:R-:W-:Y:S01]  /*30d0*/  ISETP.GT.AND P3, PT, R46.reuse, 0x9, PT ;  /* 0x000000092e00780c */ /* 0x040fe20003f64270 */
[C---:B------:R-:W-:Y:S01]  /*30e0*/  FMUL.FTZ R48, R3.reuse, R48 ;  /* 0x0000003003307220 */ /* 0x040fe20000410000 */
[----:B------:R-:W-:Y:S01]  /*30f0*/  ISETP.GT.AND P2, PT, R46, 0x10, PT ;  /* 0x000000102e00780c */ /* 0x000fe20003f44270 */
[----:B------:R-:W1:Y:S01]  /*3100*/  MUFU.TANH R77, R77 ;  /* 0x0000004d004d7308 */ /* 0x000e620000002400 */
[----:B------:R-:W-:Y:S01]  /*3110*/  FSEL R50, R8, -INF , P6 ;  /* 0xff80000008327808 */ /* 0x000fe20003000000 */
[----:B------:R-:W-:Y:S01]  /*3120*/  FMUL.FTZ R52, R3, R52 ;  /* 0x0000003403347220 */ /* 0x000fe20000410000 */
[----:B------:R-:W-:Y:S01]  /*3130*/  FSEL R51, R9, -INF , P5 ;  /* 0xff80000009337808 */ /* 0x000fe20002800000 */
[----:B------:R-:W-:Y:S01]  /*3140*/  FMUL.FTZ R49, R3, R49 ;  /* 0x0000003103317220 */ /* 0x000fe20000410000 */
[----:B------:R-:W-:-:S02]  /*3150*/  FSEL R9, R14, -INF , P4 ;  /* 0xff8000000e097808 */ /* 0x000fc40002000000 */
[----:B------:R-:W-:Y:S01]  /*3160*/  FSEL R53, R10, -INF , P4 ;  /* 0xff8000000a357808 */ /* 0x000fe20002000000 */
[----:B------:R-:W-:Y:S01]  /*3170*/  MUFU.TANH R111, R44 ;  /* 0x0000002c006f7308 */ /* 0x000fe20000002400 */
[----:B------:R-:W-:Y:S02]  /*3180*/  FSEL R54, R11, -INF , P3 ;  /* 0xff8000000b367808 */ /* 0x000fe40001800000 */
[----:B------:R-:W-:Y:S02]  /*3190*/  ISETP.GT.AND P4, PT, R46, 0x19, PT ;  /* 0x000000192e00780c */ /* 0x000fe40003f84270 */
[----:B----4-:R-:W-:Y:S02]  /*31a0*/  FSEL R11, R24, -INF , P2 ;  /* 0xff800000180b7808 */ /* 0x010fe40001000000 */
[----:B------:R-:W-:Y:S01]  /*31b0*/  FMNMX.FTZ R24, R50, R51, !PT ;  /* 0x0000003332187209 */ /* 0x000fe20007810000 */
[----:B------:R-:W2:Y:S01]  /*31c0*/  MUFU.TANH R93, R93 ;  /* 0x0000005d005d7308 */ /* 0x000ea20000002400 */
[----:B-----5:R-:W-:-:S02]  /*31d0*/  FSEL R7, R7, -INF , P6 ;  /* 0xff80000007077808 */ /* 0x020fc40003000000 */
[----:B------:R-:W-:Y:S02]  /*31e0*/  ISETP.GT.AND P6, PT, R46, 0x11, PT ;  /* 0x000000112e00780c */ /* 0x000fe40003fc4270 */
[----:B------:R-:W-:Y:S02]  /*31f0*/  FSEL R58, R27, -INF , P4 ;  /* 0xff8000001b3a7808 */ /* 0x000fe40002000000 */
[----:B------:R-:W-:Y:S01]  /*3200*/  FMNMX.FTZ R27, R53, R24, !PT ;  /* 0x00000018351b7209 */ /* 0x000fe20007810000 */
[----:B------:R3:W-:Y:S01]  /*3210*/  MUFU.TANH R97, R81 ;  /* 0x0000005100617308 */ /* 0x0007e20000002400 */
[----:B------:R-:W-:Y:S02]  /*3220*/  FSEL R8, R12, -INF , P5 ;  /* 0xff8000000c087808 */ /* 0x000fe40002800000 */
[----:B------:R-:W-:Y:S02]  /*3230*/  FSEL R12, R26, -INF , P6 ;  /* 0xff8000001a0c7808 */ /* 0x000fe40003000000 */
[----:B------:R-:W-:-:S02]  /*3240*/  FSEL R55, R13, -INF , P2 ;  /* 0xff8000000d377808 */ /* 0x000fc40001000000 */
[----:B------:R-:W-:Y:S01]  /*3250*/  FMNMX.FTZ R26, R54, R27, !PT ;  /* 0x0000001b361a7209 */ /* 0x000fe20007810000 */
[----:B------:R4:W-:Y:S01]  /*3260*/  MUFU.TANH R112, R45 ;  /* 0x0000002d00707308 */ /* 0x0009e20000002400 */
[----:B------:R-:W-:Y:S01]  /*3270*/  ISETP.GT.AND P5, PT, R46, 0x18, PT ;  /* 0x000000182e00780c */ /* 0x000fe20003fa4270 */
[----:B---3--:R-:W-:Y:S01]  /*3280*/  FMUL.FTZ R81, R3, R68 ;  /* 0x0000004403517220 */ /* 0x008fe20000410000 */
[----:B------:R-:W-:Y:S02]  /*3290*/  FSEL R56, R20, -INF , P6 ;  /* 0xff80000014387808 */ /* 0x000fe40003000000 */
[----:B------:R-:W-:Y:S02]  /*32a0*/  FMNMX.FTZ R27, R55, R26, !PT ;  /* 0x0000001a371b7209 */ /* 0x000fe40007810000 */
[----:B------:R-:W-:Y:S01]  /*32b0*/  FSEL R57, R21, -INF , P5 ;  /* 0xff80000015397808 */ /* 0x000fe20002800000 */
[----:B------:R-:W3:Y:S01]  /*32c0*/  MUFU.TANH R95, R95 ;  /* 0x0000005f005f7308 */ /* 0x000ee20000002400 */
[----:B------:R-:W-:-:S02]  /*32d0*/  FMNMX.FTZ R44, R56, R27, !PT ;  /* 0x0000001b382c7209 */ /* 0x000fc40007810000 */
[----:B------:R-:W-:Y:S02]  /*32e0*/  FSEL R10, R15, -INF , P3 ;  /* 0xff8000000f0a7808 */ /* 0x000fe40001800000 */
[C---:B------:R-:W-:Y:S01]  /*32f0*/  ISETP.GT.AND P3, PT, R46.reuse, 0x20, PT ;  /* 0x000000202e00780c */ /* 0x040fe20003f64270 */
[----:B------:R-:W-:Y:S02]  /*3300*/  WARPGROUP.DEPBAR.LE gsb0, 0x0 ;  /* 0x00008000000079c5 */ /* 0x000fe40000010000 */
[----:B----4-:R-:W-:Y:S01]  /*3310*/  FMNMX.FTZ R45, R57, R44, !PT ;  /* 0x0000002c392d7209 */ /* 0x010fe20007810000 */
[----:B------:R-:W-:Y:S01]  /*3320*/  MUFU.TANH R83, R83 ;  /* 0x0000005300537308 */ /* 0x000fe20000002400 */
[----:B------:R-:W-:Y:S02]  /*3330*/  ISETP.GT.AND P2, PT, R46, 0x21, PT ;  /* 0x000000212e00780c */ /* 0x000fe40003f44270 */
[----:B------:R-:W-:Y:S02]  /*3340*/  FSEL R76, R76, -INF , P3 ;  /* 0xff8000004c4c7808 */ /* 0x000fe40001800000 */
[----:B------:R-:W-:-:S02]  /*3350*/  FMNMX.FTZ R45, R58, R45, !PT ;  /* 0x0000002d3a2d7209 */ /* 0x000fc40007810000 */
[----:B------:R-:W-:Y:S01]  /*3360*/  ISETP.GT.AND P6, PT, R46, 0x28, PT ;  /* 0x000000282e00780c */ /* 0x000fe20003fc4270 */
[----:B------:R4:W5:Y:S01]  /*3370*/  MUFU.TANH R99, R78 ;  /* 0x0000004e00637308 */ /* 0x0009620000002400 */
[----:B0-----:R-:W-:Y:S02]  /*3380*/  FSEL R13, R92, -INF , P5 ;  /* 0xff8000005c0d7808 */ /* 0x001fe40002800000 */
[----:B------:R-:W-:Y:S02]  /*3390*/  ISETP.GT.AND P5, PT, R46, 0x29, PT ;  /* 0x000000292e00780c */ /* 0x000fe40003fa4270 */
[----:B-1----:R-:W-:Y:S02]  /*33a0*/  FSEL R77, R77, -INF , P6 ;  /* 0xff8000004d4d7808 */ /* 0x002fe40003000000 */
[----:B--2---:R-:W-:Y:S01]  /*33b0*/  FSEL R14, R93, -INF , P4 ;  /* 0xff8000005d0e7808 */ /* 0x004fe20002000000 */
[----:B------:R-:W-:Y:S01]  /*33c0*/  MUFU.TANH R88, R88 ;  /* 0x0000005800587308 */ /* 0x000fe20000002400 */
[C---:B----4-:R-:W-:Y:S01]  /*33d0*/  FMUL.FTZ R78, R3.reuse, R74 ;  /* 0x0000004a034e7220 */ /* 0x050fe20000410000 */
[----:B------:R-:W-:Y:S01]  /*33e0*/  FMUL.FTZ R74, R3, R59 ;  /* 0x0000003b034a7220 */ /* 0x000fe20000410000 */
[----:B------:R-:W-:-:S02]  /*33f0*/  FSEL R59, R94, -INF , P2 ;  /* 0xff8000005e3b7808 */ /* 0x000fc40001000000 */
[----:B------:R-:W-:Y:S02]  /*3400*/  ISETP.GT.AND P4, PT, R46, 0x30, PT ;  /* 0x000000302e00780c */ /* 0x000fe40003f84270 */
[----:B------:R-:W-:Y:S01]  /*3410*/  FSEL R20, R96, -INF , P2 ;  /* 0xff80000060147808 */ /* 0x000fe20001000000 */
[----:B------:R-:W-:Y:S01]  /*3420*/  MUFU.TANH R85, R85 ;  /* 0x0000005500557308 */ /* 0x000fe20000002400 */
[----:B---3--:R-:W-:Y:S02]  /*3430*/  FSEL R15, R95, -INF , P3 ;  /* 0xff8000005f0f7808 */ /* 0x008fe40001800000 */
[C---:B------:R-:W-:Y:S02]  /*3440*/  ISETP.GT.AND P2, PT, R46.reuse, 0x38, PT ;  /* 0x000000382e00780c */ /* 0x040fe40003f44270 */
[----:B------:R-:W-:Y:S02]  /*3450*/  ISETP.GT.AND P3, PT, R46, 0x31, PT ;  /* 0x000000312e00780c */ /* 0x000fe40003f64270 */
[----:B------:R-:W-:Y:S01]  /*3460*/  FSEL R21, R98, -INF , P6 ;  /* 0xff80000062157808 */ /* 0x000fe20003000000 */
[----:B------:R0:W-:Y:S01]  /*3470*/  MUFU.TANH R109, R48 ;  /* 0x00000030006d7308 */ /* 0x0001e20000002400 */
[----:B------:R-:W-:-:S02]  /*3480*/  ISETP.GT.AND P6, PT, R46, 0x39, PT ;  /* 0x000000392e00780c */ /* 0x000fc40003fc4270 */
[----:B-----5:R-:W-:-:S05]  /*3490*/  FSEL R24, R99, -INF , P5 ;  /* 0xff80000063187808 */ /* 0x020fca0002800000 */
[----:B------:R-:W-:Y:S01]  /*34a0*/  MUFU.TANH R89, R89 ;  /* 0x0000005900597308 */ /* 0x000fe20000002400 */
[----:B0-----:R-:W-:-:S04]  /*34b0*/  FMNMX.FTZ R48, R76, R45, !PT ;  /* 0x0000002d4c307209 */ /* 0x001fc80007810000 */
[----:B------:R-:W-:-:S03]  /*34c0*/  FMNMX.FTZ R48, R59, R48, !PT ;  /* 0x000000303b307209 */ /* 0x000fc60007810000 */
[----:B------:R-:W0:Y:S08]  /*34d0*/  MUFU.TANH R91, R91 ;  /* 0x0000005b005b7308 */ /* 0x000e300000002400 */
[----:B------:R1:W-:Y:S08]  /*34e0*/  MUFU.TANH R113, R52 ;  /* 0x0000003400717308 */ /* 0x0003f00000002400 */
[----:B------:R2:W-:Y:S01]  /*34f0*/  MUFU.TANH R93, R61 ;  /* 0x0000003d005d7308 */ /* 0x0005e20000002400 */
[----:B-1----:R-:W-:-:S02]  /*3500*/  FMNMX.FTZ R52, R77, R48, !PT ;  /* 0x000000304d347209 */ /* 0x002fc40007810000 */
[----:B0-----:R-:W-:-:S05]  /*3510*/  FSEL R45, R91, -INF , P6 ;  /* 0xff8000005b2d7808 */ /* 0x001fca0003000000 */
[----:B------:R-:W0:Y:S01]  /*3520*/  MUFU.TANH R86, R86 ;  /* 0x0000005600567308 */ /* 0x000e220000002400 */
[----:B--2---:R-:W-:Y:S02]  /*3530*/  FSEL R61, R97, -INF , P5 ;  /* 0xff800000613d7808 */ /* 0x004fe40002800000 */
[----:B------:R-:W-:-:S05]  /*3540*/  ISETP.GT.AND P5, PT, R46, 0x40, PT ;  /* 0x000000402e00780c */ /* 0x000fca0003fa4270 */
[----:B------:R1:W-:Y:S08]  /*3550*/  MUFU.TANH R102, R62 ;  /* 0x0000003e00667308 */ /* 0x0003f00000002400 */
[----:B------:R-:W-:Y:S01]  /*3560*/  MUFU.TANH R81, R81 ;  /* 0x0000005100517308 */ /* 0x000fe20000002400 */
[----:B-1----:R-:W-:Y:S02]  /*3570*/  FSEL R62, R83, -INF , P4 ;  /* 0xff800000533e7808 */ /* 0x002fe40002000000 */
[----:B------:R-:W-:Y:S01]  /*3580*/  FMNMX.FTZ R83, R61, R52, !PT ;  /* 0x000000343d537209 */ /* 0x000fe20007810000 */
[----:B------:R-:W-:Y:S01]  /*3590*/  FMUL.FTZ R52, R3, R28 ;  /* 0x0000001c03347220 */ /* 0x000fe20000410000 */
[----:B0-----:R-:W-:-:S02]  /*35a0*/  FSEL R26, R86, -INF , P4 ;  /* 0xff800000561a7808 */ /* 0x001fc40002000000 */
[----:B------:R-:W-:Y:S01]  /*35b0*/  ISETP.GT.AND P4, PT, R46, 0x41, PT ;  /* 0x000000412e00780c */ /* 0x000fe20003f84270 */
[----:B------:R-:W0:Y:S08]  /*35c0*/  MUFU.TANH R90, R90 ;  /* 0x0000005a005a7308 */ /* 0x000e300000002400 */
[----:B------:R-:W1:Y:S08]  /*35d0*/  MUFU.TANH R87, R87 ;  /* 0x0000005700577308 */ /* 0x000e700000002400 */
[----:B------:R-:W2:Y:S01]  /*35e0*/  MUFU.TANH R84, R84 ;  /* 0x0000005400547308 */ /* 0x000ea20000002400 */
[----:B0-----:R-:W-:Y:S01]  /*35f0*/  FSEL R44, R90, -INF , P2 ;  /* 0xff8000005a2c7808 */ /* 0x001fe20001000000 */
[----:B------:R-:W-:-:S06]  /*3600*/  FMUL.FTZ R90, R3, R30 ;  /* 0x0000001e035a7220 */ /* 0x000fcc0000410000 */
[----:B------:R0:W-:Y:S01]  /*3610*/  MUFU.TANH R94, R64 ;  /* 0x00000040005e7308 */ /* 0x0001e20000002400 */
[----:B-1----:R-:W-:-:S07]  /*3620*/  FSEL R27, R87, -INF , P3 ;  /* 0xff800000571b7808 */ /* 0x002fce0001800000 */
[----:B------:R1:W3:Y:S01]  /*3630*/  MUFU.TANH R103, R63 ;  /* 0x0000003f00677308 */ /* 0x0002e20000002400 */
[----:B0-----:R-:W-:Y:S02]  /*3640*/  FSEL R64, R88, -INF , P2 ;  /* 0xff80000058407808 */ /* 0x001fe40001000000 */
[----:B------:R-:W-:Y:S02]  /*3650*/  FMNMX.FTZ R88, R62, R83, !PT ;  /* 0x000000533e587209 */ /* 0x000fe40007810000 */
[----:B------:R-:W-:-:S03]  /*3660*/  ISETP.GT.AND P2, PT, R46, 0x49, PT ;  /* 0x000000492e00780c */ /* 0x000fc60003f44270 */
[----:B------:R0:W-:Y:S01]  /*3670*/  MUFU.TANH R105, R65 ;  /* 0x0000004100697308 */ /* 0x0001e20000002400 */
[----:B-1----:R-:W-:Y:S02]  /*3680*/  FSEL R63, R85, -INF , P3 ;  /* 0xff800000553f7808 */ /* 0x002fe40001800000 */
[----:B------:R-:W-:Y:S02]  /*3690*/  ISETP.GT.AND P3, PT, R46, 0x48, PT ;  /* 0x000000482e00780c */ /* 0x000fe40003f64270 */
[----:B------:R-:W-:Y:S02]  /*36a0*/  FMNMX.FTZ R83, R63, R88, !PT ;  /* 0x000000583f537209 */ /* 0x000fe40007810000 */
[----:B------:R-:W-:Y:S01]  /*36b0*/  FSEL R68, R104, -INF , P3 ;  /* 0xff80000068447808 */ /* 0x000fe20001800000 */
[----:B------:R-:W-:Y:S01]  /*36c0*/  MUFU.TANH R78, R78 ;  /* 0x0000004e004e7308 */ /* 0x000fe20000002400 */
[----:B0-----:R-:W-:Y:S02]  /*36d0*/  FSEL R65, R89, -INF , P6 ;  /* 0xff80000059417808 */ /* 0x001fe40003000000 */
[----:B------:R-:W-:-:S02]  /*36e0*/  ISETP.GT.AND P6, PT, R46, 0x50, PT ;  /* 0x000000502e00780c */ /* 0x000fc40003fc4270 */
[----:B------:R-:W-:Y:S01]  /*36f0*/  FMNMX.FTZ R96, R64, R83, !PT ;  /* 0x0000005340607209 */ /* 0x000fe20007810000 */
[----:B------:R-:W-:Y:S01]  /*3700*/  FMUL.FTZ R83, R3, R29 ;  /* 0x0000001d03537220 */ /* 0x000fe20000410000 */
[----:B--2---:R-:W-:Y:S01]  /*3710*/  FSEL R30, R84, -INF , P6 ;  /* 0xff800000541e7808 */ /* 0x004fe20003000000 */
[----:B------:R0:W-:Y:S01]  /*3720*/  MUFU.TANH R89, R74 ;  /* 0x0000004a00597308 */ /* 0x0001e20000002400 */
[----:B---3--:R-:W-:Y:S02]  /*3730*/  FSEL R48, R103, -INF , P4 ;  /* 0xff80000067307808 */ /* 0x008fe40002000000 */
[----:B------:R-:W-:-:S05]  /*3740*/  FSEL R28, R107, -INF , P2 ;  /* 0xff8000006b1c7808 */ /* 0x000fca0001000000 */
[----:B------:R1:W-:Y:S01]  /*3750*/  MUFU.TANH R85, R66 ;  /* 0x0000004200557308 */ /* 0x0003e20000002400 */
[----:B0-----:R-:W-:Y:S02]  /*3760*/  FSEL R74, R81, -INF , P6 ;  /* 0xff800000514a7808 */ /* 0x001fe40003000000 */
[----:B------:R-:W-:Y:S02]  /*3770*/  FMNMX.FTZ R81, R65, R96, !PT ;  /* 0x0000006041517209 */ /* 0x000fe40007810000 */
[----:B------:R-:W-:-:S03]  /*3780*/  ISETP.GT.AND P6, PT, R46, 0x61, PT ;  /* 0x000000612e00780c */ /* 0x000fc60003fc4270 */
[----:B------:R-:W-:Y:S01]  /*3790*/  MUFU.TANH R60, R60 ;  /* 0x0000003c003c7308 */ /* 0x000fe20000002400 */
[----:B-1----:R-:W-:Y:S01]  /*37a0*/  FSEL R66, R100, -INF , P5 ;  /* 0xff80000064427808 */ /* 0x002fe20002800000 */
[----:B------:R-:W-:-:S03]  /*37b0*/  FMUL.FTZ R100, R3, R43 ;  /* 0x0000002b03647220 */ /* 0x000fc60000410000 */
[----:B------:R-:W-:-:S03]  /*37c0*/  FMNMX.FTZ R84, R66, R81, !PT ;  /* 0x0000005142547209 */ /* 0x000fc60007810000 */
[----:B------:R-:W-:Y:S08]  /*37d0*/  MUFU.TANH R70, R70 ;  /* 0x0000004600467308 */ /* 0x000ff00000002400 */
[----:B------:R0:W-:Y:S08]  /*37e0*/  MUFU.TANH R87, R67 ;  /* 0x0000004300577308 */ /* 0x0001f00000002400 */
[----:B------:R-:W-:Y:S01]  /*37f0*/  MUFU.TANH R80, R80 ;  /* 0x0000005000507308 */ /* 0x000fe20000002400 */
[----:B0-----:R-:W-:-:S02]  /*3800*/  FSEL R67, R101, -INF , P4 ;  /* 0xff80000065437808 */ /* 0x001fc40002000000 */
[----:B------:R-:W-:Y:S02]  /*3810*/  ISETP.GT.AND P4, PT, R46, 0x58, PT ;  /* 0x000000582e00780c */ /* 0x000fe40003f84270 */
[----:B------:R-:W-:-:S03]  /*3820*/  FMNMX.FTZ R95, R67, R84, !PT ;  /* 0x00000054435f7209 */ /* 0x000fc60007810000 */
[----:B------:R-:W0:Y:S08]  /*3830*/  MUFU.TANH R79, R79 ;  /* 0x0000004f004f7308 */ /* 0x000e300000002400 */
[----:B------:R-:W-:Y:S08]  /*3840*/  MUFU.TANH R75, R75 ;  /* 0x0000004b004b7308 */ /* 0x000ff00000002400 */
[----:B------:R1:W-:Y:S01]  /*3850*/  MUFU.TANH R88, R52 ;  /* 0x0000003400587308 */ /* 0x0003e20000002400 */
[----:B0-----:R-:W-:-:S07]  /*3860*/  FSEL R79, R79, -INF , P4 ;  /* 0xff8000004f4f7808 */ /* 0x001fce0002000000 */
[----:B------:R-:W-:Y:S01]  /*3870*/  MUFU.TANH R72, R72 ;  /* 0x0000004800487308 */ /* 0x000fe20000002400 */
[----:B-1----:R-:W-:Y:S02]  /*3880*/  FSEL R52, R78, -INF , P4 ;  /* 0xff8000004e347808 */ /* 0x002fe40002000000 */
[----:B------:R-:W-:Y:S02]  /*3890*/  FMNMX.FTZ R78, R68, R95, !PT ;  /* 0x0000005f444e7209 */ /* 0x000fe40007810000 */
[----:B------:R-:W-:-:S03]  /*38a0*/  ISETP.GT.AND P4, PT, R46, 0x69, PT ;  /* 0x000000692e00780c */ /* 0x000fc60003f84270 */
[----:B------:R0:W-:Y:S08]  /*38b0*/  MUFU.TANH R86, R69 ;  /* 0x0000004500567308 */ /* 0x0001f00000002400 */
[----:B------:R1:W-:Y:S01]  /*38c0*/  MUFU.TANH R92, R47 ;  /* 0x0000002f005c7308 */ /* 0x0003e20000002400 */
[----:B0-----:R-:W-:Y:S02]  /*38d0*/  FSEL R69, R105, -INF , P2 ;  /* 0xff80000069457808 */ /* 0x001fe40001000000 */
[----:B------:R-:W-:-:S02]  /*38e0*/  ISETP.GT.AND P2, PT, R46, 0x60, PT ;  /* 0x000000602e00780c */ /* 0x000fc40003f44270 */
[----:B------:R-:W-:-:S03]  /*38f0*/  FMNMX.FTZ R95, R69, R78, !PT ;  /* 0x0000004e455f7209 */ /* 0x000fc60007810000 */
[----:B------:R-:W0:Y:S01]  /*3900*/  MUFU.TANH R71, R71 ;  /* 0x0000004700477308 */ /* 0x000e220000002400 */
[----:B-1----:R-:W-:Y:S02]  /*3910*/  FSEL R47, R102, -INF , P5 ;  /* 0xff800000662f7808 */ /* 0x002fe40002800000 */
[----:B------:R-:W-:Y:S02]  /*3920*/  ISETP.GT.AND P5, PT, R46, 0x51, PT ;  /* 0x000000512e00780c */ /* 0x000fe40003fa4270 */
[----:B------:R-:W-:Y:S02]  /*3930*/  FMNMX.FTZ R84, R74, R95, !PT ;  /* 0x0000005f4a547209 */ /* 0x000fe40007810000 */
[----:B------:R-:W-:Y:S01]  /*3940*/  FSEL R81, R60, -INF , P5 ;  /* 0xff8000003c517808 */ /* 0x000fe20002800000 */
[----:B------:R-:W1:Y:S01]  /*3950*/  MUFU.TANH R73, R73 ;  /* 0x0000004900497308 */ /* 0x000e620000002400 */
[----:B------:R-:W-:Y:S01]  /*3960*/  FSEL R29, R70, -INF , P5 ;  /* 0xff800000461d7808 */ /* 0x000fe20002800000 */
[----:B------:R-:W-:Y:S01]  /*3970*/  FMUL.FTZ R60, R3, R31 ;  /* 0x0000001f033c7220 */ /* 0x000fe20000410000 */
[----:B------:R-:W-:-:S05]  /*3980*/  ISETP.GT.AND P5, PT, R46, 0x68, PT ;  /* 0x000000682e00780c */ /* 0x000fca0003fa4270 */
[----:B------:R2:W3:Y:S01]  /*3990*/  MUFU.TANH R110, R49 ;  /* 0x00000031006e7308 */ /* 0x0004e20000002400 */
[----:B0-----:R-:W-:-:S07]  /*39a0*/  FSEL R71, R71, -INF , P2 ;  /* 0xff80000047477808 */ /* 0x001fce0001000000 */
[----:B------:R0:W-:Y:S01]  /*39b0*/  MUFU.TANH R70, R83 ;  /* 0x0000005300467308 */ /* 0x0001e20000002400 */
[----:B--2---:R-:W-:Y:S02]  /*39c0*/  FSEL R49, R106, -INF , P3 ;  /* 0xff8000006a317808 */ /* 0x004fe40001800000 */
[----:B------:R-:W-:Y:S02]  /*39d0*/  ISETP.GT.AND P3, PT, R46, 0x59, PT ;  /* 0x000000592e00780c */ /* 0x000fe40003f64270 */
[----:B-1----:R-:W-:Y:S02]  /*39e0*/  FSEL R73, R73, -INF , P6 ;  /* 0xff80000049497808 */ /* 0x002fe40003000000 */
[----:B------:R-:W-:Y:S01]  /*39f0*/  FSEL R31, R75, -INF , P3 ;  /* 0xff8000004b1f7808 */ /* 0x000fe20001800000 */
[----:B------:R-:W1:Y:S01]  /*3a00*/  MUFU.TANH R82, R82 ;  /* 0x0000005200527308 */ /* 0x000e620000002400 */
[----:B0-----:R-:W-:Y:S01]  /*3a10*/  FMUL.FTZ R83, R3, R32 ;  /* 0x0000002003537220 */ /* 0x001fe20000410000 */
[----:B------:R-:W-:-:S02]  /*3a20*/  FSEL R32, R80, -INF , P2 ;  /* 0xff80000050207808 */ /* 0x000fc40001000000 */
[----:B------:R-:W-:Y:S01]  /*3a30*/  FMNMX.FTZ R80, R81, R84, !PT ;  /* 0x0000005451507209 */ /* 0x000fe20007810000 */
[----:B------:R-:W-:Y:S01]  /*3a40*/  FMUL.FTZ R84, R3, R34 ;  /* 0x0000002203547220 */ /* 0x000fe20000410000 */
[----:B------:R-:W-:Y:S02]  /*3a50*/  FSEL R72, R72, -INF , P3 ;  /* 0xff80000048487808 */ /* 0x000fe40001800000 */
[----:B------:R-:W-:Y:S01]  /*3a60*/  FMNMX.FTZ R75, R79, R80, !PT ;  /* 0x000000504f4b7209 */ /* 0x000fe20007810000 */
[----:B------:R-:W-:Y:S01]  /*3a70*/  MUFU.TANH R91, R90 ;  /* 0x0000005a005b7308 */ /* 0x000fe20000002400 */
[----:B------:R-:W-:Y:S02]  /*3a80*/  ISETP.GT.AND P3, PT, R46, 0x70, PT ;  /* 0x000000702e00780c */ /* 0x000fe40003f64270 */
[----:B------:R-:W-:Y:S02]  /*3a90*/  FMNMX.FTZ R80, R72, R75, !PT ;  /* 0x0000004b48507209 */ /* 0x000fe40007810000 */
[----:B------:R-:W-:-:S02]  /*3aa0*/  FSEL R75, R109, -INF , P5 ;  /* 0xff8000006d4b7808 */ /* 0x000fc40002800000 */
[----:B------:R-:W-:Y:S01]  /*3ab0*/  FMNMX.FTZ R96, R71, R80, !PT ;  /* 0x0000005047607209 */ /* 0x000fe20007810000 */
[----:B------:R0:W2:Y:S01]  /*3ac0*/  MUFU.TANH R90, R83 ;  /* 0x00000053005a7308 */ /* 0x0000a20000002400 */
[----:B---3--:R-:W-:Y:S02]  /*3ad0*/  FSEL R80, R110, -INF , P4 ;  /* 0xff8000006e507808 */ /* 0x008fe40002000000 */
[----:B------:R-:W-:Y:S02]  /*3ae0*/  FMNMX.FTZ R96, R73, R96, !PT ;  /* 0x0000006049607209 */ /* 0x000fe40007810000 */
[----:B------:R-:W-:Y:S02]  /*3af0*/  ISETP.GT.AND P2, PT, R46, 0x71, PT ;  /* 0x000000712e00780c */ /* 0x000fe40003f44270 */
[----:B------:R-:W-:Y:S01]  /*3b00*/  FMNMX.FTZ R97, R75, R96, !PT ;  /* 0x000000604b617209 */ /* 0x000fe20007810000 */
[----:B------:R-:W-:Y:S01]  /*3b10*/  FMUL.FTZ R96, R3, R36 ;  /* 0x0000002403607220 */ /* 0x000fe20000410000 */
[----:B0-----:R-:W-:Y:S01]  /*3b20*/  FSEL R83, R113, -INF , P3 ;  /* 0xff80000071537808 */ /* 0x001fe20001800000 */
[----:B------:R0:W-:Y:S01]  /*3b30*/  MUFU.TANH R95, R84 ;  /* 0x00000054005f7308 */ /* 0x0001e20000002400 */
[----:B------:R-:W-:-:S02]  /*3b40*/  FMNMX.FTZ R98, R80, R97, !PT ;  /* 0x0000006150627209 */ /* 0x000fc40007810000 */
[----:B-1----:R-:W-:Y:S01]  /*3b50*/  FSEL R34, R82, -INF , P6 ;  /* 0xff80000052227808 */ /* 0x002fe20003000000 */
[----:B------:R-:W-:Y:S01]  /*3b60*/  FMUL.FTZ R82, R3, R33 ;  /* 0x0000002103527220 */ /* 0x000fe20000410000 */
[----:B------:R-:W-:Y:S02]  /*3b70*/  FSEL R36, R93, -INF , P3 ;  /* 0xff8000005d247808 */ /* 0x000fe40001800000 */
[----:B------:R-:W-:Y:S01]  /*3b80*/  ISETP.GT.AND P6, PT, R46, 0x78, PT ;  /* 0x000000782e00780c */ /* 0x000fe20003fc4270 */
[----:B------:R1:W-:Y:S01]  /*3b90*/  MUFU.TANH R78, R60 ;  /* 0x0000003c004e7308 */ /* 0x0003e20000002400 */
[----:B0-----:R-:W-:Y:S01]  /*3ba0*/  FSEL R84, R92, -INF , P2 ;  /* 0xff8000005c547808 */ /* 0x001fe20001000000 */
[----:B------:R-:W-:Y:S01]  /*3bb0*/  FMUL.FTZ R92, R3, R37 ;  /* 0x00000025035c7220 */ /* 0x000fe20000410000 */
[----:B------:R-:W-:Y:S01]  /*3bc0*/  FMNMX.FTZ R93, R83, R98, !PT ;  /* 0x00000062535d7209 */ /* 0x000fe20007810000 */
[----:B------:R-:W-:Y:S01]  /*3bd0*/  FMUL.FTZ R98, R3, R42 ;  /* 0x0000002a03627220 */ /* 0x000fe20000410000 */
[----:B------:R-:W-:-:S02]  /*3be0*/  FSEL R37, R94, -INF , P2 ;  /* 0xff8000005e257808 */ /* 0x000fc40001000000 */
[----:B------:R-:W-:Y:S01]  /*3bf0*/  FSEL R85, R85, -INF , P6 ;  /* 0xff80000055557808 */ /* 0x000fe20003000000 */
[----:B------:R-:W0:Y:S01]  /*3c00*/  MUFU.TANH R82, R82 ;  /* 0x0000005200527308 */ /* 0x000e220000002400 */
[----:B-1----:R-:W-:Y:S02]  /*3c10*/  FSEL R60, R111, -INF , P5 ;  /* 0xff8000006f3c7808 */ /* 0x002fe40002800000 */
[----:B------:R-:W-:Y:S02]  /*3c20*/  ISETP.GT.AND P5, PT, R46, 0x79, PT ;  /* 0x000000792e00780c */ /* 0x000fe40003fa4270 */
[----:B------:R-:W-:Y:S01]  /*3c30*/  FMNMX.FTZ R94, R84, R93, !PT ;  /* 0x0000005d545e7209 */ /* 0x000fe20007810000 */
[----:B------:R-:W-:Y:S01]  /*3c40*/  FMUL.FTZ R93, R3, R40 ;  /* 0x00000028035d7220 */ /* 0x000fe20000410000 */
[----:B------:R-:W-:Y:S01]  /*3c50*/  FSEL R33, R112, -INF , P4 ;  /* 0xff80000070217808 */ /* 0x000fe20002000000 */
[----:B------:R-:W1:Y:S01]  /*3c60*/  MUFU.TANH R96, R96 ;  /* 0x0000006000607308 */ /* 0x000e620000002400 */
[----:B------:R-:W-:-:S02]  /*3c70*/  ISETP.GT.AND P4, PT, R46, 0x80, PT ;  /* 0x000000802e00780c */ /* 0x000fc40003f84270 */
[----:B------:R-:W-:Y:S02]  /*3c80*/  FSEL R86, R86, -INF , P5 ;  /* 0xff80000056567808 */ /* 0x000fe40002800000 */
[----:B------:R-:W-:Y:S02]  /*3c90*/  FMNMX.FTZ R97, R85, R94, !PT ;  /* 0x0000005e55617209 */ /* 0x000fe40007810000 */
[----:B------:R-:W-:Y:S01]  /*3ca0*/  FSEL R40, R87, -INF , P6 ;  /* 0xff80000057287808 */ /* 0x000fe20003000000 */
[----:B------:R-:W3:Y:S01]  /*3cb0*/  MUFU.TANH R92, R92 ;  /* 0x0000005c005c7308 */ /* 0x000ee20000002400 */
[----:B------:R-:W-:Y:S02]  /*3cc0*/  FSEL R87, R88, -INF , P4 ;  /* 0xff80000058577808 */ /* 0x000fe40002000000 */
[----:B------:R-:W-:Y:S02]  /*3cd0*/  FMNMX.FTZ R94, R86, R97, !PT ;  /* 0x00000061565e7209 */ /* 0x000fe40007810000 */
[----:B------:R-:W-:-:S02]  /*3ce0*/  ISETP.GT.AND P3, PT, R46, 0x81, PT ;  /* 0x000000812e00780c */ /* 0x000fc40003f64270 */
[----:B------:R-:W-:Y:S01]  /*3cf0*/  FMNMX.FTZ R97, R87, R94, !PT ;  /* 0x0000005e57617209 */ /* 0x000fe20007810000 */
[----:B------:R-:W-:Y:S01]  /*3d00*/  FMUL.FTZ R94, R3, R41 ;  /* 0x00000029035e7220 */ /* 0x000fe20000410000 */
[----:B------:R-:W-:Y:S01]  /*3d10*/  ISETP.GT.AND P2, PT, R46, 0x88, PT ;  /* 0x000000882e00780c */ /* 0x000fe20003f44270 */
[----:B------:R-:W4:Y:S01]  /*3d20*/  MUFU.TANH R93, R93 ;  /* 0x0000005d005d7308 */ /* 0x000f220000002400 */
[----:B------:R-:W-:Y:S02]  /*3d30*/  FSEL R88, R70, -INF , P3 ;  /* 0xff80000046587808 */ /* 0x000fe40001800000 */
[----:B------:R-:W-:Y:S02]  /*3d40*/  FSEL R41, R89, -INF , P5 ;  /* 0xff80000059297808 */ /* 0x000fe40002800000 */
[----:B------:R-:W-:Y:S02]  /*3d50*/  ISETP.GT.AND P6, PT, R46, 0x89, PT ;  /* 0x000000892e00780c */ /* 0x000fe40003fc4270 */
[----:B--2---:R-:W-:Y:S01]  /*3d60*/  FSEL R89, R90, -INF , P2 ;  /* 0xff8000005a597808 */ /* 0x004fe20001000000 */
[----:B------:R-:W2:Y:S01]  /*3d70*/  MUFU.TANH R94, R94 ;  /* 0x0000005e005e7308 */ /* 0x000ea20000002400 */
[----:B------:R-:W-:-:S02]  /*3d80*/  FMNMX.FTZ R70, R88, R97, !PT ;  /* 0x0000006158467209 */ /* 0x000fc40007810000 */
[----:B------:R-:W-:Y:S02]  /*3d90*/  ISETP.GT.AND P5, PT, R46, 0x90, PT ;  /* 0x000000902e00780c */ /* 0x000fe40003fa4270 */
[----:B0-----:R-:W-:Y:S02]  /*3da0*/  FSEL R90, R82, -INF , P6 ;  /* 0xff800000525a7808 */ /* 0x001fe40003000000 */
[----:B------:R-:W-:Y:S01]  /*3db0*/  FMNMX.FTZ R97, R89, R70, !PT ;  /* 0x0000004659617209 */ /* 0x000fe20007810000 */
[----:B------:R-:W-:Y:S01]  /*3dc0*/  MUFU.TANH R98, R98 ;  /* 0x0000006200627308 */ /* 0x000fe20000002400 */
[----:B------:R-:W-:Y:S02]  /*3dd0*/  FSEL R70, R91, -INF , P4 ;  /* 0xff8000005b467808 */ /* 0x000fe40002000000 */
[----:B------:R-:W-:Y:S02]  /*3de0*/  ISETP.GT.AND P4, PT, R46, 0x91, PT ;  /* 0x000000912e00780c */ /* 0x000fe40003f84270 */
[----:B-1----:R-:W-:-:S02]  /*3df0*/  FSEL R91, R96, -INF , P5 ;  /* 0xff800000605b7808 */ /* 0x002fc40002800000 */
[----:B------:R-:W-:Y:S01]  /*3e00*/  FMNMX.FTZ R82, R90, R97, !PT ;  /* 0x000000615a527209 */ /* 0x000fe20007810000 */
[----:B------:R-:W-:Y:S01]  /*3e10*/  MUFU.TANH R100, R100 ;  /* 0x0000006400647308 */ /* 0x000fe20000002400 */
[----:B------:R-:W-:Y:S02]  /*3e20*/  FSEL R78, R78, -INF , P3 ;  /* 0xff8000004e4e7808 */ /* 0x000fe40001800000 */
[----:B------:R-:W-:Y:S02]  /*3e30*/  ISETP.GT.AND P3, PT, R46, 0x98, PT ;  /* 0x000000982e00780c */ /* 0x000fe40003f64270 */
[----:B---3--:R-:W-:Y:S02]  /*3e40*/  FSEL R92, R92, -INF , P4 ;  /* 0xff8000005c5c7808 */ /* 0x008fe40002000000 */
[----:B------:R-:W-:Y:S02]  /*3e50*/  FMNMX.FTZ R97, R91, R82, !PT ;  /* 0x000000525b617209 */ /* 0x000fe40007810000 */
[----:B------:R-:W-:-:S02]  /*3e60*/  FSEL R82, R95, -INF , P2 ;  /* 0xff8000005f527808 */ /* 0x000fc40001000000 */
[----:B------:R-:W-:Y:S02]  /*3e70*/  ISETP.GT.AND P2, PT, R46, 0x99, PT ;  /* 0x000000992e00780c */ /* 0x000fe40003f44270 */
[----:B----4-:R-:W-:Y:S02]  /*3e80*/  FSEL R46, R93, -INF , P3 ;  /* 0xff8000005d2e7808 */ /* 0x010fe40001800000 */
[----:B------:R-:W-:Y:S02]  /*3e90*/  FMNMX.FTZ R97, R92, R97, !PT ;  /* 0x000000615c617209 */ /* 0x000fe40007810000 */
[----:B--2---:R-:W-:Y:S02]  /*3ea0*/  FSEL R93, R94, -INF , P2 ;  /* 0xff8000005e5d7808 */ /* 0x004fe40001000000 */
[----:B------:R-:W-:-:S04]  /*3eb0*/  FMNMX.FTZ R94, R46, R97, !PT ;  /* 0x000000612e5e7209 */ /* 0x000fc80007810000 */
[----:B------:R-:W-:-:S05]  /*3ec0*/  FMNMX.FTZ R96, R93, R94, !PT ;  /* 0x0000005e5d607209 */ /* 0x000fca0007810000 */
[----:B------:R-:W0:Y:S02]  /*3ed0*/  SHFL.BFLY PT, R95, R96, 0x2, 0x1f ;  /* 0x0c401f00605f7f89 */ /* 0x000e2400000e0000 */
[----:B0-----:R-:W-:Y:S01]  /*3ee0*/  FMNMX.FTZ R97, R96, R95, !PT ;  /* 0x0000005f60617209 */ /* 0x001fe20007810000 */
[C---:B------:R-:W-:Y:S01]  /*3ef0*/  FMUL.FTZ R95, R3.reuse, R35 ;  /* 0x00000023035f7220 */ /* 0x040fe20000410000 */
[----:B------:R-:W-:-:S03]  /*3f00*/  FMUL.FTZ R96, R3, R38 ;  /* 0x0000002603607220 */ /* 0x000fc60000410000 */
[----:B------:R-:W0:Y:S02]  /*3f10*/  SHFL.BFLY PT, R94, R97, 0x1, 0x1f ;  /* 0x0c201f00615e7f89 */ /* 0x000e2400000e0000 */
[----:B------:R-:W-:Y:S08]  /*3f20*/  MUFU.TANH R95, R95 ;  /* 0x0000005f005f7308 */ /* 0x000ff00000002400 */
[----:B------:R-:W-:Y:S01]  /*3f30*/  MUFU.TANH R96, R96 ;  /* 0x0000006000607308 */ /* 0x000fe20000002400 */
[----:B0-----:R-:W-:Y:S01]  /*3f40*/  FMNMX.FTZ R99, R97, R94, !PT ;  /* 0x0000005e61637209 */ /* 0x001fe20007810000 */
[----:B------:R-:W-:-:S02]  /*3f50*/  IMAD.U32 R94, RZ, RZ, UR10 ;  /* 0x0000000aff5e7e24 */ /* 0x000fc4000f8e00ff */
[----:B------:R-:W-:Y:S01]  /*3f60*/  FMUL.FTZ R97, R3, R39 ;  /* 0x0000002703617220 */ /* 0x000fe20000410000 */
[C---:B------:R-:W-:Y:S01]  /*3f70*/  FSETP.NEU.FTZ.AND P0, PT, R99.reuse, -INF , PT ;  /* 0xff8000006300780b */ /* 0x040fe20003f1d000 */
[----:B------:R-:W-:-:S04]  /*3f80*/  FFMA.FTZ R94, R99, R94, -8 ;  /* 0xc1000000635e7423 */ /* 0x000fc8000001005e */
[----:B------:R-:W-:Y:S01]  /*3f90*/  MUFU.TANH R97, R97 ;  /* 0x0000006100617308 */ /* 0x000fe20000002400 */
[----:B------:R-:W-:Y:S02]  /*3fa0*/  FSEL R94, R94, RZ, P0 ;  /* 0x000000ff5e5e7208 */ /* 0x000fe40000000000 */
[----:B------:R-:W-:-:S03]  /*3fb0*/  ISETP.NE.AND P0, PT, R108, RZ, PT ;  /* 0x000000ff6c00720c */ /* 0x000fc60003f05270 */
[--C-:B------:R-:W-:Y:S01]  /*3fc0*/  FFMA.FTZ R42, R54, UR10, -R94.reuse ;  /* 0x0000000a362a7c23 */ /* 0x100fe2000801085e */
[----:B------:R-:W-:Y:S01]  /*3fd0*/  FMNMX.FTZ R54, R7, R8, !PT ;  /* 0x0000000807367209 */ /* 0x000fe20007810000 */
[--C-:B------:R-:W-:Y:S01]  /*3fe0*/  FFMA.FTZ R39, R53, UR10, -R94.reuse ;  /* 0x0000000a35277c23 */ /* 0x100fe2000801085e */
[----:B------:R-:W-:-:S01]  /*3ff0*/  FFMA.FTZ R35, R50, UR10, -R94 ;  /* 0x0000000a32237c23 */ /* 0x000fc2000801085e */
        /* <DEDUP_REMOVED lines=10> */
[----:B------:R0:W-:Y:S01]  /*40a0*/  MUFU.EX2 R54, R57 ;  /* 0x0000003900367308 */ /* 0x0001e20000000800 */
[----:B------:R-:W-:-:S01]  /*40b0*/  FFMA.FTZ R61, R61, UR10, -R94 ;  /* 0x0000000a3d3d7c23 */ /* 0x000fc2000801085e */
[--C-:B------:R-:W-:Y:S01]  /*40c0*/  FFMA.FTZ R65, R65, UR10, -R94.reuse ;  /* 0x0000000a41417c23 */ /* 0x100fe2000801085e */
[----:B------:R-:W-:Y:S01]  /*40d0*/  FMNMX.FTZ R56, R12, R55, !PT ;  /* 0x000000370c387209 */ /* 0x000fe20007810000 */
[--C-:B------:R-:W-:Y:S01]  /*40e0*/  FFMA.FTZ R102, R74, UR10, -R94.reuse ;  /* 0x0000000a4a667c23 */ /* 0x100fe2000801085e */
[----:B------:R-:W-:-:S01]  /*40f0*/  FFMA.FTZ R101, R68, UR10, -R94 ;  /* 0x0000000a44657c23 */ /* 0x000fc2000801085e */
[--C-:B------:R-:W-:Y:S01]  /*4100*/  FFMA.FTZ R68, R69, UR10, -R94.reuse ;  /* 0x0000000a45447c23 */ /* 0x100fe2000801085e */
[----:B------:R-:W-:Y:S01]  /*4110*/  FMNMX.FTZ R55, R13, R56, !PT ;  /* 0x000000380d377209 */ /* 0x000fe20007810000 */
[----:B------:R-:W-:Y:S01]  /*4120*/  MUFU.EX2 R35, R35 ;  /* 0x0000002300237308 */ /* 0x000fe20000000800 */
[----:B------:R-:W-:-:S01]  /*4130*/  FFMA.FTZ R72, R72, UR10, -R94 ;  /* 0x0000000a48487c23 */ /* 0x000fc2000801085e */
[--C-:B------:R-:W-:Y:S01]  /*4140*/  FFMA.FTZ R71, R71, UR10, -R94.reuse ;  /* 0x0000000a47477c23 */ /* 0x100fe2000801085e */
[----:B------:R-:W-:Y:S01]  /*4150*/  FMNMX.FTZ R58, R14, R55, !PT ;  /* 0x000000370e3a7209 */ /* 0x000fe20007810000 */
[--C-:B------:R-:W-:Y:S01]  /*4160*/  FFMA.FTZ R55, R77, UR10, -R94.reuse ;  /* 0x0000000a4d377c23 */ /* 0x100fe2000801085e */
[----:B------:R-:W-:-:S01]  /*4170*/  FFMA.FTZ R77, R62, UR10, -R94 ;  /* 0x0000000a3e4d7c23 */ /* 0x000fc2000801085e */
[--C-:B------:R-:W-:Y:S01]  /*4180*/  FFMA.FTZ R80, R80, UR10, -R94.reuse ;  /* 0x0000000a50507c23 */ /* 0x100fe2000801085e */
[----:B0-----:R-:W-:Y:S01]  /*4190*/  FMNMX.FTZ R57, R15, R58, !PT ;  /* 0x0000003a0f397209 */ /* 0x001fe20007810000 */
        /* <DEDUP_REMOVED lines=9> */
[----:B------:R-:W-:-:S02]  /*4230*/  FFMA.FTZ R46, R46, UR10, -R94 ;  /* 0x0000000a2e2e7c23 */ /* 0x000fc4000801085e */
[----:B------:R-:W-:-:S04]  /*4240*/  FMNMX.FTZ R57, R24, R57, !PT ;  /* 0x0000003918397209 */ /* 0x000fc80007810000 */
[----:B------:R-:W-:Y:S01]  /*4250*/  FMNMX.FTZ R62, R26, R57, !PT ;  /* 0x000000391a3e7209 */ /* 0x000fe20007810000 */
[----:B------:R1:W-:Y:S03]  /*4260*/  MUFU.EX2 R58, R61 ;  /* 0x0000003d003a7308 */ /* 0x0003e60000000800 */
[----:B0-----:R-:W-:Y:S01]  /*4270*/  FMNMX.FTZ R59, R27, R62, !PT ;  /* 0x0000003e1b3b7209 */ /* 0x001fe20007810000 */
[----:B------:R-:W-:-:S03]  /*4280*/  FFMA.FTZ R62, R63, UR10, -R94 ;  /* 0x0000000a3f3e7c23 */ /* 0x000fc6000801085e */
[----:B------:R-:W-:Y:S01]  /*4290*/  FMNMX.FTZ R76, R44, R59, !PT ;  /* 0x0000003b2c4c7209 */ /* 0x000fe20007810000 */
[----:B------:R-:W-:-:S01]  /*42a0*/  FFMA.FTZ R59, R64, UR10, -R94 ;  /* 0x0000000a403b7c23 */ /* 0x000fc2000801085e */
[----:B------:R0:W-:Y:S02]  /*42b0*/  MUFU.EX2 R57, R77 ;  /* 0x0000004d00397308 */ /* 0x0001e40000000800 */
[----:B------:R-:W-:-:S04]  /*42c0*/  FMNMX.FTZ R76, R45, R76, !PT ;  /* 0x0000004c2d4c7209 */ /* 0x000fc80007810000 */
[----:B-1----:R-:W-:Y:S02]  /*42d0*/  FMNMX.FTZ R61, R47, R76, !PT ;  /* 0x0000004c2f3d7209 */ /* 0x002fe40007810000 */
[----:B------:R-:W-:Y:S01]  /*42e0*/  MUFU.EX2 R39, R39 ;  /* 0x0000002700277308 */ /* 0x000fe20000000800 */
[----:B0-----:R-:W-:-:S01]  /*42f0*/  FFMA.FTZ R77, R66, UR10, -R94 ;  /* 0x0000000a424d7c23 */ /* 0x001fc2000801085e */
[----:B------:R-:W-:-:S04]  /*4300*/  FMNMX.FTZ R64, R48, R61, !PT ;  /* 0x0000003d30407209 */ /* 0x000fc80007810000 */
[----:B------:R-:W-:Y:S02]  /*4310*/  FMNMX.FTZ R61, R49, R64, !PT ;  /* 0x00000040313d7209 */ /* 0x000fe40007810000 */
[----:B------:R0:W-:Y:S02]  /*4320*/  MUFU.EX2 R64, R65 ;  /* 0x0000004100407308 */ /* 0x0001e40000000800 */
[----:B------:R-:W-:-:S04]  /*4330*/  FMNMX.FTZ R61, R28, R61, !PT ;  /* 0x0000003d1c3d7209 */ /* 0x000fc80007810000 */
[----:B------:R-:W-:Y:S02]  /*4340*/  FMNMX.FTZ R66, R30, R61, !PT ;  /* 0x0000003d1e427209 */ /* 0x000fe40007810000 */
[----:B------:R-:W-:Y:S02]  /*4350*/  MUFU.EX2 R61, R77 ;  /* 0x0000004d003d7308 */ /* 0x000fe40000000800 */
[----:B------:R-:W-:Y:S01]  /*4360*/  FMNMX.FTZ R63, R29, R66, !PT ;  /* 0x000000421d3f7209 */ /* 0x000fe20007810000 */
[----:B------:R-:W-:-:S03]  /*4370*/  FFMA.FTZ R66, R67, UR10, -R94 ;  /* 0x0000000a43427c23 */ /* 0x000fc6000801085e */
[----:B------:R-:W-:Y:S02]  /*4380*/  FMNMX.FTZ R76, R52, R63, !PT ;  /* 0x0000003f344c7209 */ /* 0x000fe40007810000 */
[----:B------:R-:W1:Y:S02]  /*4390*/  MUFU.EX2 R42, R42 ;  /* 0x0000002a002a7308 */ /* 0x000e640000000800 */
[----:B------:R-:W-:-:S04]  /*43a0*/  FMNMX.FTZ R63, R31, R76, !PT ;  /* 0x0000004c1f3f7209 */ /* 0x000fc80007810000 */
[----:B0-----:R-:W-:Y:S02]  /*43b0*/  FMNMX.FTZ R65, R32, R63, !PT ;  /* 0x0000003f20417209 */ /* 0x001fe40007810000 */
[----:B------:R-:W-:Y:S02]  /*43c0*/  MUFU.EX2 R43, R43 ;  /* 0x0000002b002b7308 */ /* 0x000fe40000000800 */
[----:B------:R-:W-:-:S04]  /*43d0*/  FMNMX.FTZ R65, R34, R65, !PT ;  /* 0x0000004122417209 */ /* 0x000fc80007810000 */
[----:B------:R-:W-:Y:S02]  /*43e0*/  FMNMX.FTZ R76, R60, R65, !PT ;  /* 0x000000413c4c7209 */ /* 0x000fe40007810000 */
[----:B------:R-:W-:Y:S01]  /*43f0*/  MUFU.EX2 R50, R50 ;  /* 0x0000003200327308 */ /* 0x000fe20000000800 */
[----:B-1----:R-:W-:Y:S02]  /*4400*/  F2FP.SATFINITE.E4M3.F32.PACK_AB_MERGE_C R172, R42, R39, RZ ;  /* 0x000000272aac723e */ /* 0x002fe400048070ff */
[----:B------:R-:W-:Y:S02]  /*4410*/  FMNMX.FTZ R65, R33, R76, !PT ;  /* 0x0000004c21417209 */ /* 0x000fe40007810000 */
[----:B------:R-:W-:Y:S02]  /*4420*/  F2FP.SATFINITE.E4M3.F32.PACK_AB_MERGE_C R172, R38, R35, R172 ;  /* 0x0000002326ac723e */ /* 0x000fe400048070ac */
[----:B------:R-:W-:Y:S01]  /*4430*/  FMNMX.FTZ R74, R36, R65, !PT ;  /* 0x00000041244a7209 */ /* 0x000fe20007810000 */
[----:B------:R-:W-:Y:S03]  /*4440*/  MUFU.EX2 R63, R101 ;  /* 0x00000065003f7308 */ /* 0x000fe60000000800 */
[----:B------:R-:W-:Y:S01]  /*4450*/  FMNMX.FTZ R67, R37, R74, !PT ;  /* 0x0000004a25437209 */ /* 0x000fe20007810000 */
[--C-:B------:R-:W-:Y:S01]  /*4460*/  FFMA.FTZ R74, R81, UR10, -R94.reuse ;  /* 0x0000000a514a7c23 */ /* 0x100fe2000801085e */
[----:B------:R-:W-:-:S02]  /*4470*/  FFMA.FTZ R81, R79, UR10, -R94 ;  /* 0x0000000a4f517c23 */ /* 0x000fc4000801085e */
[----:B------:R-:W-:Y:S01]  /*4480*/  FMNMX.FTZ R76, R40, R67, !PT ;  /* 0x00000043284c7209 */ /* 0x000fe20007810000 */
[----:B------:R0:W-:Y:S03]  /*4490*/  MUFU.EX2 R65, R102 ;  /* 0x0000006600417308 */ /* 0x0001e60000000800 */
[----:B------:R-:W-:Y:S02]  /*44a0*/  FMNMX.FTZ R67, R41, R76, !PT ;  /* 0x0000004c29437209 */ /* 0x000fe40007810000 */
[----:B------:R-:W-:Y:S02]  /*44b0*/  FSEL R76, R96, -INF , P5 ;  /* 0xff800000604c7808 */ /* 0x000fe40002800000 */
[----:B------:R-:W-:Y:S01]  /*44c0*/  FMNMX.FTZ R69, R70, R67, !PT ;  /* 0x0000004346457209 */ /* 0x000fe20007810000 */
[----:B------:R-:W1:Y:S03]  /*44d0*/  MUFU.EX2 R51, R51 ;  /* 0x0000003300337308 */ /* 0x000e660000000800 */
[----:B------:R-:W-:-:S02]  /*44e0*/  FMNMX.FTZ R77, R78, R69, !PT ;  /* 0x000000454e4d7209 */ /* 0x000fc40007810000 */
[----:B------:R-:W-:Y:S02]  /*44f0*/  FSEL R69, R95, -INF , P6 ;  /* 0xff8000005f457808 */ /* 0x000fe40003000000 */
[----:B0-----:R-:W-:Y:S01]  /*4500*/  FMNMX.FTZ R102, R82, R77, !PT ;  /* 0x0000004d52667209 */ /* 0x001fe20007810000 */
[----:B------:R0:W-:Y:S01]  /*4510*/  MUFU.EX2 R67, R81 ;  /* 0x0000005100437308 */ /* 0x0001e20000000800 */
[----:B------:R-:W-:Y:S01]  /*4520*/  FSEL R77, R97, -INF , P4 ;  /* 0xff800000614d7808 */ /* 0x000fe20002000000 */
[--C-:B------:R-:W-:Y:S01]  /*4530*/  FFMA.FTZ R97, R73, UR10, -R94.reuse ;  /* 0x0000000a49617c23 */ /* 0x100fe2000801085e */
[----:B------:R-:W-:Y:S01]  /*4540*/  FMNMX.FTZ R79, R69, R102, !PT ;  /* 0x00000066454f7209 */ /* 0x000fe20007810000 */
[--C-:B------:R-:W-:Y:S01]  /*4550*/  FFMA.FTZ R73, R75, UR10, -R94.reuse ;  /* 0x0000000a4b497c23 */ /* 0x100fe2000801085e */
[----:B------:R-:W-:-:S01]  /*4560*/  FFMA.FTZ R75, R83, UR10, -R94 ;  /* 0x0000000a534b7c23 */ /* 0x000fc2000801085e */
[--C-:B------:R-:W-:Y:S01]  /*4570*/  FFMA.FTZ R83, R85, UR10, -R94.reuse ;  /* 0x0000000a55537c23 */ /* 0x100fe2000801085e */
[----:B------:R-:W-:Y:S01]  /*4580*/  FMNMX.FTZ R96, R76, R79, !PT ;  /* 0x0000004f4c607209 */ /* 0x000fe20007810000 */
[--C-:B------:R-:W-:Y:S01]  /*4590*/  FFMA.FTZ R85, R87, UR10, -R94.reuse ;  /* 0x0000000a57557c23 */ /* 0x100fe2000801085e */
[----:B------:R-:W-:Y:S01]  /*45a0*/  FSEL R79, R98, -INF , P3 ;  /* 0xff800000624f7808 */ /* 0x000fe20001800000 */
[--C-:B------:R-:W-:Y:S01]  /*45b0*/  FFMA.FTZ R87, R89, UR10, -R94.reuse ;  /* 0x0000000a59577c23 */ /* 0x100fe2000801085e */
[----:B------:R-:W-:Y:S01]  /*45c0*/  FMNMX.FTZ R96, R77, R96, !PT ;  /* 0x000000604d607209 */ /* 0x000fe20007810000 */
[--C-:B------:R-:W-:Y:S01]  /*45d0*/  FFMA.FTZ R89, R91, UR10, -R94.reuse ;  /* 0x0000000a5b597c23 */ /* 0x100fe2000801085e */
[----:B0-----:R-:W-:Y:S01]  /*45e0*/  FSEL R81, R100, -INF , P2 ;  /* 0xff80000064517808 */ /* 0x001fe20001000000 */
[----:B------:R-:W-:Y:S01]  /*45f0*/  FFMA.FTZ R91, R93, UR10, -R94 ;  /* 0x0000000a5d5b7c23 */ /* 0x000fe2000801085e */
[----:B------:R-:W-:Y:S01]  /*4600*/  FMNMX.FTZ R98, R79, R96, !PT ;  /* 0x000000604f627209 */ /* 0x000fe20007810000 */
[----:B------:R-:W-:Y:S01]  /*4610*/  MUFU.EX2 R53, R53 ;  /* 0x0000003500357308 */ /* 0x000fe20000000800 */
[----:B-1----:R-:W-:-:S02]  /*4620*/  F2FP.SATFINITE.E4M3.F32.PACK_AB_MERGE_C R174, R54, R51, RZ ;  /* 0x0000003336ae723e */ /* 0x002fc400048070ff */
[----:B------:R-:W-:Y:S02]  /*4630*/  FMNMX.FTZ R98, R81, R98, !PT ;  /* 0x0000006251627209 */ /* 0x000fe40007810000 */
[----:B------:R-:W-:-:S03]  /*4640*/  F2FP.SATFINITE.E4M3.F32.PACK_AB_MERGE_C R174, R50, R43, R174 ;  /* 0x0000002b32ae723e */ /* 0x000fc600048070ae */
[----:B------:R-:W0:Y:S01]  /*4650*/  SHFL.BFLY PT, R95, R98, 0x2, 0x1f ;  /* 0x0c401f00625f7f89 */ /* 0x000e2200000e0000 */
[----:B------:R-:W-:Y:S08]  /*4660*/  MUFU.EX2 R96, R97 ;  /* 0x0000006100607308 */ /* 0x000ff00000000800 */
[----:B------:R-:W-:Y:S08]  /*4670*/  MUFU.EX2 R55, R55 ;  /* 0x0000003700377308 */ /* 0x000ff00000000800 */
[----:B------:R-:W-:Y:S01]  /*4680*/  MUFU.EX2 R62, R62 ;  /* 0x0000003e003e7308 */ /* 0x000fe20000000800 */
[----:B0-----:R-:W-:-:S07]  /*4690*/  FMNMX.FTZ R95, R98, R95, !PT ;  /* 0x0000005f625f7209 */ /* 0x001fce0007810000 */
[----:B------:R-:W-:Y:S01]  /*46a0*/  MUFU.EX2 R59, R59 ;  /* 0x0000003b003b7308 */ /* 0x000fe20000000800 */
[----:B------:R-:W0:Y:S07]  /*46b0*/  SHFL.BFLY PT, R162, R95, 0x1, 0x1f ;  /* 0x0c201f005fa27f89 */ /* 0x000e2e00000e0000 */
[----:B------:R-:W-:Y:S08]  /*46c0*/  MUFU.EX2 R66, R66 ;  /* 0x0000004200427308 */ /* 0x000ff00000000800 */
[----:B------:R-:W-:Y:S08]  /*46d0*/  MUFU.EX2 R68, R68 ;  /* 0x0000004400447308 */ /* 0x000ff00000000800 */
[----:B------:R-:W-:Y:S01]  /*46e0*/  MUFU.EX2 R74, R74 ;  /* 0x0000004a004a7308 */ /* 0x000fe20000000800 */
[----:B0-----:R-:W-:Y:S01]  /*46f0*/  FMNMX.FTZ R162, R95, R162, !PT ;  /* 0x000000a25fa27209 */ /* 0x001fe20007810000 */
[----:B------:R-:W-:-:S03]  /*4700*/  IMAD.U32 R95, RZ, RZ, UR10 ;  /* 0x0000000aff5f7e24 */ /* 0x000fc6000f8e00ff */
[C---:B------:R-:W-:Y:S01]  /*4710*/  FSETP.NEU.FTZ.AND P2, PT, R162.reuse, -INF , PT ;  /* 0xff800000a200780b */ /* 0x040fe20003f5d000 */
[----:B------:R-:W-:-:S02]  /*4720*/  FFMA.FTZ R95, R162, R95, -8 ;  /* 0xc1000000a25f7423 */ /* 0x000fc4000001005f */
[----:B------:R-:W-:Y:S03]  /*4730*/  MUFU.EX2 R72, R72 ;  /* 0x0000004800487308 */ /* 0x000fe60000000800 */
[----:B------:R-:W-:-:S05]  /*4740*/  FSEL R95, R95, RZ, P2 ;  /* 0x000000ff5f5f7208 */ /* 0x000fca0001000000 */
[----:B------:R-:W-:Y:S01]  /*4750*/  MUFU.EX2 R71, R71 ;  /* 0x0000004700477308 */ /* 0x000fe20000000800 */
[----:B------:R-:W-:-:S01]  /*4760*/  FFMA.FTZ R7, R7, UR10, -R95 ;  /* 0x0000000a07077c23 */ /* 0x000fc2000801085f */
[--C-:B------:R-:W-:Y:S01]  /*4770*/  FFMA.FTZ R8, R8, UR10, -R95.reuse ;  /* 0x0000000a08087c23 */ /* 0x100fe2000801085f */
[----:B------:R-:W-:-:S01]  /*4780*/  FFMA.FTZ R93, R9, UR10, -R95 ;  /* 0x0000000a095d7c23 */ /* 0x000fc2000801085f */
[--C-:B------:R-:W-:Y:S01]  /*4790*/  FFMA.FTZ R94, R10, UR10, -R95.reuse ;  /* 0x0000000a0a5e7c23 */ /* 0x100fe2000801085f */
[----:B------:R-:W-:-:S01]  /*47a0*/  FFMA.FTZ R9, R11, UR10, -R95 ;  /* 0x0000000a0b097c23 */ /* 0x000fc2000801085f */
[--C-:B------:R-:W-:Y:S01]  /*47b0*/  FFMA.FTZ R10, R12, UR10, -R95.reuse ;  /* 0x0000000a0c0a7c23 */ /* 0x100fe2000801085f */
[----:B------:R-:W-:-:S01]  /*47c0*/  FFMA.FTZ R13, R13, UR10, -R95 ;  /* 0x0000000a0d0d7c23 */ /* 0x000fc2000801085f */
        /* <DEDUP_REMOVED lines=24> */
[----:B------:R-:W0:Y:S01]  /*4950*/  MUFU.EX2 R94, R94 ;  /* 0x0000005e005e7308 */ /* 0x000e220000000800 */
[----:B------:R-:W-:-:S01]  /*4960*/  FFMA.FTZ R78, R78, UR10, -R95 ;  /* 0x0000000a4e4e7c23 */ /* 0x000fc2000801085f */
[--C-:B------:R-:W-:Y:S01]  /*4970*/  FFMA.FTZ R82, R82, UR10, -R95.reuse ;  /* 0x0000000a52527c23 */ /* 0x100fe2000801085f */
[----:B------:R-:W-:-:S01]  /*4980*/  FFMA.FTZ R69, R69, UR10, -R95 ;  /* 0x0000000a45457c23 */ /* 0x000fc2000801085f */
[--C-:B------:R-:W-:Y:S01]  /*4990*/  FFMA.FTZ R76, R76, UR10, -R95.reuse ;  /* 0x0000000a4c4c7c23 */ /* 0x100fe2000801085f */
[----:B------:R-:W-:-:S01]  /*49a0*/  FFMA.FTZ R77, R77, UR10, -R95 ;  /* 0x0000000a4d4d7c23 */ /* 0x000fc2000801085f */
[--C-:B------:R-:W-:Y:S01]  /*49b0*/  FFMA.FTZ R79, R79, UR10, -R95.reuse ;  /* 0x0000000a4f4f7c23 */ /* 0x100fe2000801085f */
[----:B------:R-:W-:-:S01]  /*49c0*/  FFMA.FTZ R81, R81, UR10, -R95 ;  /* 0x0000000a51517c23 */ /* 0x000fc2000801085f */
[----:B------:R-:W-:Y:S08]  /*49d0*/  MUFU.EX2 R9, R9 ;  /* 0x0000000900097308 */ /* 0x000ff00000000800 */
[----:B------:R1:W-:Y:S01]  /*49e0*/  MUFU.EX2 R97, R13 ;  /* 0x0000000d00617308 */ /* 0x0003e20000000800 */
[----:B0-----:R-:W-:-:S04]  /*49f0*/  F2FP.SATFINITE.E4M3.F32.PACK_AB_MERGE_C R173, R94, R93, RZ ;  /* 0x0000005d5ead723e */ /* 0x001fc800048070ff */
[----:B------:R-:W-:-:S03]  /*4a00*/  F2FP.SATFINITE.E4M3.F32.PACK_AB_MERGE_C R173, R8, R7, R173 ;  /* 0x0000000708ad723e */ /* 0x000fc600048070ad */
[----:B------:R0:W-:Y:S01]  /*4a10*/  MUFU.EX2 R100, R21 ;  /* 0x0000001500647308 */ /* 0x0001e20000000800 */
[----:B-1----:R-:W-:-:S01]  /*4a20*/  FFMA.FTZ R13, R26, UR10, -R95 ;  /* 0x0000000a1a0d7c23 */ /* 0x002fc2000801085f */
[----:B------:R-:W-:Y:S01]  /*4a30*/  FADD.FTZ R26, R35, R38 ;  /* 0x00000026231a7221 */ /* 0x000fe20000010000 */
[----:B------:R-:W-:-:S05]  /*4a40*/  IMAD.MOV.U32 R38, RZ, RZ, R25 ;  /* 0x000000ffff267224 */ /* 0x000fca00078e0019 */
[----:B------:R-:W-:Y:S01]  /*4a50*/  MUFU.EX2 R10, R10 ;  /* 0x0000000a000a7308 */ /* 0x000fe20000000800 */
[----:B0-----:R-:W-:-:S01]  /*4a60*/  FFMA.FTZ R21, R30, UR10, -R95 ;  /* 0x0000000a1e157c23 */ /* 0x001fc2000801085f */
[----:B------:R-:W-:-:S06]  /*4a70*/  FADD.FTZ R30, R7, R8 ;  /* 0x00000008071e7221 */ /* 0x000fcc0000010000 */
[----:B------:R0:W1:Y:S08]  /*4a80*/  MUFU.EX2 R98, R14 ;  /* 0x0000000e00627308 */ /* 0x0000700000000800 */
[----:B------:R2:W-:Y:S01]  /*4a90*/  MUFU.EX2 R101, R24 ;  /* 0x0000001800657308 */ /* 0x0005e20000000800 */
[----:B0-----:R-:W-:-:S01]  /*4aa0*/  FFMA.FTZ R14, R27, UR10, -R95 ;  /* 0x0000000a1b0e7c23 */ /* 0x001fc2000801085f */
[----:B------:R-:W-:Y:S01]  /*4ab0*/  FADD.FTZ R27, R39, R26 ;  /* 0x0000001a271b7221 */ /* 0x000fe20000010000 */
[----:B------:R-:W-:-:S04]  /*4ac0*/  @!P1 PRMT R26, RZ, 0x654, R6 ;  /* 0x00000654ff1a9816 */ /* 0x000fc80000000006 */
[----:B------:R0:W-:Y:S01]  /*4ad0*/  @!P1 SYNCS.ARRIVE.TRANS64.RED.A1T0 RZ, [R26+URZ], RZ ;  /* 0x000000ff1aff99a7 */ /* 0x0001e2000810043f */
[----:B------:R-:W3:Y:S01]  /*4ae0*/  MUFU.EX2 R11, R11 ;  /* 0x0000000b000b7308 */ /* 0x000ee20000000800 */
[----:B--2---:R-:W-:-:S01]  /*4af0*/  FFMA.FTZ R24, R29, UR10, -R95 ;  /* 0x0000000a1d187c23 */ /* 0x004fc2000801085f */
[----:B------:R-:W-:Y:S01]  /*4b00*/  FADD.FTZ R29, R93, R30 ;  /* 0x0000001e5d1d7221 */ /* 0x000fe20000010000 */
[----:B------:R-:W-:-:S01]  /*4b10*/  FADD.FTZ R30, R42, R27 ;  /* 0x0000001b2a1e7221 */ /* 0x000fc20000010000 */
[----:B------:R-:W-:Y:S01]  /*4b20*/  FFMA.FTZ R27, R34, UR10, -R95 ;  /* 0x0000000a221b7c23 */ /* 0x000fe2000801085f */
[----:B-1----:R-:W-:Y:S01]  /*4b30*/  F2FP.SATFINITE.E4M3.F32.PACK_AB_MERGE_C R175, R98, R97, RZ ;  /* 0x0000006162af723e */ /* 0x002fe200048070ff */
[----:B------:R-:W-:Y:S01]  /*4b40*/  FADD.FTZ R48, R94, R29 ;  /* 0x0000001d5e307221 */ /* 0x000fe20000010000 */
[----:B------:R-:W-:-:S01]  /*4b50*/  FADD.FTZ R29, R43, R30 ;  /* 0x0000001e2b1d7221 */ /* 0x000fc20000010000 */
[----:B------:R-:W1:Y:S01]  /*4b60*/  MUFU.EX2 R12, R12 ;  /* 0x0000000c000c7308 */ /* 0x000e620000000800 */
[----:B------:R-:W-:Y:S01]  /*4b70*/  F2FP.SATFINITE.E4M3.F32.PACK_AB_MERGE_C R175, R10, R9, R175 ;  /* 0x000000090aaf723e */ /* 0x000fe200048070af */
[----:B------:R-:W-:Y:S01]  /*4b80*/  FADD.FTZ R47, R9, R48 ;  /* 0x00000030092f7221 */ /* 0x000fe20000010000 */
[----:B0-----:R-:W-:-:S01]  /*4b90*/  FADD.FTZ R26, R50, R29 ;  /* 0x0000001d321a7221 */ /* 0x001fc20000010000 */
[----:B------:R-:W-:Y:S01]  /*4ba0*/  PLOP3.LUT P1, PT, PT, PT, UP0, 0x80, 0x0 ;  /* 0x000000000000781c */ /* 0x000fe20003f2f008 */
[----:B------:R-:W-:-:S02]  /*4bb0*/  IMAD.MOV.U32 R34, RZ, RZ, R25 ;  /* 0x000000ffff227224 */ /* 0x000fc400078e0019 */
[----:B------:R-:W-:Y:S01]  /*4bc0*/  FADD.FTZ R30, R10, R47 ;  /* 0x0000002f0a1e7221 */ /* 0x000fe20000010000 */
[----:B------:R-:W-:-:S01]  /*4bd0*/  FADD.FTZ R29, R51, R26 ;  /* 0x0000001a331d7221 */ /* 0x000fc20000010000 */
[----:B------:R-:W0:Y:S01]  /*4be0*/  MUFU.EX2 R13, R13 ;  /* 0x0000000d000d7308 */ /* 0x000e220000000800 */
[----:B------:R-:W-:Y:S02]  /*4bf0*/  IMAD.MOV.U32 R43, RZ, RZ, R25 ;  /* 0x000000ffff2b7224 */ /* 0x000fe400078e0019 */
[----:B------:R-:W-:Y:S01]  /*4c00*/  FADD.FTZ R47, R97, R30 ;  /* 0x0000001e612f7221 */ /* 0x000fe20000010000 */
[----:B------:R-:W-:-:S01]  /*4c10*/  FADD.FTZ R26, R54, R29 ;  /* 0x0000001d361a7221 */ /* 0x000fc20000010000 */
[----:B------:R-:W-:Y:S02]  /*4c20*/  IMAD.MOV.U32 R42, RZ, RZ, R25 ;  /* 0x000000ffff2a7224 */ /* 0x000fe400078e0019 */
[----:B------:R-:W-:-:S01]  /*4c30*/  FADD.FTZ R30, R98, R47 ;  /* 0x0000002f621e7221 */ /* 0x000fc20000010000 */
[----:B------:R-:W-:Y:S01]  /*4c40*/  FADD.FTZ R29, R53, R26 ;  /* 0x0000001a351d7221 */ /* 0x000fe20000010000 */
[----:B------:R-:W2:Y:S01]  /*4c50*/  MUFU.EX2 R14, R14 ;  /* 0x0000000e000e7308 */ /* 0x000ea20000000800 */
[----:B------:R-:W-:-:S02]  /*4c60*/  IMAD.MOV.U32 R48, RZ, RZ, R25 ;  /* 0x000000ffff307224 */ /* 0x000fc400078e0019 */
[----:B---3--:R-:W-:Y:S01]  /*4c70*/  FADD.FTZ R47, R11, R30 ;  /* 0x0000001e0b2f7221 */ /* 0x008fe20000010000 */
[----:B------:R-:W-:-:S01]  /*4c80*/  FADD.FTZ R26, R56, R29 ;  /* 0x0000001d381a7221 */ /* 0x000fc20000010000 */
[----:B------:R-:W-:Y:S02]  /*4c90*/  IMAD.MOV.U32 R51, RZ, RZ, R25 ;  /* 0x000000ffff337224 */ /* 0x000fe400078e0019 */
[----:B-1----:R-:W-:-:S01]  /*4ca0*/  FADD.FTZ R47, R12, R47 ;  /* 0x0000002f0c2f7221 */ /* 0x002fc20000010000 */
[----:B------:R-:W-:Y:S01]  /*4cb0*/  FADD.FTZ R29, R55, R26 ;  /* 0x0000001a371d7221 */ /* 0x000fe20000010000 */
[----:B------:R-:W1:Y:S01]  /*4cc0*/  MUFU.EX2 R44, R44 ;  /* 0x0000002c002c7308 */ /* 0x000e620000000800 */
[----:B------:R-:W-:Y:S01]  /*4cd0*/  F2FP.SATFINITE.E4M3.F32.PACK_AB_MERGE_C R55, R58, R55, RZ ;  /* 0x000000373a37723e */ /* 0x000fe200048070ff */
[----:B------:R-:W-:Y:S01]  /*4ce0*/  FADD.FTZ R26, R100, R47 ;  /* 0x0000002f641a7221 */ /* 0x000fe20000010000 */
[----:B------:R-:W-:-:S01]  /*4cf0*/  FADD.FTZ R30, R58, R29 ;  /* 0x0000001d3a1e7221 */ /* 0x000fc20000010000 */
[----:B------:R-:W-:Y:S01]  /*4d00*/  F2FP.SATFINITE.E4M3.F32.PACK_AB_MERGE_C R100, R101, R100, RZ ;  /* 0x000000646564723e */ /* 0x000fe200048070ff */
[----:B------:R-:W-:-:S02]  /*4d10*/  IMAD.MOV.U32 R50, RZ, RZ, R25 ;  /* 0x000000ffff327224 */ /* 0x000fc400078e0019 */
[----:B------:R-:W-:Y:S01]  /*4d20*/  FADD.FTZ R26, R101, R26 ;  /* 0x0000001a651a7221 */ /* 0x000fe20000010000 */
[----:B------:R-:W-:-:S01]  /*4d30*/  FADD.FTZ R29, R57, R30 ;  /* 0x0000001e391d7221 */ /* 0x000fc20000010000 */
[----:B------:R-:W3:Y:S01]  /*4d40*/  MUFU.EX2 R45, R45 ;  /* 0x0000002d002d7308 */ /* 0x000ee20000000800 */
[----:B------:R-:W-:Y:S01]  /*4d50*/  F2FP.SATFINITE.E4M3.F32.PACK_AB_MERGE_C R176, R56, R53, R55 ;  /* 0x0000003538b0723e */ /* 0x000fe20004807037 */
[----:B0-----:R-:W-:Y:S01]  /*4d60*/  FADD.FTZ R47, R13, R26 ;  /* 0x0000001a0d2f7221 */ /* 0x001fe20000010000 */
[----:B------:R-:W-:-:S01]  /*4d70*/  FADD.FTZ R26, R62, R29 ;  /* 0x0000001d3e1a7221 */ /* 0x000fc20000010000 */
[----:B------:R-:W-:Y:S01]  /*4d80*/  F2FP.SATFINITE.E4M3.F32.PACK_AB_MERGE_C R177, R12, R11, R100 ;  /* 0x0000000b0cb1723e */ /* 0x000fe20004807064 */
[----:B------:R-:W-:Y:S02]  /*4d90*/  IMAD.MOV.U32 R53, RZ, RZ, R25 ;  /* 0x000000ffff357224 */ /* 0x000fe400078e0019 */
[----:B--2---:R-:W-:Y:S01]  /*4da0*/  FADD.FTZ R47, R14, R47 ;  /* 0x0000002f0e2f7221 */ /* 0x004fe20000010000 */
[----:B------:R-:W-:-:S01]  /*4db0*/  FADD.FTZ R29, R59, R26 ;  /* 0x0000001a3b1d7221 */ /* 0x000fc20000010000 */
[----:B------:R-:W0:Y:S01]  /*4dc0*/  MUFU.EX2 R15, R15 ;  /* 0x0000000f000f7308 */ /* 0x000e220000000800 */
[----:B------:R-:W-:Y:S01]  /*4dd0*/  F2FP.SATFINITE.E4M3.F32.PACK_AB_MERGE_C R59, R64, R59, RZ ;  /* 0x0000003b403b723e */ /* 0x000fe200048070ff */
[----:B-1----:R-:W-:Y:S01]  /*4de0*/  FADD.FTZ R26, R44, R47 ;  /* 0x0000002f2c1a7221 */ /* 0x002fe20000010000 */
[----:B------:R-:W-:-:S01]  /*4df0*/  FADD.FTZ R30, R64, R29 ;  /* 0x0000001d401e7221 */ /* 0x000fc20000010000 */
[----:B------:R-:W-:Y:S01]  /*4e00*/  IMAD.MOV.U32 R47, RZ, RZ, R25 ;  /* 0x000000ffff2f7224 */ /* 0x000fe200078e0019 */
[----:B------:R-:W-:Y:S01]  /*4e10*/  F2FP.SATFINITE.E4M3.F32.PACK_AB_MERGE_C R178, R62, R57, R59 ;  /* 0x000000393eb2723e */ /* 0x000fe2000480703b */
[----:B------:R-:W-:-:S02]  /*4e20*/  IMAD.MOV.U32 R55, RZ, RZ, R25 ;  /* 0x000000ffff377224 */ /* 0x000fc400078e0019 */
[----:B------:R-:W-:-:S01]  /*4e30*/  FADD.FTZ R29, R61, R30 ;  /* 0x0000001e3d1d7221 */ /* 0x000fc20000010000 */
[----:B------:R-:W1:Y:S01]  /*4e40*/  MUFU.EX2 R20, R20 ;  /* 0x0000001400147308 */ /* 0x000e620000000800 */
[----:B---3--:R-:W-:-:S01]  /*4e50*/  FADD.FTZ R26, R45, R26 ;  /* 0x0000001a2d1a7221 */ /* 0x008fc20000010000 */
[----:B------:R-:W-:Y:S01]  /*4e60*/  F2FP.SATFINITE.E4M3.F32.PACK_AB_MERGE_C R44, R45, R44, RZ ;  /* 0x0000002c2d2c723e */ /* 0x000fe200048070ff */
[--C-:B------:R-:W-:Y:S02]  /*4e70*/  IMAD.MOV.U32 R45, RZ, RZ, R25.reuse ;  /* 0x000000ffff2d7224 */ /* 0x100fe400078e0019 */
[--C-:B------:R-:W-:Y:S01]  /*4e80*/  IMAD.MOV.U32 R54, RZ, RZ, R25.reuse ;  /* 0x000000ffff367224 */ /* 0x100fe200078e0019 */
[----:B------:R-:W-:Y:S01]  /*4e90*/  F2FP.SATFINITE.E4M3.F32.PACK_AB_MERGE_C R179, R14, R13, R44 ;  /* 0x0000000d0eb3723e */ /* 0x000fe2000480702c */
[----:B------:R-:W-:Y:S01]  /*4ea0*/  IMAD.MOV.U32 R44, RZ, RZ, R25 ;  /* 0x000000ffff2c7224 */ /* 0x000fe200078e0019 */
[----:B------:R-:W2:Y:S01]  /*4eb0*/  MUFU.EX2 R49, R49 ;  /* 0x0000003100317308 */ /* 0x000ea20000000800 */
[----:B0-----:R-:W-:-:S01]  /*4ec0*/  FADD.FTZ R39, R15, R26 ;  /* 0x0000001a0f277221 */ /* 0x001fc20000010000 */
[----:B------:R-:W-:Y:S01]  /*4ed0*/  FADD.FTZ R26, R66, R29 ;  /* 0x0000001d421a7221 */ /* 0x000fe20000010000 */
[----:B------:R-:W-:-:S02]  /*4ee0*/  IMAD.MOV.U32 R57, RZ, RZ, R25 ;  /* 0x000000ffff397224 */ /* 0x000fc400078e0019 */
[----:B------:R-:W-:Y:S02]  /*4ef0*/  IMAD.MOV.U32 R56, RZ, RZ, R25 ;  /* 0x000000ffff387224 */ /* 0x000fe400078e0019 */
[----:B------:R-:W-:-:S01]  /*4f00*/  FADD.FTZ R29, R63, R26 ;  /* 0x0000001a3f1d7221 */ /* 0x000fc20000010000 */
[----:B------:R-:W-:Y:S01]  /*4f10*/  F2FP.SATFINITE.E4M3.F32.PACK_AB_MERGE_C R63, R68, R63, RZ ;  /* 0x0000003f443f723e */ /* 0x000fe200048070ff */
[----:B------:R-:W0:Y:S01]  /*4f20*/  MUFU.EX2 R28, R28 ;  /* 0x0000001c001c7308 */ /* 0x000e220000000800 */
[----:B-1----:R-:W-:-:S01]  /*4f30*/  FADD.FTZ R30, R20, R39 ;  /* 0x00000027141e7221 */ /* 0x002fc20000010000 */
[----:B------:R-:W-:Y:S01]  /*4f40*/  FADD.FTZ R26, R68, R29 ;  /* 0x0000001d441a7221 */ /* 0x000fe20000010000 */
[----:B------:R-:W-:Y:S01]  /*4f50*/  F2FP.SATFINITE.E4M3.F32.PACK_AB_MERGE_C R180, R66, R61, R63 ;  /* 0x0000003d42b4723e */ /* 0x000fe2000480703f */
[----:B------:R-:W-:Y:S02]  /*4f60*/  IMAD.MOV.U32 R59, RZ, RZ, R25 ;  /* 0x000000ffff3b7224 */ /* 0x000fe400078e0019 */
[----:B------:R-:W-:-:S01]  /*4f70*/  FADD.FTZ R29, R65, R26 ;  /* 0x0000001a411d7221 */ /* 0x000fc20000010000 */
[----:B------:R-:W-:Y:S01]  /*4f80*/  IMAD.MOV.U32 R58, RZ, RZ, R25 ;  /* 0x000000ffff3a7224 */ /* 0x000fe200078e0019 */
[----:B------:R-:W1:Y:S01]  /*4f90*/  MUFU.EX2 R21, R21 ;  /* 0x0000001500157308 */ /* 0x000e620000000800 */
[----:B--2---:R-:W-:-:S01]  /*4fa0*/  FADD.FTZ R39, R49, R30 ;  /* 0x0000001e31277221 */ /* 0x004fc20000010000 */
[----:B------:R-:W-:Y:S01]  /*4fb0*/  FADD.FTZ R26, R74, R29 ;  /* 0x0000001d4a1a7221 */ /* 0x000fe20000010000 */
[----:B------:R-:W-:-:S02]  /*4fc0*/  IMAD.MOV.U32 R61, RZ, RZ, R25 ;  /* 0x000000ffff3d7224 */ /* 0x000fc400078e0019 */
[----:B------:R-:W-:Y:S02]  /*4fd0*/  IMAD.MOV.U32 R63, RZ, RZ, R25 ;  /* 0x000000ffff3f7224 */ /* 0x000fe400078e0019 */
[----:B------:R-:W-:-:S01]  /*4fe0*/  FADD.FTZ R35, R67, R26 ;  /* 0x0000001a43237221 */ /* 0x000fc20000010000 */
[----:B------:R-:W-:Y:S01]  /*4ff0*/  F2FP.SATFINITE.E4M3.F32.PACK_AB_MERGE_C R67, R72, R67, RZ ;  /* 0x000000434843723e */ /* 0x000fe200048070ff */
[----:B------:R-:W2:Y:S01]  /*5000*/  MUFU.EX2 R24, R24 ;  /* 0x0000001800187308 */ /* 0x000ea20000000800 */
[----:B0-----:R-:W-:-:S01]  /*5010*/  FADD.FTZ R30, R28, R39 ;  /* 0x000000271c1e7221 */ /* 0x001fc20000010000 */
[----:B------:R-:W-:Y:S01]  /*5020*/  FADD.FTZ R72, R72, R35 ;  /* 0x0000002348487221 */ /* 0x000fe20000010000 */
[----:B------:R-:W-:Y:S01]  /*5030*/  F2FP.SATFINITE.E4M3.F32.PACK_AB_MERGE_C R28, R28, R49, RZ ;  /* 0x000000311c1c723e */ /* 0x000fe200048070ff */
[----:B------:R-:W-:Y:S01]  /*5040*/  IMAD.MOV.U32 R49, RZ, RZ, R25 ;  /* 0x000000ffff317224 */ /* 0x000fe200078e0019 */
[----:B------:R-:W-:Y:S01]  /*5050*/  F2FP.SATFINITE.E4M3.F32.PACK_AB_MERGE_C R182, R74, R65, R67 ;  /* 0x000000414ab6723e */ /* 0x000fe20004807043 */
[----:B------:R-:W-:Y:S01]  /*5060*/  FADD.FTZ R35, R71, R72 ;  /* 0x0000004847237221 */ /* 0x000fe20000010000 */
[----:B------:R-:W-:Y:S01]  /*5070*/  F2FP.SATFINITE.E4M3.F32.PACK_AB_MERGE_C R181, R20, R15, R28 ;  /* 0x0000000f14b5723e */ /* 0x000fe2000480701c */
[----:B------:R-:W0:Y:S01]  /*5080*/  MUFU.EX2 R52, R52 ;  /* 0x0000003400347308 */ /* 0x000e220000000800 */
[----:B-1----:R-:W-:-:S01]  /*5090*/  FADD.FTZ R39, R21, R30 ;  /* 0x0000001e15277221 */ /* 0x002fc20000010000 */
[----:B------:R-:W-:Y:S01]  /*50a0*/  FADD.FTZ R10, R96, R35 ;  /* 0x00000023600a7221 */ /* 0x000fe20000010000 */
[----:B------:R-:W-:-:S02]  /*50b0*/  IMAD.MOV.U32 R28, RZ, RZ, R25 ;  /* 0x000000ffff1c7224 */ /* 0x000fc400078e0019 */
[--C-:B------:R-:W-:Y:S02]  /*50c0*/  IMAD.MOV.U32 R30, RZ, RZ, R25.reuse ;  /* 0x000000ffff1e7224 */ /* 0x100fe400078e0019 */
[----:B------:R-:W-:Y:S01]  /*50d0*/  IMAD.MOV.U32 R35, RZ, RZ, R25 ;  /* 0x000000ffff237224 */ /* 0x000fe200078e0019 */
[----:B------:R-:W1:Y:S01]  /*50e0*/  MUFU.EX2 R31, R31 ;  /* 0x0000001f001f7308 */ /* 0x000e620000000800 */
[----:B--2---:R-:W-:-:S01]  /*50f0*/  FADD.FTZ R39, R24, R39 ;  /* 0x0000002718277221 */ /* 0x004fc20000010000 */
[--C-:B------:R-:W-:Y:S02]  /*5100*/  IMAD.MOV.U32 R62, RZ, RZ, R25.reuse ;  /* 0x000000ffff3e7224 */ /* 0x100fe400078e0019 */
[--C-:B------:R-:W-:Y:S02]  /*5110*/  IMAD.MOV.U32 R65, RZ, RZ, R25.reuse ;  /* 0x000000ffff417224 */ /* 0x100fe400078e0019 */
[----:B------:R-:W-:Y:S02]  /*5120*/  IMAD.MOV.U32 R64, RZ, RZ, R25 ;  /* 0x000000ffff407224 */ /* 0x000fe400078e0019 */
[----:B------:R-:W2:Y:S01]  /*5130*/  MUFU.EX2 R6, R32 ;  /* 0x0000002000067308 */ /* 0x000ea20000000800 */
[----:B0-----:R-:W-:-:S01]  /*5140*/  FADD.FTZ R26, R52, R39 ;  /* 0x00000027341a7221 */ /* 0x001fc20000010000 */
[----:B------:R-:W-:-:S02]  /*5150*/  IMAD.MOV.U32 R39, RZ, RZ, R25 ;  /* 0x000000ffff277224 */ /* 0x000fc400078e0019 */
[--C-:B------:R-:W-:Y:S02]  /*5160*/  IMAD.MOV.U32 R67, RZ, RZ, R25.reuse ;  /* 0x000000ffff437224 */ /* 0x100fe400078e0019 */
[--C-:B------:R-:W-:Y:S02]  /*5170*/  IMAD.MOV.U32 R66, RZ, RZ, R25.reuse ;  /* 0x000000ffff427224 */ /* 0x100fe400078e0019 */
[----:B------:R-:W0:Y:S01]  /*5180*/  MUFU.EX2 R27, R27 ;  /* 0x0000001b001b7308 */ /* 0x000e220000000800 */
[C---:B-1----:R-:W-:Y:S01]  /*5190*/  F2FP.SATFINITE.E4M3.F32.PACK_AB_MERGE_C R52, R31.reuse, R52, RZ ;  /* 0x000000341f34723e */ /* 0x042fe200048070ff */
[----:B------:R-:W-:Y:S01]  /*51a0*/  FADD.FTZ R31, R31, R26 ;  /* 0x0000001a1f1f7221 */ /* 0x000fe20000010000 */
[--C-:B------:R-:W-:Y:S02]  /*51b0*/  IMAD.MOV.U32 R26, RZ, RZ, R25.reuse ;  /* 0x000000ffff1a7224 */ /* 0x100fe400078e0019 */
[----:B------:R-:W-:Y:S01]  /*51c0*/  F2FP.SATFINITE.E4M3.F32.PACK_AB_MERGE_C R183, R24, R21, R52 ;  /* 0x0000001518b7723e */ /* 0x000fe20004807034 */
[----:B------:R-:W-:-:S02]  /*51d0*/  IMAD.MOV.U32 R24, RZ, RZ, R25 ;  /* 0x000000ffff187224 */ /* 0x000fc400078e0019 */
        /* <DEDUP_REMOVED lines=9> */
[----:B------:R-:W-:Y:S02]  /*5270*/  IMAD.MOV.U32 R74, RZ, RZ, R25 ;  /* 0x000000ffff4a7224 */ /* 0x000fe400078e0019 */
[----:B------:R-:W0:Y:S01]  /*5280*/  MUFU.EX2 R80, R80 ;  /* 0x0000005000507308 */ /* 0x000e220000000800 */
[----:B-1----:R-:W-:-:S07]  /*5290*/  FADD.FTZ R9, R73, R10 ;  /* 0x0000000a49097221 */ /* 0x002fce0000010000 */
[----:B------:R-:W1:Y:S01]  /*52a0*/  MUFU.EX2 R33, R33 ;  /* 0x0000002100217308 */ /* 0x000e620000000800 */
[----:B--2---:R-:W-:-:S07]  /*52b0*/  FADD.FTZ R8, R60, R7 ;  /* 0x000000073c087221 */ /* 0x004fce0000010000 */
[----:B------:R-:W2:Y:S01]  /*52c0*/  MUFU.EX2 R75, R75 ;  /* 0x0000004b004b7308 */ /* 0x000ea20000000800 */
[C---:B0-----:R-:W-:Y:S01]  /*52d0*/  F2FP.SATFINITE.E4M3.F32.PACK_AB_MERGE_C R73, R80.reuse, R73, RZ ;  /* 0x000000495049723e */ /* 0x041fe200048070ff */
[----:B------:R-:W-:-:S03]  /*52e0*/  FADD.FTZ R80, R80, R9 ;  /* 0x0000000950507221 */ /* 0x000fc60000010000 */
[----:B------:R-:W-:Y:S01]  /*52f0*/  F2FP.SATFINITE.E4M3.F32.PACK_AB_MERGE_C R184, R96, R71, R73 ;  /* 0x0000004760b8723e */ /* 0x000fe20004807049 */
[--C-:B------:R-:W-:Y:S02]  /*5300*/  IMAD.MOV.U32 R71, RZ, RZ, R25.reuse ;  /* 0x000000ffff477224 */ /* 0x100fe400078e0019 */
[----:B------:R-:W0:Y:S01]  /*5310*/  MUFU.EX2 R36, R36 ;  /* 0x0000002400247308 */ /* 0x000e220000000800 */
[C---:B-1----:R-:W-:Y:S01]  /*5320*/  F2FP.SATFINITE.E4M3.F32.PACK_AB_MERGE_C R60, R33.reuse, R60, RZ ;  /* 0x0000003c213c723e */ /* 0x042fe200048070ff */
[----:B------:R-:W-:Y:S01]  /*5330*/  FADD.FTZ R33, R33, R8 ;  /* 0x0000000821217221 */ /* 0x000fe20000010000 */
[--C-:B------:R-:W-:Y:S02]  /*5340*/  IMAD.MOV.U32 R73, RZ, RZ, R25.reuse ;  /* 0x000000ffff497224 */ /* 0x100fe400078e0019 */
[----:B------:R-:W-:Y:S01]  /*5350*/  F2FP.SATFINITE.E4M3.F32.PACK_AB_MERGE_C R185, R27, R6, R60 ;  /* 0x000000061bb9723e */ /* 0x000fe2000480703c */
[----:B------:R-:W-:Y:S02]  /*5360*/  IMAD.MOV.U32 R27, RZ, RZ, R25 ;  /* 0x000000ffff1b7224 */ /* 0x000fe400078e0019 */
[----:B------:R-:W1:Y:S01]  /*5370*/  MUFU.EX2 R84, R84 ;  /* 0x0000005400547308 */ /* 0x000e620000000800 */
[----:B--2---:R-:W-:-:S01]  /*5380*/  FADD.FTZ R7, R75, R80 ;  /* 0x000000504b077221 */ /* 0x004fc20000010000 */
[----:B------:R-:W-:-:S02]  /*5390*/  IMAD.MOV.U32 R60, RZ, RZ, R25 ;  /* 0x000000ffff3c7224 */ /* 0x000fc400078e0019 */
[----:B------:R-:W-:-:S04]  /*53a0*/  IMAD.MOV.U32 R80, RZ, RZ, R25 ;  /* 0x000000ffff507224 */ /* 0x000fc800078e0019 */
[----:B------:R-:W2:Y:S01]  /*53b0*/  MUFU.EX2 R37, R37 ;  /* 0x0000002500257308 */ /* 0x000ea20000000800 */
[----:B0-----:R-:W-:-:S01]  /*53c0*/  FADD.FTZ R8, R36, R33 ;  /* 0x0000002124087221 */ /* 0x001fc20000010000 */
[----:B------:R-:W-:-:S06]  /*53d0*/  IMAD.MOV.U32 R33, RZ, RZ, R25 ;  /* 0x000000ffff217224 */ /* 0x000fcc00078e0019 */
[----:B------:R-:W0:Y:S01]  /*53e0*/  MUFU.EX2 R83, R83 ;  /* 0x0000005300537308 */ /* 0x000e220000000800 */
[----:B-1----:R-:W-:-:S07]  /*53f0*/  FADD.FTZ R10, R84, R7 ;  /* 0x00000007540a7221 */ /* 0x002fce0000010000 */
[----:B------:R-:W1:Y:S01]  /*5400*/  MUFU.EX2 R40, R40 ;  /* 0x0000002800287308 */ /* 0x000e620000000800 */
[----:B--2---:R-:W-:-:S07]  /*5410*/  FADD.FTZ R7, R37, R8 ;  /* 0x0000000825077221 */ /* 0x004fce0000010000 */
[----:B------:R-:W2:Y:S01]  /*5420*/  MUFU.EX2 R86, R86 ;  /* 0x0000005600567308 */ /* 0x000ea20000000800 */
[----:B0-----:R-:W-:-:S07]  /*5430*/  FADD.FTZ R9, R83, R10 ;  /* 0x0000000a53097221 */ /* 0x001fce0000010000 */
[----:B------:R-:W0:Y:S01]  /*5440*/  MUFU.EX2 R41, R41 ;  /* 0x0000002900297308 */ /* 0x000e220000000800 */
[----:B-1----:R-:W-:-:S07]  /*5450*/  FADD.FTZ R8, R40, R7 ;  /* 0x0000000728087221 */ /* 0x002fce0000010000 */
[----:B------:R-:W1:Y:S01]  /*5460*/  MUFU.EX2 R85, R85 ;  /* 0x0000005500557308 */ /* 0x000e620000000800 */
[C---:B--2---:R-:W-:Y:S01]  /*5470*/  F2FP.SATFINITE.E4M3.F32.PACK_AB_MERGE_C R83, R86.reuse, R83, RZ ;  /* 0x000000535653723e */ /* 0x044fe200048070ff */
[----:B------:R-:W-:-:S03]  /*5480*/  FADD.FTZ R86, R86, R9 ;  /* 0x0000000956567221 */ /* 0x000fc60000010000 */
[----:B------:R-:W-:Y:S01]  /*5490*/  F2FP.SATFINITE.E4M3.F32.PACK_AB_MERGE_C R186, R84, R75, R83 ;  /* 0x0000004b54ba723e */ /* 0x000fe20004807053 */
[--C-:B------:R-:W-:Y:S02]  /*54a0*/  IMAD.MOV.U32 R75, RZ, RZ, R25.reuse ;  /* 0x000000ffff4b7224 */ /* 0x100fe400078e0019 */
[----:B------:R-:W2:Y:S01]  /*54b0*/  MUFU.EX2 R70, R70 ;  /* 0x0000004600467308 */ /* 0x000ea20000000800 */
[C---:B0-----:R-:W-:Y:S01]  /*54c0*/  F2FP.SATFINITE.E4M3.F32.PACK_AB_MERGE_C R40, R41.reuse, R40, RZ ;  /* 0x000000282928723e */ /* 0x041fe200048070ff */
[----:B------:R-:W-:Y:S01]  /*54d0*/  FADD.FTZ R41, R41, R8 ;  /* 0x0000000829297221 */ /* 0x000fe20000010000 */
[--C-:B------:R-:W-:Y:S02]  /*54e0*/  IMAD.MOV.U32 R83, RZ, RZ, R25.reuse ;  /* 0x000000ffff537224 */ /* 0x100fe400078e0019 */
[----:B------:R-:W-:Y:S01]  /*54f0*/  F2FP.SATFINITE.E4M3.F32.PACK_AB_MERGE_C R187, R37, R36, R40 ;  /* 0x0000002425bb723e */ /* 0x000fe20004807028 */
[----:B------:R-:W-:Y:S02]  /*5500*/  IMAD.MOV.U32 R37, RZ, RZ, R25 ;  /* 0x000000ffff257224 */ /* 0x000fe400078e0019 */
[----:B------:R-:W0:Y:S01]  /*5510*/  MUFU.EX2 R88, R88 ;  /* 0x0000005800587308 */ /* 0x000e220000000800 */
[----:B-1----:R-:W-:-:S01]  /*5520*/  FADD.FTZ R7, R85, R86 ;  /* 0x0000005655077221 */ /* 0x002fc20000010000 */
[----:B------:R-:W-:-:S02]  /*5530*/  IMAD.MOV.U32 R36, RZ, RZ, R25 ;  /* 0x000000ffff247224 */ /* 0x000fc400078e0019 */
[--C-:B------:R-:W-:Y:S02]  /*5540*/  IMAD.MOV.U32 R40, RZ, RZ, R25.reuse ;  /* 0x000000ffff287224 */ /* 0x100fe400078e0019 */
[----:B------:R-:W-:Y:S02]  /*5550*/  IMAD.MOV.U32 R84, RZ, RZ, R25 ;  /* 0x000000ffff547224 */ /* 0x000fe400078e0019 */
[----:B------:R1:W3:Y:S01]  /*5560*/  MUFU.EX2 R29, R78 ;  /* 0x0000004e001d7308 */ /* 0x0002e20000000800 */
[----:B--2---:R-:W-:-:S01]  /*5570*/  FADD.FTZ R8, R70, R41 ;  /* 0x0000002946087221 */ /* 0x004fc20000010000 */
[--C-:B------:R-:W-:Y:S02]  /*5580*/  IMAD.MOV.U32 R41, RZ, RZ, R25.reuse ;  /* 0x000000ffff297224 */ /* 0x100fe400078e0019 */
[----:B------:R-:W-:-:S04]  /*5590*/  IMAD.MOV.U32 R86, RZ, RZ, R25 ;  /* 0x000000ffff567224 */ /* 0x000fc800078e0019 */
[----:B------:R-:W2:Y:S01]  /*55a0*/  MUFU.EX2 R87, R87 ;  /* 0x0000005700577308 */ /* 0x000ea20000000800 */
[----:B0-----:R-:W-:-:S01]  /*55b0*/  FADD.FTZ R10, R88, R7 ;  /* 0x00000007580a7221 */ /* 0x001fc20000010000 */
[----:B-1----:R-:W-:-:S06]  /*55c0*/  IMAD.MOV.U32 R78, RZ, RZ, R25 ;  /* 0x000000ffff4e7224 */ /* 0x002fcc00078e0019 */
[----:B------:R-:W0:Y:S01]  /*55d0*/  MUFU.EX2 R82, R82 ;  /* 0x0000005200527308 */ /* 0x000e220000000800 */
[----:B---3--:R-:W-:-:S07]  /*55e0*/  FADD.FTZ R7, R29, R8 ;  /* 0x000000081d077221 */ /* 0x008fce0000010000 */
[----:B------:R-:W1:Y:S01]  /*55f0*/  MUFU.EX2 R90, R90 ;  /* 0x0000005a005a7308 */ /* 0x000e620000000800 */
[----:B--2---:R-:W-:-:S07]  /*5600*/  FADD.FTZ R9, R87, R10 ;  /* 0x0000000a57097221 */ /* 0x004fce0000010000 */
[----:B------:R-:W2:Y:S01]  /*5610*/  MUFU.EX2 R69, R69 ;  /* 0x0000004500457308 */ /* 0x000ea20000000800 */
[----:B0-----:R-:W-:-:S07]  /*5620*/  FADD.FTZ R6, R82, R7 ;  /* 0x0000000752067221 */ /* 0x001fce0000010000 */
[----:B------:R-:W0:Y:S01]  /*5630*/  MUFU.EX2 R89, R89 ;  /* 0x0000005900597308 */ /* 0x000e220000000800 */
[C---:B-1----:R-:W-:Y:S01]  /*5640*/  F2FP.SATFINITE.E4M3.F32.PACK_AB_MERGE_C R87, R90.reuse, R87, RZ ;  /* 0x000000575a57723e */ /* 0x042fe200048070ff */
[----:B------:R-:W-:-:S03]  /*5650*/  FADD.FTZ R90, R90, R9 ;  /* 0x000000095a5a7221 */ /* 0x000fc60000010000 */
[----:B------:R-:W-:Y:S01]  /*5660*/  F2FP.SATFINITE.E4M3.F32.PACK_AB_MERGE_C R188, R88, R85, R87 ;  /* 0x0000005558bc723e */ /* 0x000fe20004807057 */
[--C-:B------:R-:W-:Y:S02]  /*5670*/  IMAD.MOV.U32 R85, RZ, RZ, R25.reuse ;  /* 0x000000ffff557224 */ /* 0x100fe400078e0019 */
[----:B------:R-:W1:Y:S01]  /*5680*/  MUFU.EX2 R76, R76 ;  /* 0x0000004c004c7308 */ /* 0x000e620000000800 */
[C---:B--2---:R-:W-:Y:S01]  /*5690*/  F2FP.SATFINITE.E4M3.F32.PACK_AB_MERGE_C R82, R69.reuse, R82, RZ ;  /* 0x000000524552723e */ /* 0x044fe200048070ff */
[----:B------:R-:W-:Y:S01]  /*56a0*/  FADD.FTZ R69, R69, R6 ;  /* 0x0000000645457221 */ /* 0x000fe20000010000 */
[--C-:B------:R-:W-:Y:S02]  /*56b0*/  IMAD.MOV.U32 R87, RZ, RZ, R25.reuse ;  /* 0x000000ffff577224 */ /* 0x100fe400078e0019 */
[----:B------:R-:W-:Y:S01]  /*56c0*/  F2FP.SATFINITE.E4M3.F32.PACK_AB_MERGE_C R189, R29, R70, R82 ;  /* 0x000000461dbd723e */ /* 0x000fe20004807052 */
[----:B------:R-:W-:Y:S02]  /*56d0*/  IMAD.MOV.U32 R29, RZ, RZ, R25 ;  /* 0x000000ffff1d7224 */ /* 0x000fe400078e0019 */
[----:B------:R-:W2:Y:S01]  /*56e0*/  MUFU.EX2 R92, R92 ;  /* 0x0000005c005c7308 */ /* 0x000ea20000000800 */
[----:B0-----:R-:W-:-:S01]  /*56f0*/  FADD.FTZ R7, R89, R90 ;  /* 0x0000005a59077221 */ /* 0x001fc20000010000 */
[----:B------:R-:W-:-:S02]  /*5700*/  IMAD.MOV.U32 R70, RZ, RZ, R25 ;  /* 0x000000ffff467224 */ /* 0x000fc400078e0019 */
[----:B------:R-:W-:-:S04]  /*5710*/  IMAD.MOV.U32 R82, RZ, RZ, R25 ;  /* 0x000000ffff527224 */ /* 0x000fc800078e0019 */
[----:B------:R-:W0:Y:S01]  /*5720*/  MUFU.EX2 R77, R77 ;  /* 0x0000004d004d7308 */ /* 0x000e220000000800 */
[----:B-1----:R-:W-:-:S01]  /*5730*/  FADD.FTZ R6, R76, R69 ;  /* 0x000000454c067221 */ /* 0x002fc20000010000 */
[----:B------:R-:W-:-:S06]  /*5740*/  IMAD.MOV.U32 R69, RZ, RZ, R25 ;  /* 0x000000ffff457224 */ /* 0x000fcc00078e0019 */
[----:B------:R-:W-:Y:S01]  /*5750*/  MUFU.EX2 R46, R46 ;  /* 0x0000002e002e7308 */ /* 0x000fe20000000800 */
[----:B--2---:R-:W-:-:S07]  /*5760*/  FADD.FTZ R7, R92, R7 ;  /* 0x000000075c077221 */ /* 0x004fce0000010000 */
[----:B------:R-:W1:Y:S01]  /*5770*/  MUFU.EX2 R91, R91 ;  /* 0x0000005b005b7308 */ /* 0x000e620000000800 */
[----:B0-----:R-:W-:-:S07]  /*5780*/  FADD.FTZ R6, R77, R6 ;  /* 0x000000064d067221 */ /* 0x001fce0000010000 */
[----:B------:R-:W-:Y:S08]  /*5790*/  MUFU.EX2 R79, R79 ;  /* 0x0000004f004f7308 */ /* 0x000ff00000000800 */
[----:B------:R0:W2:Y:S01]  /*57a0*/  MUFU.EX2 R8, R81 ;  /* 0x0000005100087308 */ /* 0x0000a20000000800 */
[----:B-1----:R-:W-:Y:S01]  /*57b0*/  F2FP.SATFINITE.E4M3.F32.PACK_AB_MERGE_C R9, R91, R46, RZ ;  /* 0x0000002e5b09723e */ /* 0x002fe200048070ff */
[----:B------:R-:W-:-:S03]  /*57c0*/  FADD.FTZ R46, R46, R7 ;  /* 0x000000072e2e7221 */ /* 0x000fc60000010000 */
[----:B------:R-:W-:Y:S01]  /*57d0*/  F2FP.SATFINITE.E4M3.F32.PACK_AB_MERGE_C R190, R92, R89, R9 ;  /* 0x000000595cbe723e */ /* 0x000fe20004807009 */
[----:B------:R-:W-:-:S01]  /*57e0*/  FADD.FTZ R7, R91, R46 ;  /* 0x0000002e5b077221 */ /* 0x000fc20000010000 */
[--C-:B------:R-:W-:Y:S02]  /*57f0*/  IMAD.MOV.U32 R46, RZ, RZ, R25.reuse ;  /* 0x000000ffff2e7224 */ /* 0x100fe400078e0019 */
[----:B0-----:R-:W-:Y:S01]  /*5800*/  IMAD.MOV.U32 R81, RZ, RZ, R25 ;  /* 0x000000ffff517224 */ /* 0x001fe200078e0019 */
[----:B--2---:R-:W-:Y:S01]  /*5810*/  F2FP.SATFINITE.E4M3.F32.PACK_AB_MERGE_C R10, R8, R79, RZ ;  /* 0x0000004f080a723e */ /* 0x004fe200048070ff */
[----:B------:R-:W-:-:S03]  /*5820*/  FADD.FTZ R79, R79, R6 ;  /* 0x000000064f4f7221 */ /* 0x000fc60000010000 */
[----:B------:R-:W-:Y:S01]  /*5830*/  F2FP.SATFINITE.E4M3.F32.PACK_AB_MERGE_C R191, R77, R76, R10 ;  /* 0x0000004c4dbf723e */ /* 0x000fe2000480700a */
[----:B------:R-:W-:-:S01]  /*5840*/  FADD.FTZ R8, R8, R79 ;  /* 0x0000004f08087221 */ /* 0x000fc20000010000 */
[--C-:B------:R-:W-:Y:S02]  /*5850*/  IMAD.MOV.U32 R77, RZ, RZ, R25.reuse ;  /* 0x000000ffff4d7224 */ /* 0x100fe400078e0019 */
[--C-:B------:R-:W-:Y:S02]  /*5860*/  IMAD.MOV.U32 R76, RZ, RZ, R25.reuse ;  /* 0x000000ffff4c7224 */ /* 0x100fe400078e0019 */
[----:B------:R-:W-:Y:S01]  /*5870*/  IMAD.MOV.U32 R79, RZ, RZ, R25 ;  /* 0x000000ffff4f7224 */ /* 0x000fe200078e0019 */
[----:B------:R-:W-:Y:S06]  /*5880*/  @!P1 BRA `(.L_x_145) ;  /* 0x0000003800789947 */ /* 0x000fec0003800000 */
[----:B------:R-:W-:Y:S01]  /*5890*/  IMAD.MOV.U32 R9, RZ, RZ, R162 ;  /* 0x000000ffff097224 */ /* 0x000fe200078e00a2 */
[----:B------:R-:W-:Y:S01]  /*58a0*/  CS2R R86, SRZ ;  /* 0x0000000000567805 */ /* 0x000fe2000001ff00 */
[----:B------:R-:W-:Y:S01]  /*58b0*/  IMAD.MOV.U32 R6, RZ, RZ, R99 ;  /* 0x000000ffff067224 */ /* 0x000fe200078e0063 */
        /* <DEDUP_REMOVED lines=31> */
[----:B------:R-:W-:Y:S01]  /*5ab0*/  UMOV UR54, UR52 ;  /* 0x0000003400367c82 */ /* 0x000fe20008000000 */
[----:B------:R-:W-:Y:S01]  /*5ac0*/  UMOV UR55, UR45 ;  /* 0x0000002d00377c82 */ /* 0x000fe20008000000 */
[----:B------:R-:W-:-:S05]  /*5ad0*/  ULDC UR52, c[0x0][0x988] ;  /* 0x0002620000347ab9 */ /* 0x000fca0000000800 */
.L_x_155:
[----:B------:R-:W-:Y:S01]  /*5ae0*/  ISETP.NE.AND P2, PT, RZ, UR43, PT ;  /* 0x0000002bff007c0c */ /* 0x000fe2000bf45270 */
[----:B------:R-:W-:-:S04]  /*5af0*/  UISETP.NE.AND UP0, UPT, UR54, 0x1, UPT ;  /* 0x000000013600788c */ /* 0x000fc8000bf05270 */
[----:B------:R-:W-:-:S04]  /*5b00*/  USEL UR45, URZ, 0x1, UP0 ;  /* 0x000000013f2d7887 */ /* 0x000fc80008000000 */
[----:B------:R-:W-:-:S04]  /*5b10*/  ULOP3.LUT UR45, UR55, UR45, URZ, 0x3c, !UPT ;  /* 0x0000002d372d7292 */ /* 0x000fc8000f8e3c3f */
[----:B------:R-:W-:Y:S08]  /*5b20*/  @P2 BRA `(.L_x_146) ;  /* 0x0000000000442947 */ /* 0x000ff00003800000 */
[----:B------:R-:W-:Y:S05]  /*5b30*/  @!P0 BRA `(.L_x_147) ;  /* 0x0000000000048947 */ /* 0x000fea0003800000 */
[----:B------:R-:W-:Y:S01]  /*5b40*/  BPT.TRAP 0x1 ;  /* 0x000000040000795c */ /* 0x000fe20000300000 */
.L_x_147:
[----:B------:R-:W0:Y:S01]  /*5b50*/  S2UR UR10, SR_CgaCtaId ;  /* 0x00000000000a79c3 */ /* 0x000e220000008800 */
[----:B------:R-:W-:Y:S01]  /*5b60*/  UIADD3 UR6, UR54, 0x1, URZ ;  /* 0x0000000136067890 */ /* 0x000fe2000fffe03f */
[----:B------:R-:W-:Y:S01]  /*5b70*/  IMAD.U32 R4, RZ, RZ, UR45 ;  /* 0x0000002dff047e24 */ /* 0x000fe2000f8e00ff */
[----:B------:R-:W-:Y:S02]  /*5b80*/  UMOV UR7, 0x400 ;  /* 0x0000040000077882 */ /* 0x000fe40000000000 */
[----:B------:R-:W-:Y:S02]  /*5b90*/  UISETP.NE.AND UP0, UPT, UR6, 0x2, UPT ;  /* 0x000000020600788c */ /* 0x000fe4000bf05270 */
[----:B------:R-:W-:Y:S02]  /*5ba0*/  SHF.L.U32 R4, R4, 0x1f, RZ ;  /* 0x0000001f04047819 */ /* 0x000fe400000006ff */
[----:B------:R-:W-:Y:S02]  /*5bb0*/  USEL UR6, UR6, URZ, UP0 ;  /* 0x0000003f06067287 */ /* 0x000fe40008000000 */
[----:B0-----:R-:W-:-:S04]  /*5bc0*/  ULEA UR7, UR10, UR7, 0x18 ;  /* 0x000000070a077291 */ /* 0x001fc8000f8ec03f */
[----:B------:R-:W-:-:S09]  /*5bd0*/  ULEA UR6, UR6, UR7, 0x3 ;  /* 0x0000000706067291 */ /* 0x000fd2000f8e183f */
[----:B------:R0:W1:Y:S01]  /*5be0*/  SYNCS.PHASECHK.TRANS64.TRYWAIT P1, [UR6+0x29830], R4 ;  /* 0x02983004ff0075a7 */ /* 0x0000620008020146 */
[----:B------:R-:W-:Y:S05]  /*5bf0*/  @!P0 BRA `(.L_x_148) ;  /* 0x0000000000048947 */ /* 0x000fea0003800000 */
[----:B------:R-:W-:Y:S01]  /*5c00*/  BPT.TRAP 0x1 ;  /* 0x000000040000795c */ /* 0x000fe20000300000 */
.L_x_148:
[----:B-1----:R-:W-:Y:S05]  /*5c10*/  @P1 BRA `(.L_x_146) ;  /* 0x0000000000081947 */ /* 0x002fea0003800000 */
[----:B------:R-:W1:Y:S02]  /*5c20*/  SYNCS.PHASECHK.TRANS64.TRYWAIT P1, [UR6+0x29830], R4 ;  /* 0x02983004ff0075a7 */ /* 0x000e640008020146 */
[----:B-1----:R-:W-:Y:S05]  /*5c30*/  @!P1 BRA `(.L_x_149) ;  /* 0x000000d400cc9947 */ /* 0x002fea0003800000 */
.L_x_146:
[----:B-1----:R-:W1:Y:S01]  /*5c40*/  S2R R5, SR_TID.X ;  /* 0x0000000000057919 */ /* 0x002e620000002100 */
[----:B------:R-:W-:Y:S01]  /*5c50*/  UIADD3 UR53, UR54, 0x1, URZ ;  /* 0x0000000136357890 */ /* 0x000fe2000fffe03f */
[----:B------:R-:W-:Y:S01]  /*5c60*/  UMOV UR27, 0x80000020 ;  /* 0x80000020001b7882 */ /* 0x000fe20000000000 */
[----:B------:R-:W-:Y:S02]  /*5c70*/  UMOV UR28, UR24 ;  /* 0x00000018001c7c82 */ /* 0x000fe40008000000 */
[----:B------:R-:W-:Y:S01]  /*5c80*/  UISETP.NE.AND UP0, UPT, UR53, 0x2, UPT ;  /* 0x000000023500788c */ /* 0x000fe2000bf05270 */
[----:B------:R-:W-:Y:S01]  /*5c90*/  UMOV UR29, UR25 ;  /* 0x00000019001d7c82 */ /* 0x000fe20008000000 */
[----:B------:R-:W-:Y:S02]  /*5ca0*/  UMOV UR31, 0x80000020 ;  /* 0x80000020001f7882 */ /* 0x000fe40000000000 */
[----:B------:R-:W-:Y:S01]  /*5cb0*/  USEL UR53, UR53, URZ, UP0 ;  /* 0x0000003f35357287 */ /* 0x000fe20008000000 */
[----:B------:R-:W-:Y:S01]  /*5cc0*/  UMOV UR32, UR24 ;  /* 0x0000001800207c82 */ /* 0x000fe20008000000 */
[----:B------:R-:W-:-:S02]  /*5cd0*/  UMOV UR33, UR25 ;  /* 0x0000001900217c82 */ /* 0x000fc40008000000 */
[----:B------:R-:W-:Y:S01]  /*5ce0*/  UIMAD UR56, UR53, 0x780, UR48 ;  /* 0x00000780353878a4 */ /* 0x000fe2000f8e0230 */
[----:B------:R-:W-:Y:S01]  /*5cf0*/  UMOV UR35, 0x80000020 ;  /* 0x8000002000237882 */ /* 0x000fe20000000000 */
[----:B------:R-:W-:Y:S02]  /*5d00*/  UMOV UR7, 0x80000020 ;  /* 0x8000002000077882 */ /* 0x000fe40000000000 */
[----:B------:R-:W-:Y:S02]  /*5d10*/  UIADD3 UR30, UR56, 0x80, URZ ;  /* 0x00000080381e7890 */ /* 0x000fe4000fffe03f */
[----:B------:R-:W-:Y:S02]  /*5d20*/  UIADD3 UR34, UR56, 0x100, URZ ;  /* 0x0000010038227890 */ /* 0x000fe4000fffe03f */
[----:B------:R-:W-:Y:S01]  /*5d30*/  UMOV UR26, UR56 ;  /* 0x00000038001a7c82 */ /* 0x000fe20008000000 */
[----:B------:R-:W-:Y:S02]  /*5d40*/  UIADD3 UR6, UR56, 0x200, URZ ;  /* 0x0000020038067890 */ /* 0x000fe4000fffe03f */
[----:B------:R-:W-:Y:S01]  /*5d50*/  UIADD3 UR10, UR56, 0x202, URZ ;  /* 0x00000202380a7890 */ /* 0x000fe2000fffe03f */
[----:B------:R-:W-:Y:S01]  /*5d60*/  UMOV UR11, 0x80000020 ;  /* 0x80000020000b7882 */ /* 0x000fe20000000000 */
[----:B------:R-:W-:Y:S01]  /*5d70*/  UIADD3 UR14, UR56, 0x282, URZ ;  /* 0x00000282380e7890 */ /* 0x000fe2000fffe03f */
[----:B------:R-:W-:Y:S01]  /*5d80*/  UMOV UR15, 0x80000020 ;  /* 0x80000020000f7882 */ /* 0x000fe20000000000 */
[----:B------:R-:W-:Y:S01]  /*5d90*/  UIADD3 UR18, UR56, 0x500, URZ ;  /* 0x0000050038127890 */ /* 0x000fe2000fffe03f */
[----:B-1----:R-:W-:Y:S01]  /*5da0*/  SHF.R.U32.HI R5, RZ, 0x7, R5 ;  /* 0x00000007ff057819 */ /* 0x002fe20000011605 */
[----:B------:R-:W-:Y:S01]  /*5db0*/  UMOV UR19, 0x80000020 ;  /* 0x8000002000137882 */ /* 0x000fe20000000000 */
[----:B------:R-:W-:Y:S01]  /*5dc0*/  UIADD3 UR22, UR56, 0x502, URZ ;  /* 0x0000050238167890 */ /* 0x000fe2000fffe03f */
[----:B------:R-:W-:-:S02]  /*5dd0*/  UMOV UR23, 0x80000020 ;  /* 0x8000002000177882 */ /* 0x000fc40000000000 */
[----:B0-----:R-:W-:-:S05]  /*5de0*/  VIADD R4, R5, 0x8 ;  /* 0x0000000805047836 */ /* 0x001fca0000000000 */
[----:B------:R0:W-:Y:S06]  /*5df0*/  BAR.SYNC.DEFER_BLOCKING R4, 0x100 ;  /* 0x000400040000751d */ /* 0x0001ec0000010000 */
        /* <DEDUP_REMOVED lines=21> */
[----:B------:R-:W-:Y:S01]  /*5f50*/  UMOV UR26, UR6 ;  /* 0x00000006001a7c82 */ /* 0x000fe20008000000 */
[----:B------:R-:W-:Y:S01]  /*5f60*/  UMOV UR27, 0x80000020 ;  /* 0x80000020001b7882 */ /* 0x000fe20000000000 */
[----:B------:R-:W-:Y:S01]  /*5f70*/  UIADD3 UR6, UR56, 0x2, URZ ;  /* 0x0000000238067890 */ /* 0x000fe2000fffe03f */
        /* <DEDUP_REMOVED lines=120> */
[----:B------:R-:W-:Y:S01]  /*6700*/  UIADD3 UR56, UR56, 0x702, URZ ;  /* 0x0000070238387890 */ /* 0x000fe2000fffe03f */
        /* <DEDUP_REMOVED lines=18> */
.L_x_151:
[----:B------:R-:W0:Y:S01]  /*6830*/  S2UR UR7, SR_CgaCtaId ;  /* 0x00000000000779c3 */ /* 0x000e220000008800 */
[----:B------:R-:W-:Y:S01]  /*6840*/  UMOV UR6, 0x400 ;  /* 0x0000040000067882 */ /* 0x000fe20000000000 */
[----:B------:R-:W-:-:S05]  /*6850*/  IMAD.U32 R4, RZ, RZ, UR55 ;  /* 0x00000037ff047e24 */ /* 0x000fca000f8e00ff */
[----:B------:R-:W-:Y:S01]  /*6860*/  SHF.L.U32 R4, R4, 0x1f, RZ ;  /* 0x0000001f04047819 */ /* 0x000fe200000006ff */
[----:B0-----:R-:W-:-:S04]  /*6870*/  ULEA UR6, UR7, UR6, 0x18 ;  /* 0x0000000607067291 */ /* 0x001fc8000f8ec03f */
[----:B------:R-:W-:-:S09]  /*6880*/  ULEA UR6, UR54, UR6, 0x3 ;  /* 0x0000000636067291 */ /* 0x000fd2000f8e183f */
[----:B------:R0:W1:Y:S01]  /*6890*/  SYNCS.PHASECHK.TRANS64.TRYWAIT P1, [UR6+0x29850], R4 ;  /* 0x02985004ff0075a7 */ /* 0x0000620008020146 */
[----:B------:R-:W-:Y:S05]  /*68a0*/  @!P0 BRA `(.L_x_152) ;  /* 0x0000000000048947 */ /* 0x000fea0003800000 */
[----:B------:R-:W-:Y:S01]  /*68b0*/  BPT.TRAP 0x1 ;  /* 0x000000040000795c */ /* 0x000fe20000300000 */
.L_x_152:
[----:B-1----:R-:W-:Y:S05]  /*68c0*/  @P1 BRA `(.L_x_150) ;  /* 0x0000000000081947 */ /* 0x002fea0003800000 */
[----:B------:R-:W1:Y:S02]  /*68d0*/  SYNCS.PHASECHK.TRANS64.TRYWAIT P1, [UR6+0x29850], R4 ;  /* 0x02985004ff0075a7 */ /* 0x000e640008020146 */
[----:B-1----:R-:W-:Y:S05]  /*68e0*/  @!P1 BRA `(.L_x_153) ;  /* 0x000000c800b89947 */ /* 0x002fea0003800000 */
.L_x_150:
        /* <DEDUP_REMOVED lines=8> */
[C---:B------:R-:W-:Y:S01]  /*6970*/  FMUL.FTZ R152, R3.reuse, R160 ;  /* 0x000000a003987220 */ /* 0x040fe20000410000 */
[C---:B------:R-:W-:Y:S01]  /*6980*/  FMUL.FTZ R21, R3.reuse, R159 ;  /* 0x0000009f03157220 */ /* 0x040fe20000410000 */
[C---:B------:R-:W-:Y:S01]  /*6990*/  FMUL.FTZ R153, R3.reuse, R161 ;  /* 0x000000a103997220 */ /* 0x040fe20000410000 */
[C---:B------:R-:W-:Y:S01]  /*69a0*/  FMUL.FTZ R154, R3.reuse, R162 ;  /* 0x000000a2039a7220 */ /* 0x040fe20000410000 */
[C---:B------:R-:W-:Y:S01]  /*69b0*/  FMUL.FTZ R156, R3.reuse, R164 ;  /* 0x000000a4039c7220 */ /* 0x040fe20000410000 */
[C---:B------:R-:W-:Y:S01]  /*69c0*/  FMUL.FTZ R155, R3.reuse, R163 ;  /* 0x000000a3039b7220 */ /* 0x040fe20000410000 */
[----:B------:R-:W2:Y:S01]  /*69d0*/  MUFU.TANH R10, R10 ;  /* 0x0000000a000a7308 */ /* 0x000ea20000002400 */
[C---:B------:R-:W-:Y:S01]  /*69e0*/  FMUL.FTZ R157, R3.reuse, R165 ;  /* 0x000000a5039d7220 */ /* 0x040fe20000410000 */
        /* <DEDUP_REMOVED lines=84> */
[----:B------:R-:W-:Y:S01]  /*6f30*/  FMUL.FTZ R103, R3, R103 ;  /* 0x0000006703677220 */ /* 0x000fe20000410000 */
[----:B------:R-:W1:Y:S01]  /*6f40*/  S2UR UR6, SR_CgaCtaId ;  /* 0x00000000000679c3 */ /* 0x000e620000008800 */
[----:B------:R-:W3:Y:S01]  /*6f50*/  MUFU.TANH R155, R155 ;  /* 0x0000009b009b7308 */ /* 0x000ee20000002400 */
[----:B--2---:R-:W-:Y:S01]  /*6f60*/  FMNMX.FTZ R4, R154, R5, !PT ;  /* 0x000000059a047209 */ /* 0x004fe20007810000 */
[----:B------:R-:W-:Y:S01]  /*6f70*/  WARPGROUP.ARRIVE ;  /* 0x00000000000079c5 */ /* 0x000fe20000000000 */
[----:B------:R-:W-:Y:S01]  /*6f80*/  UMOV UR7, 0xc0000010 ;  /* 0xc000001000077882 */ /* 0x000fe20000000000 */
[----:B------:R-:W-:-:S04]  /*6f90*/  UMOV UR10, UR52 ;  /* 0x00000034000a7c82 */ /* 0x000fc80008000000 */
[----:B------:R-:W2:Y:S01]  /*6fa0*/  S2R R224, SR_TID.X ;  /* 0x0000000000e07919 */ /* 0x000ea20000002100 */
[----:B------:R-:W-:Y:S01]  /*6fb0*/  ISETP.NE.AND P1, PT, R0, RZ, PT ;  /* 0x000000ff0000720c */ /* 0x000fe20003f25270 */
[----:B------:R-:W4:Y:S01]  /*6fc0*/  MUFU.TANH R157, R157 ;  /* 0x0000009d009d7308 */ /* 0x000f220000002400 */
[----:B0-----:R-:W-:-:S07]  /*6fd0*/  FMNMX.FTZ R160, R156, R161, !PT ;  /* 0x000000a19ca07209 */ /* 0x001fce0007810000 */
[----:B------:R-:W0:Y:S01]  /*6fe0*/  MUFU.TANH R158, R158 ;  /* 0x0000009e009e7308 */ /* 0x000e220000002400 */
[----:B---3--:R-:W-:-:S07]  /*6ff0*/  FMNMX.FTZ R5, R155, R4, !PT ;  /* 0x000000049b057209 */ /* 0x008fce0007810000 */
[----:B------:R-:W3:Y:S01]  /*7000*/  MUFU.TANH R136, R136 ;  /* 0x0000008800887308 */ /* 0x000ee20000002400 */
[----:B----4-:R-:W-:-:S07]  /*7010*/  FMNMX.FTZ R161, R157, R160, !PT ;  /* 0x000000a09da17209 */ /* 0x010fce0007810000 */
[----:B------:R-:W4:Y:S01]  /*7020*/  MUFU.TANH R159, R159 ;  /* 0x0000009f009f7308 */ /* 0x000f220000002400 */
[----:B0-----:R-:W-:Y:S02]  /*7030*/  FMNMX.FTZ R4, R158, R5, !PT ;  /* 0x000000059e047209 */ /* 0x001fe40007810000 */
[----:B--2---:R-:W-:-:S05]  /*7040*/  SHF.R.U32.HI R224, RZ, 0x7, R224 ;  /* 0x00000007ffe07819 */ /* 0x004fca00000116e0 */
[----:B------:R-:W0:Y:S01]  /*7050*/  MUFU.TANH R137, R137 ;  /* 0x0000008900897308 */ /* 0x000e220000002400 */
[----:B---3--:R-:W-:-:S07]  /*7060*/  FMNMX.FTZ R160, R136, R161, !PT ;  /* 0x000000a188a07209 */ /* 0x008fce0007810000 */
[----:B------:R-:W2:Y:S01]  /*7070*/  MUFU.TANH R138, R138 ;  /* 0x0000008a008a7308 */ /* 0x000ea20000002400 */
[----:B----4-:R-:W-:-:S07]  /*7080*/  FMNMX.FTZ R5, R159, R4, !PT ;  /* 0x000000049f057209 */ /* 0x010fce0007810000 */
[----:B------:R-:W3:Y:S01]  /*7090*/  MUFU.TANH R140, R140 ;  /* 0x0000008c008c7308 */ /* 0x000ee20000002400 */
[----:B0-----:R-:W-:-:S07]  /*70a0*/  FMNMX.FTZ R161, R137, R160, !PT ;  /* 0x000000a089a17209 */ /* 0x001fce0007810000 */
[----:B------:R-:W0:Y:S01]  /*70b0*/  MUFU.TANH R139, R139 ;  /* 0x0000008b008b7308 */ /* 0x000e220000002400 */
[----:B--2---:R-:W-:-:S07]  /*70c0*/  FMNMX.FTZ R4, R138, R5, !PT ;  /* 0x000000058a047209 */ /* 0x004fce0007810000 */
[----:B------:R-:W2:Y:S01]  /*70d0*/  MUFU.TANH R141, R141 ;  /* 0x0000008d008d7308 */ /* 0x000ea20000002400 */
[----:B---3--:R-:W-:-:S07]  /*70e0*/  FMNMX.FTZ R160, R140, R161, !PT ;  /* 0x000000a18ca07209 */ /* 0x008fce0007810000 */
        /* <DEDUP_REMOVED lines=67> */
[----:B0-----:R-:W-:Y:S01]  /*7520*/  FMNMX.FTZ R161, R109, R160, !PT ;  /* 0x000000a06da17209 */ /* 0x001fe20007810000 */
[----:B------:R-:W-:-:S06]  /*7530*/  FMUL.FTZ R160, R3, R99 ;  /* 0x0000006303a07220 */ /* 0x000fcc0000410000 */
        /* <DEDUP_REMOVED lines=47> */
[----:B0-----:R-:W-:-:S05]  /*7830*/  FMNMX.FTZ R99, R101, R4, !PT ;  /* 0x0000000465637209 */ /* 0x001fca0007810000 */
[----:B------:R-:W0:Y:S01]  /*7840*/  SHFL.BFLY PT, R162, R99, 0x2, 0x1f ;  /* 0x0c401f0063a27f89 */ /* 0x000e2200000e0000 */
[----:B--2---:R-:W-:Y:S01]  /*7850*/  FMNMX.FTZ R4, R102, R5, !PT ;  /* 0x0000000566047209 */ /* 0x004fe20007810000 */
[----:B-1----:R-:W-:-:S03]  /*7860*/  IMAD.U32 R5, RZ, RZ, UR6 ;  /* 0x00000006ff057e24 */ /* 0x002fc6000f8e00ff */
[----:B---3--:R-:W-:-:S05]  /*7870*/  FMNMX.FTZ R161, R103, R4, !PT ;  /* 0x0000000467a17209 */ /* 0x008fca0007810000 */
[----:B------:R-:W1:Y:S01]  /*7880*/  SHFL.BFLY PT, R4, R161, 0x2, 0x1f ;  /* 0x0c401f00a1047f89 */ /* 0x000e6200000e0000 */
[----:B0-----:R-:W-:-:S05]  /*7890*/  FMNMX.FTZ R162, R99, R162, !PT ;  /* 0x000000a263a27209 */ /* 0x001fca0007810000 */
[----:B------:R-:W0:Y:S01]  /*78a0*/  SHFL.BFLY PT, R163, R162, 0x1, 0x1f ;  /* 0x0c201f00a2a37f89 */ /* 0x000e2200000e0000 */
[----:B-1----:R-:W-:Y:S02]  /*78b0*/  FMNMX.FTZ R164, R161, R4, !PT ;  /* 0x00000004a1a47209 */ /* 0x002fe40007810000 */
[----:B------:R-:W-:-:S03]  /*78c0*/  MOV R4, 0x400 ;  /* 0x0000040000047802 */ /* 0x000fc60000000f00 */
[----:B------:R-:W1:Y:S01]  /*78d0*/  SHFL.BFLY PT, R165, R164, 0x1, 0x1f ;  /* 0x0c201f00a4a57f89 */ /* 0x000e6200000e0000 */
[----:B------:R-:W-:-:S04]  /*78e0*/  LEA R4, R5, R4, 0x18 ;  /* 0x0000000405047211 */ /* 0x000fc800078ec0ff */
[----:B------:R-:W-:Y:S02]  /*78f0*/  R2UR UR6, R4 ;  /* 0x00000000040672ca */ /* 0x000fe400000e0000 */
[----:B0-----:R-:W-:Y:S01]  /*7900*/  FMNMX.FTZ R99, R162, R163, !PT ;  /* 0x000000a3a2637209 */ /* 0x001fe20007810000 */
[----:B------:R-:W-:-:S04]  /*7910*/  IMAD.U32 R163, RZ, RZ, UR10 ;  /* 0x0000000affa37e24 */ /* 0x000fc8000f8e00ff */
[----:B------:R-:W-:-:S04]  /*7920*/  FADD.FTZ R6, -R99, R6 ;  /* 0x0000000663067221 */ /* 0x000fc80000010100 */
[----:B------:R-:W-:Y:S02]  /*7930*/  FMUL.FTZ R6, R6, UR10 ;  /* 0x0000000a06067c20 */ /* 0x000fe40008410000 */
[----:B------:R-:W-:-:S04]  /*7940*/  UIADD3 UR6, UR6, 0x400, URZ ;  /* 0x0000040006067890 */ /* 0x000fc8000fffe03f */
[----:B------:R-:W-:Y:S01]  /*7950*/  USHF.R.U32.HI UR6, URZ, 0x4, UR6 ;  /* 0x000000043f067899 */ /* 0x000fe20008011606 */
[----:B------:R-:W-:Y:S01]  /*7960*/  MUFU.EX2 R6, R6 ;  /* 0x0000000600067308 */ /* 0x000fe20000000800 */
[----:B-1----:R-:W-:Y:S01]  /*7970*/  FMNMX.FTZ R162, R164, R165, !PT ;  /* 0x000000a5a4a27209 */ /* 0x002fe20007810000 */
[----:B------:R-:W-:Y:S01]  /*7980*/  IMAD.U32 R164, RZ, RZ, UR10 ;  /* 0x0000000affa47e24 */ /* 0x000fe2000f8e00ff */
[----:B------:R-:W-:-:S03]  /*7990*/  ULOP3.LUT UR6, UR6, 0x3fff, URZ, 0xc0, !UPT ;  /* 0x00003fff06067892 */ /* 0x000fc6000f8ec03f */
[----:B------:R-:W-:Y:S01]  /*79a0*/  FFMA.FTZ R161, R99, R164, -8 ;  /* 0xc100000063a17423 */ /* 0x000fe200000100a4 */
[----:B------:R-:W-:Y:S01]  /*79b0*/  ULOP3.LUT UR6, UR6, 0x10000, URZ, 0xfc, !UPT ;  /* 0x0001000006067892 */ /* 0x000fe2000f8efc3f */
[----:B------:R-:W-:Y:S02]  /*79c0*/  FADD.FTZ R9, -R162, R9 ;  /* 0x00000009a2097221 */ /* 0x000fe40000010100 */
[----:B------:R-:W-:-:S01]  /*79d0*/  FFMA.FTZ R11, R11, UR10, -R161 ;  /* 0x0000000a0b0b7c23 */ /* 0x000fc200080108a1 */
[----:B------:R-:W-:Y:S01]  /*79e0*/  UIMAD UR11, UR54, 0x500, UR6 ;  /* 0x00000500360b78a4 */ /* 0x000fe2000f8e0206 */
[----:B------:R-:W-:-:S01]  /*79f0*/  FFMA.FTZ R10, R10, UR10, -R161 ;  /* 0x0000000a0a0a7c23 */ /* 0x000fc200080108a1 */
[--C-:B------:R-:W-:Y:S01]  /*7a00*/  FFMA.FTZ R14, R14, UR10, -R161.reuse ;  /* 0x0000000a0e0e7c23 */ /* 0x100fe200080108a1 */
[----:B------:R-:W-:-:S01]  /*7a10*/  FFMA.FTZ R15, R15, UR10, -R161 ;  /* 0x0000000a0f0f7c23 */ /* 0x000fc200080108a1 */
[--C-:B------:R-:W-:Y:S01]  /*7a20*/  FFMA.FTZ R152, R152, UR10, -R161.reuse ;  /* 0x0000000a98987c23 */ /* 0x100fe200080108a1 */
[----:B------:R-:W-:-:S01]  /*7a30*/  FFMA.FTZ R153, R153, UR10, -R161 ;  /* 0x0000000a99997c23 */ /* 0x000fc200080108a1 */
[--C-:B------:R-:W-:Y:S01]  /*7a40*/  FFMA.FTZ R156, R156, UR10, -R161.reuse ;  /* 0x0000000a9c9c7c23 */ /* 0x100fe200080108a1 */
[----:B------:R-:W-:Y:S01]  /*7a50*/  UMOV UR6, UR11 ;  /* 0x0000000b00067c82 */ /* 0x000fe20008000000 */
[--C-:B------:R-:W-:Y:S01]  /*7a60*/  FFMA.FTZ R157, R157, UR10, -R161.reuse ;  /* 0x0000000a9d9d7c23 */ /* 0x100fe200080108a1 */
[----:B------:R-:W-:Y:S01]  /*7a70*/  QGMMA.64x128x32.F32.E4M3.E4M3 R24, R172, gdesc[UR4], R24, gsb0 ;  /* 0x01e00004ac187df3 */ /* 0x000fe20008000818 */
[----:B------:R-:W-:Y:S01]  /*7a80*/  UIADD3 UR6, UR11, 0x100, URZ ;  /* 0x000001000b067890 */ /* 0x000fe2000fffe03f */
[--C-:B------:R-:W-:Y:S01]  /*7a90*/  FFMA.FTZ R136, R136, UR10, -R161.reuse ;  /* 0x0000000a88887c23 */ /* 0x100fe200080108a1 */
[----:B------:R-:W-:Y:S01]  /*7aa0*/  UMOV UR7, 0xc0000010 ;  /* 0xc000001000077882 */ /* 0x000fe20000000000 */
[--C-:B------:R-:W-:Y:S01]  /*7ab0*/  FFMA.FTZ R137, R137, UR10, -R161.reuse ;  /* 0x0000000a89897c23 */ /* 0x100fe200080108a1 */
[----:B------:R-:W-:-:S01]  /*7ac0*/  FFMA.FTZ R140, R140, UR10, -R161 ;  /* 0x0000000a8c8c7c23 */ /* 0x000fc200080108a1 */
        /* <DEDUP_REMOVED lines=28> */
[----:B------:R-:W-:Y:S01]  /*7c90*/  FFMA.FTZ R101, R101, UR10, -R161 ;  /* 0x0000000a65657c23 */ /* 0x000fe200080108a1 */
[----:B------:R-:W-:-:S01]  /*7ca0*/  FFMA.FTZ R161, R162, R163, -8 ;  /* 0xc1000000a2a17423 */ /* 0x000fc200000100a3 */
[----:B------:R-:W-:Y:S01]  /*7cb0*/  FMUL.FTZ R9, R9, UR10 ;  /* 0x0000000a09097c20 */ /* 0x000fe20008410000 */
[----:B------:R-:W0:Y:S02]  /*7cc0*/  MUFU.EX2 R11, R11 ;  /* 0x0000000b000b7308 */ /* 0x000e240000000800 */
[----:B------:R-:W-:-:S01]  /*7cd0*/  FFMA.FTZ R12, R12, UR10, -R161 ;  /* 0x0000000a0c0c7c23 */ /* 0x000fc200080108a1 */
[--C-:B------:R-:W-:Y:S01]  /*7ce0*/  FFMA.FTZ R13, R13, UR10, -R161.reuse ;  /* 0x0000000a0d0d7c23 */ /* 0x100fe200080108a1 */
[----:B------:R-:W-:-:S01]  /*7cf0*/  FFMA.FTZ R20, R20, UR10, -R161 ;  /* 0x0000000a14147c23 */ /* 0x000fc200080108a1 */
[--C-:B------:R-:W-:Y:S01]  /*7d00*/  FFMA.FTZ R21, R21, UR10, -R161.reuse ;  /* 0x0000000a15157c23 */ /* 0x100fe200080108a1 */
[----:B------:R-:W-:-:S01]  /*7d10*/  FFMA.FTZ R154, R154, UR10, -R161 ;  /* 0x0000000a9a9a7c23 */ /* 0x000fc200080108a1 */
[--C-:B------:R-:W-:Y:S01]  /*7d20*/  FFMA.FTZ R155, R155, UR10, -R161.reuse ;  /* 0x0000000a9b9b7c23 */ /* 0x100fe200080108a1 */
        /* <DEDUP_REMOVED lines=8> */
[----:B------:R-:W1:Y:S01]  /*7db0*/  MUFU.EX2 R12, R12 ;  /* 0x0000000c000c7308 */ /* 0x000e620000000800 */
[----:B0-----:R-:W-:-:S01]  /*7dc0*/  FFMA.FTZ R7, R6, R7, R11 ;  /* 0x0000000706077223 */ /* 0x001fc2000001000b */
        /* <DEDUP_REMOVED lines=14> */
[----:B------:R-:W2:Y:S01]  /*7eb0*/  MUFU.EX2 R13, R13 ;  /* 0x0000000d000d7308 */ /* 0x000ea20000000800 */
[----:B-1----:R-:W-:-:S01]  /*7ec0*/  FFMA.FTZ R8, R9, R8, R12 ;  /* 0x0000000809087223 */ /* 0x002fc2000001000c */
[--C-:B------:R-:W-:Y:S01]  /*7ed0*/  FFMA.FTZ R110, R110, UR10, -R161.reuse ;  /* 0x0000000a6e6e7c23 */ /* 0x100fe200080108a1 */
[----:B------:R-:W-:-:S01]  /*7ee0*/  FFMA.FTZ R111, R111, UR10, -R161 ;  /* 0x0000000a6f6f7c23 */ /* 0x000fc200080108a1 */
[--C-:B------:R-:W-:Y:S01]  /*7ef0*/  FFMA.FTZ R114, R114, UR10, -R161.reuse ;  /* 0x0000000a72727c23 */ /* 0x100fe200080108a1 */
[----:B------:R-:W-:-:S01]  /*7f00*/  FFMA.FTZ R115, R115, UR10, -R161 ;  /* 0x0000000a73737c23 */ /* 0x000fc200080108a1 */
[--C-:B------:R-:W-:Y:S01]  /*7f10*/  FFMA.FTZ R118, R118, UR10, -R161.reuse ;  /* 0x0000000a76767c23 */ /* 0x100fe200080108a1 */
[----:B------:R-:W-:-:S01]  /*7f20*/  FFMA.FTZ R119, R119, UR10, -R161 ;  /* 0x0000000a77777c23 */ /* 0x000fc200080108a1 */
[----:B------:R-:W1:Y:S01]  /*7f30*/  MUFU.EX2 R14, R14 ;  /* 0x0000000e000e7308 */ /* 0x000e620000000800 */
[----:B0-----:R-:W-:-:S01]  /*7f40*/  FADD.FTZ R7, R10, R7 ;  /* 0x000000070a077221 */ /* 0x001fc20000010000 */
[--C-:B------:R-:W-:Y:S01]  /*7f50*/  FFMA.FTZ R90, R90, UR10, -R161.reuse ;  /* 0x0000000a5a5a7c23 */ /* 0x100fe200080108a1 */
[----:B------:R-:W-:-:S01]  /*7f60*/  FFMA.FTZ R91, R91, UR10, -R161 ;  /* 0x0000000a5b5b7c23 */ /* 0x000fc200080108a1 */
[--C-:B------:R-:W-:Y:S01]  /*7f70*/  FFMA.FTZ R94, R94, UR10, -R161.reuse ;  /* 0x0000000a5e5e7c23 */ /* 0x100fe200080108a1 */
[----:B------:R-:W-:-:S01]  /*7f80*/  FFMA.FTZ R95, R95, UR10, -R161 ;  /* 0x0000000a5f5f7c23 */ /* 0x000fc200080108a1 */
[--C-:B------:R-:W-:Y:S01]  /*7f90*/  FFMA.FTZ R98, R98, UR10, -R161.reuse ;  /* 0x0000000a62627c23 */ /* 0x100fe200080108a1 */
[----:B------:R-:W-:-:S01]  /*7fa0*/  FFMA.FTZ R102, R102, UR10, -R161 ;  /* 0x0000000a66667c23 */ /* 0x000fc200080108a1 */
[----:B------:R-:W0:Y:S01]  /*7fb0*/  MUFU.EX2 R20, R20 ;  /* 0x0000001400147308 */ /* 0x000e220000000800 */
[----:B--2---:R-:W-:-:S01]  /*7fc0*/  FADD.FTZ R163, R13, R8 ;  /* 0x000000080da37221 */ /* 0x004fc20000010000 */
[----:B------:R-:W-:-:S06]  /*7fd0*/  FFMA.FTZ R103, R103, UR10, -R161 ;  /* 0x0000000a67677c23 */ /* 0x000fcc00080108a1 */
        /* <DEDUP_REMOVED lines=13> */
[----:B------:R-:W-:Y:S02]  /*80b0*/  WARPGROUP.DEPBAR.LE gsb0, 0x0 ;  /* 0x00008000000079c5 */ /* 0x000fe40000010000 */
[----:B------:R-:W-:Y:S01]  /*80c0*/  WARPGROUP.ARRIVE ;  /* 0x00000000000079c5 */ /* 0x000fe20000000000 */
[----:B-1----:R-:W-:-:S01]  /*80d0*/  FADD.FTZ R7, R153, R8 ;  /* 0x0000000899077221 */ /* 0x002fc20000010000 */
[----:B------:R-:W-:-:S03]  /*80e0*/  IMAD.U32 R173, RZ, RZ, UR53 ;  /* 0x00000035ffad7e24 */ /* 0x000fc6000f8e00ff */
[----:B------:R-:W1:Y:S01]  /*80f0*/  MUFU.EX2 R158, R158 ;  /* 0x0000009e009e7308 */ /* 0x000e620000000800 */
[----:B------:R-:W-:Y:S01]  /*8100*/  QGMMA.64x128x32.F32.E4M3.E4M3 R24, R176, gdesc[UR4], R24, gsb0 ;  /* 0x01e00004b0187df3 */ /* 0x000fe20008000818 */
[----:B------:R-:W-:Y:S01]  /*8110*/  UIADD3 UR6, UR11, 0x200, URZ ;  /* 0x000002000b067890 */ /* 0x000fe2000fffe03f */
[----:B0-----:R-:W-:Y:S01]  /*8120*/  FADD.FTZ R163, R155, R164 ;  /* 0x000000a49ba37221 */ /* 0x001fe20000010000 */
[----:B------:R-:W-:-:S04]  /*8130*/  UMOV UR7, 0xc0000010 ;  /* 0xc000001000077882 */ /* 0x000fc80000000000 */
        /* <DEDUP_REMOVED lines=34> */
[----:B------:R-:W-:Y:S02]  /*8360*/  WARPGROUP.DEPBAR.LE gsb0, 0x0 ;  /* 0x00008000000079c5 */ /* 0x000fe40000010000 */
[----:B------:R-:W-:-:S04]  /*8370*/  WARPGROUP.ARRIVE ;  /* 0x00000000000079c5 */ /* 0x000fc80000000000 */
[----:B------:R-:W1:Y:S01]  /*8380*/  MUFU.EX2 R151, R151 ;  /* 0x0000009700977308 */ /* 0x000e620000000800 */
[----:B0-----:R-:W-:-:S01]  /*8390*/  FADD.FTZ R164, R150, R163 ;  /* 0x000000a396a47221 */ /* 0x001fc20000010000 */
[----:B------:R-:W-:Y:S01]  /*83a0*/  QGMMA.64x128x32.F32.E4M3.E4M3 R24, R180, gdesc[UR4], R24, gsb0 ;  /* 0x01e00004b4187df3 */ /* 0x000fe20008000818 */
[----:B------:R-:W-:Y:S01]  /*83b0*/  UIADD3 UR6, UR11, 0x300, URZ ;  /* 0x000003000b067890 */ /* 0x000fe2000fffe03f */
[----:B--2---:R-:W-:Y:S01]  /*83c0*/  FADD.FTZ R7, R149, R8 ;  /* 0x0000000895077221 */ /* 0x004fe20000010000 */
[----:B------:R-:W-:-:S03]  /*83d0*/  UMOV UR7, 0xc0000010 ;  /* 0xc000001000077882 */ /* 0x000fc60000000000 */
[----:B------:R-:W0:Y:S08]  /*83e0*/  MUFU.EX2 R120, R120 ;  /* 0x0000007800787308 */ /* 0x000e300000000800 */
        /* <DEDUP_REMOVED lines=34> */
[----:B------:R-:W-:Y:S02]  /*8610*/  WARPGROUP.DEPBAR.LE gsb0, 0x0 ;  /* 0x00008000000079c5 */ /* 0x000fe40000010000 */
[----:B------:R-:W-:-:S04]  /*8620*/  WARPGROUP.ARRIVE ;  /* 0x00000000000079c5 */ /* 0x000fc80000000000 */
[----:B------:R-:W0:Y:S01]  /*8630*/  MUFU.EX2 R105, R105 ;  /* 0x0000006900697308 */ /* 0x000e220000000800 */
[----:B--2---:R-:W-:-:S01]  /*8640*/  FADD.FTZ R8, R104, R7 ;  /* 0x0000000768087221 */ /* 0x004fc20000010000 */
[----:B------:R-:W-:Y:S01]  /*8650*/  QGMMA.64x128x32.F32.E4M3.E4M3 R24, R184, gdesc[UR4], R24, gsb0 ;  /* 0x01e00004b8187df3 */ /* 0x000fe20008000818 */
[----:B------:R-:W-:Y:S01]  /*8660*/  UIADD3 UR6, UR11, 0x400, URZ ;  /* 0x000004000b067890 */ /* 0x000fe2000fffe03f */
[----:B------:R-:W-:-:S04]  /*8670*/  UMOV UR7, 0xc0000010 ;  /* 0xc000001000077882 */ /* 0x000fc80000000000 */
        /* <DEDUP_REMOVED lines=16> */
[----:B------:R-:W-:-:S06]  /*8780*/  IADD3 R7, -R224, 0xb, RZ ;  /* 0x0000000be0077810 */ /* 0x000fcc0007ffe1ff */
[----:B------:R-:W0:Y:S01]  /*8790*/  MUFU.EX2 R115, R115 ;  /* 0x0000007300737308 */ /* 0x000e220000000800 */
[----:B--2---:R-:W-:-:S01]  /*87a0*/  FADD.FTZ R164, R114, R163 ;  /* 0x000000a372a47221 */ /* 0x004fc20000010000 */
[----:B------:R-:W-:-:S06]  /*87b0*/  FFMA.FTZ R163, R160, UR10, -R161 ;  /* 0x0000000aa0a37c23 */ /* 0x000fcc00080108a1 */
[----:B------:R-:W2:Y:S01]  /*87c0*/  MUFU.EX2 R116, R116 ;  /* 0x0000007400747308 */ /* 0x000ea20000000800 */
[----:B-1----:R-:W-:-:S07]  /*87d0*/  FADD.FTZ R165, R113, R8 ;  /* 0x0000000871a57221 */ /* 0x002fce0000010000 */
[----:B------:R-:W1:Y:S01]  /*87e0*/  MUFU.EX2 R118, R118 ;  /* 0x0000007600767308 */ /* 0x000e620000000800 */
[----:B0-----:R-:W-:-:S01]  /*87f0*/  FADD.FTZ R167, R115, R164 ;  /* 0x000000a473a77221 */ /* 0x001fc20000010000 */
[----:B------:R-:W-:-:S06]  /*8800*/  @!P1 IMAD R164, R173, 0x8, R4 ;  /* 0x00000008ada49824 */ /* 0x000fcc00078e0204 */
        /* <DEDUP_REMOVED lines=17> */
[----:B-1----:R-:W-:-:S05]  /*8920*/  FADD.FTZ R167, R91, R160 ;  /* 0x000000a05ba77221 */ /* 0x002fca0000010000 */
[----:B------:R-:W1:Y:S08]  /*8930*/  MUFU.EX2 R94, R94 ;  /* 0x0000005e005e7308 */ /* 0x000e700000000800 */
[----:B------:R-:W-:Y:S01]  /*8940*/  MUFU.EX2 R93, R93 ;  /* 0x0000005d005d7308 */ /* 0x000fe20000000800 */
[----:B0-----:R-:W-:-:S07]  /*8950*/  FADD.FTZ R8, R92, R165 ;  /* 0x000000a55c087221 */ /* 0x001fce0000010000 */
[----:B------:R-:W0:Y:S01]  /*8960*/  MUFU.EX2 R95, R95 ;  /* 0x0000005f005f7308 */ /* 0x000e220000000800 */
[----:B-1----:R-:W-:-:S07]  /*8970*/  FADD.FTZ R160, R94, R167 ;  /* 0x000000a75ea07221 */ /* 0x002fce0000010000 */
[----:B------:R-:W-:Y:S08]  /*8980*/  MUFU.EX2 R96, R96 ;  /* 0x0000006000607308 */ /* 0x000ff00000000800 */
[----:B------:R-:W1:Y:S01]  /*8990*/  MUFU.EX2 R98, R98 ;  /* 0x0000006200627308 */ /* 0x000e620000000800 */
[----:B0-----:R-:W-:-:S07]  /*89a0*/  FADD.FTZ R161, R95, R160 ;  /* 0x000000a05fa17221 */ /* 0x001fce0000010000 */
[----:B------:R-:W-:Y:S08]  /*89b0*/  MUFU.EX2 R97, R97 ;  /* 0x0000006100617308 */ /* 0x000ff00000000800 */
[----:B------:R-:W0:Y:S08]  /*89c0*/  MUFU.EX2 R163, R163 ;  /* 0x000000a300a37308 */ /* 0x000e300000000800 */
[----:B------:R-:W-:Y:S08]  /*89d0*/  MUFU.EX2 R100, R100 ;  /* 0x0000006400647308 */ /* 0x000ff00000000800 */
[----:B------:R1:W2:Y:S08]  /*89e0*/  MUFU.EX2 R173, R102 ;  /* 0x0000006600ad7308 */ /* 0x0002b00000000800 */
[----:B------:R-:W3:Y:S01]  /*89f0*/  MUFU.EX2 R101, R101 ;  /* 0x0000006500657308 */ /* 0x000ee20000000800 */
[----:B-1----:R-:W-:-:S04]  /*8a00*/  FADD.FTZ R102, R98, R161 ;  /* 0x000000a162667221 */ /* 0x002fc80000010000 */
[----:B0-----:R-:W-:-:S03]  /*8a10*/  FADD.FTZ R102, R163, R102 ;  /* 0x00000066a3667221 */ /* 0x001fc60000010000 */
[----:B------:R-:W0:Y:S01]  /*8a20*/  MUFU.EX2 R103, R103 ;  /* 0x0000006700677308 */ /* 0x000e220000000800 */
[----:B--2---:R-:W-:-:S01]  /*8a30*/  FADD.FTZ R102, R173, R102 ;  /* 0x00000066ad667221 */ /* 0x004fc20000010000 */
[----:B------:R-:W-:Y:S02]  /*8a40*/  WARPGROUP.DEPBAR.LE gsb0, 0x0 ;  /* 0x00008000000079c5 */ /* 0x000fe40000010000 */
[----:B------:R1:W-:Y:S06]  /*8a50*/  BAR.ARV R7, 0x100 ;  /* 0x000400070000751d */ /* 0x0003ec0000002000 */
[----:B-1----:R-:W-:-:S05]  /*8a60*/  @!P1 VIADD R7, R164, 0x29840 ;  /* 0x00029840a4079836 */ /* 0x002fca0000000000 */
[----:B------:R-:W-:-:S04]  /*8a70*/  @!P1 PRMT R7, RZ, 0x654, R7 ;  /* 0x00000654ff079816 */ /* 0x000fc80000000007 */
[----:B------:R1:W-:Y:S02]  /*8a80*/  @!P1 SYNCS.ARRIVE.TRANS64.RED.A1T0 RZ, [R7+URZ], RZ ;  /* 0x000000ff07ff99a7 */ /* 0x0003e4000810043f */
[----:B-1----:R-:W-:-:S04]  /*8a90*/  FADD.FTZ R7, R93, R8 ;  /* 0x000000085d077221 */ /* 0x002fc80000010000 */
[----:B------:R-:W-:-:S04]  /*8aa0*/  FADD.FTZ R8, R96, R7 ;  /* 0x0000000760087221 */ /* 0x000fc80000010000 */
[----:B------:R-:W-:-:S04]  /*8ab0*/  FADD.FTZ R7, R97, R8 ;  /* 0x0000000861077221 */ /* 0x000fc80000010000 */
[----:B------:R-:W-:-:S04]  /*8ac0*/  FADD.FTZ R8, R100, R7 ;  /* 0x0000000764087221 */ /* 0x000fc80000010000 */
[----:B---3--:R-:W-:Y:S01]  /*8ad0*/  FADD.FTZ R7, R101, R8 ;  /* 0x0000000865077221 */ /* 0x008fe20000010000 */
[----:B0-----:R-:W-:-:S01]  /*8ae0*/  FADD.FTZ R8, R103, R102 ;  /* 0x0000006667087221 */ /* 0x001fc20000010000 */
[----:B------:R-:W-:Y:S06]  /*8af0*/  @!P0 BRA `(.L_x_154) ;  /* 0x0000000000048947 */ /* 0x000fec0003800000 */
[----:B------:R-:W-:Y:S01]  /*8b00*/  BPT.TRAP 0x1 ;  /* 0x000000040000795c */ /* 0x000fe20000300000 */
.L_x_154:
[----:B------:R-:W-:Y:S01]  /*8b10*/  F2FP.SATFINITE.E4M3.F32.PACK_AB_MERGE_C R14, R15, R14, RZ ;  /* 0x0000000e0f0e723e */ /* 0x000fe200048070ff */
[----:B------:R-:W-:Y:S01]  /*8b20*/  UISETP.GT.AND UP0, UPT, UR49, UR41, UPT ;  /* 0x000000293100728c */ /* 0x000fe2000bf04270 */
[----:B------:R-:W-:Y:S01]  /*8b30*/  F2FP.SATFINITE.E4M3.F32.PACK_AB_MERGE_C R20, R21, R20, RZ ;  /* 0x000000141514723e */ /* 0x000fe200048070ff */
[----:B------:R-:W-:Y:S01]  /*8b40*/  UIADD3 UR49, UR49, -0x1, URZ ;  /* 0xffffffff31317890 */ /* 0x000fe2000fffe03f */
[----:B------:R-:W-:Y:S01]  /*8b50*/  F2FP.SATFINITE.E4M3.F32.PACK_AB_MERGE_C R172, R10, R11, R14 ;  /* 0x0000000b0aac723e */ /* 0x000fe2000480700e */
[----:B------:R-:W-:Y:S01]  /*8b60*/  IMAD.U32 R11, RZ, RZ, UR54 ;  /* 0x00000036ff0b7e24 */ /* 0x000fe2000f8e00ff */
[----:B------:R-:W-:Y:S01]  /*8b70*/  F2FP.SATFINITE.E4M3.F32.PACK_AB_MERGE_C R156, R157, R156, RZ ;  /* 0x0000009c9d9c723e */ /* 0x000fe200048070ff */
[----:B------:R-:W-:Y:S01]  /*8b80*/  UMOV UR55, UR45 ;  /* 0x0000002d00377c82 */ /* 0x000fe20008000000 */
[----:B------:R-:W-:Y:S01]  /*8b90*/  PLOP3.LUT P1, PT, PT, PT, UP0, 0x80, 0x0 ;  /* 0x000000000000781c */ /* 0x000fe20003f2f008 */
[----:B------:R-:W-:Y:S01]  /*8ba0*/  IMAD R10, R11, 0x8, R4 ;  /* 0x000000080b0a7824 */ /* 0x000fe200078e0204 */
[----:B------:R-:W-:Y:S01]  /*8bb0*/  F2FP.SATFINITE.E4M3.F32.PACK_AB_MERGE_C R158, R159, R158, RZ ;  /* 0x0000009e9f9e723e */ /* 0x000fe200048070ff */
[----:B------:R-:W-:Y:S01]  /*8bc0*/  UMOV UR54, UR53 ;  /* 0x0000003500367c82 */ /* 0x000fe20008000000 */
[----:B------:R-:W-:Y:S01]  /*8bd0*/  F2FP.SATFINITE.E4M3.F32.PACK_AB_MERGE_C R140, R141, R140, RZ ;  /* 0x0000008c8d8c723e */ /* 0x000fe200048070ff */
[----:B------:R-:W-:Y:S01]  /*8be0*/  VIADD R10, R10, 0x29860 ;  /* 0x000298600a0a7836 */ /* 0x000fe20000000000 */
[----:B------:R-:W-:Y:S01]  /*8bf0*/  F2FP.SATFINITE.E4M3.F32.PACK_AB_MERGE_C R142, R143, R142, RZ ;  /* 0x0000008e8f8e723e */ /* 0x000fe200048070ff */
[----:B------:R-:W-:Y:S01]  /*8c00*/  FMUL.FTZ R24, R24, R6 ;  /* 0x0000000618187220 */ /* 0x000fe20000410000 */
[----:B------:R-:W-:Y:S01]  /*8c10*/  F2FP.SATFINITE.E4M3.F32.PACK_AB_MERGE_C R148, R149, R148, RZ ;  /* 0x000000949594723e */ /* 0x000fe200048070ff */
[-C--:B------:R-:W-:Y:S01]  /*8c20*/  FMUL.FTZ R25, R25, R6.reuse ;  /* 0x0000000619197220 */ /* 0x080fe20000410000 */
[----:B------:R-:W-:Y:S01]  /*8c30*/  PRMT R10, R5, 0x654, R10 ;  /* 0x00000654050a7816 */ /* 0x000fe2000000000a */
[----:B------:R-:W-:Y:S01]  /*8c40*/  FMUL.FTZ R28, R28, R6 ;  /* 0x000000061c1c7220 */ /* 0x000fe20000410000 */
[----:B------:R-:W-:Y:S01]  /*8c50*/  F2FP.SATFINITE.E4M3.F32.PACK_AB_MERGE_C R150, R151, R150, RZ ;  /* 0x000000969796723e */ /* 0x000fe200048070ff */
[----:B------:R-:W-:Y:S01]  /*8c60*/  FMUL.FTZ R29, R29, R6 ;  /* 0x000000061d1d7220 */ /* 0x000fe20000410000 */
[----:B------:R-:W-:Y:S01]  /*8c70*/  F2FP.SATFINITE.E4M3.F32.PACK_AB_MERGE_C R124, R125, R124, RZ ;  /* 0x0000007c7d7c723e */ /* 0x000fe200048070ff */
[----:B------:R0:W-:Y:S01]  /*8c80*/  SYNCS.ARRIVE.TRANS64.RED.A1T0 RZ, [R10+URZ], RZ ;  /* 0x000000ff0aff79a7 */ /* 0x0001e2000810043f */
        /* <DEDUP_REMOVED lines=91> */
[----:B------:R-:W-:Y:S01]  /*9240*/  F2FP.SATFINITE.E4M3.F32.PACK_AB_MERGE_C R191, R163, R98, R15 ;  /* 0x00000062a3bf723e */ /* 0x000fe2000480700f */
[----:B0-----:R-:W-:Y:S06]  /*9250*/  @P1 BRA `(.L_x_155) ;  /* 0xffffffc800201947 */ /* 0x001fec000383ffff */
[----:B------:R-:W-:-:S05]  /*9260*/  UMOV UR52, UR53 ;  /* 0x0000003500347c82 */ /* 0x000fca0008000000 */
.L_x_145:
[----:B------:R-:W-:Y:S06]  /*9270*/  BAR.ARV 0x8, 0x180 ;  /* 0x0206000000007b1d */ /* 0x000fec0000002000 */
[----:B------:R-:W-:Y:S05]  /*9280*/  @!P0 BRA `(.L_x_156) ;  /* 0x0000000000048947 */ /* 0x000fea0003800000 */
[----:B------:R-:W-:Y:S01]  /*9290*/  BPT.TRAP 0x1 ;  /* 0x000000040000795c */ /* 0x000fe20000300000 */
.L_x_156:
[----:B------:R-:W-:Y:S02]  /*92a0*/  IMAD.U32 R0, RZ, RZ, UR45 ;  /* 0x0000002dff007e24 */ /* 0x000fe4000f8e00ff */
[----:B------:R-:W-:-:S03]  /*92b0*/  IMAD.U32 R21, RZ, RZ, UR52 ;  /* 0x00000034ff157e24 */ /* 0x000fc6000f8e00ff */
[----:B------:R-:W-:Y:S01]  /*92c0*/  SHF.L.U32 R0, R0, 0x1f, RZ ;  /* 0x0000001f00007819 */ /* 0x000fe200000006ff */
[----:B------:R-:W-:-:S04]  /*92d0*/  IMAD R21, R21, 0x8, R4 ;  /* 0x0000000815157824 */ /* 0x000fc800078e0204 */
[----:B------:R0:W1:Y:S01]  /*92e0*/  SYNCS.PHASECHK.TRANS64.TRYWAIT P1, [R21+URZ+0x29850], R0 ;  /* 0x02985000150075a7 */ /* 0x000062000802017f */
[----:B------:R-:W-:Y:S05]  /*92f0*/  @!P0 BRA `(.L_x_157) ;  /* 0x0000000000048947 */ /* 0x000fea0003800000 */
[----:B------:R-:W-:Y:S01]  /*9300*/  BPT.TRAP 0x1 ;  /* 0x000000040000795c */ /* 0x000fe20000300000 */
.L_x_157:
[----:B------:R-:W-:Y:S02]  /*9310*/  VIADD R4, R4, 0x400 ;  /* 0x0000040004047836 */ /* 0x000fe40000000000 */
[----:B------:R-:W-:-:S03]  /*9320*/  IMAD.U32 R11, RZ, RZ, UR52 ;  /* 0x00000034ff0b7e24 */ /* 0x000fc6000f8e00ff */
[----:B------:R-:W-:-:S04]  /*9330*/  SHF.R.U32.HI R4, RZ, 0x4, R4 ;  /* 0x00000004ff047819 */ /* 0x000fc80000011604 */
[----:B------:R-:W-:-:S04]  /*9340*/  LOP3.LUT R4, R4, 0x3fff, RZ, 0xc0, !PT ;  /* 0x00003fff04047812 */ /* 0x000fc800078ec0ff */
[----:B------:R-:W-:Y:S01]  /*9350*/  LOP3.LUT R4, R4, 0x10000, RZ, 0xfc, !PT ;  /* 0x0001000004047812 */ /* 0x000fe200078efcff */
[----:B-1----:R-:W-:Y:S06]  /*9360*/  @P1 BRA `(.L_x_158) ;  /* 0x0000000000081947 */ /* 0x002fec0003800000 */
[----:B------:R-:W1:Y:S02]  /*9370*/  SYNCS.PHASECHK.TRANS64.TRYWAIT P1, [R21+URZ+0x29850], R0 ;  /* 0x02985000150075a7 */ /* 0x000e64000802017f */
[----:B-1----:R-:W-:Y:S05]  /*9380*/  @!P1 BRA `(.L_x_159) ;  /* 0x000000a000289947 */ /* 0x002fea0003800000 */
.L_x_158:
[----:B------:R-:W-:Y:S01]  /*9390*/  IMAD R10, R11, 0x500, R4 ;  /* 0x000005000b0a7824 */ /* 0x000fe200078e0204 */
[----:B------:R-:W-:Y:S05]  /*93a0*/  WARPSYNC.ALL ;  /* 0x0000000000007948 */ /* 0x000fea0003800000 */
[----:B------:R-:W-:Y:S01]  /*93b0*/  IMAD.MOV.U32 R11, RZ, RZ, -0x3ffffff0 ;  /* 0xc0000010ff0b7424 */ /* 0x000fe200078e00ff */
[C---:B------:R-:W-:Y:S01]  /*93c0*/  R2UR UR6, R10.reuse ;  /* 0x000000000a0672ca */ /* 0x040fe200000e0000 */
[----:B------:R-:W-:Y:S01]  /*93d0*/  WARPGROUP.ARRIVE ;  /* 0x00000000000079c5 */ /* 0x000fe20000000000 */
[C---:B------:R-:W-:Y:S01]  /*93e0*/  VIADD R12, R10.reuse, 0x100 ;  /* 0x000001000a0c7836 */ /* 0x040fe20000000000 */
[----:B------:R-:W-:Y:S01]  /*93f0*/  ULDC.64 UR4, c[0x0][0x9a0] ;  /* 0x0002680000047ab9 */ /* 0x000fe20000000a00 */
[----:B------:R-:W-:Y:S01]  /*9400*/  R2UR UR7, R11 ;  /* 0x000000000b0772ca */ /* 0x000fe200000e0000 */
[----:B------:R-:W-:Y:S01]  /*9410*/  IMAD.MOV.U32 R13, RZ, RZ, -0x3ffffff0 ;  /* 0xc0000010ff0d7424 */ /* 0x000fe200078e00ff */
[----:B------:R-:W-:Y:S01]  /*9420*/  ISETP.NE.U32.AND P1, PT, RZ, UR4, PT ;  /* 0x00000004ff007c0c */ /* 0x000fe2000bf25070 */
[----:B------:R-:W-:-:S02]  /*9430*/  VIADD R88, R10, 0x200 ;  /* 0x000002000a587836 */ /* 0x000fc40000000000 */
[----:B------:R-:W-:Y:S01]  /*9440*/  IMAD.MOV.U32 R89, RZ, RZ, -0x3ffffff0 ;  /* 0xc0000010ff597424 */ /* 0x000fe200078e00ff */
[----:B------:R-:W-:Y:S01]  /*9450*/  ISETP.NE.AND.EX P1, PT, RZ, UR5, PT, P1 ;  /* 0x00000005ff007c0c */ /* 0x000fe2000bf25310 */
[----:B------:R-:W-:-:S06]  /*9460*/  IMAD.MOV.U32 R4, RZ, RZ, 0x3f800000 ;  /* 0x3f800000ff047424 */ /* 0x000fcc00078e00ff */
[----:B------:R-:W-:Y:S01]  /*9470*/  QGMMA.64x128x32.F32.E4M3.E4M3 R24, R172, gdesc[UR4], R24, gsb0 ;  /* 0x01e00004ac187df3 */ /* 0x000fe20008000818 */
[----:B------:R-:W-:Y:S02]  /*9480*/  R2UR UR6, R12 ;  /* 0x000000000c0672ca */ /* 0x000fe400000e0000 */
[----:B------:R-:W-:-:S03]  /*9490*/  R2UR UR7, R13 ;  /* 0x000000000d0772ca */ /* 0x000fc600000e0000 */
[----:B------:R-:W0:Y:S08]  /*94a0*/  @P1 LDC.64 R12, c[0x0][0x9c8] ;  /* 0x00027200ff0c1b82 */ /* 0x000e300000000a00 */
[----:B------:R-:W2:Y:S01]  /*94b0*/  @P1 LDC.64 R14, c[0x0][0x9d0] ;  /* 0x00027400ff0e1b82 */ /* 0x000ea20000000a00 */
[----:B01----:R-:W-:-:S04]  /*94c0*/  @P1 IMAD R0, R12, UR37, RZ ;  /* 0x000000250c001c24 */ /* 0x003fc8000f8e02ff */
[----:B------:R-:W-:Y:S02]  /*94d0*/  @P1 IMAD R3, R13, UR36, R0 ;  /* 0x000000240d031c24 */ /* 0x000fe4000f8e0200 */
[----:B------:R-:W-:-:S04]  /*94e0*/  @P1 IMAD.WIDE.U32 R12, R12, UR36, RZ ;  /* 0x000000240c0c1c25 */ /* 0x000fc8000f8e00ff */
[----:B------:R-:W-:Y:S02]  /*94f0*/  @P1 IMAD.IADD R13, R13, 0x1, R3 ;  /* 0x000000010d0d1824 */ /* 0x000fe400078e0203 */
[----:B--2---:R-:W-:-:S04]  /*9500*/  @P1 IMAD.WIDE.U32 R12, R14, UR39, R12 ;  /* 0x000000270e0c1c25 */ /* 0x004fc8000f8e000c */
[----:B------:R-:W-:Y:S01]  /*9510*/  @P1 IMAD R3, R15, UR39, R13 ;  /* 0x000000270f031c24 */ /* 0x000fe2000f8e020d */
[----:B------:R-:W-:-:S04]  /*9520*/  @P1 LEA R14, P2, R12, UR4, 0x2 ;  /* 0x000000040c0e1c11 */ /* 0x000fc8000f8410ff */
[----:B------:R-:W-:-:S05]  /*9530*/  @P1 LEA.HI.X R15, R12, UR5, R3, 0x2, P2 ;  /* 0x000000050c0f1c11 */ /* 0x000fca00090f1403 */
[----:B------:R0:W2:Y:S01]  /*9540*/  @P1 LDG.E R4, desc[UR50][R14.64] ;  /* 0x000000320e041981 */ /* 0x0000a2000c1e1900 */
[----:B------:R-:W-:Y:S02]  /*9550*/  WARPGROUP.DEPBAR.LE gsb0, 0x0 ;  /* 0x00008000000079c5 */ /* 0x000fe40000010000 */
[----:B------:R-:W-:-:S06]  /*9560*/  WARPGROUP.ARRIVE ;  /* 0x00000000000079c5 */ /* 0x000fcc0000000000 */
[----:B------:R-:W-:Y:S01]  /*9570*/  QGMMA.64x128x32.F32.E4M3.E4M3 R24, R176, gdesc[UR4], R24, gsb0 ;  /* 0x01e00004b0187df3 */ /* 0x000fe20008000818 */
[----:B------:R-:W-:Y:S02]  /*9580*/  R2UR UR6, R88 ;  /* 0x00000000580672ca */ /* 0x000fe400000e0000 */
[----:B------:R-:W-:Y:S01]  /*9590*/  R2UR UR7, R89 ;  /* 0x00000000590772ca */ /* 0x000fe200000e0000 */
[----:B------:R-:W-:Y:S02]  /*95a0*/  VIADD R12, R10, 0x300 ;  /* 0x000003000a0c7836 */ /* 0x000fe40000000000 */
[----:B------:R-:W-:Y:S01]  /*95b0*/  IMAD.MOV.U32 R13, RZ, RZ, -0x3ffffff0 ;  /* 0xc0000010ff0d7424 */ /* 0x000fe200078e00ff */
[----:B------:R-:W-:Y:S02]  /*95c0*/  WARPGROUP.DEPBAR.LE gsb0, 0x0 ;  /* 0x00008000000079c5 */ /* 0x000fe40000010000 */
[----:B------:R-:W-:-:S07]  /*95d0*/  WARPGROUP.ARRIVE ;  /* 0x00000000000079c5 */ /* 0x000fce0000000000 */
[----:B------:R-:W-:Y:S01]  /*95e0*/  QGMMA.64x128x32.F32.E4M3.E4M3 R24, R180, gdesc[UR4], R24, gsb0 ;  /* 0x01e00004b4187df3 */ /* 0x000fe20008000818 */
[----:B------:R-:W-:Y:S02]  /*95f0*/  R2UR UR6, R12 ;  /* 0x000000000c0672ca */ /* 0x000fe400000e0000 */
[----:B------:R-:W-:Y:S01]  /*9600*/  R2UR UR7, R13 ;  /* 0x000000000d0772ca */ /* 0x000fe200000e0000 */
[----:B------:R-:W-:Y:S02]  /*9610*/  VIADD R10, R10, 0x400 ;  /* 0x000004000a0a7836 */ /* 0x000fe40000000000 */
[----:B------:R-:W-:Y:S01]  /*9620*/  IMAD.MOV.U32 R11, RZ, RZ, -0x3ffffff0 ;  /* 0xc0000010ff0b7424 */ /* 0x000fe200078e00ff */
[----:B------:R-:W1:Y:S04]  /*9630*/  SHFL.BFLY PT, R0, R7, 0x2, 0x1f ;  /* 0x0c401f0007007f89 */ /* 0x000e6800000e0000 */
[----:B------:R-:W3:Y:S01]  /*9640*/  SHFL.BFLY PT, R9, R8, 0x2, 0x1f ;  /* 0x0c401f0008097f89 */ /* 0x000ee200000e0000 */
[----:B------:R-:W-:-:S02]  /*9650*/  WARPGROUP.DEPBAR.LE gsb0, 0x0 ;  /* 0x00008000000079c5 */ /* 0x000fc40000010000 */
[----:B------:R-:W-:-:S06]  /*9660*/  WARPGROUP.ARRIVE ;  /* 0x00000000000079c5 */ /* 0x000fcc0000000000 */
[----:B------:R-:W-:Y:S01]  /*9670*/  QGMMA.64x128x32.F32.E4M3.E4M3 R24, R184, gdesc[UR4], R24, gsb0 ;  /* 0x01e00004b8187df3 */ /* 0x000fe20008000818 */
[----:B------:R-:W-:Y:S02]  /*9680*/  R2UR UR6, R10 ;  /* 0x000000000a0672ca */ /* 0x000fe400000e0000 */
[----:B------:R-:W-:Y:S01]  /*9690*/  R2UR UR7, R11 ;  /* 0x000000000b0772ca */ /* 0x000fe200000e0000 */
[----:B-1----:R-:W-:-:S01]  /*96a0*/  FADD.FTZ R0, R0, R7 ;  /* 0x0000000700007221 */ /* 0x002fc20000010000 */
[----:B---3--:R-:W-:-:S04]  /*96b0*/  FADD.FTZ R9, R9, R8 ;  /* 0x0000000809097221 */ /* 0x008fc80000010000 */
[----:B------:R-:W1:Y:S04]  /*96c0*/  SHFL.BFLY PT, R3, R0, 0x1, 0x1f ;  /* 0x0c201f0000037f89 */ /* 0x000e6800000e0000 */
[----:B------:R-:W0:Y:S01]  /*96d0*/  SHFL.BFLY PT, R6, R9, 0x1, 0x1f ;  /* 0x0c201f0009067f89 */ /* 0x000e2200000e0000 */
[----:B------:R-:W-:Y:S02]  /*96e0*/  IMAD.MOV.U32 R7, RZ, RZ, RZ ;  /* 0x000000ffff077224 */ /* 0x000fe400078e00ff */
[----:B-1----:R-:W-:Y:S01]  /*96f0*/  FADD.FTZ R12, R0, R3 ;  /* 0x00000003000c7221 */ /* 0x002fe20000010000 */
[----:B0-----:R-:W-:-:S04]  /*9700*/  FADD.FTZ R14, R9, R6 ;  /* 0x00000006090e7221 */ /* 0x001fc80000010000 */
[C---:B------:R-:W-:Y:S01]  /*9710*/  FSETP.NE.FTZ.AND P1, PT, R12.reuse, RZ, PT ;  /* 0x000000ff0c00720b */ /* 0x040fe20003f35000 */
[----:B------:R-:W-:Y:S01]  /*9720*/  FMUL.FTZ R13, R12, 0.00390625 ;  /* 0x3b8000000c0d7820 */ /* 0x000fe20000410000 */
[----:B------:R-:W-:-:S04]  /*9730*/  FMUL.FTZ R10, R14, 0.00390625 ;  /* 0x3b8000000e0a7820 */ /* 0x000fc80000410000 */
[----:B------:R-:W-:Y:S02]  /*9740*/  FSETP.NE.FTZ.AND P2, PT, R13, RZ, PT ;  /* 0x000000ff0d00720b */ /* 0x000fe40003f55000 */
[----:B------:R-:W-:-:S05]  /*9750*/  FSETP.NE.FTZ.AND P3, PT, R10, RZ, PT ;  /* 0x000000ff0a00720b */ /* 0x000fca0003f75000 */
[----:B------:R0:W-:Y:S01]  /*9760*/  @P1 MUFU.RCP R7, R12 ;  /* 0x0000000c00071308 */ /* 0x0001e20000001000 */
[----:B------:R-:W-:Y:S01]  /*9770*/  FSETP.NE.FTZ.AND P1, PT, R14, RZ, PT ;  /* 0x000000ff0e00720b */ /* 0x000fe20003f35000 */
[----:B------:R-:W-:Y:S01]  /*9780*/  IMAD.MOV.U32 R11, RZ, RZ, RZ ;  /* 0x000000ffff0b7224 */ /* 0x000fe200078e00ff */
[----:B------:R-:W-:Y:S02]  /*9790*/  WARPGROUP.DEPBAR.LE gsb0, 0x0 ;  /* 0x00008000000079c5 */ /* 0x000fe40000010000 */
[----:B------:R-:W-:-:S06]  /*97a0*/  WARPGROUP.ARRIVE ;  /* 0x00000000000079c5 */ /* 0x000fcc0000000000 */
[----:B------:R-:W-:Y:S01]  /*97b0*/  QGMMA.64x128x32.F32.E4M3.E4M3 R24, R188, gdesc[UR4], R24, gsb0 ;  /* 0x01e00004bc187df3 */ /* 0x000fe20008000818 */
[----:B------:R-:W1:Y:S08]  /*97c0*/  @P2 MUFU.LG2 R8, R13 ;  /* 0x0000000d00082308 */ /* 0x000e700000000c00 */
[----:B------:R-:W3:Y:S01]  /*97d0*/  @P3 MUFU.LG2 R10, R10 ;  /* 0x0000000a000a3308 */ /* 0x000ee20000000c00 */
[----:B------:R-:W-:-:S07]  /*97e0*/  IMAD.U32 R9, RZ, RZ, UR10 ;  /* 0x0000000aff097e24 */ /* 0x000fce000f8e00ff */
[----:B------:R-:W4:Y:S01]  /*97f0*/  @P1 MUFU.RCP R11, R14 ;  /* 0x0000000e000b1308 */ /* 0x000f220000001000 */
[----:B------:R-:W-:Y:S02]  /*9800*/  IMAD.U32 R6, RZ, RZ, UR10 ;  /* 0x0000000aff067e24 */ /* 0x000fe4000f8e00ff */
[----:B0-----:R-:W-:Y:S01]  /*9810*/  @P3 FMUL.FTZ R12, R9, 0.69314718246459960938 ;  /* 0x3f317218090c3820 */ /* 0x001fe20000410000 */
[----:B-1----:R-:W-:Y:S01]  /*9820*/  @P2 FMUL.FTZ R9, R8, 0.69314718246459960938 ;  /* 0x3f31721808092820 */ /* 0x002fe20000410000 */
[----:B------:R-:W-:Y:S01]  /*9830*/  @P2 FMUL.FTZ R6, R6, 0.69314718246459960938 ;  /* 0x3f31721806062820 */ /* 0x000fe20000410000 */
[----:B------:R-:W-:Y:S02]  /*9840*/  IMAD.MOV.U32 R3, RZ, RZ, -0x800000 ;  /* 0xff800000ff037424 */ /* 0x000fe400078e00ff */
[----:B---3--:R-:W-:Y:S01]  /*9850*/  @P3 FMUL.FTZ R13, R10, 0.69314718246459960938 ;  /* 0x3f3172180a0d3820 */ /* 0x008fe20000410000 */
[----:B------:R-:W-:Y:S02]  /*9860*/  IMAD.MOV.U32 R0, RZ, RZ, -0x800000 ;  /* 0xff800000ff007424 */ /* 0x000fe400078e00ff */
[----:B------:R-:W-:Y:S01]  /*9870*/  @P2 FFMA.FTZ R3, R6, R99, R9 ;  /* 0x0000006306032223 */ /* 0x000fe20000010009 */
[----:B--2---:R-:W-:Y:S01]  /*9880*/  FMUL.FTZ R9, R7, R4 ;  /* 0x0000000407097220 */ /* 0x004fe20000410000 */
[----:B------:R-:W-:Y:S01]  /*9890*/  @P3 FFMA.FTZ R0, R12, R162, R13 ;  /* 0x000000a20c003223 */ /* 0x000fe2000001000d */
[----:B----4-:R-:W-:Y:S01]  /*98a0*/  FMUL.FTZ R93, R11, R4 ;  /* 0x000000040b5d7220 */ /* 0x010fe20000410000 */
[----:B------:R-:W-:-:S02]  /*98b0*/  WARPGROUP.DEPBAR.LE gsb0, 0x0 ;  /* 0x00008000000079c5 */ /* 0x000fc40000010000 */
[----:B------:R-:W-:Y:S05]  /*98c0*/  @!P0 BRA `(.L_x_160) ;  /* 0x0000000000048947 */ /* 0x000fea0003800000 */
[----:B------:R-:W-:Y:S01]  /*98d0*/  BPT.TRAP 0x1 ;  /* 0x000000040000795c */ /* 0x000fe20000300000 */
.L_x_160:
[----:B------:R-:W-:Y:S01]  /*98e0*/  VIADD R4, R21, 0x29860 ;  /* 0x0002986015047836 */ /* 0x000fe20000000000 */
[----:B------:R-:W-:Y:S01]  /*98f0*/  UIADD3 UR52, UR52, 0x1, URZ ;  /* 0x0000000134347890 */ /* 0x000fe2000fffe03f */
[-C--:B------:R-:W-:Y:S01]  /*9900*/  FMUL.FTZ R15, R40, R9.reuse ;  /* 0x00000009280f7220 */ /* 0x080fe20000410000 */
[-C--:B------:R-:W-:Y:S01]  /*9910*/  FMUL.FTZ R7, R25, R9.reuse ;  /* 0x0000000919077220 */ /* 0x080fe20000410000 */
[-C--:B------:R-:W-:Y:S01]  /*9920*/  FMUL.FTZ R8, R29, R9.reuse ;  /* 0x000000091d087220 */ /* 0x080fe20000410000 */
[----:B------:R-:W-:Y:S01]  /*9930*/  PRMT R4, R5, 0x654, R4 ;  /* 0x0000065405047816 */ /* 0x000fe20000000004 */
[----:B------:R-:W-:Y:S01]  /*9940*/  UISETP.NE.AND UP0, UPT, UR52, 0x2, UPT ;  /* 0x000000023400788c */ /* 0x000fe2000bf05270 */
[-C--:B------:R-:W-:Y:S01]  /*9950*/  FMUL.FTZ R89, R56, R9.reuse ;  /* 0x0000000938597220 */ /* 0x080fe20000410000 */
[-C--:B------:R-:W-:Y:S01]  /*9960*/  FMUL.FTZ R91, R64, R9.reuse ;  /* 0x00000009405b7220 */ /* 0x080fe20000410000 */
[----:B------:R0:W-:Y:S01]  /*9970*/  SYNCS.ARRIVE.TRANS64.RED.A1T0 RZ, [R4+URZ], RZ ;  /* 0x000000ff04ff79a7 */ /* 0x0001e2000810043f */
        /* <DEDUP_REMOVED lines=29> */
[----:B------:R-:W-:Y:S01]  /*9b50*/  USEL UR4, URZ, 0x1, UP0 ;  /* 0x000000013f047887 */ /* 0x000fe20008000000 */
        /* <DEDUP_REMOVED lines=30> */
[----:B------:R-:W-:Y:S01]  /*9d40*/  FMUL.FTZ R83, R83, R93 ;  /* 0x0000005d53537220 */ /* 0x000fe20000410000 */
[----:B------:R-:W-:-:S02]  /*9d50*/  UIADD3 UR46, UR46, 0x1, URZ ;  /* 0x000000012e2e7890 */ /* 0x000fc4000fffe03f */
[----:B------:R-:W-:Y:S02]  /*9d60*/  USEL UR52, UR52, URZ, UP0 ;  /* 0x0000003f34347287 */ /* 0x000fe40008000000 */
[----:B0-----:R-:W-:-:S12]  /*9d70*/  ULOP3.LUT UR45, UR45, UR4, URZ, 0x3c, !UPT ;  /* 0x000000042d2d7292 */ /* 0x001fd8000f8e3c3f */
.L_x_138:
[----:B------:R-:W0:Y:S01]  /*9d80*/  S2R R5, SR_CgaCtaId ;  /* 0x0000000000057919 */ /* 0x000e220000008800 */
[----:B------:R-:W-:Y:S01]  /*9d90*/  MOV R32, 0x400 ;  /* 0x0000040000207802 */ /* 0x000fe20000000f00 */
[----:B------:R-:W-:Y:S01]  /*9da0*/  UISETP.NE.AND UP0, UPT, UR44, URZ, UPT ;  /* 0x0000003f2c00728c */ /* 0x000fe2000bf05270 */
[----:B------:R-:W-:Y:S01]  /*9db0*/  BSSY B0, `(.L_x_161) ;  /* 0x00003b2000007945 */ /* 0x000fe20003800000 */
[----:B------:R-:W-:Y:S09]  /*9dc0*/  BAR.SYNC.DEFER_BLOCKING 0x5, 0x180 ;  /* 0x0146000000007b1d */ /* 0x000ff20000010000 */
[----:B------:R-:W-:Y:S01]  /*9dd0*/  @!UP0 ULDC UR44, c[0x0][0xad4] ;  /* 0x0002b500002c8ab9 */ /* 0x000fe20000000800 */
[----:B0-----:R-:W-:-:S05]  /*9de0*/  LEA R32, R5, R32, 0x18 ;  /* 0x0000002005207211 */ /* 0x001fca00078ec0ff */
[----:B------:R-:W0:Y:S02]  /*9df0*/  LDS.128 R36, [R32+0x298d0] ;  /* 0x0298d00020247984 */ /* 0x000e240000000c00 */
[----:B0-----:R-:W-:Y:S02]  /*9e00*/  R2UR UR6, R37 ;  /* 0x00000000250672ca */ /* 0x001fe400000e0000 */
[----:B------:R-:W-:Y:S01]  /*9e10*/  R2UR UR5, R38 ;  /* 0x00000000260572ca */ /* 0x000fe200000e0000 */
[----:B------:R-:W-:Y:S06]  /*9e20*/  BAR.ARV 0x4, 0x180 ;  /* 0x0106000000007b1d */ /* 0x000fec0000002000 */
[----:B------:R-:W-:Y:S08]  /*9e30*/  @P0 BRA `(.L_x_162) ;  /* 0x0000002c008c0947 */ /* 0x000ff00003800000 */
[----:B------:R-:W0:Y:S01]  /*9e40*/  S2R R27, SR_TID.X ;  /* 0x00000000001b7919 */ /* 0x000e220000002100 */
[----:B------:R-:W-:Y:S01]  /*9e50*/  ULDC.64 UR8, c[0x4][0x40] ;  /* 0x0100100000087ab9 */ /* 0x000fe20000000a00 */
[----:B------:R-:W-:Y:S01]  /*9e60*/  USHF.L.U32 UR4, UR36, 0x2, URZ ;  /* 0x0000000224047899 */ /* 0x000fe2000800063f */
[----:B------:R-:W-:Y:S01]  /*9e70*/  ULDC.64 UR10, c[0x0][0xc00] ;  /* 0x00030000000a7ab9 */ /* 0x000fe20000000a00 */
[----:B0-----:R-:W-:-:S05]  /*9e80*/  IMAD.SHL.U32 R4, R27, 0x4, RZ ;  /* 0x000000041b047824 */ /* 0x001fca00078e00ff */
[----:B------:R-:W-:Y:S01]  /*9e90*/  LOP3.LUT R4, R4, 0xc, RZ, 0xc0, !PT ;  /* 0x0000000c04047812 */ /* 0x000fe200078ec0ff */
[----:B------:R-:W-:Y:S03]  /*9ea0*/  BAR.SYNC.DEFER_BLOCKING 0x1, 0x100 ;  /* 0x0044000000007b1d */ /* 0x000fe60000010000 */
[----:B------:R-:W-:-:S05]  /*9eb0*/  IADD3 R4, P0, R4, UR8, RZ ;  /* 0x0000000804047c10 */ /* 0x000fca000ff1e0ff */
[----:B------:R-:W-:-:S05]  /*9ec0*/  IMAD.X R5, RZ, RZ, UR9, P0 ;  /* 0x00000009ff057e24 */ /* 0x000fca00080e06ff */
[----:B------:R0:W2:Y:S01]  /*9ed0*/  LDG.E.CONSTANT R26, desc[UR50][R4.64] ;  /* 0x00000032041a7981 */ /* 0x0000a2000c1e9900 */
[----:B------:R-:W-:Y:S01]  /*9ee0*/  LOP3.LUT P0, R27, R27, 0x3, RZ, 0xc0, !PT ;  /* 0x000000031b1b7812 */ /* 0x000fe2000780c0ff */
[----:B------:R-:W-:Y:S02]  /*9ef0*/  USHF.L.U64.HI UR12, UR36, 0x2, UR37 ;  /* 0x00000002240c7899 */ /* 0x000fe40008010225 */
[----:B------:R-:W-:Y:S01]  /*9f00*/  UIADD3 UR7, UP0, UR4, UR10, URZ ;  /* 0x0000000a04077290 */ /* 0x000fe2000ff1e03f */
[----:B------:R-:W-:-:S03]  /*9f10*/  ISETP.EQ.OR P0, PT, R27, 0x3, !P0 ;  /* 0x000000031b00780c */ /* 0x000fc60004702670 */
[----:B------:R-:W-:Y:S01]  /*9f20*/  UIADD3.X UR8, UR12, UR11, URZ, UP0, !UPT ;  /* 0x0000000b0c087290 */ /* 0x000fe200087fe43f */
[----:B------:R-:W-:Y:S01]  /*9f30*/  SEL R131, R88, R41, P0 ;  /* 0x0000002958837207 */ /* 0x000fe20000000000 */
[----:B0-----:R-:W0:Y:S01]  /*9f40*/  S2R R5, SR_SWINHI ;  /* 0x0000000000057919 */ /* 0x001e220000002f00 */
        /* <DEDUP_REMOVED lines=16> */
[----:B------:R-:W-:-:S02]  /*a050*/  MOV R20, R32 ;  /* 0x0000002000147202 */ /* 0x000fc40000000f00 */
[----:B0-----:R-:W-:Y:S02]  /*a060*/  MOV R21, R5 ;  /* 0x0000000500157202 */ /* 0x001fe40000000f00 */
[----:B------:R-:W-:Y:S02]  /*a070*/  SEL R69, R84, R85, P0 ;  /* 0x0000005554457207 */ /* 0x000fe40000000000 */
[----:B------:R-:W-:Y:S01]  /*a080*/  SEL R46, R85, R84, P0 ;  /* 0x00000054552e7207 */ /* 0x000fe20000000000 */
[----:B------:R-:W-:Y:S01]  /*a090*/  IMAD.WIDE R8, R220, 0x2, R20 ;  /* 0x00000002dc087825 */ /* 0x000fe200078e0214 */
[----:B------:R-:W-:Y:S02]  /*a0a0*/  SEL R53, R52, R53, P0 ;  /* 0x0000003534357207 */ /* 0x000fe40000000000 */
[----:B------:R-:W-:Y:S02]  /*a0b0*/  SEL R85, R56, R57, P0 ;  /* 0x0000003938557207 */ /* 0x000fe40000000000 */
[----:B------:R-:W-:-:S02]  /*a0c0*/  SEL R52, R57, R56, P0 ;  /* 0x0000003839347207 */ /* 0x000fc40000000000 */
[----:B------:R-:W-:Y:S02]  /*a0d0*/  IADD3 R57, P1, R8, 0x40, RZ ;  /* 0x0000004008397810 */ /* 0x000fe40007f3e0ff */
[----:B------:R-:W-:Y:S02]  /*a0e0*/  SEL R139, R12, R33, P0 ;  /* 0x000000210c8b7207 */ /* 0x000fe40000000000 */
[----:B------:R-:W-:Y:S01]  /*a0f0*/  SEL R28, R33, R12, P0 ;  /* 0x0000000c211c7207 */ /* 0x000fe20000000000 */
[----:B------:R-:W-:Y:S01]  /*a100*/  IMAD.X R11, RZ, RZ, R9, P1 ;  /* 0x000000ffff0b7224 */ /* 0x000fe200008e0609 */
[----:B------:R-:W-:Y:S02]  /*a110*/  SEL R143, R6, R7, P0 ;  /* 0x00000007068f7207 */ /* 0x000fe40000000000 */
[----:B------:R-:W-:Y:S02]  /*a120*/  SEL R27, R7, R6, P0 ;  /* 0x00000006071b7207 */ /* 0x000fe40000000000 */
[----:B------:R-:W-:-:S02]  /*a130*/  IADD3 R33, P6, R8, 0x20, RZ ;  /* 0x0000002008217810 */ /* 0x000fc40007fde0ff */
[----:B------:R-:W-:Y:S02]  /*a140*/  LOP3.LUT R6, R57, 0x380, RZ, 0xc0, !PT ;  /* 0x0000038039067812 */ /* 0x000fe400078ec0ff */
[----:B------:R-:W-:Y:S02]  /*a150*/  SEL R119, R92, R73, P0 ;  /* 0x000000495c777207 */ /* 0x000fe40000000000 */
[----:B------:R-:W-:Y:S02]  /*a160*/  SEL R42, R73, R92, P0 ;  /* 0x0000005c492a7207 */ /* 0x000fe40000000000 */
[----:B------:R-:W-:Y:S02]  /*a170*/  SEL R73, R66, R67, P0 ;  /* 0x0000004342497207 */ /* 0x000fe40000000000 */
[----:B------:R-:W-:Y:S02]  /*a180*/  SEL R95, R67, R66, P0 ;  /* 0x00000042435f7207 */ /* 0x000fe40000000000 */
[----:B------:R-:W-:-:S02]  /*a190*/  LOP3.LUT R4, R33, 0x380, RZ, 0xc0, !PT ;  /* 0x0000038021047812 */ /* 0x000fc400078ec0ff */
[----:B------:R-:W-:Y:S02]  /*a1a0*/  SEL R127, R89, R64, P0 ;  /* 0x00000040597f7207 */ /* 0x000fe40000000000 */
[----:B------:R-:W-:Y:S02]  /*a1b0*/  SEL R35, R64, R89, P0 ;  /* 0x0000005940237207 */ /* 0x000fe40000000000 */
[----:B------:R-:W-:Y:S02]  /*a1c0*/  SEL R67, R82, R83, P0 ;  /* 0x0000005352437207 */ /* 0x000fe40000000000 */
[----:B------:R-:W-:Y:S02]  /*a1d0*/  SEL R109, R83, R82, P0 ;  /* 0x00000052536d7207 */ /* 0x000fe40000000000 */
[----:B------:R-:W-:Y:S02]  /*a1e0*/  SHF.R.U64 R6, R6, 0x3, RZ ;  /* 0x0000000306067819 */ /* 0x000fe400000012ff */
[----:B------:R-:W-:-:S02]  /*a1f0*/  SEL R89, R54, R55, P0 ;  /* 0x0000003736597207 */ /* 0x000fc40000000000 */
[----:B------:R-:W-:Y:S02]  /*a200*/  IADD3 R83, P4, R8, 0x4020, RZ ;  /* 0x0000402008537810 */ /* 0x000fe40007f9e0ff */
[----:B------:R-:W-:Y:S02]  /*a210*/  SEL R123, R91, R72, P0 ;  /* 0x000000485b7b7207 */ /* 0x000fe40000000000 */
[----:B------:R-:W-:Y:S01]  /*a220*/  SEL R37, R72, R91, P0 ;  /* 0x0000005b48257207 */ /* 0x000fe20000000000 */
[----:B------:R-:W-:Y:S01]  /*a230*/  IMAD.X R7, RZ, RZ, R9, P4 ;  /* 0x000000ffff077224 */ /* 0x000fe200020e0609 */
        /* <DEDUP_REMOVED lines=13> */
[----:B------:R-:W-:Y:S02]  /*a310*/  SHF.R.U64 R4, R4, 0x3, RZ ;  /* 0x0000000304047819 */ /* 0x000fe400000012ff */
[----:B------:R-:W-:-:S02]  /*a320*/  SEL R133, R25, R90, P0 ;  /* 0x0000005a19857207 */ /* 0x000fc40000000000 */
[----:B------:R-:W-:Y:S01]  /*a330*/  SEL R40, R90, R25, P0 ;  /* 0x000000195a287207 */ /* 0x000fe20000000000 */
[----:B------:R-:W-:Y:S01]  /*a340*/  IMAD.X R25, RZ, RZ, R9, P6 ;  /* 0x000000ffff197224 */ /* 0x000fe200030e0609 */
[----:B------:R-:W-:Y:S02]  /*a350*/  SEL R65, R62, R63, P0 ;  /* 0x0000003f3e417207 */ /* 0x000fe40000000000 */
[----:B------:R-:W-:Y:S02]  /*a360*/  SEL R111, R63, R62, P0 ;  /* 0x0000003e3f6f7207 */ /* 0x000fe40000000000 */
[----:B------:R-:W-:Y:S02]  /*a370*/  SEL R77, R70, R71, P0 ;  /* 0x00000047464d7207 */ /* 0x000fe40000000000 */
[----:B------:R-:W-:Y:S02]  /*a380*/  SEL R103, R71, R70, P0 ;  /* 0x0000004647677207 */ /* 0x000fe40000000000 */
[----:B------:R-:W-:-:S02]  /*a390*/  SEL R75, R78, R79, P0 ;  /* 0x0000004f4e4b7207 */ /* 0x000fc40000000000 */
[----:B------:R-:W-:Y:S02]  /*a3a0*/  SEL R107, R79, R78, P0 ;  /* 0x0000004e4f6b7207 */ /* 0x000fe40000000000 */
[C---:B------:R-:W-:Y:S02]  /*a3b0*/  IADD3 R59, P2, R8.reuse, 0x60, RZ ;  /* 0x00000060083b7810 */ /* 0x040fe40007f5e0ff */
[----:B------:R-:W-:Y:S02]  /*a3c0*/  IADD3 R38, P5, R8, 0x4040, RZ ;  /* 0x0000404008267810 */ /* 0x000fe40007fbe0ff */
[----:B------:R-:W-:Y:S01]  /*a3d0*/  LOP3.LUT R10, R6, R57, RZ, 0x3c, !PT ;  /* 0x00000039060a7212 */ /* 0x000fe200078e3cff */
[--C-:B------:R-:W-:Y:S01]  /*a3e0*/  IMAD.X R15, RZ, RZ, R9.reuse, P2 ;  /* 0x000000ffff0f7224 */ /* 0x100fe200010e0609 */
[----:B------:R-:W-:Y:S01]  /*a3f0*/  SEL R71, R86, R87, P0 ;  /* 0x0000005756477207 */ /* 0x000fe20000000000 */
[----:B------:R-:W-:Y:S01]  /*a400*/  IMAD.X R101, RZ, RZ, R9, P5 ;  /* 0x000000ffff657224 */ /* 0x000fe200028e0609 */
[----:B------:R-:W-:-:S02]  /*a410*/  SEL R79, R87, R86, P0 ;  /* 0x00000056574f7207 */ /* 0x000fc40000000000 */
[----:B------:R-:W-:Y:S02]  /*a420*/  IADD3 R63, P3, R8, 0x4000, RZ ;  /* 0x00004000083f7810 */ /* 0x000fe40007f7e0ff */
[----:B------:R-:W-:Y:S02]  /*a430*/  LOP3.LUT R6, R83, 0x380, RZ, 0xc0, !PT ;  /* 0x0000038053067812 */ /* 0x000fe400078ec0ff */
[----:B------:R-:W-:Y:S02]  /*a440*/  SEL R99, R13, R24, P0 ;  /* 0x000000180d637207 */ /* 0x000fe40000000000 */
[----:B------:R-:W-:Y:S01]  /*a450*/  SEL R51, R24, R13, P0 ;  /* 0x0000000d18337207 */ /* 0x000fe20000000000 */
[----:B------:R-:W-:Y:S01]  /*a460*/  IMAD.X R13, RZ, RZ, R9, P3 ;  /* 0x000000ffff0d7224 */ /* 0x000fe200018e0609 */
[----:B------:R-:W-:Y:S02]  /*a470*/  IADD3 R87, P6, R8, 0x4060, RZ ;  /* 0x0000406008577810 */ /* 0x000fe40007fde0ff */
[----:B------:R-:W-:-:S02]  /*a480*/  LOP3.LUT R24, R4, R33, RZ, 0x3c, !PT ;  /* 0x0000002104187212 */ /* 0x000fc400078e3cff */
[----:B------:R-:W-:Y:S02]  /*a490*/  LOP3.LUT R12, R59, 0x380, RZ, 0xc0, !PT ;  /* 0x000003803b0c7812 */ /* 0x000fe400078ec0ff */
[----:B------:R-:W-:Y:S02]  /*a4a0*/  LOP3.LUT R33, R38, 0x380, RZ, 0xc0, !PT ;  /* 0x0000038026217812 */ /* 0x000fe400078ec0ff */
[----:B------:R-:W-:Y:S02]  /*a4b0*/  LOP3.LUT R5, R8, 0x380, RZ, 0xc0, !PT ;  /* 0x0000038008057812 */ /* 0x000fe400078ec0ff */
[----:B------:R-:W-:Y:S02]  /*a4c0*/  LOP3.LUT R4, R63, 0x380, RZ, 0xc0, !PT ;  /* 0x000003803f047812 */ /* 0x000fe400078ec0ff */
[----:B------:R-:W-:Y:S02]  /*a4d0*/  SHF.R.U64 R6, R6, 0x3, RZ ;  /* 0x0000000306067819 */ /* 0x000fe400000012ff */
[----:B------:R-:W-:-:S02]  /*a4e0*/  LOP3.LUT R56, R87, 0x380, RZ, 0xc0, !PT ;  /* 0x0000038057387812 */ /* 0x000fc400078ec0ff */
[----:B------:R-:W-:Y:S02]  /*a4f0*/  SHF.R.U64 R12, R12, 0x3, RZ ;  /* 0x000000030c0c7819 */ /* 0x000fe400000012ff */
[----:B------:R-:W-:Y:S02]  /*a500*/  SHF.R.U64 R33, R33, 0x3, RZ ;  /* 0x0000000321217819 */ /* 0x000fe400000012ff */
[----:B------:R-:W-:Y:S02]  /*a510*/  SHF.R.U64 R5, R5, 0x3, RZ ;  /* 0x0000000305057819 */ /* 0x000fe400000012ff */
[----:B------:R-:W-:Y:S02]  /*a520*/  SHF.R.U64 R4, R4, 0x3, RZ ;  /* 0x0000000304047819 */ /* 0x000fe400000012ff */
[----:B------:R-:W-:Y:S02]  /*a530*/  LOP3.LUT R6, R6, R83, RZ, 0x3c, !PT ;  /* 0x0000005306067212 */ /* 0x000fe400078e3cff */
[----:B------:R-:W-:-:S02]  /*a540*/  SEL R97, R14, R47, P0 ;  /* 0x0000002f0e617207 */ /* 0x000fc40000000000 */
[----:B------:R-:W-:Y:S02]  /*a550*/  SHF.R.U64 R56, R56, 0x3, RZ ;  /* 0x0000000338387819 */ /* 0x000fe400000012ff */
[----:B------:R-:W-:Y:S02]  /*a560*/  SEL R47, R47, R14, P0 ;  /* 0x0000000e2f2f7207 */ /* 0x000fe40000000000 */
[----:B------:R-:W-:Y:S02]  /*a570*/  LOP3.LUT R14, R12, R59, RZ, 0x3c, !PT ;  /* 0x0000003b0c0e7212 */ /* 0x000fe400078e3cff */
[----:B------:R-:W-:Y:S02]  /*a580*/  LOP3.LUT R100, R33, R38, RZ, 0x3c, !PT ;  /* 0x0000002621647212 */ /* 0x000fe400078e3cff */
[----:B------:R-:W-:Y:S01]  /*a590*/  LOP3.LUT R8, R5, R8, RZ, 0x3c, !PT ;  /* 0x0000000805087212 */ /* 0x000fe200078e3cff */
[----:B------:R-:W-:Y:S01]  /*a5a0*/  IMAD.X R5, RZ, RZ, R9, P6 ;  /* 0x000000ffff057224 */ /* 0x000fe200030e0609 */
[----:B------:R-:W-:-:S02]  /*a5b0*/  LOP3.LUT R12, R4, R63, RZ, 0x3c, !PT ;  /* 0x0000003f040c7212 */ /* 0x000fc400078e3cff */
[----:B------:R-:W-:Y:S02]  /*a5c0*/  MOV R38, R6 ;  /* 0x0000000600267202 */ /* 0x000fe40000000f00 */
[----:B------:R-:W-:Y:S02]  /*a5d0*/  LOP3.LUT R4, R56, R87, RZ, 0x3c, !PT ;  /* 0x0000005738047212 */ /* 0x000fe400078e3cff */
[----:B------:R-:W-:Y:S02]  /*a5e0*/  MOV R100, R100 ;  /* 0x0000006400647202 */ /* 0x000fe40000000f00 */
[----:B------:R-:W-:Y:S02]  /*a5f0*/  MOV R101, R4 ;  /* 0x0000000400657202 */ /* 0x000fe40000000f00 */
[----:B------:R-:W-:Y:S02]  /*a600*/  MOV R33, R12 ;  /* 0x0000000c00217202 */ /* 0x000fe40000000f00 */
[----:B------:R-:W-:-:S02]  /*a610*/  MOV R10, R10 ;  /* 0x0000000a000a7202 */ /* 0x000fc40000000f00 */
[----:B------:R-:W-:Y:S02]  /*a620*/  MOV R8, R8 ;  /* 0x0000000800087202 */ /* 0x000fe40000000f00 */
[----:B------:R-:W-:Y:S02]  /*a630*/  MOV R11, R14 ;  /* 0x0000000e000b7202 */ /* 0x000fe40000000f00 */
[----:B------:R-:W-:Y:S02]  /*a640*/  MOV R9, R24 ;  /* 0x0000001800097202 */ /* 0x000fe40000000f00 */
[----:B--2---:R-:W-:Y:S01]  /*a650*/  LOP3.LUT R6, R26, 0x2, RZ, 0x3c, !PT ;  /* 0x000000021a067812 */ /* 0x004fe200078e3cff */
[----:B------:R-:W-:Y:S04]  /*a660*/  SHFL.IDX PT, R60, R93, R26, 0x1c1f ;  /* 0x001c1f1a5d3c7589 */ /* 0x000fe800000e0000 */
[----:B------:R-:W-:Y:S04]  /*a670*/  SHFL.IDX PT, R96, R143, R26, 0x1c1f ;  /* 0x001c1f1a8f607589 */ /* 0x000fe800000e0000 */
[----:B------:R-:W-:Y:S04]  /*a680*/  SHFL.IDX PT, R92, R139, R26, 0x1c1f ;  /* 0x001c1f1a8b5c7589 */ /* 0x000fe800000e0000 */
[----:B------:R-:W-:Y:S04]  /*a690*/  SHFL.IDX PT, R62, R89, R26, 0x1c1f ;  /* 0x001c1f1a593e7589 */ /* 0x000fe800000e0000 */
[----:B------:R-:W0:Y:S04]  /*a6a0*/  SHFL.IDX PT, R27, R27, R6, 0x1c1f ;  /* 0x001c1f061b1b7589 */ /* 0x000e2800000e0000 */
[----:B------:R-:W1:Y:S04]  /*a6b0*/  SHFL.IDX PT, R93, R28, R6, 0x1c1f ;  /* 0x001c1f061c5d7589 */ /* 0x000e6800000e0000 */
[----:B------:R-:W-:Y:S04]  /*a6c0*/  SHFL.IDX PT, R4, R145, R26, 0x1c1f ;  /* 0x001c1f1a91047589 */ /* 0x000fe800000e0000 */
[----:B------:R-:W-:Y:S04]  /*a6d0*/  SHFL.IDX PT, R88, R135, R26, 0x1c1f ;  /* 0x001c1f1a87587589 */ /* 0x000fe800000e0000 */
[----:B------:R-:W-:Y:S04]  /*a6e0*/  SHFL.IDX PT, R57, R113, R26, 0x1c1f ;  /* 0x001c1f1a71397589 */ /* 0x000fe800000e0000 */
[----:B------:R-:W-:Y:S04]  /*a6f0*/  SHFL.IDX PT, R56, R115, R26, 0x1c1f ;  /* 0x001c1f1a73387589 */ /* 0x000fe800000e0000 */
[----:B------:R-:W-:Y:S01]  /*a700*/  SHFL.IDX PT, R58, R99, R26, 0x1c1f ;  /* 0x001c1f1a633a7589 */ /* 0x000fe200000e0000 */
[----:B0-----:R-:W-:-:S02]  /*a710*/  SEL R98, R96, R27, P0 ;  /* 0x0000001b60627207 */ /* 0x001fc40000000000 */
[----:B------:R-:W-:Y:S01]  /*a720*/  SEL R96, R27, R96, P0 ;  /* 0x000000601b607207 */ /* 0x000fe20000000000 */
[----:B------:R-:W-:Y:S01]  /*a730*/  SHFL.IDX PT, R63, R85, R26, 0x1c1f ;  /* 0x001c1f1a553f7589 */ /* 0x000fe200000e0000 */
[----:B-1----:R-:W-:Y:S02]  /*a740*/  SEL R94, R92, R93, P0 ;  /* 0x0000005d5c5e7207 */ /* 0x002fe40000000000 */
[----:B------:R-:W-:Y:S01]  /*a750*/  SEL R92, R93, R92, P0 ;  /* 0x0000005c5d5c7207 */ /* 0x000fe20000000000 */
[----:B------:R-:W0:Y:S04]  /*a760*/  SHFL.IDX PT, R29, R29, R6, 0x1c1f ;  /* 0x001c1f061d1d7589 */ /* 0x000e2800000e0000 */
[----:B------:R-:W1:Y:S04]  /*a770*/  SHFL.IDX PT, R89, R30, R6, 0x1c1f ;  /* 0x001c1f061e597589 */ /* 0x000e6800000e0000 */
[----:B------:R-:W-:Y:S04]  /*a780*/  SHFL.IDX PT, R48, R48, R6, 0x1c1f ;  /* 0x001c1f0630307589 */ /* 0x000fe800000e0000 */
[----:B------:R-:W-:Y:S04]  /*a790*/  SHFL.IDX PT, R49, R49, R6, 0x1c1f ;  /* 0x001c1f0631317589 */ /* 0x000fe800000e0000 */
[----:B------:R-:W2:Y:S04]  /*a7a0*/  SHFL.IDX PT, R51, R51, R6, 0x1c1f ;  /* 0x001c1f0633337589 */ /* 0x000ea800000e0000 */
[----:B------:R-:W-:Y:S04]  /*a7b0*/  SHFL.IDX PT, R5, R141, R26, 0x1c1f ;  /* 0x001c1f1a8d057589 */ /* 0x000fe800000e0000 */
[----:B------:R-:W-:Y:S01]  /*a7c0*/  SHFL.IDX PT, R84, R131, R26, 0x1c1f ;  /* 0x001c1f1a83547589 */ /* 0x000fe200000e0000 */
[----:B0-----:R-:W-:-:S03]  /*a7d0*/  SEL R99, R4, R29, P0 ;  /* 0x0000001d04637207 */ /* 0x001fc60000000000 */
[----:B------:R0:W-:Y:S01]  /*a7e0*/  SHFL.IDX PT, R59, R97, R26, 0x1c1f ;  /* 0x001c1f1a613b7589 */ /* 0x0001e200000e0000 */
[----:B-1----:R-:W-:Y:S02]  /*a7f0*/  SEL R90, R88, R89, P0 ;  /* 0x00000059585a7207 */ /* 0x002fe40000000000 */
[----:B------:R-:W-:Y:S01]  /*a800*/  SEL R88, R89, R88, P0 ;  /* 0x0000005859587207 */ /* 0x000fe20000000000 */
[----:B------:R-:W-:Y:S04]  /*a810*/  SHFL.IDX PT, R61, R61, R26, 0x1c1f ;  /* 0x001c1f1a3d3d7589 */ /* 0x000fe800000e0000 */
[----:B------:R-:W-:Y:S01]  /*a820*/  SHFL.IDX PT, R66, R81, R26, 0x1c1f ;  /* 0x001c1f1a51427589 */ /* 0x000fe200000e0000 */
[----:B0-----:R-:W-:-:S03]  /*a830*/  SEL R97, R29, R4, P0 ;  /* 0x000000041d617207 */ /* 0x001fc60000000000 */
[----:B------:R-:W0:Y:S01]  /*a840*/  SHFL.IDX PT, R12, R31, R6, 0x1c1f ;  /* 0x001c1f061f0c7589 */ /* 0x000e2200000e0000 */
[----:B------:R-:W-:-:S03]  /*a850*/  F2FP.BF16.F32.PACK_AB R4, R99, R98 ;  /* 0x000000626304723e */ /* 0x000fc600000010ff */
[----:B------:R-:W1:Y:S04]  /*a860*/  SHFL.IDX PT, R85, R34, R6, 0x1c1f ;  /* 0x001c1f0622557589 */ /* 0x000e6800000e0000 */
[----:B------:R2:W-:Y:S04]  /*a870*/  SHFL.IDX PT, R30, R47, R6, 0x1c1f ;  /* 0x001c1f062f1e7589 */ /* 0x0005e800000e0000 */
[----:B------:R-:W-:Y:S04]  /*a880*/  SHFL.IDX PT, R53, R53, R6, 0x1c1f ;  /* 0x001c1f0635357589 */ /* 0x000fe800000e0000 */
[----:B------:R-:W-:Y:S01]  /*a890*/  SHFL.IDX PT, R50, R50, R6, 0x1c1f ;  /* 0x001c1f0632327589 */ /* 0x000fe200000e0000 */
[----:B--2---:R-:W-:-:S03]  /*a8a0*/  SEL R47, R51, R58, P0 ;  /* 0x0000003a332f7207 */ /* 0x004fc60000000000 */
[----:B------:R-:W-:Y:S04]  /*a8b0*/  SHFL.IDX PT, R7, R137, R26, 0x1c1f ;  /* 0x001c1f1a89077589 */ /* 0x000fe800000e0000 */
[----:B------:R-:W-:Y:S01]  /*a8c0*/  SHFL.IDX PT, R80, R127, R26, 0x1c1f ;  /* 0x001c1f1a7f507589 */ /* 0x000fe200000e0000 */
[----:B0-----:R-:W-:-:S03]  /*a8d0*/  SEL R93, R12, R5, P0 ;  /* 0x000000050c5d7207 */ /* 0x001fc60000000000 */
[----:B------:R-:W-:Y:S01]  /*a8e0*/  SHFL.IDX PT, R65, R65, R26, 0x1c1f ;  /* 0x001c1f1a41417589 */ /* 0x000fe200000e0000 */
[----:B-1----:R-:W-:Y:S02]  /*a8f0*/  SEL R86, R84, R85, P0 ;  /* 0x0000005554567207 */ /* 0x002fe40000000000 */
[----:B------:R-:W-:Y:S01]  /*a900*/  SEL R84, R85, R84, P0 ;  /* 0x0000005455547207 */ /* 0x000fe20000000000 */
[----:B------:R-:W-:Y:S04]  /*a910*/  SHFL.IDX PT, R72, R77, R26, 0x1c1f ;  /* 0x001c1f1a4d487589 */ /* 0x000fe800000e0000 */
[----:B------:R-:W-:Y:S04]  /*a920*/  SHFL.IDX PT, R78, R71, R26, 0x1c1f ;  /* 0x001c1f1a474e7589 */ /* 0x000fe800000e0000 */
[----:B------:R-:W0:Y:S04]  /*a930*/  SHFL.IDX PT, R36, R36, R6, 0x1c1f ;  /* 0x001c1f0624247589 */ /* 0x000e2800000e0000 */
[----:B------:R-:W1:Y:S04]  /*a940*/  SHFL.IDX PT, R79, R79, R6, 0x1c1f ;  /* 0x001c1f064f4f7589 */ /* 0x000e6800000e0000 */
[----:B------:R1:W2:Y:S04]  /*a950*/  SHFL.IDX PT, R81, R35, R6, 0x1c1f ;  /* 0x001c1f0623517589 */ /* 0x0002a800000e0000 */
[----:B------:R-:W-:Y:S04]  /*a960*/  SHFL.IDX PT, R55, R55, R6, 0x1c1f ;  /* 0x001c1f0637377589 */ /* 0x000fe800000e0000 */
[----:B------:R-:W3:Y:S04]  /*a970*/  SHFL.IDX PT, R34, R52, R6, 0x1c1f ;  /* 0x001c1f0634227589 */ /* 0x000ee800000e0000 */
[----:B------:R-:W-:Y:S04]  /*a980*/  SHFL.IDX PT, R70, R111, R6, 0x1c1f ;  /* 0x001c1f066f467589 */ /* 0x000fe800000e0000 */
[----:B------:R-:W-:Y:S01]  /*a990*/  SHFL.IDX PT, R13, R133, R26, 0x1c1f ;  /* 0x001c1f1a850d7589 */ /* 0x000fe200000e0000 */
[----:B0-----:R-:W-:-:S03]  /*a9a0*/  SEL R89, R36, R7, P0 ;  /* 0x0000000724597207 */ /* 0x001fc60000000000 */
[----:B------:R-:W-:Y:S01]  /*a9b0*/  SHFL.IDX PT, R76, R123, R26, 0x1c1f ;  /* 0x001c1f1a7b4c7589 */ /* 0x000fe200000e0000 */
[----:B-1----:R-:W-:-:S03]  /*a9c0*/  SEL R35, R78, R79, P0 ;  /* 0x0000004f4e237207 */ /* 0x002fc60000000000 */
[----:B------:R-:W-:Y:S01]  /*a9d0*/  SHFL.IDX PT, R68, R117, R26, 0x1c1f ;  /* 0x001c1f1a75447589 */ /* 0x000fe200000e0000 */
[----:B--2---:R-:W-:Y:S02]  /*a9e0*/  SEL R82, R80, R81, P0 ;  /* 0x0000005150527207 */ /* 0x004fe40000000000 */
[----:B------:R-:W-:Y:S01]  /*a9f0*/  SEL R80, R81, R80, P0 ;  /* 0x0000005051507207 */ /* 0x000fe20000000000 */
[----:B------:R-:W-:Y:S04]  /*aa00*/  SHFL.IDX PT, R104, R75, R26, 0x1c1f ;  /* 0x001c1f1a4b687589 */ /* 0x000fe800000e0000 */
[----:B------:R0:W1:Y:S01]  /*aa10*/  SHFL.IDX PT, R14, R40, R6, 0x1c1f ;  /* 0x001c1f06280e7589 */ /* 0x00006200000e0000 */
[----:B---3--:R-:W-:-:S03]  /*aa20*/  SEL R52, R63, R34, P0 ;  /* 0x000000223f347207 */ /* 0x008fc60000000000 */
[----:B------:R2:W3:Y:S04]  /*aa30*/  SHFL.IDX PT, R77, R37, R6, 0x1c1f ;  /* 0x001c1f06254d7589 */ /* 0x0004e800000e0000 */
[----:B------:R4:W-:Y:S01]  /*aa40*/  SHFL.IDX PT, R71, R43, R6, 0x1c1f ;  /* 0x001c1f062b477589 */ /* 0x0009e200000e0000 */
[----:B0-----:R-:W-:-:S03]  /*aa50*/  SEL R40, R57, R48, P0 ;  /* 0x0000003039287207 */ /* 0x001fc60000000000 */
[----:B------:R-:W0:Y:S01]  /*aa60*/  SHFL.IDX PT, R103, R103, R6, 0x1c1f ;  /* 0x001c1f0667677589 */ /* 0x000e2200000e0000 */
[----:B--2---:R-:W-:-:S03]  /*aa70*/  SEL R37, R79, R78, P0 ;  /* 0x0000004e4f257207 */ /* 0x004fc60000000000 */
[----:B------:R-:W-:Y:S01]  /*aa80*/  SHFL.IDX PT, R15, R129, R26, 0x1c1f ;  /* 0x001c1f1a810f7589 */ /* 0x000fe200000e0000 */
[----:B----4-:R-:W-:-:S03]  /*aa90*/  SEL R43, R49, R56, P0 ;  /* 0x00000038312b7207 */ /* 0x010fc60000000000 */
[----:B------:R-:W-:Y:S04]  /*aaa0*/  SHFL.IDX PT, R25, R125, R26, 0x1c1f ;  /* 0x001c1f1a7d197589 */ /* 0x000fe800000e0000 */
[----:B------:R-:W-:Y:S01]  /*aab0*/  SHFL.IDX PT, R74, R119, R26, 0x1c1f ;  /* 0x001c1f1a774a7589 */ /* 0x000fe200000e0000 */
[----:B-1----:R-:W-:Y:S02]  /*aac0*/  SEL R87, R13, R14, P0 ;  /* 0x0000000e0d577207 */ /* 0x002fe40000000000 */
[----:B------:R-:W-:Y:S01]  /*aad0*/  SEL R85, R14, R13, P0 ;  /* 0x0000000d0e557207 */ /* 0x000fe20000000000 */
[----:B------:R-:W-:Y:S01]  /*aae0*/  SHFL.IDX PT, R64, R121, R26, 0x1c1f ;  /* 0x001c1f1a79407589 */ /* 0x000fe200000e0000 */
[----:B---3--:R-:W-:Y:S02]  /*aaf0*/  SEL R78, R76, R77, P0 ;  /* 0x0000004d4c4e7207 */ /* 0x008fe40000000000 */
[----:B------:R-:W-:Y:S01]  /*ab00*/  SEL R76, R77, R76, P0 ;  /* 0x0000004c4d4c7207 */ /* 0x000fe20000000000 */
[----:B------:R-:W-:Y:S01]  /*ab10*/  SHFL.IDX PT, R69, R69, R26, 0x1c1f ;  /* 0x001c1f1a45457589 */ /* 0x000fe200000e0000 */
[----:B------:R-:W-:-:S03]  /*ab20*/  F2FP.BF16.F32.PACK_AB R14, R93, R92 ;  /* 0x0000005c5d0e723e */ /* 0x000fc600000010ff */
[----:B------:R-:W-:Y:S04]  /*ab30*/  SHFL.IDX PT, R73, R73, R26, 0x1c1f ;  /* 0x001c1f1a49497589 */ /* 0x000fe800000e0000 */
[----:B------:R-:W-:Y:S04]  /*ab40*/  SHFL.IDX PT, R105, R105, R26, 0x1c1f ;  /* 0x001c1f1a69697589 */ /* 0x000fe800000e0000 */
[----:B------:R-:W-:Y:S04]  /*ab50*/  SHFL.IDX PT, R108, R67, R26, 0x1c1f ;  /* 0x001c1f1a436c7589 */ /* 0x000fe800000e0000 */
[----:B------:R1:W2:Y:S04]  /*ab60*/  SHFL.IDX PT, R24, R41, R6, 0x1c1f ;  /* 0x001c1f0629187589 */ /* 0x0002a800000e0000 */
[----:B------:R3:W4:Y:S04]  /*ab70*/  SHFL.IDX PT, R75, R42, R6, 0x1c1f ;  /* 0x001c1f062a4b7589 */ /* 0x00072800000e0000 */
[----:B------:R0:W4:Y:S01]  /*ab80*/  SHFL.IDX PT, R26, R44, R6, 0x1c1f ;  /* 0x001c1f062c1a7589 */ /* 0x00012200000e0000 */
[----:B-1----:R-:W-:-:S03]  /*ab90*/  SEL R41, R56, R49, P0 ;  /* 0x0000003138297207 */ /* 0x002fc60000000000 */
[----:B------:R1:W-:Y:S01]  /*aba0*/  SHFL.IDX PT, R28, R46, R6, 0x1c1f ;  /* 0x001c1f062e1c7589 */ /* 0x0003e200000e0000 */
[----:B------:R-:W-:Y:S02]  /*abb0*/  SEL R49, R60, R53, P0 ;  /* 0x000000353c317207 */ /* 0x000fe40000000000 */
[----:B---3--:R-:W-:Y:S01]  /*abc0*/  SEL R42, R48, R57, P0 ;  /* 0x00000039302a7207 */ /* 0x008fe20000000000 */
[----:B------:R3:W4:Y:S01]  /*abd0*/  SHFL.IDX PT, R102, R95, R6, 0x1c1f ;  /* 0x001c1f065f667589 */ /* 0x00072200000e0000 */
[----:B------:R-:W-:Y:S02]  /*abe0*/  SEL R48, R61, R50, P0 ;  /* 0x000000323d307207 */ /* 0x000fe40000000000 */
[----:B0-----:R-:W-:Y:S01]  /*abf0*/  SEL R44, R59, R30, P0 ;  /* 0x0000001e3b2c7207 */ /* 0x001fe20000000000 */
[----:B------:R0:W4:Y:S01]  /*ac00*/  SHFL.IDX PT, R31, R45, R6, 0x1c1f ;  /* 0x001c1f062d1f7589 */ /* 0x00012200000e0000 */
[----:B------:R-:W-:Y:S02]  /*ac10*/  SEL R50, R50, R61, P0 ;  /* 0x0000003d32327207 */ /* 0x000fe40000000000 */
[----:B-1----:R-:W-:Y:S01]  /*ac20*/  SEL R46, R30, R59, P0 ;  /* 0x0000003b1e2e7207 */ /* 0x002fe20000000000 */
[----:B------:R1:W4:Y:S01]  /*ac30*/  SHFL.IDX PT, R67, R54, R6, 0x1c1f ;  /* 0x001c1f0636437589 */ /* 0x00032200000e0000 */
[----:B------:R-:W-:-:S02]  /*ac40*/  SEL R57, R65, R70, P0 ;  /* 0x0000004641397207 */ /* 0x000fc40000000000 */
[----:B---3--:R-:W-:Y:S01]  /*ac50*/  SEL R95, R5, R12, P0 ;  /* 0x0000000c055f7207 */ /* 0x008fe20000000000 */
[----:B------:R-:W-:Y:S01]  /*ac60*/  SHFL.IDX PT, R107, R107, R6, 0x1c1f ;  /* 0x001c1f066b6b7589 */ /* 0x000fe200000e0000 */
[----:B------:R-:W-:Y:S02]  /*ac70*/  SEL R59, R70, R65, P0 ;  /* 0x00000041463b7207 */ /* 0x000fe40000000000 */
[----:B0-----:R-:W-:Y:S01]  /*ac80*/  SEL R45, R58, R51, P0 ;  /* 0x000000333a2d7207 */ /* 0x001fe20000000000 */
[----:B------:R0:W3:Y:S01]  /*ac90*/  SHFL.IDX PT, R106, R91, R6, 0x1c1f ;  /* 0x001c1f065b6a7589 */ /* 0x0000e200000e0000 */
[----:B------:R-:W-:Y:S02]  /*aca0*/  SEL R51, R53, R60, P0 ;  /* 0x0000003c35337207 */ /* 0x000fe40000000000 */
[----:B-1----:R-:W-:Y:S01]  /*acb0*/  SEL R54, R34, R63, P0 ;  /* 0x0000003f22367207 */ /* 0x002fe20000000000 */
[----:B------:R1:W3:Y:S01]  /*acc0*/  SHFL.IDX PT, R109, R109, R6, 0x1c1f ;  /* 0x001c1f066d6d7589 */ /* 0x0002e200000e0000 */
[----:B------:R-:W-:-:S02]  /*acd0*/  SEL R53, R62, R55, P0 ;  /* 0x000000373e357207 */ /* 0x000fc40000000000 */
[----:B------:R-:W-:Y:S02]  /*ace0*/  SEL R55, R55, R62, P0 ;  /* 0x0000003e37377207 */ /* 0x000fe40000000000 */
[----:B------:R-:W-:Y:S02]  /*acf0*/  SEL R61, R72, R103, P0 ;  /* 0x00000067483d7207 */ /* 0x000fe40000000000 */
[----:B0-----:R-:W-:Y:S02]  /*ad00*/  SEL R91, R7, R36, P0 ;  /* 0x00000024075b7207 */ /* 0x001fe40000000000 */
[----:B------:R-:W-:Y:S01]  /*ad10*/  SEL R63, R103, R72, P0 ;  /* 0x00000048673f7207 */ /* 0x000fe20000000000 */
[----:B------:R-:W-:Y:S01]  /*ad20*/  IMAD.U32 R103, RZ, RZ, UR8 ;  /* 0x00000008ff677e24 */ /* 0x000fe2000f8e00ff */
[----:B------:R-:W-:Y:S01]  /*ad30*/  SEL R70, R68, R71, P0 ;  /* 0x0000004744467207 */ /* 0x000fe20000000000 */
[----:B------:R-:W-:Y:S01]  /*ad40*/  ULDC.64 UR8, c[0x0][0xc08] ;  /* 0x0003020000087ab9 */ /* 0x000fe20000000a00 */
[----:B--2---:R-:W-:-:S02]  /*ad50*/  SEL R83, R15, R24, P0 ;  /* 0x000000180f537207 */ /* 0x004fc40000000000 */
[----:B------:R-:W-:Y:S02]  /*ad60*/  SEL R81, R24, R15, P0 ;  /* 0x0000000f18517207 */ /* 0x000fe40000000000 */
[----:B----4-:R-:W-:Y:S02]  /*ad70*/  SEL R72, R74, R75, P0 ;  /* 0x0000004b4a487207 */ /* 0x010fe40000000000 */
[----:B------:R-:W-:Y:S02]  /*ad80*/  SEL R68, R71, R68, P0 ;  /* 0x0000004447447207 */ /* 0x000fe40000000000 */
[----:B------:R-:W-:Y:S02]  /*ad90*/  F2FP.BF16.F32.PACK_AB R5, R41, R40 ;  /* 0x000000282905723e */ /* 0x000fe400000010ff */
[----:B-1----:R-:W-:Y:S02]  /*ada0*/  F2FP.BF16.F32.PACK_AB R6, R97, R96 ;  /* 0x000000606106723e */ /* 0x002fe400000010ff */
[----:B------:R-:W-:-:S02]  /*adb0*/  F2FP.BF16.F32.PACK_AB R7, R43, R42 ;  /* 0x0000002a2b07723e */ /* 0x000fc400000010ff */
[----:B------:R-:W-:Y:S02]  /*adc0*/  SEL R79, R25, R26, P0 ;  /* 0x0000001a194f7207 */ /* 0x000fe40000000000 */
[----:B------:R-:W-:Y:S01]  /*add0*/  SEL R77, R26, R25, P0 ;  /* 0x000000191a4d7207 */ /* 0x000fe20000000000 */
[----:B------:R0:W-:Y:S01]  /*ade0*/  STSM.16.M88.4 [R8], R4 ;  /* 0x0000000408007844 */ /* 0x0001e20000000200 */
[----:B------:R-:W-:Y:S02]  /*adf0*/  SEL R60, R73, R102, P0 ;  /* 0x00000066493c7207 */ /* 0x000fe40000000000 */
[----:B------:R-:W-:Y:S01]  /*ae00*/  SEL R62, R102, R73, P0 ;  /* 0x00000049663e7207 */ /* 0x000fe20000000000 */
[----:B------:R-:W-:Y:S01]  /*ae10*/  IMAD.U32 R102, RZ, RZ, UR7 ;  /* 0x00000007ff667e24 */ /* 0x000fe2000f8e00ff */
[----:B------:R-:W-:Y:S02]  /*ae20*/  SEL R74, R75, R74, P0 ;  /* 0x0000004a4b4a7207 */ /* 0x000fe40000000000 */
[----:B------:R-:W-:-:S02]  /*ae30*/  SEL R71, R69, R28, P0 ;  /* 0x0000001c45477207 */ /* 0x000fc40000000000 */
[----:B------:R-:W-:Y:S02]  /*ae40*/  F2FP.BF16.F32.PACK_AB R12, R95, R94 ;  /* 0x0000005e5f0c723e */ /* 0x000fe400000010ff */
[----:B------:R-:W-:Y:S02]  /*ae50*/  F2FP.BF16.F32.PACK_AB R13, R45, R44 ;  /* 0x0000002c2d0d723e */ /* 0x000fe400000010ff */
[----:B------:R-:W-:Y:S02]  /*ae60*/  F2FP.BF16.F32.PACK_AB R15, R47, R46 ;  /* 0x0000002e2f0f723e */ /* 0x000fe400000010ff */
[----:B------:R-:W-:Y:S02]  /*ae70*/  SEL R73, R64, R31, P0 ;  /* 0x0000001f40497207 */ /* 0x000fe40000000000 */
[----:B------:R-:W-:Y:S01]  /*ae80*/  SEL R75, R31, R64, P0 ;  /* 0x000000401f4b7207 */ /* 0x000fe20000000000 */
[----:B------:R1:W-:Y:S01]  /*ae90*/  STSM.16.M88.4 [R9], R12 ;  /* 0x0000000c09007844 */ /* 0x0003e20000000200 */
[----:B------:R-:W-:-:S02]  /*aea0*/  SEL R69, R28, R69, P0 ;  /* 0x000000451c457207 */ /* 0x000fc40000000000 */
[----:B------:R-:W-:Y:S02]  /*aeb0*/  F2FP.BF16.F32.PACK_AB R24, R91, R90 ;  /* 0x0000005a5b18723e */ /* 0x000fe400000010ff */
[----:B------:R-:W-:Y:S02]  /*aec0*/  F2FP.BF16.F32.PACK_AB R25, R49, R48 ;  /* 0x000000303119723e */ /* 0x000fe400000010ff */
[----:B------:R-:W-:Y:S02]  /*aed0*/  F2FP.BF16.F32.PACK_AB R26, R89, R88 ;  /* 0x00000058591a723e */ /* 0x000fe400000010ff */
[----:B------:R-:W-:Y:S02]  /*aee0*/  F2FP.BF16.F32.PACK_AB R27, R51, R50 ;  /* 0x00000032331b723e */ /* 0x000fe400000010ff */
[----:B------:R-:W-:Y:S02]  /*aef0*/  F2FP.BF16.F32.PACK_AB R28, R87, R86 ;  /* 0x00000056571c723e */ /* 0x000fe400000010ff */
[----:B------:R-:W-:Y:S01]  /*af00*/  F2FP.BF16.F32.PACK_AB R29, R53, R52 ;  /* 0x00000034351d723e */ /* 0x000fe200000010ff */
[----:B------:R2:W-:Y:S01]  /*af10*/  STSM.16.M88.4 [R10], R24 ;  /* 0x000000180a007844 */ /* 0x0005e20000000200 */
[----:B------:R-:W-:-:S02]  /*af20*/  F2FP.BF16.F32.PACK_AB R30, R85, R84 ;  /* 0x00000054551e723e */ /* 0x000fc400000010ff */
[----:B------:R-:W-:Y:S02]  /*af30*/  F2FP.BF16.F32.PACK_AB R31, R55, R54 ;  /* 0x00000036371f723e */ /* 0x000fe400000010ff */
[----:B------:R-:W-:Y:S02]  /*af40*/  SEL R56, R66, R67, P0 ;  /* 0x0000004342387207 */ /* 0x000fe40000000000 */
[----:B------:R-:W-:Y:S01]  /*af50*/  SEL R58, R67, R66, P0 ;  /* 0x00000042433a7207 */ /* 0x000fe20000000000 */
[----:B------:R4:W-:Y:S01]  /*af60*/  STSM.16.M88.4 [R11], R28 ;  /* 0x0000001c0b007844 */ /* 0x0009e20000000200 */
[----:B---3--:R-:W-:Y:S02]  /*af70*/  SEL R64, R105, R106, P0 ;  /* 0x0000006a69407207 */ /* 0x008fe40000000000 */
[----:B------:R-:W-:Y:S02]  /*af80*/  SEL R66, R106, R105, P0 ;  /* 0x000000696a427207 */ /* 0x000fe40000000000 */
[----:B------:R-:W-:-:S02]  /*af90*/  SEL R65, R104, R107, P0 ;  /* 0x0000006b68417207 */ /* 0x000fc40000000000 */
[----:B------:R-:W-:Y:S02]  /*afa0*/  SEL R67, R107, R104, P0 ;  /* 0x000000686b437207 */ /* 0x000fe40000000000 */
[----:B------:R-:W-:Y:S02]  /*afb0*/  SEL R34, R108, R109, P0 ;  /* 0x0000006d6c227207 */ /* 0x000fe40000000000 */
[----:B------:R-:W-:Y:S02]  /*afc0*/  SEL R36, R109, R108, P0 ;  /* 0x0000006c6d247207 */ /* 0x000fe40000000000 */
[----:B0-----:R-:W-:Y:S02]  /*afd0*/  F2FP.BF16.F32.PACK_AB R4, R83, R82 ;  /* 0x000000525304723e */ /* 0x001fe400000010ff */
[----:B------:R-:W-:Y:S02]  /*afe0*/  F2FP.BF16.F32.PACK_AB R5, R57, R56 ;  /* 0x000000383905723e */ /* 0x000fe400000010ff */
[----:B------:R-:W-:-:S02]  /*aff0*/  F2FP.BF16.F32.PACK_AB R6, R81, R80 ;  /* 0x000000505106723e */ /* 0x000fc400000010ff */
[----:B------:R-:W-:Y:S02]  /*b000*/  F2FP.BF16.F32.PACK_AB R7, R59, R58 ;  /* 0x0000003a3b07723e */ /* 0x000fe400000010ff */
[----:B------:R-:W-:Y:S02]  /*b010*/  F2FP.BF16.F32.PACK_AB R8, R79, R78 ;  /* 0x0000004e4f08723e */ /* 0x000fe400000010ff */
[----:B-1----:R-:W-:Y:S01]  /*b020*/  F2FP.BF16.F32.PACK_AB R9, R61, R60 ;  /* 0x0000003c3d09723e */ /* 0x002fe200000010ff */
[----:B------:R-:W-:Y:S01]  /*b030*/  STSM.16.M88.4 [R33], R4 ;  /* 0x0000000421007844 */ /* 0x000fe20000000200 */
[----:B--2---:R-:W-:Y:S02]  /*b040*/  F2FP.BF16.F32.PACK_AB R10, R77, R76 ;  /* 0x0000004c4d0a723e */ /* 0x004fe400000010ff */
[----:B----4-:R-:W-:Y:S02]  /*b050*/  F2FP.BF16.F32.PACK_AB R11, R63, R62 ;  /* 0x0000003e3f0b723e */ /* 0x010fe400000010ff */
[----:B------:R-:W-:-:S02]  /*b060*/  F2FP.BF16.F32.PACK_AB R12, R73, R72 ;  /* 0x00000048490c723e */ /* 0x000fc400000010ff */
[----:B------:R-:W-:Y:S01]  /*b070*/  F2FP.BF16.F32.PACK_AB R13, R65, R64 ;  /* 0x00000040410d723e */ /* 0x000fe200000010ff */
[----:B------:R0:W-:Y:S01]  /*b080*/  STSM.16.M88.4 [R38], R8 ;  /* 0x0000000826007844 */ /* 0x0001e20000000200 */
[----:B------:R-:W-:Y:S02]  /*b090*/  F2FP.BF16.F32.PACK_AB R14, R75, R74 ;  /* 0x0000004a4b0e723e */ /* 0x000fe400000010ff */
[----:B------:R-:W-:Y:S02]  /*b0a0*/  F2FP.BF16.F32.PACK_AB R15, R67, R66 ;  /* 0x00000042430f723e */ /* 0x000fe400000010ff */
[----:B------:R-:W-:Y:S02]  /*b0b0*/  F2FP.BF16.F32.PACK_AB R24, R71, R70 ;  /* 0x000000464718723e */ /* 0x000fe400000010ff */
[----:B------:R-:W-:Y:S01]  /*b0c0*/  F2FP.BF16.F32.PACK_AB R25, R35, R34 ;  /* 0x000000222319723e */ /* 0x000fe200000010ff */
[----:B------:R1:W-:Y:S01]  /*b0d0*/  STSM.16.M88.4 [R100], R12 ;  /* 0x0000000c64007844 */ /* 0x0003e20000000200 */
[----:B------:R-:W-:-:S02]  /*b0e0*/  F2FP.BF16.F32.PACK_AB R26, R69, R68 ;  /* 0x00000044451a723e */ /* 0x000fc400000010ff */
[----:B------:R-:W-:Y:S02]  /*b0f0*/  F2FP.BF16.F32.PACK_AB R27, R37, R36 ;  /* 0x00000024251b723e */ /* 0x000fe400000010ff */
[----:B------:R-:W-:-:S03]  /*b100*/  ISETP.NE.U32.AND P0, PT, RZ, UR10, PT ;  /* 0x0000000aff007c0c */ /* 0x000fc6000bf05070 */
[----:B------:R1:W-:Y:S01]  /*b110*/  STSM.16.M88.4 [R101], R24 ;  /* 0x0000001865007844 */ /* 0x0003e20000000200 */
[----:B------:R-:W-:Y:S01]  /*b120*/  BAR.SYNC.DEFER_BLOCKING 0x1, 0x100 ;  /* 0x0044000000007b1d */ /* 0x000fe20000010000 */
[----:B------:R-:W-:-:S07]  /*b130*/  ISETP.NE.AND.EX P0, PT, RZ, UR11, PT, P0 ;  /* 0x0000000bff007c0c */ /* 0x000fce000bf05300 */
[----:B0-----:R-:W0:Y:S06]  /*b140*/  LDC R38, c[0x0][0xbe8] ;  /* 0x0002fa00ff267b82 */ /* 0x001e2c0000000800 */
[----:B------:R-:W2:Y:S01]  /*b150*/  @P0 LDG.E R28, desc[UR50][R102.64] ;  /* 0x00000032661c0981 */ /* 0x000ea2000c1e1900 */
[----:B------:R-:W-:-:S04]  /*b160*/  UISETP.NE.U32.AND UP0, UPT, UR8, URZ, UPT ;  /* 0x0000003f0800728c */ /* 0x000fc8000bf05070 */
[----:B------:R-:W-:Y:S01]  /*b170*/  UISETP.NE.AND.EX UP0, UPT, UR9, URZ, UPT, UP0 ;  /* 0x0000003f0900728c */ /* 0x000fe2000bf05300 */
[----:B0-----:R-:W-:-:S05]  /*b180*/  ISETP.NE.AND P1, PT, R38, 0x1, PT ;  /* 0x000000012600780c */ /* 0x001fca0003f25270 */
[----:B------:R-:W-:-:S05]  /*b190*/  PLOP3.LUT P4, PT, PT, PT, UP0, 0x80, 0x0 ;  /* 0x000000000000781c */ /* 0x000fca0003f8f008 */
[----:B------:R-:W-:-:S03]  /*b1a0*/  @UP0 UIADD3 UR8, UP1, UR4, UR8, URZ ;  /* 0x0000000804080290 */ /* 0x000fc6000ff3e03f */
[----:B------:R-:W0:Y:S01]  /*b1b0*/  @P1 LDC R6, c[0x0][0xbec] ;  /* 0x0002fb00ff061b82 */ /* 0x000e220000000800 */
[----:B------:R-:W-:Y:S02]  /*b1c0*/  @UP0 UIADD3.X UR9, UR12, UR9, URZ, UP1, !UPT ;  /* 0x000000090c090290 */ /* 0x000fe40008ffe43f */
[----:B------:R-:W-:Y:S01]  /*b1d0*/  UISETP.GT.AND UP1, UPT, UR44, 0x1, UPT ;  /* 0x000000012c00788c */ /* 0x000fe2000bf24270 */
[----:B------:R-:W-:Y:S01]  /*b1e0*/  IMAD.U32 R4, RZ, RZ, UR8 ;  /* 0x00000008ff047e24 */ /* 0x000fe2000f8e00ff */
[----:B------:R-:W-:Y:S01]  /*b1f0*/  ULDC UR4, c[0x0][0xa88] ;  /* 0x0002a20000047ab9 */ /* 0x000fe20000000800 */
[----:B------:R-:W-:Y:S01]  /*b200*/  UMOV UR16, 0x9b8 ;  /* 0x000009b800107882 */ /* 0x000fe20000000000 */
[----:B------:R-:W-:Y:S01]  /*b210*/  IMAD.U32 R33, RZ, RZ, UR4 ;  /* 0x00000004ff217e24 */ /* 0x000fe2000f8e00ff */
[----:B------:R-:W3:Y:S01]  /*b220*/  @P1 LDC R9, c[0x0][0xbf0] ;  /* 0x0002fc00ff091b82 */ /* 0x000ee20000000800 */
[----:B------:R-:W-:Y:S01]  /*b230*/  USEL UR16, UR16, 0x978, UP1 ;  /* 0x0000097810107887 */ /* 0x000fe20008800000 */
[----:B------:R-:W-:Y:S01]  /*b240*/  IMAD.U32 R5, RZ, RZ, UR9 ;  /* 0x00000009ff057e24 */ /* 0x000fe2000f8e00ff */
[----:B------:R-:W-:-:S04]  /*b250*/  UISETP.NE.U32.AND UP0, UPT, UR10, URZ, UPT ;  /* 0x0000003f0a00728c */ /* 0x000fc8000bf05070 */
[----:B------:R4:W5:Y:S01]  /*b260*/  @P4 LDG.E R33, desc[UR50][R4.64] ;  /* 0x0000003204214981 */ /* 0x000962000c1e1900 */
[----:B------:R-:W-:Y:S01]  /*b270*/  UISETP.NE.AND.EX UP0, UPT, UR11, URZ, UPT, UP0 ;  /* 0x0000003f0b00728c */ /* 0x000fe2000bf05300 */
[----:B------:R-:W-:Y:S01]  /*b280*/  UMOV UR4, URZ ;  /* 0x0000003f00047c82 */ /* 0x000fe20008000000 */
[----:B------:R-:W-:-:S03]  /*b290*/  USEL UR7, UR40, URZ, UP1 ;  /* 0x0000003f28077287 */ /* 0x000fc60008800000 */
[----:B------:R-:W-:Y:S01]  /*b2a0*/  ULDC.64 UR10, c[0x0][UR16+0x218] ;  /* 0x00008600100a7abb */ /* 0x000fe20008000a00 */
[----:B------:R-:W-:Y:S01]  /*b2b0*/  ULDC.64 UR14, c[0x0][UR16+0x228] ;  /* 0x00008a00100e7abb */ /* 0x000fe20008000a00 */
[----:B------:R-:W-:Y:S01]  /*b2c0*/  USEL UR36, UR36, URZ, !UP0 ;  /* 0x0000003f24247287 */ /* 0x000fe2000c000000 */
[----:B----4-:R-:W-:Y:S01]  /*b2d0*/  IMAD.U32 R4, RZ, RZ, UR42 ;  /* 0x0000002aff047e24 */ /* 0x010fe2000f8e00ff */
[----:B------:R-:W-:Y:S01]  /*b2e0*/  ULDC.64 UR12, c[0x0][UR16+0x220] ;  /* 0x00008800100c7abb */ /* 0x000fe20008000a00 */
[----:B------:R-:W-:Y:S02]  /*b2f0*/  UIMAD.WIDE.U32 UR8, UR10, UR39, URZ ;  /* 0x000000270a0872a5 */ /* 0x000fe4000f8e003f */
[----:B------:R-:W-:Y:S01]  /*b300*/  IMAD R11, R4, 0x80, R219 ;  /* 0x00000080040b7824 */ /* 0x000fe200078e02db */
[----:B------:R-:W-:Y:S02]  /*b310*/  UIMAD.WIDE.U32 UR18, UR14, UR7, URZ ;  /* 0x000000070e1272a5 */ /* 0x000fe4000f8e003f */
[----:B------:R-:W-:Y:S01]  /*b320*/  UIMAD UR10, UR11, UR39, URZ ;  /* 0x000000270b0a72a4 */ /* 0x000fe2000f8e023f */
[----:B0-----:R-:W-:Y:S01]  /*b330*/  @P1 IMAD.HI.U32 R4, R11, R6, RZ ;  /* 0x000000060b041227 */ /* 0x001fe200078e00ff */
[----:B------:R-:W-:-:S02]  /*b340*/  UIMAD UR14, UR15, UR7, URZ ;  /* 0x000000070f0e72a4 */ /* 0x000fc4000f8e023f */
[----:B------:R-:W-:Y:S01]  /*b350*/  USEL UR37, UR37, URZ, !UP0 ;  /* 0x0000003f25257287 */ /* 0x000fe2000c000000 */
[----:B------:R-:W-:Y:S01]  /*b360*/  IMAD.MOV.U32 R7, RZ, RZ, R11 ;  /* 0x000000ffff077224 */ /* 0x000fe200078e000b */
[----:B------:R-:W-:Y:S01]  /*b370*/  UIMAD UR7, UR13, UR36, URZ ;  /* 0x000000240d0772a4 */ /* 0x000fe2000f8e023f */
[----:B---3--:R-:W-:Y:S01]  /*b380*/  @P1 SHF.R.U32.HI R7, RZ, R9, R4 ;  /* 0x00000009ff071219 */ /* 0x008fe20000011604 */
[----:B------:R-:W-:Y:S01]  /*b390*/  UIADD3 UR9, UR9, UR10, URZ ;  /* 0x0000000a09097290 */ /* 0x000fe2000fffe03f */
[----:B------:R-:W-:Y:S01]  /*b3a0*/  IMAD.U32 R4, RZ, RZ, UR18 ;  /* 0x00000012ff047e24 */ /* 0x000fe2000f8e00ff */
[----:B------:R-:W-:Y:S01]  /*b3b0*/  UIMAD.WIDE.U32 UR10, UR12, UR36, URZ ;  /* 0x000000240c0a72a5 */ /* 0x000fe2000f8e003f */
[----:B------:R-:W-:Y:S01]  /*b3c0*/  IMAD.U32 R5, RZ, RZ, UR19 ;  /* 0x00000013ff057e24 */ /* 0x000fe2000f8e00ff */
[----:B------:R-:W-:Y:S01]  /*b3d0*/  UIMAD UR7, UR12, UR37, UR7 ;  /* 0x000000250c0772a4 */ /* 0x000fe2000f8e0207 */
[--C-:B------:R-:W-:Y:S01]  /*b3e0*/  IMAD.MOV R9, RZ, RZ, -R7.reuse ;  /* 0x000000ffff097224 */ /* 0x100fe200078e0a07 */
[----:B------:R-:W-:Y:S01]  /*b3f0*/  UIADD3 UR14, UR19, UR14, URZ ;  /* 0x0000000e130e7290 */ /* 0x000fe2000fffe03f */
[----:B------:R-:W-:Y:S01]  /*b400*/  SHF.R.S32.HI R5, RZ, 0x1f, R7 ;  /* 0x0000001fff057819 */ /* 0x000fe20000011407 */
[----:B------:R-:W-:Y:S01]  /*b410*/  UIADD3 UR7, UR11, UR7, URZ ;  /* 0x000000070b077290 */ /* 0x000fe2000fffe03f */
[----:B------:R-:W-:-:S03]  /*b420*/  IMAD R9, R38, R9, R11 ;  /* 0x0000000926097224 */ /* 0x000fc600078e020b */
[----:B------:R-:W-:Y:S02]  /*b430*/  IMAD.U32 R8, RZ, RZ, UR14 ;  /* 0x0000000eff087e24 */ /* 0x000fe4000f8e00ff */
[----:B------:R-:W-:Y:S02]  /*b440*/  SHF.R.S32.HI R6, RZ, 0x1f, R9 ;  /* 0x0000001fff067819 */ /* 0x000fe40000011409 */
[----:B--2---:R-:W-:-:S13]  /*b450*/  @P0 R2UR UR4, R28 ;  /* 0x000000001c0402ca */ /* 0x004fda00000e0000 */
[----:B------:R-:W-:Y:S02]  /*b460*/  UIADD3 UR8, UP0, UP2, UR10, UR8, UR4 ;  /* 0x000000080a087290 */ /* 0x000fe4000fa1e004 */
[----:B------:R-:W-:Y:S01]  /*b470*/  USHF.R.S32.HI UR12, URZ, 0x1f, UR4 ;  /* 0x0000001f3f0c7899 */ /* 0x000fe20008011404 */
[----:B------:R-:W-:Y:S01]  /*b480*/  ULDC.64 UR10, c[0x0][0xba8] ;  /* 0x0002ea00000a7ab9 */ /* 0x000fe20000000a00 */
[----:B------:R-:W-:Y:S02]  /*b490*/  @!UP1 ULDC UR10, c[0x0][0xb50] ;  /* 0x0002d400000a9ab9 */ /* 0x000fe40000000800 */
[----:B------:R-:W-:Y:S01]  /*b4a0*/  UIADD3.X UR7, UR7, UR9, UR12, UP0, UP2 ;  /* 0x0000000907077290 */ /* 0x000fe200087e440c */
[----:B------:R-:W-:Y:S01]  /*b4b0*/  IADD3 R4, P2, P3, R7, UR8, R4 ;  /* 0x0000000807047c10 */ /* 0x000fe2000fb5e004 */
[----:B------:R-:W-:Y:S01]  /*b4c0*/  @!UP1 ULDC UR11, c[0x0][0xb54] ;  /* 0x0002d500000b9ab9 */ /* 0x000fe20000000800 */
[----:B------:R-:W-:Y:S02]  /*b4d0*/  ULDC.64 UR8, c[0x0][UR16+0x210] ;  /* 0x0000840010087abb */ /* 0x000fe40008000a00 */
[----:B------:R-:W-:Y:S01]  /*b4e0*/  IMAD R7, R9, UR9, RZ ;  /* 0x0000000909077c24 */ /* 0x000fe2000f8e02ff */
[----:B------:R-:W-:-:S03]  /*b4f0*/  IADD3.X R5, R5, UR7, R8, P2, P3 ;  /* 0x0000000705057c10 */ /* 0x000fc600097e6408 */
[----:B------:R-:W-:Y:S02]  /*b500*/  IMAD R7, R6, UR8, R7 ;  /* 0x0000000806077c24 */ /* 0x000fe4000f8e0207 */
[----:B------:R-:W-:-:S04]  /*b510*/  IMAD.WIDE.U32 R4, R9, UR8, R4 ;  /* 0x0000000809047c25 */ /* 0x000fc8000f8e0004 */
[----:B------:R-:W-:Y:S01]  /*b520*/  IMAD.IADD R5, R5, 0x1, R7 ;  /* 0x0000000105057824 */ /* 0x000fe200078e0207 */
[----:B------:R-:W-:-:S04]  /*b530*/  LEA R8, P2, R4, UR10, 0x2 ;  /* 0x0000000a04087c11 */ /* 0x000fc8000f8410ff */
[----:B------:R-:W-:Y:S01]  /*b540*/  LEA.HI.X R9, R4, UR11, R5, 0x2, P2 ;  /* 0x0000000b04097c11 */ /* 0x000fe200090f1405 */
[----:B-1----:R-:W-:Y:S08]  /*b550*/  @P4 BRA `(.L_x_163) ;  /* 0x0000000000104947 */ /* 0x002ff00003800000 */
[----:B------:R-:W-:Y:S05]  /*b560*/  @!P0 BRA `(.L_x_163) ;  /* 0x00000000000c8947 */ /* 0x000fea0003800000 */
[----:B------:R-:W2:Y:S04]  /*b570*/  LDG.E R4, desc[UR50][R102.64] ;  /* 0x0000003266047981 */ /* 0x000ea8000c1e1900 */
[----:B-----5:R-:W2:Y:S02]  /*b580*/  LDG.E R33, desc[UR50][R102.64+0x4] ;  /* 0x0000043266217981 */ /* 0x020ea4000c1e1900 */
[----:B--2---:R-:W-:-:S07]  /*b590*/  IMAD.IADD R33, R33, 0x1, -R4 ;  /* 0x0000000121217824 */ /* 0x004fce00078e0a04 */
.L_x_163:
[----:B------:R-:W-:Y:S01]  /*b5a0*/  IMAD.U32 R13, RZ, RZ, UR42 ;  /* 0x0000002aff0d7e24 */ /* 0x000fe2000f8e00ff */
[----:B------:R-:W-:Y:S01]  /*b5b0*/  SHFL.IDX PT, R4, R8, RZ, 0x1c1f ;  /* 0x001c1fff08047589 */ /* 0x000fe200000e0000 */
[----:B-----5:R-:W-:Y:S01]  /*b5c0*/  IMAD R33, R33, R38, RZ ;  /* 0x0000002621217224 */ /* 0x020fe200078e02ff */
[----:B------:R-:W-:Y:S01]  /*b5d0*/  LOP3.LUT P0, RZ, R201, 0x3, RZ, 0xc0, !PT ;  /* 0x00000003c9ff7812 */ /* 0x000fe2000780c0ff */
[----:B------:R-:W-:Y:S01]  /*b5e0*/  IMAD R10, R13, 0x80, R218 ;  /* 0x000000800d0a7824 */ /* 0x000fe200078e02da */
[----:B------:R-:W0:Y:S03]  /*b5f0*/  SHFL.IDX PT, R5, R9, RZ, 0x1c1f ;  /* 0x001c1fff09057589 */ /* 0x000e2600000e0000 */
[C---:B------:R-:W-:Y:S01]  /*b600*/  VIADD R24, R10.reuse, 0x8 ;  /* 0x000000080a187836 */ /* 0x040fe20000000000 */
[----:B------:R-:W-:Y:S01]  /*b610*/  SHFL.IDX PT, R6, R8, 0x1, 0x1c1f ;  /* 0x003c1f0008067f89 */ /* 0x000fe200000e0000 */
[----:B------:R-:W-:-:S03]  /*b620*/  ISETP.GE.OR P2, PT, R10, R33, P0 ;  /* 0x000000210a00720c */ /* 0x000fc60000746670 */
[----:B------:R-:W1:Y:S01]  /*b630*/  SHFL.IDX PT, R7, R9, 0x1, 0x1c1f ;  /* 0x003c1f0009077f89 */ /* 0x000e6200000e0000 */
[----:B------:R-:W-:-:S09]  /*b640*/  ISETP.GE.OR P0, PT, R24, R33, P0 ;  /* 0x000000211800720c */ /* 0x000fd20000706670 */
[----:B0-----:R0:W-:Y:S04]  /*b650*/  @!P2 ST.E desc[UR50][R4.64], R3 ;  /* 0x000000030400a985 */ /* 0x0011e8000c101932 */
[----:B-1----:R0:W-:Y:S01]  /*b660*/  @!P0 ST.E desc[UR50][R6.64], R0 ;  /* 0x0000000006008985 */ /* 0x0021e2000c101932 */
[----:B------:R-:W-:-:S13]  /*b670*/  PLOP3.LUT P0, PT, PT, PT, UP1, 0x80, 0x0 ;  /* 0x000000000000781c */ /* 0x000fda0003f0f018 */
[----:B0-----:R-:W-:Y:S05]  /*b680*/  @P0 BRA `(.L_x_164) ;  /* 0x0000000800900947 */ /* 0x001fea0003800000 */
[----:B------:R-:W-:Y:S01]  /*b690*/  IMAD R3, R200, 0x40, R2 ;  /* 0x00000040c8037824 */ /* 0x000fe200078e0202 */
[----:B------:R-:W0:Y:S01]  /*b6a0*/  @P1 LDC R35, c[0x0][0xbec] ;  /* 0x0002fb00ff231b82 */ /* 0x000e220000000800 */
[----:B------:R-:W-:Y:S02]  /*b6b0*/  ULDC.64 UR10, c[0x0][0xaa0] ;  /* 0x0002a800000a7ab9 */ /* 0x000fe40000000a00 */
[----:B------:R-:W-:-:S03]  /*b6c0*/  IMAD.WIDE R20, R3, 0x2, R20 ;  /* 0x0000000203147825 */ /* 0x000fc600078e0214 */
[C---:B------:R-:W-:Y:S02]  /*b6d0*/  IADD3 R9, P6, R20.reuse, 0x1000, RZ ;  /* 0x0000100014097810 */ /* 0x040fe40007fde0ff */
[C---:B------:R-:W-:Y:S02]  /*b6e0*/  IADD3 R13, P5, R20.reuse, 0x2000, RZ ;  /* 0x00002000140d7810 */ /* 0x040fe40007fbe0ff */
[----:B------:R-:W-:Y:S02]  /*b6f0*/  LOP3.LUT R8, R9, 0x380, RZ, 0xc0, !PT ;  /* 0x0000038009087812 */ /* 0x000fe400078ec0ff */
[C---:B------:R-:W-:Y:S02]  /*b700*/  IADD3 R25, P4, R20.reuse, 0x3000, RZ ;  /* 0x0000300014197810 */ /* 0x040fe40007f9e0ff */
[C---:B------:R-:W-:Y:S02]  /*b710*/  IADD3 R29, P3, R20.reuse, 0x4000, RZ ;  /* 0x00004000141d7810 */ /* 0x040fe40007f7e0ff */
[----:B------:R-:W-:-:S02]  /*b720*/  IADD3 R41, P2, R20, 0x5000, RZ ;  /* 0x0000500014297810 */ /* 0x000fc40007f5e0ff */
[C---:B------:R-:W-:Y:S02]  /*b730*/  IADD3 R45, P0, R20.reuse, 0x6000, RZ ;  /* 0x00006000142d7810 */ /* 0x040fe40007f1e0ff */
[----:B------:R-:W-:Y:S02]  /*b740*/  LOP3.LUT R5, R20, 0x380, RZ, 0xc0, !PT ;  /* 0x0000038014057812 */ /* 0x000fe400078ec0ff */
[----:B------:R-:W-:Y:S02]  /*b750*/  SHF.R.U64 R8, R8, 0x3, RZ ;  /* 0x0000000308087819 */ /* 0x000fe400000012ff */
[----:B------:R-:W-:Y:S02]  /*b760*/  LOP3.LUT R12, R13, 0x380, RZ, 0xc0, !PT ;  /* 0x000003800d0c7812 */ /* 0x000fe400078ec0ff */
[----:B------:R-:W-:Y:S02]  /*b770*/  LOP3.LUT R24, R25, 0x380, RZ, 0xc0, !PT ;  /* 0x0000038019187812 */ /* 0x000fe400078ec0ff */
[----:B------:R-:W-:-:S02]  /*b780*/  LOP3.LUT R28, R29, 0x380, RZ, 0xc0, !PT ;  /* 0x000003801d1c7812 */ /* 0x000fc400078ec0ff */
[----:B------:R-:W-:Y:S02]  /*b790*/  LOP3.LUT R40, R41, 0x380, RZ, 0xc0, !PT ;  /* 0x0000038029287812 */ /* 0x000fe400078ec0ff */
[----:B------:R-:W-:Y:S02]  /*b7a0*/  LOP3.LUT R44, R45, 0x380, RZ, 0xc0, !PT ;  /* 0x000003802d2c7812 */ /* 0x000fe400078ec0ff */
[----:B------:R-:W-:Y:S02]  /*b7b0*/  SHF.R.U64 R5, R5, 0x3, RZ ;  /* 0x0000000305057819 */ /* 0x000fe400000012ff */
[----:B------:R-:W-:Y:S01]  /*b7c0*/  LOP3.LUT R8, R8, R9, RZ, 0x3c, !PT ;  /* 0x0000000908087212 */ /* 0x000fe200078e3cff */
[----:B------:R-:W-:Y:S01]  /*b7d0*/  IMAD.X R9, RZ, RZ, R21, P6 ;  /* 0x000000ffff097224 */ /* 0x000fe200030e0615 */
[----:B------:R-:W-:Y:S02]  /*b7e0*/  IADD3 R3, P6, R20, 0x7000, RZ ;  /* 0x0000700014037810 */ /* 0x000fe40007fde0ff */
[----:B------:R-:W-:-:S02]  /*b7f0*/  SHF.R.U64 R12, R12, 0x3, RZ ;  /* 0x000000030c0c7819 */ /* 0x000fc400000012ff */
[----:B------:R-:W-:Y:S01]  /*b800*/  SHF.R.U64 R24, R24, 0x3, RZ ;  /* 0x0000000318187819 */ /* 0x000fe200000012ff */
[--C-:B------:R-:W-:Y:S01]  /*b810*/  IMAD.X R49, RZ, RZ, R21.reuse, P6 ;  /* 0x000000ffff317224 */ /* 0x100fe200030e0615 */
[----:B------:R-:W-:Y:S01]  /*b820*/  SHF.R.U64 R28, R28, 0x3, RZ ;  /* 0x000000031c1c7819 */ /* 0x000fe200000012ff */
[----:B------:R-:W-:Y:S01]  /*b830*/  UIMAD UR7, UR12, UR10, URZ ;  /* 0x0000000a0c0772a4 */ /* 0x000fe2000f8e023f */
[----:B------:R-:W-:Y:S01]  /*b840*/  SHF.R.U64 R40, R40, 0x3, RZ ;  /* 0x0000000328287819 */ /* 0x000fe200000012ff */
[----:B------:R-:W-:Y:S01]  /*b850*/  UIMAD.WIDE.U32 UR8, UR4, UR10, URZ ;  /* 0x0000000a040872a5 */ /* 0x000fe2000f8e003f */
[----:B------:R-:W-:Y:S01]  /*b860*/  SHF.R.U64 R44, R44, 0x3, RZ ;  /* 0x000000032c2c7819 */ /* 0x000fe200000012ff */
[----:B------:R-:W-:Y:S01]  /*b870*/  ULDC.64 UR12, c[0x0][0xaf0] ;  /* 0x0002bc00000c7ab9 */ /* 0x000fe20000000a00 */
[----:B------:R-:W-:Y:S01]  /*b880*/  LOP3.LUT R20, R5, R20, RZ, 0x3c, !PT ;  /* 0x0000001405147212 */ /* 0x000fe200078e3cff */
[----:B------:R-:W5:Y:S01]  /*b890*/  LD.E.128 R8, desc[UR50][R8.64] ;  /* 0x0000003208087980 */ /* 0x000f62000c101d00 */
[----:B------:R-:W-:Y:S01]  /*b8a0*/  LOP3.LUT R12, R12, R13, RZ, 0x3c, !PT ;  /* 0x0000000d0c0c7212 */ /* 0x000fe200078e3cff */
[--C-:B------:R-:W-:Y:S01]  /*b8b0*/  IMAD.X R13, RZ, RZ, R21.reuse, P5 ;  /* 0x000000ffff0d7224 */ /* 0x100fe200028e0615 */
[----:B------:R-:W-:Y:S01]  /*b8c0*/  LOP3.LUT R24, R24, R25, RZ, 0x3c, !PT ;  /* 0x0000001918187212 */ /* 0x000fe200078e3cff */
[--C-:B------:R-:W-:Y:S01]  /*b8d0*/  IMAD.X R25, RZ, RZ, R21.reuse, P4 ;  /* 0x000000ffff197224 */ /* 0x100fe200020e0615 */
[----:B------:R-:W-:Y:S01]  /*b8e0*/  LOP3.LUT R28, R28, R29, RZ, 0x3c, !PT ;  /* 0x0000001d1c1c7212 */ /* 0x000fe200078e3cff */
[--C-:B------:R-:W-:Y:S01]  /*b8f0*/  IMAD.X R29, RZ, RZ, R21.reuse, P3 ;  /* 0x000000ffff1d7224 */ /* 0x100fe200018e0615 */
[----:B------:R-:W-:Y:S01]  /*b900*/  LOP3.LUT R40, R40, R41, RZ, 0x3c, !PT ;  /* 0x0000002928287212 */ /* 0x000fe200078e3cff */
[--C-:B------:R-:W-:Y:S01]  /*b910*/  IMAD.X R41, RZ, RZ, R21.reuse, P2 ;  /* 0x000000ffff297224 */ /* 0x100fe200010e0615 */
[----:B------:R-:W-:Y:S01]  /*b920*/  LOP3.LUT R44, R44, R45, RZ, 0x3c, !PT ;  /* 0x0000002d2c2c7212 */ /* 0x000fe200078e3cff */
[----:B------:R-:W-:Y:S01]  /*b930*/  IMAD.X R45, RZ, RZ, R21, P0 ;  /* 0x000000ffff2d7224 */ /* 0x000fe200000e0615 */
[----:B------:R1:W5:Y:S01]  /*b940*/  LD.E.128 R4, desc[UR50][R20.64] ;  /* 0x0000003214047980 */ /* 0x000362000c101d00 */
[----:B------:R-:W-:Y:S01]  /*b950*/  LOP3.LUT R0, R3, 0x380, RZ, 0xc0, !PT ;  /* 0x0000038003007812 */ /* 0x000fe200078ec0ff */
[----:B------:R-:W-:-:S02]  /*b960*/  UIMAD UR7, UR4, UR11, UR7 ;  /* 0x0000000b040772a4 */ /* 0x000fc4000f8e0207 */
[----:B------:R-:W5:Y:S01]  /*b970*/  LD.E.128 R12, desc[UR50][R12.64] ;  /* 0x000000320c0c7980 */ /* 0x000f62000c101d00 */
[----:B------:R-:W-:-:S03]  /*b980*/  SHF.R.U64 R0, R0, 0x3, RZ ;  /* 0x0000000300007819 */ /* 0x000fc600000012ff */
[----:B------:R-:W5:Y:S01]  /*b990*/  LD.E.128 R24, desc[UR50][R24.64] ;  /* 0x0000003218187980 */ /* 0x000f62000c101d00 */
[----:B------:R-:W-:Y:S01]  /*b9a0*/  LOP3.LUT R48, R0, R3, RZ, 0x3c, !PT ;  /* 0x0000000300307212 */ /* 0x000fe200078e3cff */
[----:B-1----:R-:W1:Y:S01]  /*b9b0*/  @P1 LDC R21, c[0x0][0xbf0] ;  /* 0x0002fc00ff151b82 */ /* 0x002e620000000800 */
[----:B------:R-:W-:Y:S01]  /*b9c0*/  IMAD R0, R17, 0x20, R200 ;  /* 0x0000002011007824 */ /* 0x000fe200078e02c8 */
[----:B------:R-:W-:Y:S01]  /*b9d0*/  ULDC.64 UR10, c[0x0][0xae8] ;  /* 0x0002ba00000a7ab9 */ /* 0x000fe20000000a00 */
[----:B------:R-:W-:Y:S01]  /*b9e0*/  IMAD.U32 R3, RZ, RZ, UR42 ;  /* 0x0000002aff037e24 */ /* 0x000fe2000f8e00ff */
[----:B------:R-:W-:Y:S01]  /*b9f0*/  UIADD3 UR9, UR9, UR7, URZ ;  /* 0x0000000709097290 */ /* 0x000fe2000fffe03f */
[----:B------:R-:W5:Y:S01]  /*ba00*/  LD.E.128 R28, desc[UR50][R28.64] ;  /* 0x000000321c1c7980 */ /* 0x000f62000c101d00 */
[----:B------:R-:W-:Y:S01]  /*ba10*/  USHF.R.S32.HI UR4, URZ, 0x1f, UR36 ;  /* 0x0000001f3f047899 */ /* 0x000fe20008011424 */
[----:B------:R-:W-:Y:S01]  /*ba20*/  IMAD R34, R3, 0x80, R0 ;  /* 0x0000008003227824 */ /* 0x000fe200078e0200 */
[----:B------:R-:W-:Y:S01]  /*ba30*/  UIMAD.WIDE.U32 UR8, UR39, UR10, UR8 ;  /* 0x0000000a270872a5 */ /* 0x000fe2000f8e0008 */
[----:B------:R-:W5:Y:S01]  /*ba40*/  LD.E.128 R40, desc[UR50][R40.64] ;  /* 0x0000003228287980 */ /* 0x000f62000c101d00 */
[----:B------:R-:W-:Y:S01]  /*ba50*/  UIMAD UR4, UR4, UR12, URZ ;  /* 0x0000000c040472a4 */ /* 0x000fe2000f8e023f */
[----:B0-----:R-:W-:Y:S01]  /*ba60*/  @P1 IMAD.HI.U32 R0, R34, R35, RZ ;  /* 0x0000002322001227 */ /* 0x001fe200078e00ff */
[----:B------:R-:W-:Y:S01]  /*ba70*/  UIMAD UR9, UR39, UR11, UR9 ;  /* 0x0000000b270972a4 */ /* 0x000fe2000f8e0209 */
[----:B------:R-:W5:Y:S01]  /*ba80*/  LD.E.128 R44, desc[UR50][R44.64] ;  /* 0x000000322c2c7980 */ /* 0x000f62000c101d00 */
[----:B------:R-:W-:Y:S01]  /*ba90*/  UIMAD UR4, UR36, UR13, UR4 ;  /* 0x0000000d240472a4 */ /* 0x000fe2000f8e0204 */
[----:B------:R-:W-:Y:S01]  /*baa0*/  IMAD.MOV.U32 R3, RZ, RZ, R34 ;  /* 0x000000ffff037224 */ /* 0x000fe200078e0022 */
[----:B------:R-:W-:Y:S01]  /*bab0*/  UIMAD.WIDE.U32 UR36, UR36, UR12, UR8 ;  /* 0x0000000c242472a5 */ /* 0x000fe2000f8e0008 */
[----:B------:R-:W5:Y:S02]  /*bac0*/  LD.E.128 R48, desc[UR50][R48.64] ;  /* 0x0000003230307980 */ /* 0x000f64000c101d00 */
[----:B------:R-:W-:Y:S01]  /*bad0*/  ULDC.64 UR8, c[0x0][0xae0] ;  /* 0x0002b80000087ab9 */ /* 0x000fe20000000a00 */
[----:B-1----:R-:W-:Y:S01]  /*bae0*/  @P1 SHF.R.U32.HI R3, RZ, R21, R0 ;  /* 0x00000015ff031219 */ /* 0x002fe20000011600 */
[----:B------:R-:W-:Y:S01]  /*baf0*/  UIADD3 UR4, UR37, UR4, URZ ;  /* 0x0000000425047290 */ /* 0x000fe2000fffe03f */
[----:B------:R-:W-:Y:S01]  /*bb00*/  IMAD.U32 R20, RZ, RZ, UR36 ;  /* 0x00000024ff147e24 */ /* 0x000fe2000f8e00ff */
[----:B------:R-:W-:Y:S01]  /*bb10*/  @!PT LDS RZ, [RZ] ;  /* 0x00000000fffff984 */ /* 0x000fe20000000800 */
[----:B------:R-:W-:Y:S01]  /*bb20*/  @!PT LDS RZ, [RZ] ;  /* 0x00000000fffff984 */ /* 0x000fe20000000800 */
[----:B------:R-:W-:Y:S01]  /*bb30*/  @!PT LDS RZ, [RZ] ;  /* 0x00000000fffff984 */ /* 0x000fe20000000800 */
[----:B------:R-:W-:Y:S01]  /*bb40*/  @!PT LDS RZ, [RZ] ;  /* 0x00000000fffff984 */ /* 0x000fe20000000800 */
[----:B------:R0:W-:Y:S06]  /*bb50*/  MEMBAR.ALL.CTA ;  /* 0x0000000000007992 */ /* 0x0001ec0000008000 */
[----:B0-----:R-:W0:Y:S01]  /*bb60*/  FENCE.VIEW.ASYNC.S ;  /* 0x00000000000073c6 */ /* 0x001e220000000000 */
[--C-:B------:R-:W-:Y:S01]  /*bb70*/  SHF.R.S32.HI R0, RZ, 0x1f, R3.reuse ;  /* 0x0000001fff007819 */ /* 0x100fe20000011403 */
[----:B------:R-:W-:-:S02]  /*bb80*/  IMAD.MOV R35, RZ, RZ, -R3 ;  /* 0x000000ffff237224 */ /* 0x000fc400078e0a03 */
[----:B------:R-:W-:Y:S02]  /*bb90*/  IMAD.U32 R21, RZ, RZ, UR37 ;  /* 0x00000025ff157e24 */ /* 0x000fe4000f8e00ff */
[----:B------:R-:W-:Y:S02]  /*bba0*/  IMAD R0, R0, UR8, RZ ;  /* 0x0000000800007c24 */ /* 0x000fe4000f8e02ff */
[----:B------:R-:W-:Y:S02]  /*bbb0*/  IMAD R35, R38, R35, R34 ;  /* 0x0000002326237224 */ /* 0x000fe400078e0222 */
[----:B------:R-:W-:Y:S02]  /*bbc0*/  IMAD.U32 R21, RZ, RZ, UR4 ;  /* 0x00000004ff157e24 */ /* 0x000fe4000f8e00ff */
[C---:B------:R-:W-:Y:S01]  /*bbd0*/  IMAD R37, R3.reuse, UR9, R0 ;  /* 0x0000000903257c24 */ /* 0x040fe2000f8e0200 */
[----:B------:R-:W-:Y:S01]  /*bbe0*/  SHF.R.S32.HI R0, RZ, 0x1f, R35 ;  /* 0x0000001fff007819 */ /* 0x000fe20000011423 */
[----:B------:R-:W-:Y:S01]  /*bbf0*/  IMAD.WIDE.U32 R20, R3, UR8, R20 ;  /* 0x0000000803147c25 */ /* 0x000fe2000f8e0014 */
[----:B------:R-:W-:-:S03]  /*bc00*/  ULDC.64 UR8, c[0x0][0xad8] ;  /* 0x0002b60000087ab9 */ /* 0x000fc60000000a00 */
[----:B------:R-:W-:Y:S02]  /*bc10*/  IMAD.U32 R3, RZ, RZ, UR42 ;  /* 0x0000002aff037e24 */ /* 0x000fe4000f8e00ff */
[----:B------:R-:W-:Y:S02]  /*bc20*/  IMAD.IADD R21, R21, 0x1, R37 ;  /* 0x0000000115157824 */ /* 0x000fe400078e0225 */
[----:B------:R-:W-:Y:S02]  /*bc30*/  IMAD R34, R0, UR8, RZ ;  /* 0x0000000800227c24 */ /* 0x000fe4000f8e02ff */
[----:B------:R-:W-:Y:S02]  /*bc40*/  IMAD R38, R3, 0x80, R200 ;  /* 0x0000008003267824 */ /* 0x000fe400078e02c8 */
[C---:B------:R-:W-:Y:S02]  /*bc50*/  IMAD R3, R35.reuse, UR9, R34 ;  /* 0x0000000923037c24 */ /* 0x040fe4000f8e0222 */
[----:B------:R-:W-:Y:S01]  /*bc60*/  IMAD.WIDE.U32 R20, R35, UR8, R20 ;  /* 0x0000000823147c25 */ /* 0x000fe2000f8e0014 */
[----:B------:R-:W-:Y:S01]  /*bc70*/  ISETP.GE.AND P2, PT, R38, R33, PT ;  /* 0x000000212600720c */ /* 0x000fe20003f46270 */
[----:B------:R-:W-:-:S02]  /*bc80*/  ULDC.64 UR8, c[0x0][0xa80] ;  /* 0x0002a00000087ab9 */ /* 0x000fc40000000a00 */
[----:B------:R-:W-:Y:S01]  /*bc90*/  IMAD.IADD R3, R21, 0x1, R3 ;  /* 0x0000000115037824 */ /* 0x000fe200078e0203 */
[----:B------:R-:W-:Y:S01]  /*bca0*/  LEA R36, P3, R20, UR8, 0x1 ;  /* 0x0000000814247c11 */ /* 0x000fe2000f8608ff */
[----:B------:R-:W-:Y:S02]  /*bcb0*/  VIADD R32, R32, 0x29820 ;  /* 0x0002982020207836 */ /* 0x000fe40000000000 */
[----:B------:R-:W-:Y:S01]  /*bcc0*/  VIADD R0, R38, 0x20 ;  /* 0x0000002026007836 */ /* 0x000fe20000000000 */
[----:B------:R-:W-:Y:S02]  /*bcd0*/  LEA.HI.X R3, R20, UR9, R3, 0x1, P3 ;  /* 0x0000000914037c11 */ /* 0x000fe400098f0c03 */
[----:B------:R-:W-:Y:S02]  /*bce0*/  PRMT R32, RZ, 0x654, R32 ;  /* 0x00000654ff207816 */ /* 0x000fe40000000020 */
[-C--:B------:R-:W-:Y:S01]  /*bcf0*/  ISETP.GE.AND P0, PT, R0, R33.reuse, PT ;  /* 0x000000210000720c */ /* 0x080fe20003f06270 */
[----:B------:R-:W-:Y:S01]  /*bd00*/  VIADD R0, R38, 0x40 ;  /* 0x0000004026007836 */ /* 0x000fe20000000000 */
[----:B0-----:R0:W-:Y:S01]  /*bd10*/  SYNCS.ARRIVE.TRANS64.RED.A1T0 RZ, [R32+URZ], RZ ;  /* 0x000000ff20ff79a7 */ /* 0x0011e2000810043f */
[----:B------:R0:W1:Y:S01]  /*bd20*/  SHFL.IDX PT, R21, R36, RZ, 0x181f ;  /* 0x00181fff24157589 */ /* 0x00006200000e0000 */
[----:B------:R-:W-:Y:S03]  /*bd30*/  BSSY B1, `(.L_x_165) ;  /* 0x000000d000017945 */ /* 0x000fe60003800000 */
[----:B------:R0:W2:Y:S01]  /*bd40*/  SHFL.IDX PT, R35, R3, RZ, 0x181f ;  /* 0x00181fff03237589 */ /* 0x0000a200000e0000 */
[----:B------:R-:W-:Y:S01]  /*bd50*/  ISETP.GE.AND P1, PT, R0, R33, PT ;  /* 0x000000210000720c */ /* 0x000fe20003f26270 */
[----:B------:R-:W-:-:S12]  /*bd60*/  @P2 BRA `(.L_x_166) ;  /* 0x0000000000242947 */ /* 0x000fd80003800000 */
[----:B------:R-:W-:Y:S02]  /*bd70*/  ULDC UR4, c[0x0][0xac8] ;  /* 0x0002b20000047ab9 */ /* 0x000fe40000000800 */
[----:B------:R-:W-:Y:S02]  /*bd80*/  ISETP.GE.AND P2, PT, R2, UR4, PT ;  /* 0x0000000402007c0c */ /* 0x000fe4000bf46270 */
[----:B------:R-:W-:-:S11]  /*bd90*/  ISETP.GE.AND P3, PT, R16, UR4, PT ;  /* 0x0000000410007c0c */ /* 0x000fd6000bf66270 */
[-C--:B-1----:R-:W-:Y:S02]  /*bda0*/  @!P2 LEA R20, P4, R2, R21.reuse, 0x1 ;  /* 0x000000150214a211 */ /* 0x082fe400078808ff */
[----:B------:R-:W-:Y:S02]  /*bdb0*/  @!P3 LEA R34, P5, R16, R21, 0x1 ;  /* 0x000000151022b211 */ /* 0x000fe400078a08ff */
[-C--:B--2---:R-:W-:Y:S02]  /*bdc0*/  @!P2 LEA.HI.X R21, R2, R35.reuse, R222, 0x1, P4 ;  /* 0x000000230215a211 */ /* 0x084fe400020f0cde */
[----:B------:R-:W-:-:S03]  /*bdd0*/  @!P3 LEA.HI.X R35, R16, R35, R221, 0x1, P5 ;  /* 0x000000231023b211 */ /* 0x000fc600028f0cdd */
[----:B-----5:R3:W-:Y:S04]  /*bde0*/  @!P2 ST.E.128 desc[UR50][R20.64], R4 ;  /* 0x000000041400a985 */ /* 0x0207e8000c101d32 */
[----:B------:R3:W-:Y:S02]  /*bdf0*/  @!P3 ST.E.128 desc[UR50][R34.64], R28 ;  /* 0x0000001c2200b985 */ /* 0x0007e4000c101d32 */
.L_x_166:
[----:B------:R-:W-:Y:S05]  /*be00*/  BSYNC B1 ;  /* 0x0000000000017941 */ /* 0x000fea0003800000 */
.L_x_165:
[----:B---3-5:R3:W4:Y:S01]  /*be10*/  SHFL.IDX PT, R7, R3, 0x1, 0x181f ;  /* 0x00381f0003077f89 */ /* 0x02872200000e0000 */
[----:B------:R-:W-:Y:S03]  /*be20*/  BSSY B1, `(.L_x_167) ;  /* 0x000000c000017945 */ /* 0x000fe60003800000 */
[----:B------:R3:W0:Y:S01]  /*be30*/  SHFL.IDX PT, R5, R36, 0x1, 0x181f ;  /* 0x00381f0024057f89 */ /* 0x00062200000e0000 */
[----:B------:R-:W-:Y:S05]  /*be40*/  @P0 BRA `(.L_x_168) ;  /* 0x0000000000240947 */ /* 0x000fea0003800000 */
[----:B------:R-:W-:Y:S02]  /*be50*/  ULDC UR4, c[0x0][0xac8] ;  /* 0x0002b20000047ab9 */ /* 0x000fe40000000800 */
[----:B------:R-:W-:Y:S02]  /*be60*/  ISETP.GE.AND P3, PT, R2, UR4, PT ;  /* 0x0000000402007c0c */ /* 0x000fe4000bf66270 */
[----:B------:R-:W-:-:S11]  /*be70*/  ISETP.GE.AND P4, PT, R16, UR4, PT ;  /* 0x0000000410007c0c */ /* 0x000fd6000bf86270 */
[-C--:B0-----:R-:W-:Y:S02]  /*be80*/  @!P3 LEA R4, P0, R2, R5.reuse, 0x1 ;  /* 0x000000050204b211 */ /* 0x081fe400078008ff */
[----:B------:R-:W-:Y:S02]  /*be90*/  @!P4 LEA R6, P2, R16, R5, 0x1 ;  /* 0x000000051006c211 */ /* 0x000fe400078408ff */
[-C--:B----4-:R-:W-:Y:S02]  /*bea0*/  @!P3 LEA.HI.X R5, R2, R7.reuse, R222, 0x1, P0 ;  /* 0x000000070205b211 */ /* 0x090fe400000f0cde */
[----:B------:R-:W-:-:S03]  /*beb0*/  @!P4 LEA.HI.X R7, R16, R7, R221, 0x1, P2 ;  /* 0x000000071007c211 */ /* 0x000fc600010f0cdd */
[----:B------:R0:W-:Y:S04]  /*bec0*/  @!P3 ST.E.128 desc[UR50][R4.64], R8 ;  /* 0x000000080400b985 */ /* 0x0001e8000c101d32 */
[----:B------:R0:W-:Y:S02]  /*bed0*/  @!P4 ST.E.128 desc[UR50][R6.64], R40 ;  /* 0x000000280600c985 */ /* 0x0001e4000c101d32 */
.L_x_168:
[----:B------:R-:W-:Y:S05]  /*bee0*/  BSYNC B1 ;  /* 0x0000000000017941 */ /* 0x000fea0003800000 */
.L_x_167:
[----:B0---4-:R0:W4:Y:S01]  /*bef0*/  SHFL.IDX PT, R7, R3, 0x2, 0x181f ;  /* 0x00581f0003077f89 */ /* 0x01112200000e0000 */
        /* <DEDUP_REMOVED lines=12> */
.L_x_170:
[----:B------:R-:W-:Y:S05]  /*bfc0*/  BSYNC B1 ;  /* 0x0000000000017941 */ /* 0x000fea0003800000 */
.L_x_169:
[----:B------:R-:W-:Y:S01]  /*bfd0*/  VIADD R0, R38, 0x60 ;  /* 0x0000006026007836 */ /* 0x000fe20000000000 */
[----:B0--3--:R-:W0:Y:S04]  /*bfe0*/  SHFL.IDX PT, R3, R3, 0x3, 0x181f ;  /* 0x00781f0003037f89 */ /* 0x009e2800000e0000 */
[----:B------:R-:W-:Y:S01]  /*bff0*/  ISETP.GE.AND P0, PT, R0, R33, PT ;  /* 0x000000210000720c */ /* 0x000fe20003f06270 */
[----:B----4-:R3:W4:-:S12]  /*c000*/  SHFL.IDX PT, R7, R36, 0x3, 0x181f ;  /* 0x00781f0024077f89 */ /* 0x01071800000e0000 */
[----:B---3--:R-:W-:Y:S05]  /*c010*/  @P0 BRA `(.L_x_171) ;  /* 0x00000018002c0947 */ /* 0x008fea0003800000 */
[----:B------:R-:W-:Y:S02]  /*c020*/  ULDC UR4, c[0x0][0xac8] ;  /* 0x0002b20000047ab9 */ /* 0x000fe40000000800 */
[----:B------:R-:W-:-:S13]  /*c030*/  ISETP.GE.AND P1, PT, R2, UR4, PT ;  /* 0x0000000402007c0c */ /* 0x000fda000bf26270 */
[----:B----4-:R-:W-:-:S04]  /*c040*/  @!P1 LEA R4, P0, R2, R7, 0x1 ;  /* 0x0000000702049211 */ /* 0x010fc800078008ff */
[----:B0-----:R-:W-:Y:S02]  /*c050*/  @!P1 LEA.HI.X R5, R2, R3, R222, 0x1, P0 ;  /* 0x0000000302059211 */ /* 0x001fe400000f0cde */
[----:B------:R-:W-:-:S03]  /*c060*/  ISETP.GE.AND P0, PT, R16, UR4, PT ;  /* 0x0000000410007c0c */ /* 0x000fc6000bf06270 */
[----:B------:R0:W-:Y:S10]  /*c070*/  @!P1 ST.E.128 desc[UR50][R4.64], R24 ;  /* 0x0000001804009985 */ /* 0x0001f4000c101d32 */
[----:B------:R-:W-:Y:S05]  /*c080*/  @P0 BRA `(.L_x_171) ;  /* 0x0000001800100947 */ /* 0x000fea0003800000 */
[----:B0-----:R-:W-:-:S04]  /*c090*/  LEA R4, P0, R16, R7, 0x1 ;  /* 0x0000000710047211 */ /* 0x001fc800078008ff */
[----:B------:R-:W-:-:S05]  /*c0a0*/  LEA.HI.X R5, R16, R3, R221, 0x1, P0 ;  /* 0x0000000310057211 */ /* 0x000fca00000f0cdd */
[----:B------:R0:W-:Y:S01]  /*c0b0*/  ST.E.128 desc[UR50][R4.64], R48 ;  /* 0x0000003004007985 */ /* 0x0001e2000c101d32 */
[----:B------:R-:W-:Y:S05]  /*c0c0*/  BRA `(.L_x_171) ;  /* 0x0000001800007947 */ /* 0x000fea0003800000 */
.L_x_164:
[----:B------:R-:W-:Y:S01]  /*c0d0*/  ULDC.64 UR10, c[0x0][0xb08] ;  /* 0x0002c200000a7ab9 */ /* 0x000fe20000000a00 */
[----:B------:R-:W0:Y:S01]  /*c0e0*/  @P1 LDC R0, c[0x0][0xbec] ;  /* 0x0002fb00ff001b82 */ /* 0x000e220000000800 */
[----:B------:R-:W-:Y:S01]  /*c0f0*/  UIMAD UR7, UR12, UR10, URZ ;  /* 0x0000000a0c0772a4 */ /* 0x000fe2000f8e023f */
[----:B------:R-:W-:Y:S01]  /*c100*/  IMAD.MOV.U32 R3, RZ, RZ, R11 ;  /* 0x000000ffff037224 */ /* 0x000fe200078e000b */
[----:B------:R-:W-:Y:S01]  /*c110*/  UIMAD.WIDE.U32 UR8, UR4, UR10, URZ ;  /* 0x0000000a040872a5 */ /* 0x000fe2000f8e003f */
[----:B------:R-:W-:Y:S01]  /*c120*/  ISETP.GE.AND P0, PT, R10, R33, PT ;  /* 0x000000210a00720c */ /* 0x000fe20003f06270 */
[----:B------:R-:W-:Y:S01]  /*c130*/  UIMAD UR7, UR4, UR11, UR7 ;  /* 0x0000000b040772a4 */ /* 0x000fe2000f8e0207 */
[----:B------:R-:W-:Y:S01]  /*c140*/  VIADD R32, R32, 0x29820 ;  /* 0x0002982020207836 */ /* 0x000fe20000000000 */
[----:B------:R-:W-:Y:S01]  /*c150*/  USHF.R.S32.HI UR4, URZ, 0x1f, UR36 ;  /* 0x0000001f3f047899 */ /* 0x000fe20008011424 */
[----:B------:R-:W1:Y:S01]  /*c160*/  @P1 LDC R5, c[0x0][0xbf0] ;  /* 0x0002fc00ff051b82 */ /* 0x000e620000000800 */
[----:B------:R-:W-:Y:S01]  /*c170*/  UIADD3 UR9, UR9, UR7, URZ ;  /* 0x0000000709097290 */ /* 0x000fe2000fffe03f */
[----:B------:R-:W-:Y:S01]  /*c180*/  BSSY B1, `(.L_x_172) ;  /* 0x0000068000017945 */ /* 0x000fe20003800000 */
[----:B------:R-:W-:Y:S01]  /*c190*/  ULDC.64 UR10, c[0x0][0xb38] ;  /* 0x0002ce00000a7ab9 */ /* 0x000fe20000000a00 */
[----:B------:R-:W-:Y:S01]  /*c1a0*/  PRMT R32, RZ, 0x654, R32 ;  /* 0x00000654ff207816 */ /* 0x000fe20000000020 */
[----:B------:R-:W-:-:S03]  /*c1b0*/  UIMAD.WIDE.U32 UR8, UR39, UR10, UR8 ;  /* 0x0000000a270872a5 */ /* 0x000fc6000f8e0008 */
[----:B------:R2:W-:Y:S01]  /*c1c0*/  SYNCS.ARRIVE.TRANS64.RED.A1T0 RZ, [R32+URZ], RZ ;  /* 0x000000ff20ff79a7 */ /* 0x0005e2000810043f */
[----:B------:R-:W-:-:S03]  /*c1d0*/  UIMAD UR9, UR39, UR11, UR9 ;  /* 0x0000000b270972a4 */ /* 0x000fc6000f8e0209 */
[----:B------:R-:W-:Y:S02]  /*c1e0*/  ULDC.64 UR10, c[0x0][0xb40] ;  /* 0x0002d000000a7ab9 */ /* 0x000fe40000000a00 */
[----:B------:R-:W-:Y:S01]  /*c1f0*/  UIMAD UR4, UR4, UR10, URZ ;  /* 0x0000000a040472a4 */ /* 0x000fe2000f8e023f */
[----:B0-----:R-:W-:-:S03]  /*c200*/  @P1 IMAD.HI.U32 R0, R11, R0, RZ ;  /* 0x000000000b001227 */ /* 0x001fc600078e00ff */
[----:B------:R-:W-:Y:S02]  /*c210*/  UIMAD UR4, UR36, UR11, UR4 ;  /* 0x0000000b240472a4 */ /* 0x000fe4000f8e0204 */
[----:B------:R-:W-:-:S03]  /*c220*/  UIMAD.WIDE.U32 UR36, UR36, UR10, UR8 ;  /* 0x0000000a242472a5 */ /* 0x000fc6000f8e0008 */
[----:B------:R-:W-:Y:S01]  /*c230*/  ULDC.64 UR10, c[0x0][0xb48] ;  /* 0x0002d200000a7ab9 */ /* 0x000fe20000000a00 */
[----:B------:R-:W-:Y:S01]  /*c240*/  UIADD3 UR9, UR37, UR4, URZ ;  /* 0x0000000425097290 */ /* 0x000fe2000fffe03f */
[----:B-1----:R-:W-:Y:S02]  /*c250*/  @P1 SHF.R.U32.HI R3, RZ, R5, R0 ;  /* 0x00000005ff031219 */ /* 0x002fe40000011600 */
[----:B------:R-:W-:Y:S02]  /*c260*/  UMOV UR8, UR36 ;  /* 0x0000002400087c82 */ /* 0x000fe40008000000 */
[----:B------:R-:W-:Y:S01]  /*c270*/  UIMAD.WIDE.U32 UR8, UR40, UR10, UR8 ;  /* 0x0000000a280872a5 */ /* 0x000fe2000f8e0008 */
[--C-:B------:R-:W-:Y:S01]  /*c280*/  SHF.R.S32.HI R0, RZ, 0x1f, R3.reuse ;  /* 0x0000001fff007819 */ /* 0x100fe20000011403 */
[----:B------:R-:W-:Y:S02]  /*c290*/  IMAD.MOV R7, RZ, RZ, -R3 ;  /* 0x000000ffff077224 */ /* 0x000fe400078e0a03 */
[----:B------:R-:W-:-:S02]  /*c2a0*/  UIMAD UR40, UR40, UR11, UR9 ;  /* 0x0000000b282872a4 */ /* 0x000fc4000f8e0209 */
[----:B------:R-:W-:Y:S01]  /*c2b0*/  IMAD R7, R38, R7, R11 ;  /* 0x0000000726077224 */ /* 0x000fe200078e020b */
[----:B------:R-:W-:Y:S01]  /*c2c0*/  ULDC.64 UR10, c[0x0][0xb30] ;  /* 0x0002cc00000a7ab9 */ /* 0x000fe20000000a00 */
[----:B------:R-:W-:Y:S02]  /*c2d0*/  IMAD.U32 R5, RZ, RZ, UR9 ;  /* 0x00000009ff057e24 */ /* 0x000fe4000f8e00ff */
[----:B------:R-:W-:Y:S02]  /*c2e0*/  IMAD R0, R0, UR10, RZ ;  /* 0x0000000a00007c24 */ /* 0x000fe4000f8e02ff */
[----:B------:R-:W-:Y:S01]  /*c2f0*/  IMAD.U32 R4, RZ, RZ, UR8 ;  /* 0x00000008ff047e24 */ /* 0x000fe2000f8e00ff */
[----:B------:R-:W-:Y:S01]  /*c300*/  ULDC.64 UR8, c[0x0][0xb28] ;  /* 0x0002ca0000087ab9 */ /* 0x000fe20000000a00 */
[----:B------:R-:W-:Y:S02]  /*c310*/  IMAD.U32 R5, RZ, RZ, UR40 ;  /* 0x00000028ff057e24 */ /* 0x000fe4000f8e00ff */
[C---:B------:R-:W-:Y:S01]  /*c320*/  IMAD R9, R3.reuse, UR11, R0 ;  /* 0x0000000b03097c24 */ /* 0x040fe2000f8e0200 */
[----:B------:R-:W-:Y:S01]  /*c330*/  SHF.R.S32.HI R0, RZ, 0x1f, R7 ;  /* 0x0000001fff007819 */ /* 0x000fe20000011407 */
[----:B------:R-:W-:-:S04]  /*c340*/  IMAD.WIDE.U32 R4, R3, UR10, R4 ;  /* 0x0000000a03047c25 */ /* 0x000fc8000f8e0004 */
[----:B------:R-:W-:Y:S02]  /*c350*/  IMAD R0, R0, UR8, RZ ;  /* 0x0000000800007c24 */ /* 0x000fe4000f8e02ff */
[----:B------:R-:W-:Y:S02]  /*c360*/  IMAD.IADD R5, R5, 0x1, R9 ;  /* 0x0000000105057824 */ /* 0x000fe400078e0209 */
[C---:B------:R-:W-:Y:S02]  /*c370*/  IMAD R3, R7.reuse, UR9, R0 ;  /* 0x0000000907037c24 */ /* 0x040fe4000f8e0200 */
[----:B------:R-:W-:Y:S01]  /*c380*/  IMAD.WIDE.U32 R4, R7, UR8, R4 ;  /* 0x0000000807047c25 */ /* 0x000fe2000f8e0004 */
[----:B------:R-:W-:-:S03]  /*c390*/  ULDC.64 UR8, c[0x0][0xb00] ;  /* 0x0002c00000087ab9 */ /* 0x000fc60000000a00 */
[----:B------:R-:W-:Y:S01]  /*c3a0*/  IMAD.IADD R3, R5, 0x1, R3 ;  /* 0x0000000105037824 */ /* 0x000fe200078e0203 */
[----:B------:R-:W-:-:S04]  /*c3b0*/  LEA R0, P1, R4, UR8, 0x2 ;  /* 0x0000000804007c11 */ /* 0x000fc8000f8210ff */
[----:B------:R-:W-:Y:S01]  /*c3c0*/  LEA.HI.X R3, R4, UR9, R3, 0x2, P1 ;  /* 0x0000000904037c11 */ /* 0x000fe200088f1403 */
[----:B------:R2:W0:Y:S04]  /*c3d0*/  SHFL.IDX PT, R6, R0, RZ, 0x1c1f ;  /* 0x001c1fff00067589 */ /* 0x00042800000e0000 */
[----:B------:R2:W1:Y:S01]  /*c3e0*/  SHFL.IDX PT, R7, R3, RZ, 0x1c1f ;  /* 0x001c1fff03077589 */ /* 0x00046200000e0000 */
[----:B------:R-:W-:Y:S05]  /*c3f0*/  @P0 BRA `(.L_x_173) ;  /* 0x0000000400000947 */ /* 0x000fea0003800000 */
[----:B------:R-:W-:Y:S02]  /*c400*/  ULDC UR4, c[0x0][0xac8] ;  /* 0x0002b20000047ab9 */ /* 0x000fe40000000800 */
[----:B------:R-:W-:Y:S02]  /*c410*/  ISETP.GE.AND P3, PT, R198, UR4, PT ;  /* 0x00000004c6007c0c */ /* 0x000fe4000bf66270 */
[----:B------:R-:W-:Y:S02]  /*c420*/  ISETP.GE.AND P2, PT, R199, UR4, PT ;  /* 0x00000004c7007c0c */ /* 0x000fe4000bf46270 */
[----:B------:R-:W-:Y:S02]  /*c430*/  ISETP.GE.AND P1, PT, R197, UR4, PT ;  /* 0x00000004c5007c0c */ /* 0x000fe4000bf26270 */
[----:B------:R-:W-:Y:S02]  /*c440*/  ISETP.GE.AND P0, PT, R196, UR4, PT ;  /* 0x00000004c4007c0c */ /* 0x000fe4000bf06270 */
[----:B------:R-:W-:-:S05]  /*c450*/  ISETP.GE.AND P4, PT, R195, UR4, PT ;  /* 0x00000004c3007c0c */ /* 0x000fca000bf86270 */
[CC--:B0-----:R-:W-:Y:S02]  /*c460*/  @!P3 LEA R8, P5, R198.reuse, R6.reuse, 0x2 ;  /* 0x00000006c608b211 */ /* 0x0c1fe400078a10ff */
[----:B-1----:R-:W-:Y:S02]  /*c470*/  @!P2 IMAD.WIDE R4, R199, 0x4, R6 ;  /* 0x00000004c704a825 */ /* 0x002fe400078e0206 */
[----:B------:R-:W-:Y:S02]  /*c480*/  @!P3 LEA.HI.X R9, R198, R7, R216, 0x2, P5 ;  /* 0x00000007c609b211 */ /* 0x000fe400028f14d8 */
[-C--:B------:R-:W-:Y:S01]  /*c490*/  @!P1 LEA R10, P6, R197, R6.reuse, 0x2 ;  /* 0x00000006c50a9211 */ /* 0x080fe200078c10ff */
[----:B------:R0:W-:Y:S01]  /*c4a0*/  @!P2 ST.E.64 desc[UR50][R4.64], R98 ;  /* 0x000000620400a985 */ /* 0x0001e2000c101b32 */
[----:B------:R-:W-:Y:S02]  /*c4b0*/  ISETP.GE.AND P2, PT, R194, UR4, PT ;  /* 0x00000004c2007c0c */ /* 0x000fe4000bf46270 */
[----:B------:R-:W-:Y:S01]  /*c4c0*/  @!P0 LEA R12, P5, R196, R6, 0x2 ;  /* 0x00000006c40c8211 */ /* 0x000fe200078a10ff */
[----:B------:R1:W-:Y:S01]  /*c4d0*/  @!P3 ST.E.64 desc[UR50][R8.64], R96 ;  /* 0x000000600800b985 */ /* 0x0003e2000c101b32 */
[----:B------:R-:W-:-:S02]  /*c4e0*/  ISETP.GE.AND P3, PT, R193, UR4, PT ;  /* 0x00000004c1007c0c */ /* 0x000fc4000bf66270 */
[-C--:B------:R-:W-:Y:S02]  /*c4f0*/  @!P1 LEA.HI.X R11, R197, R7.reuse, R215, 0x2, P6 ;  /* 0x00000007c50b9211 */ /* 0x080fe400030f14d7 */
[----:B------:R-:W-:-:S03]  /*c500*/  @!P0 LEA.HI.X R13, R196, R7, R214, 0x2, P5 ;  /* 0x00000007c40d8211 */ /* 0x000fc600028f14d6 */
[----:B------:R3:W-:Y:S01]  /*c510*/  @!P1 ST.E.64 desc[UR50][R10.64], R94 ;  /* 0x0000005e0a009985 */ /* 0x0007e2000c101b32 */
[----:B0-----:R-:W-:-:S03]  /*c520*/  @!P4 LEA R4, P1, R195, R6, 0x2 ;  /* 0x00000006c304c211 */ /* 0x001fc600078210ff */
[----:B------:R0:W-:Y:S01]  /*c530*/  @!P0 ST.E.64 desc[UR50][R12.64], R92 ;  /* 0x0000005c0c008985 */ /* 0x0001e2000c101b32 */
[----:B------:R-:W-:Y:S02]  /*c540*/  ISETP.GE.AND P0, PT, R192, UR4, PT ;  /* 0x00000004c0007c0c */ /* 0x000fe4000bf06270 */
[-C--:B------:R-:W-:Y:S02]  /*c550*/  @!P4 LEA.HI.X R5, R195, R7.reuse, R213, 0x2, P1 ;  /* 0x00000007c305c211 */ /* 0x080fe400008f14d5 */
[CC--:B------:R-:W-:Y:S02]  /*c560*/  @!P2 LEA R14, P6, R194.reuse, R6.reuse, 0x2 ;  /* 0x00000006c20ea211 */ /* 0x0c0fe400078c10ff */
[----:B------:R-:W-:Y:S01]  /*c570*/  ISETP.GE.AND P1, PT, R171, UR4, PT ;  /* 0x00000004ab007c0c */ /* 0x000fe2000bf26270 */
[----:B------:R4:W-:Y:S01]  /*c580*/  @!P4 ST.E.64 desc[UR50][R4.64], R90 ;  /* 0x0000005a0400c985 */ /* 0x0009e2000c101b32 */
[----:B------:R-:W-:Y:S02]  /*c590*/  @!P3 LEA R20, P5, R193, R6, 0x2 ;  /* 0x00000006c114b211 */ /* 0x000fe400078a10ff */
[----:B------:R-:W-:-:S02]  /*c5a0*/  @!P2 LEA.HI.X R15, R194, R7, R212, 0x2, P6 ;  /* 0x00000007c20fa211 */ /* 0x000fc400030f14d4 */
[----:B------:R-:W-:Y:S02]  /*c5b0*/  ISETP.GE.AND P4, PT, R170, UR4, PT ;  /* 0x00000004aa007c0c */ /* 0x000fe4000bf86270 */
[----:B------:R-:W-:Y:S01]  /*c5c0*/  @!P3 LEA.HI.X R21, R193, R7, R211, 0x2, P5 ;  /* 0x00000007c115b211 */ /* 0x000fe200028f14d3 */
[----:B------:R5:W-:Y:S01]  /*c5d0*/  @!P2 ST.E.64 desc[UR50][R14.64], R88 ;  /* 0x000000580e00a985 */ /* 0x000be2000c101b32 */
[----:B-1----:R-:W-:-:S03]  /*c5e0*/  @!P0 LEA R8, P2, R192, R6, 0x2 ;  /* 0x00000006c0088211 */ /* 0x002fc600078410ff */
[----:B------:R-:W-:Y:S01]  /*c5f0*/  @!P3 ST.E.64 desc[UR50][R20.64], R86 ;  /* 0x000000561400b985 */ /* 0x000fe2000c101b32 */
[----:B------:R-:W-:Y:S02]  /*c600*/  ISETP.GE.AND P3, PT, R169, UR4, PT ;  /* 0x00000004a9007c0c */ /* 0x000fe4000bf66270 */
[CC--:B---3--:R-:W-:Y:S02]  /*c610*/  @!P1 LEA R10, P5, R171.reuse, R6.reuse, 0x2 ;  /* 0x00000006ab0a9211 */ /* 0x0c8fe400078a10ff */
[-C--:B------:R-:W-:Y:S02]  /*c620*/  @!P0 LEA.HI.X R9, R192, R7.reuse, R210, 0x2, P2 ;  /* 0x00000007c0098211 */ /* 0x080fe400010f14d2 */
[----:B------:R-:W-:Y:S02]  /*c630*/  ISETP.GE.AND P2, PT, R168, UR4, PT ;  /* 0x00000004a8007c0c */ /* 0x000fe4000bf46270 */
[----:B0-----:R-:W-:Y:S01]  /*c640*/  @!P4 LEA R12, P6, R170, R6, 0x2 ;  /* 0x00000006aa0cc211 */ /* 0x001fe200078c10ff */
[----:B------:R0:W-:Y:S01]  /*c650*/  @!P0 ST.E.64 desc[UR50][R8.64], R84 ;  /* 0x0000005408008985 */ /* 0x0001e2000c101b32 */
[----:B------:R-:W-:-:S02]  /*c660*/  @!P1 LEA.HI.X R11, R171, R7, R209, 0x2, P5 ;  /* 0x00000007ab0b9211 */ /* 0x000fc400028f14d1 */
[-C--:B------:R-:W-:Y:S02]  /*c670*/  @!P4 LEA.HI.X R13, R170, R7.reuse, R208, 0x2, P6 ;  /* 0x00000007aa0dc211 */ /* 0x080fe400030f14d0 */
[----:B------:R-:W-:Y:S01]  /*c680*/  ISETP.GE.AND P0, PT, R23, UR4, PT ;  /* 0x0000000417007c0c */ /* 0x000fe2000bf06270 */
[----:B------:R1:W-:Y:S01]  /*c690*/  @!P1 ST.E.64 desc[UR50][R10.64], R82 ;  /* 0x000000520a009985 */ /* 0x0003e2000c101b32 */
[C---:B----4-:R-:W-:Y:S02]  /*c6a0*/  @!P3 LEA R4, P1, R169.reuse, R6, 0x2 ;  /* 0x00000006a904b211 */ /* 0x050fe400078210ff */
[----:B------:R-:W-:Y:S01]  /*c6b0*/  ISETP.GE.AND P5, PT, R22, UR4, PT ;  /* 0x0000000416007c0c */ /* 0x000fe2000bfa6270 */
[----:B------:R3:W-:Y:S01]  /*c6c0*/  @!P4 ST.E.64 desc[UR50][R12.64], R80 ;  /* 0x000000500c00c985 */ /* 0x0007e2000c101b32 */
[----:B------:R-:W-:Y:S02]  /*c6d0*/  @!P3 LEA.HI.X R5, R169, R7, R207, 0x2, P1 ;  /* 0x00000007a905b211 */ /* 0x000fe400008f14cf */
[----:B------:R-:W-:-:S02]  /*c6e0*/  ISETP.GE.AND P4, PT, R19, UR4, PT ;  /* 0x0000000413007c0c */ /* 0x000fc4000bf86270 */
[----:B------:R-:W-:Y:S01]  /*c6f0*/  ISETP.GE.AND P1, PT, R18, UR4, PT ;  /* 0x0000000412007c0c */ /* 0x000fe2000bf26270 */
[----:B------:R4:W-:Y:S01]  /*c700*/  @!P3 ST.E.64 desc[UR50][R4.64], R78 ;  /* 0x0000004e0400b985 */ /* 0x0009e2000c101b32 */
[CC--:B-----5:R-:W-:Y:S02]  /*c710*/  @!P2 LEA R14, P6, R168.reuse, R6.reuse, 0x2 ;  /* 0x00000006a80ea211 */ /* 0x0e0fe400078c10ff */
[C---:B0-----:R-:W-:Y:S02]  /*c720*/  @!P0 LEA R8, P3, R23.reuse, R6, 0x2 ;  /* 0x0000000617088211 */ /* 0x041fe400078610ff */
[-C--:B------:R-:W-:Y:S02]  /*c730*/  @!P2 LEA.HI.X R15, R168, R7.reuse, R206, 0x2, P6 ;  /* 0x00000007a80fa211 */ /* 0x080fe400030f14ce */
[----:B------:R-:W-:-:S03]  /*c740*/  @!P0 LEA.HI.X R9, R23, R7, R205, 0x2, P3 ;  /* 0x0000000717098211 */ /* 0x000fc600018f14cd */
[----:B------:R4:W-:Y:S01]  /*c750*/  @!P2 ST.E.64 desc[UR50][R14.64], R76 ;  /* 0x0000004c0e00a985 */ /* 0x0009e2000c101b32 */
[-C--:B-1----:R-:W-:Y:S02]  /*c760*/  @!P5 LEA R10, P2, R22, R6.reuse, 0x2 ;  /* 0x00000006160ad211 */ /* 0x082fe400078410ff */
[CC--:B---3--:R-:W-:Y:S01]  /*c770*/  @!P4 LEA R12, P3, R19.reuse, R6.reuse, 0x2 ;  /* 0x00000006130cc211 */ /* 0x0c8fe200078610ff */
[----:B------:R4:W-:Y:S01]  /*c780*/  @!P0 ST.E.64 desc[UR50][R8.64], R72 ;  /* 0x0000004808008985 */ /* 0x0009e2000c101b32 */
[----:B------:R-:W-:Y:S02]  /*c790*/  @!P1 LEA R6, P6, R18, R6, 0x2 ;  /* 0x0000000612069211 */ /* 0x000fe400078c10ff */
[-C--:B------:R-:W-:Y:S02]  /*c7a0*/  @!P5 LEA.HI.X R11, R22, R7.reuse, R204, 0x2, P2 ;  /* 0x00000007160bd211 */ /* 0x080fe400010f14cc */
[-C--:B------:R-:W-:Y:S02]  /*c7b0*/  @!P4 LEA.HI.X R13, R19, R7.reuse, R203, 0x2, P3 ;  /* 0x00000007130dc211 */ /* 0x080fe400018f14cb */
[----:B------:R-:W-:Y:S01]  /*c7c0*/  @!P1 LEA.HI.X R7, R18, R7, R202, 0x2, P6 ;  /* 0x0000000712079211 */ /* 0x000fe200030f14ca */
[----:B------:R4:W-:Y:S04]  /*c7d0*/  @!P5 ST.E.64 desc[UR50][R10.64], R74 ;  /* 0x0000004a0a00d985 */ /* 0x0009e8000c101b32 */
[----:B------:R4:W-:Y:S04]  /*c7e0*/  @!P4 ST.E.64 desc[UR50][R12.64], R70 ;  /* 0x000000460c00c985 */ /* 0x0009e8000c101b32 */
[----:B------:R4:W-:Y:S02]  /*c7f0*/  @!P1 ST.E.64 desc[UR50][R6.64], R68 ;  /* 0x0000004406009985 */ /* 0x0009e4000c101b32 */
.L_x_173:
[----:B------:R-:W-:Y:S05]  /*c800*/  BSYNC B1 ;  /* 0x0000000000017941 */ /* 0x000fea0003800000 */
.L_x_172:
[----:B------:R-:W-:Y:S01]  /*c810*/  ISETP.GE.AND P0, PT, R24, R33, PT ;  /* 0x000000211800720c */ /* 0x000fe20003f06270 */
[----:B-1--4-:R1:W3:Y:S04]  /*c820*/  SHFL.IDX PT, R7, R3, 0x1, 0x1c1f ;  /* 0x003c1f0003077f89 */ /* 0x0122e800000e0000 */
[----:B0-----:R1:W0:Y:S08]  /*c830*/  SHFL.IDX PT, R6, R0, 0x1, 0x1c1f ;  /* 0x003c1f0000067f89 */ /* 0x00123000000e0000 */
[----:B-1----:R-:W-:Y:S05]  /*c840*/  @P0 BRA `(.L_x_171) ;  /* 0x0000001000200947 */ /* 0x002fea0003800000 */
[----:B------:R-:W-:Y:S02]  /*c850*/  ULDC UR4, c[0x0][0xac8] ;  /* 0x0002b20000047ab9 */ /* 0x000fe40000000800 */
[----:B------:R-:W-:Y:S02]  /*c860*/  ISETP.GE.AND P1, PT, R198, UR4, PT ;  /* 0x00000004c6007c0c */ /* 0x000fe4000bf26270 */
[----:B------:R-:W-:Y:S02]  /*c870*/  ISETP.GE.AND P6, PT, R199, UR4, PT ;  /* 0x00000004c7007c0c */ /* 0x000fe4000bfc6270 */
[----:B------:R-:W-:Y:S02]  /*c880*/  ISETP.GE.AND P0, PT, R197, UR4, PT ;  /* 0x00000004c5007c0c */ /* 0x000fe4000bf06270 */
[----:B------:R-:W-:Y:S02]  /*c890*/  ISETP.GE.AND P2, PT, R196, UR4, PT ;  /* 0x00000004c4007c0c */ /* 0x000fe4000bf46270 */
[----:B------:R-:W-:-:S05]  /*c8a0*/  ISETP.GE.AND P3, PT, R195, UR4, PT ;  /* 0x00000004c3007c0c */ /* 0x000fca000bf66270 */
[CC--:B0-----:R-:W-:Y:S02]  /*c8b0*/  @!P1 LEA R8, P4, R198.reuse, R6.reuse, 0x2 ;  /* 0x00000006c6089211 */ /* 0x0c1fe400078810ff */
[----:B---3--:R-:W-:Y:S02]  /*c8c0*/  @!P6 IMAD.WIDE R4, R199, 0x4, R6 ;  /* 0x00000004c704e825 */ /* 0x008fe400078e0206 */
[-C--:B------:R-:W-:Y:S02]  /*c8d0*/  @!P1 LEA.HI.X R9, R198, R7.reuse, R216, 0x2, P4 ;  /* 0x00000007c6099211 */ /* 0x080fe400020f14d8 */
[----:B------:R-:W-:Y:S01]  /*c8e0*/  ISETP.GE.AND P4, PT, R194, UR4, PT ;  /* 0x00000004c2007c0c */ /* 0x000fe2000bf86270 */
[----:B------:R0:W-:Y:S01]  /*c8f0*/  @!P6 ST.E.64 desc[UR50][R4.64], R40 ;  /* 0x000000280400e985 */ /* 0x0001e2000c101b32 */
[-C--:B------:R-:W-:Y:S02]  /*c900*/  @!P0 LEA R10, P5, R197, R6.reuse, 0x2 ;  /* 0x00000006c50a8211 */ /* 0x080fe400078a10ff */
[----:B------:R-:W-:Y:S01]  /*c910*/  @!P3 LEA R14, P6, R195, R6, 0x2 ;  /* 0x00000006c30eb211 */ /* 0x000fe200078c10ff */
[----:B------:R1:W-:Y:S01]  /*c920*/  @!P1 ST.E.64 desc[UR50][R8.64], R42 ;  /* 0x0000002a08009985 */ /* 0x0003e2000c101b32 */
[----:B------:R-:W-:-:S02]  /*c930*/  @!P0 LEA.HI.X R11, R197, R7, R215, 0x2, P5 ;  /* 0x00000007c50b8211 */ /* 0x000fc400028f14d7 */
[CC--:B------:R-:W-:Y:S02]  /*c940*/  @!P2 LEA R12, P1, R196.reuse, R6.reuse, 0x2 ;  /* 0x00000006c40ca211 */ /* 0x0c0fe400078210ff */
[-C--:B------:R-:W-:Y:S01]  /*c950*/  @!P3 LEA.HI.X R15, R195, R7.reuse, R213, 0x2, P6 ;  /* 0x00000007c30fb211 */ /* 0x080fe200030f14d5 */
[----:B------:R3:W-:Y:S01]  /*c960*/  @!P0 ST.E.64 desc[UR50][R10.64], R44 ;  /* 0x0000002c0a008985 */ /* 0x0007e2000c101b32 */
[----:B------:R-:W-:Y:S02]  /*c970*/  ISETP.GE.AND P0, PT, R193, UR4, PT ;  /* 0x00000004c1007c0c */ /* 0x000fe4000bf06270 */
[----:B------:R-:W-:Y:S02]  /*c980*/  @!P2 LEA.HI.X R13, R196, R7, R214, 0x2, P1 ;  /* 0x00000007c40da211 */ /* 0x000fe400008f14d6 */
[----:B------:R-:W-:Y:S02]  /*c990*/  ISETP.GE.AND P1, PT, R192, UR4, PT ;  /* 0x00000004c0007c0c */ /* 0x000fe4000bf26270 */
[----:B------:R-:W-:Y:S01]  /*c9a0*/  @!P4 LEA R20, P5, R194, R6, 0x2 ;  /* 0x00000006c214c211 */ /* 0x000fe200078a10ff */
[----:B------:R4:W-:Y:S01]  /*c9b0*/  @!P2 ST.E.64 desc[UR50][R12.64], R46 ;  /* 0x0000002e0c00a985 */ /* 0x0009e2000c101b32 */
[----:B------:R-:W-:-:S02]  /*c9c0*/  ISETP.GE.AND P2, PT, R171, UR4, PT ;  /* 0x00000004ab007c0c */ /* 0x000fc4000bf46270 */
[-C--:B------:R-:W-:Y:S01]  /*c9d0*/  @!P4 LEA.HI.X R21, R194, R7.reuse, R212, 0x2, P5 ;  /* 0x00000007c215c211 */ /* 0x080fe200028f14d4 */
[----:B------:R5:W-:Y:S02]  /*c9e0*/  @!P3 ST.E.64 desc[UR50][R14.64], R48 ;  /* 0x000000300e00b985 */ /* 0x000be4000c101b32 */
[CC--:B0-----:R-:W-:Y:S02]  /*c9f0*/  @!P0 LEA R4, P3, R193.reuse, R6.reuse, 0x2 ;  /* 0x00000006c1048211 */ /* 0x0c1fe400078610ff */
[----:B------:R-:W-:Y:S01]  /*ca00*/  @!P4 ST.E.64 desc[UR50][R20.64], R50 ;  /* 0x000000321400c985 */ /* 0x000fe2000c101b32 */
[----:B------:R-:W-:Y:S02]  /*ca10*/  ISETP.GE.AND P4, PT, R170, UR4, PT ;  /* 0x00000004aa007c0c */ /* 0x000fe4000bf86270 */
[----:B-1----:R-:W-:Y:S02]  /*ca20*/  @!P1 LEA R8, P5, R192, R6, 0x2 ;  /* 0x00000006c0089211 */ /* 0x002fe400078a10ff */
[----:B------:R-:W-:-:S02]  /*ca30*/  @!P0 LEA.HI.X R5, R193, R7, R211, 0x2, P3 ;  /* 0x00000007c1058211 */ /* 0x000fc400018f14d3 */
[----:B------:R-:W-:Y:S02]  /*ca40*/  ISETP.GE.AND P3, PT, R169, UR4, PT ;  /* 0x00000004a9007c0c */ /* 0x000fe4000bf66270 */
[CC--:B---3--:R-:W-:Y:S01]  /*ca50*/  @!P2 LEA R10, P6, R171.reuse, R6.reuse, 0x2 ;  /* 0x00000006ab0aa211 */ /* 0x0c8fe200078c10ff */
[----:B------:R0:W-:Y:S01]  /*ca60*/  @!P0 ST.E.64 desc[UR50][R4.64], R52 ;  /* 0x0000003404008985 */ /* 0x0001e2000c101b32 */
[-C--:B------:R-:W-:Y:S02]  /*ca70*/  @!P1 LEA.HI.X R9, R192, R7.reuse, R210, 0x2, P5 ;  /* 0x00000007c0099211 */ /* 0x080fe400028f14d2 */
[----:B------:R-:W-:Y:S02]  /*ca80*/  @!P2 LEA.HI.X R11, R171, R7, R209, 0x2, P6 ;  /* 0x00000007ab0ba211 */ /* 0x000fe400030f14d1 */
[----:B------:R-:W-:Y:S01]  /*ca90*/  ISETP.GE.AND P0, PT, R168, UR4, PT ;  /* 0x00000004a8007c0c */ /* 0x000fe2000bf06270 */
[----:B------:R1:W-:Y:S01]  /*caa0*/  @!P1 ST.E.64 desc[UR50][R8.64], R54 ;  /* 0x0000003608009985 */ /* 0x0003e2000c101b32 */
[----:B----4-:R-:W-:-:S02]  /*cab0*/  @!P4 LEA R12, P1, R170, R6, 0x2 ;  /* 0x00000006aa0cc211 */ /* 0x010fc400078210ff */
[----:B------:R-:W-:Y:S01]  /*cac0*/  ISETP.GE.AND P5, PT, R23, UR4, PT ;  /* 0x0000000417007c0c */ /* 0x000fe2000bfa6270 */
[----:B------:R3:W-:Y:S01]  /*cad0*/  @!P2 ST.E.64 desc[UR50][R10.64], R56 ;  /* 0x000000380a00a985 */ /* 0x0007e2000c101b32 */
[----:B------:R-:W-:Y:S02]  /*cae0*/  @!P4 LEA.HI.X R13, R170, R7, R208, 0x2, P1 ;  /* 0x00000007aa0dc211 */ /* 0x000fe400008f14d0 */
[----:B------:R-:W-:Y:S02]  /*caf0*/  ISETP.GE.AND P2, PT, R22, UR4, PT ;  /* 0x0000000416007c0c */ /* 0x000fe4000bf46270 */
[----:B------:R-:W-:Y:S01]  /*cb00*/  ISETP.GE.AND P1, PT, R19, UR4, PT ;  /* 0x0000000413007c0c */ /* 0x000fe2000bf26270 */
[----:B------:R4:W-:Y:S01]  /*cb10*/  @!P4 ST.E.64 desc[UR50][R12.64], R58 ;  /* 0x0000003a0c00c985 */ /* 0x0009e2000c101b32 */
[-C--:B-----5:R-:W-:Y:S02]  /*cb20*/  @!P3 LEA R14, P6, R169, R6.reuse, 0x2 ;  /* 0x00000006a90eb211 */ /* 0x0a0fe400078c10ff */
[----:B0-----:R-:W-:-:S02]  /*cb30*/  @!P0 LEA R4, P4, R168, R6, 0x2 ;  /* 0x00000006a8048211 */ /* 0x001fc400078810ff */
        /* <DEDUP_REMOVED lines=10> */
[----:B------:R4:W-:Y:S01]  /*cbe0*/  @!P5 ST.E.64 desc[UR50][R8.64], R64 ;  /* 0x000000400800d985 */ /* 0x0009e2000c101b32 */
[----:B------:R-:W-:-:S03]  /*cbf0*/  ISETP.GE.AND P0, PT, R18, UR4, PT ;  /* 0x0000000412007c0c */ /* 0x000fc6000bf06270 */
[----:B------:R4:W-:Y:S04]  /*cc00*/  @!P2 ST.E.64 desc[UR50][R10.64], R66 ;  /* 0x000000420a00a985 */ /* 0x0009e8000c101b32 */
[----:B------:R4:W-:Y:S06]  /*cc10*/  @!P1 ST.E.64 desc[UR50][R20.64], R34 ;  /* 0x0000002214009985 */ /* 0x0009ec000c101b32 */
[----:B------:R-:W-:Y:S05]  /*cc20*/  @P0 BRA `(.L_x_171) ;  /* 0x0000000c00280947 */ /* 0x000fea0003800000 */
[----:B----4-:R-:W-:-:S04]  /*cc30*/  LEA R4, P0, R18, R6, 0x2 ;  /* 0x0000000612047211 */ /* 0x010fc800078010ff */
[----:B------:R-:W-:-:S05]  /*cc40*/  LEA.HI.X R5, R18, R7, R202, 0x2, P0 ;  /* 0x0000000712057211 */ /* 0x000fca00000f14ca */
[----:B------:R1:W-:Y:S01]  /*cc50*/  ST.E.64 desc[UR50][R4.64], R36 ;  /* 0x0000002404007985 */ /* 0x0003e2000c101b32 */
[----:B------:R-:W-:Y:S05]  /*cc60*/  BRA `(.L_x_171) ;  /* 0x0000000c00187947 */ /* 0x000fea0003800000 */
.L_x_162:
[----:B------:R-:W-:Y:S02]  /*cc70*/  ULDC.64 UR8, c[0x0][0xc00] ;  /* 0x0003000000087ab9 */ /* 0x000fe40000000a00 */
[----:B------:R-:W-:-:S04]  /*cc80*/  UISETP.NE.U32.AND UP0, UPT, UR8, URZ, UPT ;  /* 0x0000003f0800728c */ /* 0x000fc8000bf05070 */
[----:B------:R-:W-:-:S03]  /*cc90*/  UISETP.NE.AND.EX UP0, UPT, UR9, URZ, UPT, UP0 ;  /* 0x0000003f0900728c */ /* 0x000fc6000bf05300 */
[----:B------:R-:W-:Y:S02]  /*cca0*/  ULDC.64 UR8, c[0x0][0xc00] ;  /* 0x0003000000087ab9 */ /* 0x000fe40000000a00 */
[----:B------:R-:W-:Y:S01]  /*ccb0*/  UIMAD.WIDE UR8, UR36, 0x4, UR8 ;  /* 0x00000004240878a5 */ /* 0x000fe2000f8e0208 */
[----:B------:R-:W-:-:S05]  /*ccc0*/  PLOP3.LUT P1, PT, PT, PT, UP0, 0x80, 0x0 ;  /* 0x000000000000781c */ /* 0x000fca0003f2f008 */
[----:B------:R-:W-:Y:S02]  /*ccd0*/  IMAD.U32 R4, RZ, RZ, UR8 ;  /* 0x00000008ff047e24 */ /* 0x000fe4000f8e00ff */
[----:B------:R-:W-:Y:S01]  /*cce0*/  IMAD.U32 R5, RZ, RZ, UR9 ;  /* 0x00000009ff057e24 */ /* 0x000fe2000f8e00ff */
[----:B------:R-:W-:Y:S02]  /*ccf0*/  ULDC.64 UR8, c[0x0][0xc08] ;  /* 0x0003020000087ab9 */ /* 0x000fe40000000a00 */
[----:B------:R-:W-:-:S03]  /*cd00*/  UISETP.NE.U32.AND UP1, UPT, UR8, URZ, UPT ;  /* 0x0000003f0800728c */ /* 0x000fc6000bf25070 */
[----:B------:R-:W2:Y:S01]  /*cd10*/  @P1 LDG.E R3, desc[UR50][R4.64] ;  /* 0x0000003204031981 */ /* 0x000ea2000c1e1900 */
[----:B------:R-:W-:Y:S01]  /*cd20*/  UISETP.NE.AND.EX UP1, UPT, UR9, URZ, UPT, UP1 ;  /* 0x0000003f0900728c */ /* 0x000fe2000bf25310 */
[----:B------:R-:W-:Y:S02]  /*cd30*/  ULDC UR4, c[0x0][0xa88] ;  /* 0x0002a20000047ab9 */ /* 0x000fe40000000800 */
[----:B------:R-:W-:-:S03]  /*cd40*/  IMAD.U32 R0, RZ, RZ, UR4 ;  /* 0x00000004ff007e24 */ /* 0x000fc6000f8e00ff */
[----:B------:R-:W-:-:S05]  /*cd50*/  PLOP3.LUT P2, PT, PT, PT, UP1, 0x80, 0x0 ;  /* 0x000000000000781c */ /* 0x000fca0003f4f018 */
[----:B------:R-:W-:Y:S02]  /*cd60*/  @UP1 ULDC.64 UR8, c[0x0][0xc08] ;  /* 0x0003020000081ab9 */ /* 0x000fe40000000a00 */
[----:B------:R-:W-:-:S06]  /*cd70*/  @UP1 UIMAD.WIDE UR8, UR36, 0x4, UR8 ;  /* 0x00000004240818a5 */ /* 0x000fcc000f8e0208 */
[----:B------:R-:W-:Y:S02]  /*cd80*/  IMAD.U32 R6, RZ, RZ, UR8 ;  /* 0x00000008ff067e24 */ /* 0x000fe4000f8e00ff */
[----:B------:R-:W-:-:S05]  /*cd90*/  IMAD.U32 R7, RZ, RZ, UR9 ;  /* 0x00000009ff077e24 */ /* 0x000fca000f8e00ff */
[----:B------:R0:W5:Y:S01]  /*cda0*/  @P2 LDG.E R0, desc[UR50][R6.64] ;  /* 0x0000003206002981 */ /* 0x000162000c1e1900 */
[----:B------:R-:W-:Y:S01]  /*cdb0*/  UMOV UR4, URZ ;  /* 0x0000003f00047c82 */ /* 0x000fe20008000000 */
[----:B------:R-:W-:Y:S02]  /*cdc0*/  ISETP.GT.AND P0, PT, R223, 0x7f, PT ;  /* 0x0000007fdf00780c */ /* 0x000fe40003f04270 */
[----:B--2---:R-:W-:-:S13]  /*cdd0*/  @P1 R2UR UR4, R3 ;  /* 0x00000000030412ca */ /* 0x004fda00000e0000 */
[----:B------:R-:W-:Y:S01]  /*cde0*/  USHF.R.S32.HI UR16, URZ, 0x1f, UR4 ;  /* 0x0000001f3f107899 */ /* 0x000fe20008011404 */
[----:B0-----:R-:W-:Y:S11]  /*cdf0*/  @P2 BRA `(.L_x_174) ;  /* 0x0000000000102947 */ /* 0x001ff60003800000 */
[----:B------:R-:W-:Y:S05]  /*ce00*/  @!P1 BRA `(.L_x_174) ;  /* 0x00000000000c9947 */ /* 0x000fea0003800000 */
[----:B------:R-:W2:Y:S04]  /*ce10*/  LDG.E R3, desc[UR50][R4.64] ;  /* 0x0000003204037981 */ /* 0x000ea8000c1e1900 */
[----:B-----5:R-:W2:Y:S02]  /*ce20*/  LDG.E R0, desc[UR50][R4.64+0x4] ;  /* 0x0000043204007981 */ /* 0x020ea4000c1e1900 */
[----:B--2---:R-:W-:-:S07]  /*ce30*/  IMAD.IADD R0, R0, 0x1, -R3 ;  /* 0x0000000100007824 */ /* 0x004fce00078e0a03 */
.L_x_174:
[----:B------:R-:W-:Y:S01]  /*ce40*/  USEL UR36, UR36, URZ, !UP0 ;  /* 0x0000003f24247287 */ /* 0x000fe2000c000000 */
[----:B------:R-:W-:Y:S01]  /*ce50*/  BSSY B1, `(.L_x_175) ;  /* 0x0000039000017945 */ /* 0x000fe20003800000 */
[----:B------:R-:W-:-:S03]  /*ce60*/  USEL UR37, UR37, URZ, !UP0 ;  /* 0x0000003f25257287 */ /* 0x000fc6000c000000 */
[----:B------:R-:W-:Y:S09]  /*ce70*/  @P0 BRA `(.L_x_176) ;  /* 0x0000000000d80947 */ /* 0x000ff20003800000 */
[----:B------:R-:W0:Y:S01]  /*ce80*/  S2R R4, SR_TID.X ;  /* 0x0000000000047919 */ /* 0x000e220000002100 */
[----:B------:R-:W1:Y:S01]  /*ce90*/  LDC R9, c[0x0][0xbe8] ;  /* 0x0002fa00ff097b82 */ /* 0x000e620000000800 */
[----:B------:R-:W-:-:S04]  /*cea0*/  IMAD.U32 R3, RZ, RZ, UR42 ;  /* 0x0000002aff037e24 */ /* 0x000fc8000f8e00ff */
[----:B0-----:R-:W-:Y:S02]  /*ceb0*/  IMAD R3, R3, 0x80, R4 ;  /* 0x0000008003037824 */ /* 0x001fe400078e0204 */
[----:B-1---5:R-:W-:Y:S02]  /*cec0*/  IMAD R4, R0, R9, RZ ;  /* 0x0000000900047224 */ /* 0x022fe400078e02ff */
[----:B------:R-:W-:-:S05]  /*ced0*/  VIADD R6, R3, 0xffffff80 ;  /* 0xffffff8003067836 */ /* 0x000fca0000000000 */
[----:B------:R-:W-:-:S13]  /*cee0*/  ISETP.GE.AND P0, PT, R6, R4, PT ;  /* 0x000000040600720c */ /* 0x000fda0003f06270 */
[----:B------:R-:W-:Y:S05]  /*cef0*/  @P0 BRA `(.L_x_176) ;  /* 0x0000000000b80947 */ /* 0x000fea0003800000 */
[----:B------:R-:W-:Y:S01]  /*cf00*/  ISETP.NE.AND P0, PT, R9, 0x1, PT ;  /* 0x000000010900780c */ /* 0x000fe20003f05270 */
[----:B------:R-:W-:Y:S01]  /*cf10*/  UISETP.GT.AND UP2, UPT, UR44, 0x1, UPT ;  /* 0x000000012c00788c */ /* 0x000fe2000bf44270 */
[----:B------:R-:W-:-:S03]  /*cf20*/  UMOV UR7, 0x9b8 ;  /* 0x000009b800077882 */ /* 0x000fc60000000000 */
[----:B------:R-:W-:Y:S02]  /*cf30*/  USEL UR17, UR7, 0x978, UP2 ;  /* 0x0000097807117887 */ /* 0x000fe40009000000 */
[----:B------:R-:W-:-:S06]  /*cf40*/  USEL UR19, UR40, URZ, UP2 ;  /* 0x0000003f28137287 */ /* 0x000fcc0009000000 */
[----:B------:R-:W0:Y:S04]  /*cf50*/  @P0 LDC R3, c[0x0][0xbec] ;  /* 0x0002fb00ff030b82 */ /* 0x000e280000000800 */
[----:B------:R-:W-:Y:S01]  /*cf60*/  ULDC.64 UR10, c[0x0][UR17+0x220] ;  /* 0x00008800110a7abb */ /* 0x000fe20008000a00 */
[----:B------:R-:W-:Y:S01]  /*cf70*/  ULDC.64 UR8, c[0x0][UR17+0x218] ;  /* 0x0000860011087abb */ /* 0x000fe20008000a00 */
[----:B------:R-:W-:Y:S01]  /*cf80*/  ULDC.64 UR12, c[0x0][UR17+0x228] ;  /* 0x00008a00110c7abb */ /* 0x000fe20008000a00 */
[----:B------:R-:W-:Y:S01]  /*cf90*/  UIMAD UR7, UR11, UR36, URZ ;  /* 0x000000240b0772a4 */ /* 0x000fe2000f8e023f */
[----:B------:R-:W1:Y:S01]  /*cfa0*/  @P0 LDC R5, c[0x0][0xbf0] ;  /* 0x0002fc00ff050b82 */ /* 0x000e620000000800 */
[----:B------:R-:W-:Y:S02]  /*cfb0*/  UIMAD.WIDE.U32 UR14, UR8, UR39, URZ ;  /* 0x00000027080e72a5 */ /* 0x000fe4000f8e003f */
[----:B------:R-:W-:-:S02]  /*cfc0*/  UIMAD UR18, UR9, UR39, URZ ;  /* 0x00000027091272a4 */ /* 0x000fc4000f8e023f */
[----:B------:R-:W-:Y:S02]  /*cfd0*/  UIMAD.WIDE.U32 UR8, UR10, UR36, URZ ;  /* 0x000000240a0872a5 */ /* 0x000fe4000f8e003f */
[----:B------:R-:W-:Y:S02]  /*cfe0*/  UIMAD.WIDE.U32 UR20, UR12, UR19, URZ ;  /* 0x000000130c1472a5 */ /* 0x000fe4000f8e003f */
[----:B------:R-:W-:Y:S02]  /*cff0*/  UIMAD UR12, UR13, UR19, URZ ;  /* 0x000000130d0c72a4 */ /* 0x000fe4000f8e023f */
[----:B------:R-:W-:Y:S02]  /*d000*/  UIMAD UR7, UR10, UR37, UR7 ;  /* 0x000000250a0772a4 */ /* 0x000fe4000f8e0207 */
[----:B------:R-:W-:Y:S02]  /*d010*/  UIADD3 UR14, UP0, UP1, UR8, UR14, UR4 ;  /* 0x0000000e080e7290 */ /* 0x000fe4000f91e004 */
[----:B------:R-:W-:Y:S01]  /*d020*/  UIADD3 UR8, UR12, UR21, URZ ;  /* 0x000000150c087290 */ /* 0x000fe2000fffe03f */
[----:B0-----:R-:W-:Y:S01]  /*d030*/  @P0 IMAD.HI.U32 R4, R6, R3, RZ ;  /* 0x0000000306040227 */ /* 0x001fe200078e00ff */
[----:B------:R-:W-:-:S02]  /*d040*/  UIADD3 UR11, UR18, UR15, URZ ;  /* 0x0000000f120b7290 */ /* 0x000fc4000fffe03f */
[----:B------:R-:W-:Y:S01]  /*d050*/  UIADD3 UR7, UR9, UR7, URZ ;  /* 0x0000000709077290 */ /* 0x000fe2000fffe03f */
[----:B------:R-:W-:Y:S02]  /*d060*/  IMAD.MOV.U32 R3, RZ, RZ, R6 ;  /* 0x000000ffff037224 */ /* 0x000fe400078e0006 */
[----:B------:R-:W-:Y:S01]  /*d070*/  IMAD.U32 R8, RZ, RZ, UR8 ;  /* 0x00000008ff087e24 */ /* 0x000fe2000f8e00ff */
[----:B------:R-:W-:Y:S01]  /*d080*/  UIADD3.X UR7, UR7, UR11, UR16, UP0, UP1 ;  /* 0x0000000b07077290 */ /* 0x000fe200087e2410 */
[----:B-1----:R-:W-:Y:S01]  /*d090*/  @P0 SHF.R.U32.HI R3, RZ, R5, R4 ;  /* 0x00000005ff030219 */ /* 0x002fe20000011604 */
[----:B------:R-:W-:Y:S01]  /*d0a0*/  IMAD.U32 R4, RZ, RZ, UR20 ;  /* 0x00000014ff047e24 */ /* 0x000fe2000f8e00ff */
[----:B------:R-:W-:Y:S01]  /*d0b0*/  ULDC.64 UR8, c[0x0][UR17+0x210] ;  /* 0x0000840011087abb */ /* 0x000fe20008000a00 */
[----:B------:R-:W-:Y:S01]  /*d0c0*/  IMAD.U32 R5, RZ, RZ, UR21 ;  /* 0x00000015ff057e24 */ /* 0x000fe2000f8e00ff */
[--C-:B------:R-:W-:Y:S01]  /*d0d0*/  SHF.R.S32.HI R5, RZ, 0x1f, R3.reuse ;  /* 0x0000001fff057819 */ /* 0x100fe20000011403 */
[----:B------:R-:W-:Y:S01]  /*d0e0*/  IMAD.MOV R7, RZ, RZ, -R3 ;  /* 0x000000ffff077224 */ /* 0x000fe200078e0a03 */
[----:B------:R-:W-:Y:S01]  /*d0f0*/  IADD3 R4, P0, P1, R3, UR14, R4 ;  /* 0x0000000e03047c10 */ /* 0x000fe2000f91e004 */
[----:B------:R-:W-:Y:S01]  /*d100*/  ULDC.64 UR10, c[0x0][0xba8] ;  /* 0x0002ea00000a7ab9 */ /* 0x000fe20000000a00 */
[----:B------:R-:W-:Y:S01]  /*d110*/  @!UP2 ULDC UR10, c[0x0][0xb50] ;  /* 0x0002d400000aaab9 */ /* 0x000fe20000000800 */
[----:B------:R-:W-:Y:S01]  /*d120*/  IMAD R7, R9, R7, R6 ;  /* 0x0000000709077224 */ /* 0x000fe200078e0206 */
[----:B------:R-:W-:Y:S01]  /*d130*/  IADD3.X R5, R5, UR7, R8, P0, P1 ;  /* 0x0000000705057c10 */ /* 0x000fe200087e2408 */
[----:B------:R-:W-:-:S02]  /*d140*/  @!UP2 ULDC UR11, c[0x0][0xb54] ;  /* 0x0002d500000baab9 */ /* 0x000fc40000000800 */
[C---:B------:R-:W-:Y:S01]  /*d150*/  IMAD R6, R7.reuse, UR9, RZ ;  /* 0x0000000907067c24 */ /* 0x040fe2000f8e02ff */
[----:B------:R-:W-:Y:S01]  /*d160*/  SHF.R.S32.HI R3, RZ, 0x1f, R7 ;  /* 0x0000001fff037819 */ /* 0x000fe20000011407 */
[----:B------:R-:W-:-:S04]  /*d170*/  IMAD.WIDE.U32 R4, R7, UR8, R4 ;  /* 0x0000000807047c25 */ /* 0x000fc8000f8e0004 */
[----:B------:R-:W-:Y:S01]  /*d180*/  IMAD R3, R3, UR8, R6 ;  /* 0x0000000803037c24 */ /* 0x000fe2000f8e0206 */
[----:B------:R-:W-:-:S03]  /*d190*/  LEA R6, P0, R4, UR10, 0x2 ;  /* 0x0000000a04067c11 */ /* 0x000fc6000f8010ff */
[----:B------:R-:W-:-:S05]  /*d1a0*/  IMAD.IADD R3, R5, 0x1, R3 ;  /* 0x0000000105037824 */ /* 0x000fca00078e0203 */
[----:B------:R-:W-:Y:S01]  /*d1b0*/  LEA.HI.X R7, R4, UR11, R3, 0x2, P0 ;  /* 0x0000000b04077c11 */ /* 0x000fe200080f1403 */
[----:B------:R-:W-:-:S05]  /*d1c0*/  IMAD.MOV.U32 R3, RZ, RZ, -0x800000 ;  /* 0xff800000ff037424 */ /* 0x000fca00078e00ff */
[----:B------:R0:W-:Y:S02]  /*d1d0*/  STG.E desc[UR50][R6.64], R3 ;  /* 0x0000000306007986 */ /* 0x0001e4000c101932 */
.L_x_176:
[----:B------:R-:W-:Y:S05]  /*d1e0*/  BSYNC B1 ;  /* 0x0000000000017941 */ /* 0x000fea0003800000 */
.L_x_175:
[----:B------:R-:W-:-:S06]  /*d1f0*/  UISETP.GT.AND UP0, UPT, UR44, 0x1, UPT ;  /* 0x000000012c00788c */ /* 0x000fcc000bf04270 */
[----:B------:R-:W-:-:S13]  /*d200*/  PLOP3.LUT P0, PT, PT, PT, UP0, 0x80, 0x0 ;  /* 0x000000000000781c */ /* 0x000fda0003f0f008 */
[----:B------:R-:W-:Y:S05]  /*d210*/  @P0 BRA `(.L_x_171) ;  /* 0x0000000400ac0947 */ /* 0x000fea0003800000 */
[----:B------:R-:W1:Y:S01]  /*d220*/  LDC R11, c[0x0][0xbe8] ;  /* 0x0002fa00ff0b7b82 */ /* 0x000e620000000800 */
[----:B------:R-:W-:Y:S01]  /*d230*/  ULDC.64 UR10, c[0x0][0xaa0] ;  /* 0x0002a800000a7ab9 */ /* 0x000fe20000000a00 */
[----:B0-----:R-:W-:Y:S01]  /*d240*/  IMAD R3, R17, 0x20, R200 ;  /* 0x0000002011037824 */ /* 0x001fe200078e02c8 */
[----:B------:R-:W-:Y:S01]  /*d250*/  UIMAD UR7, UR16, UR10, URZ ;  /* 0x0000000a100772a4 */ /* 0x000fe2000f8e023f */
[----:B------:R-:W-:Y:S01]  /*d260*/  IMAD.U32 R8, RZ, RZ, UR42 ;  /* 0x0000002aff087e24 */ /* 0x000fe2000f8e00ff */
[----:B------:R-:W-:Y:S01]  /*d270*/  UIMAD.WIDE.U32 UR8, UR4, UR10, URZ ;  /* 0x0000000a040872a5 */ /* 0x000fe2000f8e003f */
[----:B------:R-:W-:Y:S01]  /*d280*/  IMAD.U32 R13, RZ, RZ, UR42 ;  /* 0x0000002aff0d7e24 */ /* 0x000fe2000f8e00ff */
[----:B------:R-:W-:Y:S01]  /*d290*/  UIMAD UR7, UR4, UR11, UR7 ;  /* 0x0000000b040772a4 */ /* 0x000fe2000f8e0207 */
[----:B------:R-:W-:Y:S01]  /*d2a0*/  IMAD R8, R8, 0x80, R3 ;  /* 0x0000008008087824 */ /* 0x000fe200078e0203 */
[----:B------:R-:W-:Y:S01]  /*d2b0*/  BSSY B1, `(.L_x_177) ;  /* 0x0000037000017945 */ /* 0x000fe20003800000 */
[----:B------:R-:W-:Y:S01]  /*d2c0*/  ULDC.64 UR10, c[0x0][0xae8] ;  /* 0x0002ba00000a7ab9 */ /* 0x000fe20000000a00 */
[----:B------:R-:W-:Y:S01]  /*d2d0*/  UIADD3 UR9, UR9, UR7, URZ ;  /* 0x0000000709097290 */ /* 0x000fe2000fffe03f */
[----:B------:R-:W-:-:S03]  /*d2e0*/  IMAD.MOV.U32 R3, RZ, RZ, R8 ;  /* 0x000000ffff037224 */ /* 0x000fc600078e0008 */
[----:B------:R-:W-:-:S04]  /*d2f0*/  UIMAD.WIDE.U32 UR8, UR39, UR10, UR8 ;  /* 0x0000000a270872a5 */ /* 0x000fc8000f8e0008 */
[----:B------:R-:W-:-:S03]  /*d300*/  UIMAD UR9, UR39, UR11, UR9 ;  /* 0x0000000b270972a4 */ /* 0x000fc6000f8e0209 */
[----:B------:R-:W-:Y:S01]  /*d310*/  ULDC.64 UR10, c[0x0][0xaf0] ;  /* 0x0002bc00000a7ab9 */ /* 0x000fe20000000a00 */
[----:B-1----:R-:W-:Y:S01]  /*d320*/  ISETP.NE.AND P0, PT, R11, 0x1, PT ;  /* 0x000000010b00780c */ /* 0x002fe20003f05270 */
[----:B------:R-:W-:-:S04]  /*d330*/  UIMAD UR37, UR37, UR10, URZ ;  /* 0x0000000a252572a4 */ /* 0x000fc8000f8e023f */
[----:B------:R-:W-:Y:S02]  /*d340*/  UIMAD UR4, UR36, UR11, UR37 ;  /* 0x0000000b240472a4 */ /* 0x000fe4000f8e0225 */
[----:B------:R-:W-:-:S03]  /*d350*/  UIMAD.WIDE.U32 UR36, UR36, UR10, UR8 ;  /* 0x0000000a242472a5 */ /* 0x000fc6000f8e0008 */
[----:B------:R-:W-:Y:S01]  /*d360*/  ULDC.64 UR8, c[0x0][0xae0] ;  /* 0x0002b80000087ab9 */ /* 0x000fe20000000a00 */
[----:B------:R-:W-:Y:S02]  /*d370*/  UIADD3 UR4, UR37, UR4, URZ ;  /* 0x0000000425047290 */ /* 0x000fe4000fffe03f */
[----:B------:R-:W0:Y:S08]  /*d380*/  @P0 LDC R5, c[0x0][0xbec] ;  /* 0x0002fb00ff050b82 */ /* 0x000e300000000800 */
[----:B------:R-:W1:Y:S01]  /*d390*/  @P0 LDC R7, c[0x0][0xbf0] ;  /* 0x0002fc00ff070b82 */ /* 0x000e620000000800 */
[----:B0-----:R-:W-:-:S04]  /*d3a0*/  @P0 IMAD.HI.U32 R4, R8, R5, RZ ;  /* 0x0000000508040227 */ /* 0x001fc800078e00ff */
[----:B------:R-:W-:Y:S02]  /*d3b0*/  IMAD.U32 R5, RZ, RZ, UR37 ;  /* 0x00000025ff057e24 */ /* 0x000fe4000f8e00ff */
[----:B------:R-:W-:Y:S01]  /*d3c0*/  IMAD.U32 R5, RZ, RZ, UR4 ;  /* 0x00000004ff057e24 */ /* 0x000fe2000f8e00ff */
[----:B-1----:R-:W-:-:S04]  /*d3d0*/  @P0 SHF.R.U32.HI R3, RZ, R7, R4 ;  /* 0x00000007ff030219 */ /* 0x002fc80000011604 */
[--C-:B------:R-:W-:Y:S01]  /*d3e0*/  SHF.R.S32.HI R4, RZ, 0x1f, R3.reuse ;  /* 0x0000001fff047819 */ /* 0x100fe20000011403 */
[----:B------:R-:W-:-:S04]  /*d3f0*/  IMAD.MOV R7, RZ, RZ, -R3 ;  /* 0x000000ffff077224 */ /* 0x000fc800078e0a03 */
[----:B------:R-:W-:Y:S02]  /*d400*/  IMAD R6, R4, UR8, RZ ;  /* 0x0000000804067c24 */ /* 0x000fe4000f8e02ff */
[----:B------:R-:W-:Y:S02]  /*d410*/  IMAD.U32 R4, RZ, RZ, UR36 ;  /* 0x00000024ff047e24 */ /* 0x000fe4000f8e00ff */
[----:B------:R-:W-:Y:S02]  /*d420*/  IMAD R7, R11, R7, R8 ;  /* 0x000000070b077224 */ /* 0x000fe400078e0208 */
[C---:B------:R-:W-:Y:S02]  /*d430*/  IMAD R9, R3.reuse, UR9, R6 ;  /* 0x0000000903097c24 */ /* 0x040fe4000f8e0206 */
[----:B------:R-:W-:Y:S01]  /*d440*/  IMAD.WIDE.U32 R4, R3, UR8, R4 ;  /* 0x0000000803047c25 */ /* 0x000fe2000f8e0004 */
[----:B------:R-:W-:Y:S01]  /*d450*/  SHF.R.S32.HI R3, RZ, 0x1f, R7 ;  /* 0x0000001fff037819 */ /* 0x000fe20000011407 */
[----:B------:R-:W-:-:S02]  /*d460*/  ULDC.64 UR8, c[0x0][0xad8] ;  /* 0x0002b60000087ab9 */ /* 0x000fc40000000a00 */
[----:B------:R-:W-:Y:S02]  /*d470*/  IMAD.IADD R5, R5, 0x1, R9 ;  /* 0x0000000105057824 */ /* 0x000fe400078e0209 */
[----:B------:R-:W-:Y:S02]  /*d480*/  IMAD R6, R3, UR8, RZ ;  /* 0x0000000803067c24 */ /* 0x000fe4000f8e02ff */
[----:B------:R-:W-:Y:S02]  /*d490*/  IMAD R8, R13, 0x80, R200 ;  /* 0x000000800d087824 */ /* 0x000fe400078e02c8 */
[----:B-----5:R-:W-:Y:S02]  /*d4a0*/  IMAD R11, R0, R11, RZ ;  /* 0x0000000b000b7224 */ /* 0x020fe400078e02ff */
[C---:B------:R-:W-:Y:S02]  /*d4b0*/  IMAD R3, R7.reuse, UR9, R6 ;  /* 0x0000000907037c24 */ /* 0x040fe4000f8e0206 */
[----:B------:R-:W-:Y:S01]  /*d4c0*/  IMAD.WIDE.U32 R4, R7, UR8, R4 ;  /* 0x0000000807047c25 */ /* 0x000fe2000f8e0004 */
[----:B------:R-:W-:Y:S01]  /*d4d0*/  ISETP.GE.AND P2, PT, R8, R11, PT ;  /* 0x0000000b0800720c */ /* 0x000fe20003f46270 */
[----:B------:R-:W-:-:S02]  /*d4e0*/  ULDC.64 UR8, c[0x0][0xa80] ;  /* 0x0002a00000087ab9 */ /* 0x000fc40000000a00 */
[----:B------:R-:W-:Y:S01]  /*d4f0*/  IMAD.IADD R3, R5, 0x1, R3 ;  /* 0x0000000105037824 */ /* 0x000fe200078e0203 */
[----:B------:R-:W-:Y:S01]  /*d500*/  LEA R6, P3, R4, UR8, 0x1 ;  /* 0x0000000804067c11 */ /* 0x000fe2000f8608ff */
[----:B------:R-:W-:-:S03]  /*d510*/  VIADD R0, R8, 0x20 ;  /* 0x0000002008007836 */ /* 0x000fc60000000000 */
[----:B------:R-:W-:Y:S01]  /*d520*/  LEA.HI.X R3, R4, UR9, R3, 0x1, P3 ;  /* 0x0000000904037c11 */ /* 0x000fe200098f0c03 */
[----:B------:R0:W1:Y:S01]  /*d530*/  SHFL.IDX PT, R7, R6, RZ, 0x181f ;  /* 0x00181fff06077589 */ /* 0x00006200000e0000 */
[-C--:B------:R-:W-:Y:S01]  /*d540*/  ISETP.GE.AND P1, PT, R0, R11.reuse, PT ;  /* 0x0000000b0000720c */ /* 0x080fe20003f26270 */
[----:B------:R-:W-:Y:S02]  /*d550*/  VIADD R0, R8, 0x40 ;  /* 0x0000004008007836 */ /* 0x000fe40000000000 */
[----:B------:R0:W2:Y:S03]  /*d560*/  SHFL.IDX PT, R5, R3, RZ, 0x181f ;  /* 0x00181fff03057589 */ /* 0x0000a600000e0000 */
        /* <DEDUP_REMOVED lines=9> */
[----:B------:R3:W-:Y:S04]  /*d600*/  @!P4 ST.E.128 desc[UR50][R12.64], RZ ;  /* 0x000000ff0c00c985 */ /* 0x0007e8000c101d32 */
[----:B------:R3:W-:Y:S02]  /*d610*/  @!P5 ST.E.128 desc[UR50][R4.64], RZ ;  /* 0x000000ff0400d985 */ /* 0x0007e4000c101d32 */
.L_x_178:
[----:B------:R-:W-:Y:S05]  /*d620*/  BSYNC B1 ;  /* 0x0000000000017941 */ /* 0x000fea0003800000 */
.L_x_177:
[----:B--23--:R2:W3:Y:S01]  /*d630*/  SHFL.IDX PT, R5, R3, 0x1, 0x181f ;  /* 0x00381f0003057f89 */ /* 0x00c4e200000e0000 */
[----:B------:R-:W-:Y:S03]  /*d640*/  BSSY B1, `(.L_x_179) ;  /* 0x000000c000017945 */ /* 0x000fe60003800000 */
[----:B-1----:R2:W1:Y:S01]  /*d650*/  SHFL.IDX PT, R7, R6, 0x1, 0x181f ;  /* 0x00381f0006077f89 */ /* 0x00246200000e0000 */
[----:B------:R-:W-:Y:S05]  /*d660*/  @P1 BRA `(.L_x_180) ;  /* 0x0000000000241947 */ /* 0x000fea0003800000 */
[----:B------:R-:W-:Y:S02]  /*d670*/  ULDC UR4, c[0x0][0xac8] ;  /* 0x0002b20000047ab9 */ /* 0x000fe40000000800 */
[----:B------:R-:W-:Y:S02]  /*d680*/  ISETP.GE.AND P3, PT, R2, UR4, PT ;  /* 0x0000000402007c0c */ /* 0x000fe4000bf66270 */
[----:B------:R-:W-:-:S11]  /*d690*/  ISETP.GE.AND P4, PT, R16, UR4, PT ;  /* 0x0000000410007c0c */ /* 0x000fd6000bf86270 */
[-C--:B-1----:R-:W-:Y:S02]  /*d6a0*/  @!P3 LEA R12, P1, R2, R7.reuse, 0x1 ;  /* 0x00000007020cb211 */ /* 0x082fe400078208ff */
[----:B------:R-:W-:Y:S02]  /*d6b0*/  @!P4 LEA R4, P2, R16, R7, 0x1 ;  /* 0x000000071004c211 */ /* 0x000fe400078408ff */
[-C--:B---3--:R-:W-:Y:S02]  /*d6c0*/  @!P3 LEA.HI.X R13, R2, R5.reuse, R222, 0x1, P1 ;  /* 0x00000005020db211 */ /* 0x088fe400008f0cde */
[----:B------:R-:W-:-:S03]  /*d6d0*/  @!P4 LEA.HI.X R5, R16, R5, R221, 0x1, P2 ;  /* 0x000000051005c211 */ /* 0x000fc600010f0cdd */
[----:B------:R4:W-:Y:S04]  /*d6e0*/  @!P3 ST.E.128 desc[UR50][R12.64], RZ ;  /* 0x000000ff0c00b985 */ /* 0x0009e8000c101d32 */
[----:B------:R4:W-:Y:S02]  /*d6f0*/  @!P4 ST.E.128 desc[UR50][R4.64], RZ ;  /* 0x000000ff0400c985 */ /* 0x0009e4000c101d32 */
.L_x_180:
[----:B------:R-:W-:Y:S05]  /*d700*/  BSYNC B1 ;  /* 0x0000000000017941 */ /* 0x000fea0003800000 */
.L_x_179:
[----:B---34-:R3:W4:Y:S01]  /*d710*/  SHFL.IDX PT, R5, R3, 0x2, 0x181f ;  /* 0x00581f0003057f89 */ /* 0x01872200000e0000 */
        /* <DEDUP_REMOVED lines=8> */
[-C--:B----4-:R-:W-:Y:S02]  /*d7a0*/  @!P2 LEA.HI.X R13, R2, R5.reuse, R222, 0x1, P0 ;  /* 0x00000005020da211 */ /* 0x090fe400000f0cde */
[----:B------:R-:W-:-:S03]  /*d7b0*/  @!P3 LEA.HI.X R5, R16, R5, R221, 0x1, P1 ;  /* 0x000000051005b211 */ /* 0x000fc600008f0cdd */
[----:B------:R1:W-:Y:S04]  /*d7c0*/  @!P2 ST.E.128 desc[UR50][R12.64], RZ ;  /* 0x000000ff0c00a985 */ /* 0x0003e8000c101d32 */
[----:B------:R1:W-:Y:S02]  /*d7d0*/  @!P3 ST.E.128 desc[UR50][R4.64], RZ ;  /* 0x000000ff0400b985 */ /* 0x0003e4000c101d32 */
.L_x_182:
[----:B------:R-:W-:Y:S05]  /*d7e0*/  BSYNC B1 ;  /* 0x0000000000017941 */ /* 0x000fea0003800000 */
.L_x_181:
[----:B------:R-:W-:Y:S01]  /*d7f0*/  VIADD R0, R8, 0x60 ;  /* 0x0000006008007836 */ /* 0x000fe20000000000 */
[----:B0-23--:R-:W0:Y:S04]  /*d800*/  SHFL.IDX PT, R3, R3, 0x3, 0x181f ;  /* 0x00781f0003037f89 */ /* 0x00de2800000e0000 */
[----:B------:R-:W-:Y:S01]  /*d810*/  ISETP.GE.AND P0, PT, R0, R11, PT ;  /* 0x0000000b0000720c */ /* 0x000fe20003f06270 */
[----:B-1--4-:R1:W2:-:S12]  /*d820*/  SHFL.IDX PT, R5, R6, 0x3, 0x181f ;  /* 0x00781f0006057f89 */ /* 0x01229800000e0000 */
[----:B-1----:R-:W-:Y:S05]  /*d830*/  @P0 BRA `(.L_x_171) ;  /* 0x0000000000240947 */ /* 0x002fea0003800000 */
[----:B------:R-:W-:Y:S02]  /*d840*/  ULDC UR4, c[0x0][0xac8] ;  /* 0x0002b20000047ab9 */ /* 0x000fe40000000800 */
[----:B------:R-:W-:Y:S02]  /*d850*/  ISETP.GE.AND P2, PT, R2, UR4, PT ;  /* 0x0000000402007c0c */ /* 0x000fe4000bf46270 */
[----:B------:R-:W-:-:S11]  /*d860*/  ISETP.GE.AND P3, PT, R16, UR4, PT ;  /* 0x0000000410007c0c */ /* 0x000fd6000bf66270 */
[-C--:B--2---:R-:W-:Y:S02]  /*d870*/  @!P2 LEA R6, P0, R2, R5.reuse, 0x1 ;  /* 0x000000050206a211 */ /* 0x084fe400078008ff */
[----:B------:R-:W-:Y:S02]  /*d880*/  @!P3 LEA R4, P1, R16, R5, 0x1 ;  /* 0x000000051004b211 */ /* 0x000fe400078208ff */
[-C--:B0-----:R-:W-:Y:S02]  /*d890*/  @!P2 LEA.HI.X R7, R2, R3.reuse, R222, 0x1, P0 ;  /* 0x000000030207a211 */ /* 0x081fe400000f0cde */
[----:B------:R-:W-:-:S03]  /*d8a0*/  @!P3 LEA.HI.X R5, R16, R3, R221, 0x1, P1 ;  /* 0x000000031005b211 */ /* 0x000fc600008f0cdd */
[----:B------:R0:W-:Y:S04]  /*d8b0*/  @!P2 ST.E.128 desc[UR50][R6.64], RZ ;  /* 0x000000ff0600a985 */ /* 0x0001e8000c101d32 */
[----:B------:R0:W-:Y:S02]  /*d8c0*/  @!P3 ST.E.128 desc[UR50][R4.64], RZ ;  /* 0x000000ff0400b985 */ /* 0x0001e4000c101d32 */
.L_x_171:
[----:B------:R-:W-:Y:S05]  /*d8d0*/  BSYNC B0 ;  /* 0x0000000000007941 */ /* 0x000fea0003800000 */
.L_x_161:
[----:B------:R-:W-:Y:S02]  /*d8e0*/  ULDC UR4, c[0x0][0xc3c] ;  /* 0x00030f0000047ab9 */ /* 0x000fe40000000800 */
[----:B------:R-:W-:-:S13]  /*d8f0*/  ISETP.GE.AND P0, PT, R39, UR4, PT ;  /* 0x0000000427007c0c */ /* 0x000fda000bf06270 */
[----:B------:R-:W-:Y:S05]  /*d900*/  @!P0 BRA `(.L_x_183) ;  /* 0xffffff3400b88947 */ /* 0x000fea000383ffff */
[----:B------:R-:W-:Y:S05]  /*d910*/  EXIT ;  /* 0x000000000000794d */ /* 0x000fea0003800000 */
.L_x_134:
[----:B------:R-:W-:-:S08]  /*d920*/  NOP ;  /* 0x0000000000007918 */ /* 0x000fd00000000000 */
[----:B------:R-:W0:-:S00]  /*d930*/  USETMAXREG.DEALLOC.CTAPOOL 0x18 ;  /* 0x00000018000079c8 */ /* 0x000e0000080e0500 */
[----:B0-----:R-:W2:Y:S01]  /*d940*/  LDL.LU R2, [R1+0x8] ;  /* 0x0000080001027983 */ /* 0x001ea20000300800 */
[----:B------:R-:W-:Y:S01]  /*d950*/  LOP3.LUT R0, R0, 0x3, RZ, 0xc0, !PT ;  /* 0x0000000300007812 */ /* 0x000fe200078ec0ff */
[----:B------:R-:W-:-:S05]  /*d960*/  IMAD.MOV.U32 R6, RZ, RZ, RZ ;  /* 0x000000ffff067224 */ /* 0x000fca00078e00ff */
[----:B------:R-:W0:Y:S02]  /*d970*/  SHFL.IDX PT, R0, R0, RZ, 0x1f ;  /* 0x00001fff00007589 */ /* 0x000e2400000e0000 */
[----:B0-----:R-:W-:Y:S02]  /*d980*/  ISETP.NE.AND P0, PT, R0, RZ, PT ;  /* 0x000000ff0000720c */ /* 0x001fe40003f05270 */
[----:B--2---:R-:W-:-:S11]  /*d990*/  LOP3.LUT R2, R2, 0xfffffffd, RZ, 0xc0, !PT ;  /* 0xfffffffd02027812 */ /* 0x004fd600078ec0ff */
[----:B------:R-:W-:-:S05]  /*d9a0*/  @P0 LOP3.LUT R2, R2, 0x2, RZ, 0xfc, !PT ;  /* 0x0000000202020812 */ /* 0x000fca00078efcff */
[----:B------:R0:W-:Y:S01]  /*d9b0*/  STL [R1+0x8], R2 ;  /* 0x0000080201007387 */ /* 0x0001e20000100800 */
[----:B------:R-:W-:Y:S05]  /*d9c0*/  @!P0 BRA `(.L_x_184) ;  /* 0x00000000002c8947 */ /* 0x000fea0003800000 */
[----:B------:R-:W1:Y:S08]  /*d9d0*/  S2UR UR5, SR_CgaCtaId ;  /* 0x00000000000579c3 */ /* 0x000e700000008800 */
[----:B------:R-:W-:Y:S06]  /*d9e0*/  BAR.SYNC.DEFER_BLOCKING 0x5, 0x180 ;  /* 0x0146000000007b1d */ /* 0x000fec0000010000 */
[----:B------:R-:W-:-:S02]  /*d9f0*/  UMOV UR4, 0x400 ;  /* 0x0000040000047882 */ /* 0x000fc40000000000 */
[----:B-1----:R-:W-:-:S09]  /*da00*/  ULEA UR4, UR5, UR4, 0x18 ;  /* 0x0000000405047291 */ /* 0x002fd2000f8ec03f */
[----:B------:R-:W1:Y:S04]  /*da10*/  LDS.128 R4, [UR4+0x298d0] ;  /* 0x0298d004ff047984 */ /* 0x000e680008000c00 */
[----:B-1----:R1:W-:Y:S01]  /*da20*/  STL.64 [R1+0x10], R4 ;  /* 0x0000100401007387 */ /* 0x0023e20000100a00 */
[----:B------:R-:W-:-:S03]  /*da30*/  IMAD.MOV.U32 R0, RZ, RZ, R7 ;  /* 0x000000ffff007224 */ /* 0x000fc600078e0007 */
[----:B------:R1:W-:Y:S02]  /*da40*/  STL [R1+0x18], R6 ;  /* 0x0000180601007387 */ /* 0x0003e40000100800 */
[----:B------:R-:W-:Y:S01]  /*da50*/  R2UR UR43, R0 ;  /* 0x00000000002b72ca */ /* 0x000fe200000e0000 */
[----:B------:R-:W-:Y:S06]  /*da60*/  BAR.ARV 0x4, 0x180 ;  /* 0x0106000000007b1d */ /* 0x000fec0000002000 */
[----:B------:R-:W-:Y:S08]  /*da70*/  BRA `(.L_x_185) ;  /* 0x0000000800b07947 */ /* 0x000ff00003800000 */
.L_x_184:
[----:B------:R-:W1:Y:S01]  /*da80*/  S2R R0, SR_TID.X ;  /* 0x0000000000007919 */ /* 0x000e620000002100 */
[----:B------:R-:W-:Y:S01]  /*da90*/  ULDC UR4, c[0x0][0xc3c] ;  /* 0x00030f0000047ab9 */ /* 0x000fe20000000800 */
[----:B-1----:R-:W-:-:S04]  /*daa0*/  LOP3.LUT R0, R0, 0x1f, RZ, 0xc0, !PT ;  /* 0x0000001f00007812 */ /* 0x002fc800078ec0ff */
[----:B------:R-:W-:-:S04]  /*dab0*/  ISETP.NE.AND P0, PT, R0, 0x1f, PT ;  /* 0x0000001f0000780c */ /* 0x000fc80003f05270 */
[----:B------:R-:W-:-:S13]  /*dac0*/  ISETP.GE.OR P1, PT, R0, UR4, !P0 ;  /* 0x0000000400007c0c */ /* 0x000fda000c726670 */
[----:B0-----:R-:W0:Y:S08]  /*dad0*/  @!P1 LDC.64 R2, c[0x0][0xc80] ;  /* 0x00032000ff029b82 */ /* 0x001e300000000a00 */
[----:B------:R-:W1:Y:S01]  /*dae0*/  @!P1 LDC.64 R4, c[0x0][0xc78] ;  /* 0x00031e00ff049b82 */ /* 0x000e620000000a00 */
[----:B0-----:R-:W-:-:S05]  /*daf0*/  @!P1 IMAD.WIDE.U32 R2, R0, 0x4, R2 ;  /* 0x0000000400029825 */ /* 0x001fca00078e0002 */
[----:B------:R1:W2:Y:S02]  /*db00*/  @!P1 LDG.E R6, desc[UR50][R2.64] ;  /* 0x0000003202069981 */ /* 0x0002a4000c1e1900 */
[----:B-1----:R-:W-:-:S04]  /*db10*/  @!P1 IMAD.WIDE.U32 R2, R0, 0x4, R4 ;  /* 0x0000000400029825 */ /* 0x002fc800078e0004 */
[----:B------:R-:W-:-:S06]  /*db20*/  IMAD.MOV.U32 R5, RZ, RZ, RZ ;  /* 0x000000ffff057224 */ /* 0x000fcc00078e00ff */
[----:B------:R-:W2:Y:S01]  /*db30*/  @!P1 LDG.E R5, desc[UR50][R2.64] ;  /* 0x0000003202059981 */ /* 0x000ea2000c1e1900 */
[C---:B------:R-:W-:Y:S01]  /*db40*/  ISETP.NE.AND P1, PT, R0.reuse, RZ, PT ;  /* 0x000000ff0000720c */ /* 0x040fe20003f25270 */
[----:B------:R-:W-:Y:S01]  /*db50*/  UMOV UR43, URZ ;  /* 0x0000003f002b7c82 */ /* 0x000fe20008000000 */
[C---:B------:R-:W-:Y:S02]  /*db60*/  ISETP.GE.U32.AND P2, PT, R0.reuse, 0x2, PT ;  /* 0x000000020000780c */ /* 0x040fe40003f46070 */
[C---:B------:R-:W-:Y:S02]  /*db70*/  ISETP.GE.U32.AND P3, PT, R0.reuse, 0x4, PT ;  /* 0x000000040000780c */ /* 0x040fe40003f66070 */
[C---:B------:R-:W-:Y:S02]  /*db80*/  ISETP.GE.U32.AND P4, PT, R0.reuse, 0x8, PT ;  /* 0x000000080000780c */ /* 0x040fe40003f86070 */
[----:B------:R-:W-:Y:S01]  /*db90*/  ISETP.GE.U32.AND P5, PT, R0, 0x10, PT ;  /* 0x000000100000780c */ /* 0x000fe20003fa6070 */
[----:B--2---:R-:W-:-:S05]  /*dba0*/  IMAD R4, R6, R5, RZ ;  /* 0x0000000506047224 */ /* 0x004fca00078e02ff */
[----:B------:R-:W0:Y:S02]  /*dbb0*/  SHFL.UP PT, R7, R4, 0x1, RZ ;  /* 0x0420000004077989 */ /* 0x000e2400000e00ff */
[----:B0-----:R-:W-:-:S05]  /*dbc0*/  SEL R7, R7, RZ, P1 ;  /* 0x000000ff07077207 */ /* 0x001fca0000800000 */
[----:B------:R-:W-:-:S05]  /*dbd0*/  IMAD.IADD R7, R4, 0x1, R7 ;  /* 0x0000000104077824 */ /* 0x000fca00078e0207 */
[----:B------:R-:W0:Y:S02]  /*dbe0*/  SHFL.UP PT, R8, R7, 0x2, RZ ;  /* 0x0440000007087989 */ /* 0x000e2400000e00ff */
[----:B0-----:R-:W-:-:S05]  /*dbf0*/  SEL R8, R8, RZ, P2 ;  /* 0x000000ff08087207 */ /* 0x001fca0001000000 */
[----:B------:R-:W-:Y:S02]  /*dc00*/  IMAD.IADD R8, R7, 0x1, R8 ;  /* 0x0000000107087824 */ /* 0x000fe400078e0208 */
[----:B------:R-:W0:Y:S03]  /*dc10*/  S2R R7, SR_CTAID.X ;  /* 0x0000000000077919 */ /* 0x000e260000002500 */
[----:B------:R-:W1:Y:S02]  /*dc20*/  SHFL.UP PT, R9, R8, 0x4, RZ ;  /* 0x0480000008097989 */ /* 0x000e6400000e00ff */
[----:B-1----:R-:W-:-:S05]  /*dc30*/  SEL R9, R9, RZ, P3 ;  /* 0x000000ff09097207 */ /* 0x002fca0001800000 */
[----:B------:R-:W-:-:S05]  /*dc40*/  IMAD.IADD R3, R8, 0x1, R9 ;  /* 0x0000000108037824 */ /* 0x000fca00078e0209 */
[----:B------:R-:W1:Y:S02]  /*dc50*/  SHFL.UP PT, R2, R3, 0x8, RZ ;  /* 0x0500000003027989 */ /* 0x000e6400000e00ff */
[----:B-1----:R-:W-:-:S05]  /*dc60*/  SEL R2, R2, RZ, P4 ;  /* 0x000000ff02027207 */ /* 0x002fca0002000000 */
[----:B------:R-:W-:-:S05]  /*dc70*/  IMAD.IADD R4, R3, 0x1, R2 ;  /* 0x0000000103047824 */ /* 0x000fca00078e0202 */
[----:B------:R-:W1:Y:S02]  /*dc80*/  SHFL.UP PT, R2, R4, 0x10, RZ ;  /* 0x0600000004027989 */ /* 0x000e6400000e00ff */
[----:B-1----:R-:W-:Y:S02]  /*dc90*/  SEL R9, R2, RZ, P5 ;  /* 0x000000ff02097207 */ /* 0x002fe40002800000 */
[----:B------:R-:W1:Y:S03]  /*dca0*/  LDC R2, c[0x0][0xc38] ;  /* 0x00030e00ff027b82 */ /* 0x000e660000000800 */
[----:B------:R-:W-:-:S05]  /*dcb0*/  IMAD.IADD R9, R4, 0x1, R9 ;  /* 0x0000000104097824 */ /* 0x000fca00078e0209 */
[----:B------:R-:W1:Y:S02]  /*dcc0*/  SHFL.IDX PT, R11, R9, 0x1f, 0x1f ;  /* 0x03e01f00090b7f89 */ /* 0x000e6400000e0000 */
[----:B-1----:R-:W-:-:S04]  /*dcd0*/  IMAD R8, R11, R2, RZ ;  /* 0x000000020b087224 */ /* 0x002fc800078e02ff */
[----:B------:R-:W-:Y:S01]  /*dce0*/  IMAD.MOV.U32 R11, RZ, RZ, R8 ;  /* 0x000000ffff0b7224 */ /* 0x000fe200078e0008 */
[----:B0-----:R-:W-:-:S13]  /*dcf0*/  ISETP.GT.AND P6, PT, R8, R7, PT ;  /* 0x000000070800720c */ /* 0x001fda0003fc4270 */
[----:B------:R-:W-:Y:S05]  /*dd00*/  @P6 BRA `(.L_x_186) ;  /* 0x0000000000a46947 */ /* 0x000fea0003800000 */
[----:B------:R-:W-:Y:S01]  /*dd10*/  IMAD.MOV.U32 R8, RZ, RZ, R11 ;  /* 0x000000ffff087224 */ /* 0x000fe200078e000b */
[----:B------:R-:W-:Y:S01]  /*dd20*/  UMOV UR43, URZ ;  /* 0x0000003f002b7c82 */ /* 0x000fe20008000000 */
[----:B------:R-:W-:-:S05]  /*dd30*/  ULDC UR5, c[0x0][0xc3c] ;  /* 0x00030f0000057ab9 */ /* 0x000fca0000000800 */
.L_x_188:
[----:B------:R-:W-:-:S03]  /*dd40*/  UIADD3 UR4, UR43, 0x1f, URZ ;  /* 0x0000001f2b047890 */ /* 0x000fc6000fffe03f */
[----:B------:R-:W-:Y:S01]  /*dd50*/  ULDC UR43, c[0x0][0xc3c] ;  /* 0x00030f00002b7ab9 */ /* 0x000fe20000000800 */
[----:B------:R-:W-:-:S06]  /*dd60*/  UISETP.GE.AND UP0, UPT, UR4, UR5, UPT ;  /* 0x000000050400728c */ /* 0x000fcc000bf06270 */
[----:B------:R-:W-:-:S13]  /*dd70*/  PLOP3.LUT P6, PT, PT, PT, UP0, 0x40, 0x0 ;  /* 0x000000000000781c */ /* 0x000fda0003fce808 */
[----:B------:R-:W-:Y:S05]  /*dd80*/  @!P6 BRA `(.L_x_187) ;  /* 0x0000000400b4e947 */ /* 0x000fea0003800000 */
[----:B------:R-:W-:Y:S01]  /*dd90*/  UMOV UR43, UR4 ;  /* 0x00000004002b7c82 */ /* 0x000fe20008000000 */
[----:B------:R-:W-:Y:S02]  /*dda0*/  IMAD.MOV.U32 R6, RZ, RZ, RZ ;  /* 0x000000ffff067224 */ /* 0x000fe400078e00ff */
[----:B------:R-:W-:-:S05]  /*ddb0*/  VIADD R9, R0, UR43 ;  /* 0x0000002b00097c36 */ /* 0x000fca0008000000 */
[----:B------:R-:W-:-:S13]  /*ddc0*/  ISETP.GE.OR P6, PT, R9, UR5, !P0 ;  /* 0x0000000509007c0c */ /* 0x000fda000c7c6670 */
[----:B------:R-:W0:Y:S08]  /*ddd0*/  @!P6 LDC.64 R2, c[0x0][0xc80] ;  /* 0x00032000ff02eb82 */ /* 0x000e300000000a00 */
[----:B------:R-:W1:Y:S01]  /*dde0*/  @!P6 LDC.64 R4, c[0x0][0xc78] ;  /* 0x00031e00ff04eb82 */ /* 0x000e620000000a00 */
[----:B0-----:R-:W-:-:S05]  /*ddf0*/  @!P6 IMAD.WIDE R2, R9, 0x4, R2 ;  /* 0x000000040902e825 */ /* 0x001fca00078e0202 */
[----:B------:R1:W2:Y:S02]  /*de00*/  @!P6 LDG.E R6, desc[UR50][R2.64] ;  /* 0x000000320206e981 */ /* 0x0002a4000c1e1900 */
[----:B-1----:R-:W-:-:S04]  /*de10*/  @!P6 IMAD.WIDE R2, R9, 0x4, R4 ;  /* 0x000000040902e825 */ /* 0x002fc800078e0204 */
[----:B------:R-:W-:-:S06]  /*de20*/  IMAD.MOV.U32 R5, RZ, RZ, RZ ;  /* 0x000000ffff057224 */ /* 0x000fcc00078e00ff */
[----:B------:R-:W2:Y:S02]  /*de30*/  @!P6 LDG.E R5, desc[UR50][R2.64] ;  /* 0x000000320205e981 */ /* 0x000ea4000c1e1900 */
[----:B--2---:R-:W-:-:S05]  /*de40*/  IMAD R11, R6, R5, RZ ;  /* 0x00000005060b7224 */ /* 0x004fca00078e02ff */
[----:B------:R-:W0:Y:S02]  /*de50*/  SHFL.UP PT, R4, R11, 0x1, RZ ;  /* 0x042000000b047989 */ /* 0x000e2400000e00ff */
[----:B0-----:R-:W-:-:S05]  /*de60*/  SEL R4, R4, RZ, P1 ;  /* 0x000000ff04047207 */ /* 0x001fca0000800000 */
[----:B------:R-:W-:-:S05]  /*de70*/  IMAD.IADD R4, R11, 0x1, R4 ;  /* 0x000000010b047824 */ /* 0x000fca00078e0204 */
        /* <DEDUP_REMOVED lines=11> */
[----:B------:R-:W-:Y:S02]  /*df30*/  IMAD.IADD R9, R3, 0x1, R2 ;  /* 0x0000000103097824 */ /* 0x000fe400078e0202 */
[----:B------:R-:W0:Y:S03]  /*df40*/  LDC R2, c[0x0][0xc38] ;  /* 0x00030e00ff027b82 */ /* 0x000e260000000800 */
[----:B------:R-:W0:Y:S02]  /*df50*/  SHFL.IDX PT, R11, R9, 0x1f, 0x1f ;  /* 0x03e01f00090b7f89 */ /* 0x000e2400000e0000 */
[----:B0-----:R-:W-:-:S04]  /*df60*/  IMAD R11, R11, R2, RZ ;  /* 0x000000020b0b7224 */ /* 0x001fc800078e02ff */
[----:B------:R-:W-:-:S05]  /*df70*/  IMAD.IADD R8, R11, 0x1, R8 ;  /* 0x000000010b087824 */ /* 0x000fca00078e0208 */
[----:B------:R-:W-:-:S13]  /*df80*/  ISETP.GT.AND P6, PT, R8, R7, PT ;  /* 0x000000070800720c */ /* 0x000fda0003fc4270 */
[----:B------:R-:W-:Y:S05]  /*df90*/  @!P6 BRA `(.L_x_188) ;  /* 0xfffffffc0068e947 */ /* 0x000fea000383ffff */
.L_x_186:
[----:B------:R-:W-:Y:S02]  /*dfa0*/  IMAD.IADD R11, R8, 0x1, -R11 ;  /* 0x00000001080b7824 */ /* 0x000fe400078e0a0b */
[----:B------:R-:W-:Y:S02]  /*dfb0*/  IMAD.MOV.U32 R8, RZ, RZ, RZ ;  /* 0x000000ffff087224 */ /* 0x000fe400078e00ff */
[----:B------:R-:W-:-:S05]  /*dfc0*/  IMAD R4, R9, R2, R11 ;  /* 0x0000000209047224 */ /* 0x000fca00078e020b */
[----:B------:R-:W-:-:S13]  /*dfd0*/  ISETP.GT.AND P0, PT, R4, R7, PT ;  /* 0x000000070400720c */ /* 0x000fda0003f04270 */
[----:B------:R-:W-:Y:S02]  /*dfe0*/  VOTEU.ANY UR5, UPT, !P0 ;  /* 0x0000000000057886 */ /* 0x000fe400040e0100 */
[----:B------:R-:W-:Y:S02]  /*dff0*/  UPOPC UR4, UR5 ;  /* 0x00000005000472bf */ /* 0x000fe40008000000 */
[----:B------:R-:W-:-:S04]  /*e000*/  ISETP.NE.AND P0, PT, RZ, UR5, PT ;  /* 0x00000005ff007c0c */ /* 0x000fc8000bf05270 */
[----:B------:R-:W-:Y:S02]  /*e010*/  IMAD.U32 R13, RZ, RZ, UR4 ;  /* 0x00000004ff0d7e24 */ /* 0x000fe4000f8e00ff */
[----:B------:R-:W-:-:S03]  /*e020*/  IMAD.U32 R12, RZ, RZ, UR4 ;  /* 0x00000004ff0c7e24 */ /* 0x000fc6000f8e00ff */
[----:B------:R-:W0:Y:S04]  /*e030*/  SHFL.IDX PT, R6, R6, R13, 0x1f ;  /* 0x00001f0d06067589 */ /* 0x000e2800000e0000 */
[----:B------:R1:W2:Y:S01]  /*e040*/  SHFL.IDX PT, R5, R5, R12, 0x1f ;  /* 0x00001f0c05057589 */ /* 0x0002a200000e0000 */
[----:B0-----:R-:W-:-:S04]  /*e050*/  IABS R4, R6 ;  /* 0x0000000600047213 */ /* 0x001fc80000000000 */
[----:B------:R-:W0:Y:S08]  /*e060*/  I2F.RP R10, R4 ;  /* 0x00000004000a7306 */ /* 0x000e300000209400 */
[----:B0-----:R-:W0:Y:S02]  /*e070*/  MUFU.RCP R10, R10 ;  /* 0x0000000a000a7308 */ /* 0x001e240000001000 */
[----:B0-----:R-:W-:-:S06]  /*e080*/  VIADD R3, R10, 0xffffffe ;  /* 0x0ffffffe0a037836 */ /* 0x001fcc0000000000 */
[----:B------:R-:W0:Y:S01]  /*e090*/  F2I.FTZ.U32.TRUNC.NTZ R3, R3 ;  /* 0x0000000300037305 */ /* 0x000e22000021f000 */
[----:B-12---:R-:W-:Y:S05]  /*e0a0*/  @!P0 BRA `(.L_x_189) ;  /* 0x00000000000c8947 */ /* 0x006fea0003800000 */
[----:B------:R-:W-:-:S06]  /*e0b0*/  UIADD3 UR5, UR4, -0x1, URZ ;  /* 0xffffffff04057890 */ /* 0x000fcc000fffe03f */
[----:B------:R-:W-:-:S06]  /*e0c0*/  IMAD.U32 R8, RZ, RZ, UR5 ;  /* 0x00000005ff087e24 */ /* 0x000fcc000f8e00ff */
[----:B------:R1:W2:Y:S02]  /*e0d0*/  SHFL.IDX PT, R8, R9, R8, 0x1f ;  /* 0x00001f0809087589 */ /* 0x0002a400000e0000 */
.L_x_189:
[----:B--2---:R-:W-:Y:S01]  /*e0e0*/  IMAD R11, R8, R2, R11 ;  /* 0x00000002080b7224 */ /* 0x004fe200078e020b */
[----:B------:R-:W-:Y:S01]  /*e0f0*/  IABS R8, R5 ;  /* 0x0000000500087213 */ /* 0x000fe20000000000 */
[----:B01----:R-:W-:Y:S01]  /*e100*/  IMAD.MOV R9, RZ, RZ, -R3 ;  /* 0x000000ffff097224 */ /* 0x003fe200078e0a03 */
[----:B------:R-:W-:Y:S01]  /*e110*/  UIADD3 UR43, UR4, UR43, URZ ;  /* 0x0000002b042b7290 */ /* 0x000fe2000fffe03f */
[----:B------:R-:W-:Y:S01]  /*e120*/  IMAD.MOV.U32 R2, RZ, RZ, RZ ;  /* 0x000000ffff027224 */ /* 0x000fe200078e00ff */
[----:B------:R-:W0:Y:S01]  /*e130*/  I2F.RP R10, R8 ;  /* 0x00000008000a7306 */ /* 0x000e220000209400 */
[----:B------:R-:W-:Y:S01]  /*e140*/  IMAD R9, R9, R4, RZ ;  /* 0x0000000409097224 */ /* 0x000fe200078e02ff */
[----:B------:R1:W-:Y:S01]  /*e150*/  STL [R1+0x10], R11 ;  /* 0x0000100b01007387 */ /* 0x0003e20000100800 */
[----:B------:R-:W-:Y:S02]  /*e160*/  IMAD.IADD R7, R7, 0x1, -R11 ;  /* 0x0000000107077824 */ /* 0x000fe400078e0a0b */
[----:B------:R-:W-:Y:S01]  /*e170*/  IMAD.HI.U32 R2, R3, R9, R2 ;  /* 0x0000000903027227 */ /* 0x000fe200078e0002 */
[----:B------:R-:W-:-:S05]  /*e180*/  IABS R3, R6 ;  /* 0x0000000600037213 */ /* 0x000fca0000000000 */
[----:B------:R-:W-:Y:S01]  /*e190*/  IMAD.MOV R12, RZ, RZ, -R3 ;  /* 0x000000ffff0c7224 */ /* 0x000fe200078e0a03 */
[----:B-1----:R-:W-:Y:S01]  /*e1a0*/  IABS R11, R7 ;  /* 0x00000007000b7213 */ /* 0x002fe20000000000 */
[----:B0-----:R-:W0:Y:S04]  /*e1b0*/  MUFU.RCP R10, R10 ;  /* 0x0000000a000a7308 */ /* 0x001e280000001000 */
[----:B------:R-:W-:-:S04]  /*e1c0*/  IMAD.HI.U32 R9, R2, R11, RZ ;  /* 0x0000000b02097227 */ /* 0x000fc800078e00ff */
[----:B------:R-:W-:Y:S02]  /*e1d0*/  IMAD R11, R9, R12, R11 ;  /* 0x0000000c090b7224 */ /* 0x000fe400078e020b */
[----:B------:R-:W-:-:S03]  /*e1e0*/  IMAD.MOV.U32 R2, RZ, RZ, RZ ;  /* 0x000000ffff027224 */ /* 0x000fc600078e00ff */
[----:B------:R-:W-:Y:S01]  /*e1f0*/  ISETP.GT.U32.AND P1, PT, R4, R11, PT ;  /* 0x0000000b0400720c */ /* 0x000fe20003f24070 */
[----:B0-----:R-:W-:-:S06]  /*e200*/  VIADD R3, R10, 0xffffffe ;  /* 0x0ffffffe0a037836 */ /* 0x001fcc0000000000 */
[----:B------:R-:W0:Y:S06]  /*e210*/  F2I.FTZ.U32.TRUNC.NTZ R3, R3 ;  /* 0x0000000300037305 */ /* 0x000e2c000021f000 */
[----:B------:R-:W-:Y:S02]  /*e220*/  @!P1 IMAD.IADD R11, R11, 0x1, -R4 ;  /* 0x000000010b0b9824 */ /* 0x000fe400078e0a04 */
[----:B------:R-:W-:Y:S01]  /*e230*/  @!P1 VIADD R9, R9, 0x1 ;  /* 0x0000000109099836 */ /* 0x000fe20000000000 */
[----:B------:R-:W-:Y:S02]  /*e240*/  ISETP.NE.AND P1, PT, R6, RZ, PT ;  /* 0x000000ff0600720c */ /* 0x000fe40003f25270 */
[----:B------:R-:W-:Y:S01]  /*e250*/  ISETP.GE.U32.AND P0, PT, R11, R4, PT ;  /* 0x000000040b00720c */ /* 0x000fe20003f06070 */
[----:B0-----:R-:W-:-:S04]  /*e260*/  IMAD.MOV R11, RZ, RZ, -R3 ;  /* 0x000000ffff0b7224 */ /* 0x001fc800078e0a03 */
[----:B------:R-:W-:-:S08]  /*e270*/  IMAD R11, R11, R8, RZ ;  /* 0x000000080b0b7224 */ /* 0x000fd000078e02ff */
[----:B------:R-:W-:Y:S02]  /*e280*/  @P0 VIADD R9, R9, 0x1 ;  /* 0x0000000109090836 */ /* 0x000fe40000000000 */
[----:B------:R-:W-:Y:S01]  /*e290*/  IMAD.HI.U32 R4, R3, R11, R2 ;  /* 0x0000000b03047227 */ /* 0x000fe200078e0002 */
[----:B------:R-:W-:-:S04]  /*e2a0*/  LOP3.LUT R2, R7, R6, RZ, 0x3c, !PT ;  /* 0x0000000607027212 */ /* 0x000fc800078e3cff */
[----:B------:R-:W-:Y:S02]  /*e2b0*/  ISETP.GE.AND P2, PT, R2, RZ, PT ;  /* 0x000000ff0200720c */ /* 0x000fe40003f46270 */
[----:B------:R-:W-:-:S05]  /*e2c0*/  IABS R2, R5 ;  /* 0x0000000500027213 */ /* 0x000fca0000000000 */
[----:B------:R-:W-:-:S06]  /*e2d0*/  IMAD.MOV R2, RZ, RZ, -R2 ;  /* 0x000000ffff027224 */ /* 0x000fcc00078e0a02 */
[----:B------:R-:W-:Y:S01]  /*e2e0*/  @!P2 IMAD.MOV R9, RZ, RZ, -R9 ;  /* 0x000000ffff09a224 */ /* 0x000fe200078e0a09 */
[----:B------:R-:W-:-:S04]  /*e2f0*/  @!P1 LOP3.LUT R9, RZ, R6, RZ, 0x33, !PT ;  /* 0x00000006ff099212 */ /* 0x000fc800078e33ff */
[-C--:B------:R-:W-:Y:S01]  /*e300*/  IABS R3, R9.reuse ;  /* 0x0000000900037213 */ /* 0x080fe20000000000 */
[----:B------:R-:W-:-:S04]  /*e310*/  IMAD R6, R6, R9, RZ ;  /* 0x0000000906067224 */ /* 0x000fc800078e02ff */
[----:B------:R-:W-:-:S04]  /*e320*/  IMAD.HI.U32 R4, R4, R3, RZ ;  /* 0x0000000304047227 */ /* 0x000fc800078e00ff */
[----:B------:R-:W-:Y:S01]  /*e330*/  IMAD R3, R4, R2, R3 ;  /* 0x0000000204037224 */ /* 0x000fe200078e0203 */
[----:B------:R-:W-:-:S04]  /*e340*/  LOP3.LUT R2, R9, R5, RZ, 0x3c, !PT ;  /* 0x0000000509027212 */ /* 0x000fc800078e3cff */
[----:B------:R-:W-:Y:S02]  /*e350*/  ISETP.GT.U32.AND P1, PT, R8, R3, PT ;  /* 0x000000030800720c */ /* 0x000fe40003f24070 */
[----:B------:R-:W-:-:S11]  /*e360*/  ISETP.GE.AND P2, PT, R2, RZ, PT ;  /* 0x000000ff0200720c */ /* 0x000fd60003f46270 */
[----:B------:R-:W-:Y:S02]  /*e370*/  @!P1 IMAD.IADD R3, R3, 0x1, -R8 ;  /* 0x0000000103039824 */ /* 0x000fe400078e0a08 */
[----:B------:R-:W-:Y:S01]  /*e380*/  @!P1 VIADD R4, R4, 0x1 ;  /* 0x0000000104049836 */ /* 0x000fe20000000000 */
[----:B------:R-:W-:Y:S02]  /*e390*/  ISETP.NE.AND P1, PT, R5, RZ, PT ;  /* 0x000000ff0500720c */ /* 0x000fe40003f25270 */
[----:B------:R-:W-:Y:S01]  /*e3a0*/  ISETP.GE.U32.AND P0, PT, R3, R8, PT ;  /* 0x000000080300720c */ /* 0x000fe20003f06070 */
[----:B------:R-:W-:-:S12]  /*e3b0*/  IMAD.IADD R3, R7, 0x1, -R6 ;  /* 0x0000000107037824 */ /* 0x000fd800078e0a06 */
[----:B------:R-:W-:-:S04]  /*e3c0*/  @P0 VIADD R4, R4, 0x1 ;  /* 0x0000000104040836 */ /* 0x000fc80000000000 */
[----:B------:R-:W-:Y:S01]  /*e3d0*/  @!P2 IMAD.MOV R4, RZ, RZ, -R4 ;  /* 0x000000ffff04a224 */ /* 0x000fe200078e0a04 */
[----:B------:R-:W-:-:S05]  /*e3e0*/  @!P1 LOP3.LUT R4, RZ, R5, RZ, 0x33, !PT ;  /* 0x00000005ff049212 */ /* 0x000fca00078e33ff */
[--C-:B------:R-:W-:Y:S02]  /*e3f0*/  IMAD.MOV R2, RZ, RZ, -R4.reuse ;  /* 0x000000ffff027224 */ /* 0x100fe400078e0a04 */
[C---:B------:R-:W-:Y:S02]  /*e400*/  IMAD R4, R5.reuse, 0x1000000, R4 ;  /* 0x0100000005047824 */ /* 0x040fe400078e0204 */
[----:B------:R-:W-:-:S04]  /*e410*/  IMAD R9, R5, R2, R9 ;  /* 0x0000000205097224 */ /* 0x000fc800078e0209 */
[----:B------:R-:W-:-:S05]  /*e420*/  IMAD R2, R9, 0x10000, R4 ;  /* 0x0001000009027824 */ /* 0x000fca00078e0204 */
[----:B------:R0:W-:Y:S04]  /*e430*/  STL [R1+0x18], R2 ;  /* 0x0000180201007387 */ /* 0x0001e80000100800 */
[----:B------:R0:W-:Y:S01]  /*e440*/  STL [R1+0x14], R3 ;  /* 0x0000140301007387 */ /* 0x0001e20000100800 */
[----:B------:R-:W-:Y:S05]  /*e450*/  BRA `(.L_x_190) ;  /* 0x00000000000c7947 */ /* 0x000fea0003800000 */
.L_x_187:
[----:B------:R1:W-:Y:S04]  /*e460*/  STL [R1+0x10], R7 ;  /* 0x0000100701007387 */ /* 0x0003e80000100800 */
[----:B------:R1:W-:Y:S04]  /*e470*/  STL [R1+0x14], RZ ;  /* 0x000014ff01007387 */ /* 0x0003e80000100800 */
[----:B------:R1:W-:Y:S02]  /*e480*/  STL [R1+0x18], RZ ;  /* 0x000018ff01007387 */ /* 0x0003e40000100800 */
.L_x_190:
[----:B------:R-:W2:Y:S04]  /*e490*/  LDL R4, [R1+0x10] ;  /* 0x0000100001047983 */ /* 0x000ea80000100800 */
[----:B------:R-:W2:Y:S04]  /*e4a0*/  LDL R5, [R1+0x14] ;  /* 0x0000140001057983 */ /* 0x000ea80000100800 */
[----:B------:R-:W2:Y:S01]  /*e4b0*/  LDL R6, [R1+0x18] ;  /* 0x0000180001067983 */ /* 0x000ea20000100800 */
[----:B------:R-:W-:Y:S01]  /*e4c0*/  ISETP.NE.AND P0, PT, R0, RZ, PT ;  /* 0x000000ff0000720c */ /* 0x000fe20003f05270 */
[----:B0-----:R-:W-:-:S12]  /*e4d0*/  IMAD.U32 R2, RZ, RZ, UR43 ;  /* 0x0000002bff027e24 */ /* 0x001fd8000f8e00ff */
[----:B------:R-:W0:Y:S01]  /*e4e0*/  @!P0 S2R R3, SR_CgaCtaId ;  /* 0x0000000000038919 */ /* 0x000e220000008800 */
[----:B------:R-:W-:Y:S01]  /*e4f0*/  @!P0 MOV R0, 0x400 ;  /* 0x0000040000008802 */ /* 0x000fe20000000f00 */
[----:B-1----:R-:W-:-:S03]  /*e500*/  @!P0 IMAD.MOV.U32 R7, RZ, RZ, R2 ;  /* 0x000000ffff078224 */ /* 0x002fc600078e0002 */
[----:B0-----:R-:W-:-:S05]  /*e510*/  @!P0 LEA R0, R3, R0, 0x18 ;  /* 0x0000000003008211 */ /* 0x001fca00078ec0ff */
[----:B--2---:R0:W-:Y:S01]  /*e520*/  @!P0 STS.128 [R0+0x298d0], R4 ;  /* 0x0298d00400008388 */ /* 0x0041e20000000c00 */
[----:B------:R-:W-:Y:S06]  /*e530*/  BAR.ARV 0x5, 0x180 ;  /* 0x0146000000007b1d */ /* 0x000fec0000002000 */
.L_x_185:
[----:B0-----:R-:W-:Y:S01]  /*e540*/  IMAD.MOV.U32 R0, RZ, RZ, 0x1 ;  /* 0x00000001ff007424 */ /* 0x001fe200078e00ff */
[----:B------:R-:W-:Y:S01]  /*e550*/  ULDC UR4, c[0x0][0xc3c] ;  /* 0x00030f0000047ab9 */ /* 0x000fe20000000800 */
[----:B------:R-:W-:Y:S01]  /*e560*/  IMAD.MOV.U32 R18, RZ, RZ, RZ ;  /* 0x000000ffff127224 */ /* 0x000fe200078e00ff */
[----:B------:R-:W-:Y:S02]  /*e570*/  UISETP.GE.AND UP0, UPT, UR43, UR4, UPT ;  /* 0x000000042b00728c */ /* 0x000fe4000bf06270 */
[----:B------:R0:W-:Y:S04]  /*e580*/  STL [R1], R0 ;  /* 0x0000000001007387 */ /* 0x0001e80000100800 */
[----:B------:R0:W-:Y:S01]  /*e590*/  STL [R1+0x30], RZ ;  /* 0x000030ff01007387 */ /* 0x0001e20000100800 */
[----:B------:R-:W-:-:S13]  /*e5a0*/  PLOP3.LUT P0, PT, PT, PT, UP0, 0x80, 0x0 ;  /* 0x000000000000781c */ /* 0x000fda0003f0f008 */
[----:B0-----:R-:W-:Y:S05]  /*e5b0*/  @P0 BRA `(.L_x_191) ;  /* 0x00000048003c0947 */ /* 0x001fea0003800000 */
[----:B------:R-:W0:Y:S01]  /*e5c0*/  S2R R11, SR_TID.X ;  /* 0x00000000000b7919 */ /* 0x000e220000002100 */
[----:B------:R-:W2:Y:S01]  /*e5d0*/  S2UR UR5, SR_CgaCtaId ;  /* 0x00000000000579c3 */ /* 0x000ea20000008800 */
[----:B------:R-:W-:Y:S01]  /*e5e0*/  UMOV UR4, 0x400 ;  /* 0x0000040000047882 */ /* 0x000fe20000000000 */
[----:B------:R-:W-:Y:S01]  /*e5f0*/  IMAD.MOV.U32 R18, RZ, RZ, RZ ;  /* 0x000000ffff127224 */ /* 0x000fe200078e00ff */
[----:B------:R-:W-:Y:S01]  /*e600*/  ULDC UR41, c[0x0][0xc] ;  /* 0x0000030000297ab9 */ /* 0x000fe20000000800 */
[----:B------:R-:W-:Y:S02]  /*e610*/  ULOP3.LUT UR39, UR38, 0x1, URZ, 0xfc, !UPT ;  /* 0x0000000126277892 */ /* 0x000fe4000f8efc3f */
[----:B------:R-:W-:Y:S01]  /*e620*/  ULOP3.LUT UR42, UR38, 0x2, URZ, 0xfc, !UPT ;  /* 0x00000002262a7892 */ /* 0x000fe2000f8efc3f */
[----:B------:R-:W-:Y:S01]  /*e630*/  ULDC.64 UR52, c[0x0][0x198] ;  /* 0x0000660000347ab9 */ /* 0x000fe20000000a00 */
[----:B--2---:R-:W-:-:S06]  /*e640*/  ULEA UR4, UR5, UR4, 0x18 ;  /* 0x0000000405047291 */ /* 0x004fcc000f8ec03f */
[----:B------:R-:W-:Y:S01]  /*e650*/  IMAD.U32 R17, RZ, RZ, UR4 ;  /* 0x00000004ff117e24 */ /* 0x000fe2000f8e00ff */
[C---:B0-----:R-:W-:Y:S01]  /*e660*/  LOP3.LUT R10, R11.reuse, 0x7f, RZ, 0xc0, !PT ;  /* 0x0000007f0b0a7812 */ /* 0x041fe200078ec0ff */
[C---:B-1----:R-:W-:Y:S01]  /*e670*/  IMAD.SHL.U32 R4, R11.reuse, 0x80, RZ ;  /* 0x000000800b047824 */ /* 0x042fe200078e00ff */
[C---:B------:R-:W-:Y:S01]  /*e680*/  LOP3.LUT P0, RZ, R11.reuse, 0x4, RZ, 0xc0, !PT ;  /* 0x000000040bff7812 */ /* 0x040fe2000780c0ff */
[C---:B------:R-:W-:Y:S01]  /*e690*/  IMAD.SHL.U32 R3, R11.reuse, 0x10, RZ ;  /* 0x000000100b037824 */ /* 0x040fe200078e00ff */
[----:B------:R-:W-:Y:S01]  /*e6a0*/  SHF.R.U32.HI R5, RZ, 0x5, R10 ;  /* 0x00000005ff057819 */ /* 0x000fe2000001160a */
[C---:B------:R-:W-:Y:S01]  /*e6b0*/  IMAD.SHL.U32 R2, R11.reuse, 0x20, RZ ;  /* 0x000000200b027824 */ /* 0x040fe200078e00ff */
[----:B------:R-:W-:Y:S01]  /*e6c0*/  LOP3.LUT R6, R4, 0x380, RZ, 0xc0, !PT ;  /* 0x0000038004067812 */ /* 0x000fe200078ec0ff */
[----:B------:R-:W-:Y:S01]  /*e6d0*/  IMAD.SHL.U32 R8, R11, 0x4, RZ ;  /* 0x000000040b087824 */ /* 0x000fe200078e00ff */
[----:B------:R-:W-:Y:S01]  /*e6e0*/  LOP3.LUT R0, R3, 0x1b0, RZ, 0xc0, !PT ;  /* 0x000001b003007812 */ /* 0x000fe200078ec0ff */
[----:B------:R-:W-:-:S02]  /*e6f0*/  IMAD.SHL.U32 R7, R5, 0x200, RZ ;  /* 0x0000020005077824 */ /* 0x000fc400078e00ff */
[----:B------:R-:W-:Y:S02]  /*e700*/  IMAD R6, R5, 0x10, R6 ;  /* 0x0000001005067824 */ /* 0x000fe400078e0206 */
[----:B------:R-:W-:Y:S01]  /*e710*/  IMAD.SHL.U32 R5, R11, 0x2, RZ ;  /* 0x000000020b057824 */ /* 0x000fe200078e00ff */
[----:B------:R-:W-:-:S04]  /*e720*/  LOP3.LUT R9, R7, 0x60, R2, 0xf8, !PT ;  /* 0x0000006007097812 */ /* 0x000fc800078ef802 */
[----:B------:R-:W-:Y:S02]  /*e730*/  LOP3.LUT R0, R0, 0x30, R5, 0x78, !PT ;  /* 0x0000003000007812 */ /* 0x000fe400078e7805 */
[----:B------:R-:W-:-:S04]  /*e740*/  LOP3.LUT R5, R7, 0x40, R3, 0xf8, !PT ;  /* 0x0000004007057812 */ /* 0x000fc800078ef803 */
[----:B------:R-:W-:Y:S02]  /*e750*/  LOP3.LUT R0, R5, R0, RZ, 0xfc, !PT ;  /* 0x0000000005007212 */ /* 0x000fe400078efcff */
[----:B------:R-:W-:-:S04]  /*e760*/  LOP3.LUT R5, R2, 0x80, RZ, 0xc0, !PT ;  /* 0x0000008002057812 */ /* 0x000fc800078ec0ff */
[----:B------:R-:W-:-:S04]  /*e770*/  LOP3.LUT R5, R5, 0x10, R11, 0xf8, !PT ;  /* 0x0000001005057812 */ /* 0x000fc800078ef80b */
[----:B------:R-:W-:Y:S02]  /*e780*/  LOP3.LUT R7, R5, 0x10, R8, 0x78, !PT ;  /* 0x0000001005077812 */ /* 0x000fe400078e7808 */
[----:B------:R-:W-:Y:S02]  /*e790*/  LOP3.LUT R5, R6, 0x70, R3, 0x78, !PT ;  /* 0x0000007006057812 */ /* 0x000fe400078e7803 */
[----:B------:R-:W-:Y:S02]  /*e7a0*/  LOP3.LUT R6, R9, 0x100, R2, 0xf8, !PT ;  /* 0x0000010009067812 */ /* 0x000fe400078ef802 */
[----:B------:R-:W-:Y:S02]  /*e7b0*/  LOP3.LUT R5, R5, 0xc00, R4, 0xf8, !PT ;  /* 0x00000c0005057812 */ /* 0x000fe400078ef804 */
[----:B------:R-:W-:-:S03]  /*e7c0*/  LOP3.LUT R4, R6, R7, RZ, 0xfc, !PT ;  /* 0x0000000706047212 */ /* 0x000fc600078efcff */
[----:B------:R0:W-:Y:S04]  /*e7d0*/  STL [R1+0x24], R5 ;  /* 0x0000240501007387 */ /* 0x0001e80000100800 */
[----:B------:R1:W-:Y:S01]  /*e7e0*/  STL [R1+0x20], R4 ;  /* 0x0000200401007387 */ /* 0x0003e20000100800 */
[----:B0-----:R-:W-:Y:S02]  /*e7f0*/  SHF.R.U32.HI R5, RZ, 0x2, R10 ;  /* 0x00000002ff057819 */ /* 0x001fe4000001160a */
[----:B-1----:R-:W-:Y:S01]  /*e800*/  LOP3.LUT R4, R3, 0x30, RZ, 0xc0, !PT ;  /* 0x0000003003047812 */ /* 0x002fe200078ec0ff */
[----:B------:R-:W-:-:S05]  /*e810*/  IMAD.MOV.U32 R3, RZ, RZ, 0x40 ;  /* 0x00000040ff037424 */ /* 0x000fca00078e00ff */
[----:B------:R-:W-:Y:S02]  /*e820*/  SEL R6, R3, 0xffffffc0, !P0 ;  /* 0xffffffc003067807 */ /* 0x000fe40004000000 */
[----:B------:R-:W-:Y:S01]  /*e830*/  LOP3.LUT R3, R5, 0x60, R2, 0xf8, !PT ;  /* 0x0000006005037812 */ /* 0x000fe200078ef802 */
[----:B------:R-:W-:Y:S02]  /*e840*/  IMAD.IADD R2, R17, 0x1, R0 ;  /* 0x0000000111027824 */ /* 0x000fe400078e0200 */
[----:B------:R-:W-:Y:S01]  /*e850*/  IMAD.MOV.U32 R0, RZ, RZ, 0x1 ;  /* 0x00000001ff007424 */ /* 0x000fe200078e00ff */
[----:B------:R-:W-:Y:S04]  /*e860*/  STL [R1+0x28], R6 ;  /* 0x0000280601007387 */ /* 0x000fe80000100800 */
[----:B------:R0:W-:Y:S04]  /*e870*/  STL [R1+0x2c], R2 ;  /* 0x00002c0201007387 */ /* 0x0001e80000100800 */
[----:B------:R-:W-:Y:S04]  /*e880*/  STL [R1+0x30], RZ ;  /* 0x000030ff01007387 */ /* 0x000fe80000100800 */
[----:B------:R1:W-:Y:S01]  /*e890*/  STL [R1], R0 ;  /* 0x0000000001007387 */ /* 0x0003e20000100800 */
[----:B0-----:R-:W-:-:S02]  /*e8a0*/  LOP3.LUT R2, R4, 0x40, RZ, 0xfc, !PT ;  /* 0x0000004004027812 */ /* 0x001fc400078efcff */
[----:B-1----:R-:W-:-:S07]  /*e8b0*/  LOP3.LUT R0, R4, 0x80, RZ, 0xfc, !PT ;  /* 0x0000008004007812 */ /* 0x002fce00078efcff */
.L_x_261:
[----:B------:R-:W-:Y:S01]  /*e8c0*/  ULDC.64 UR4, c[0x0][0xc88] ;  /* 0x0003220000047ab9 */ /* 0x000fe20000000a00 */
[----:B------:R-:W-:Y:S01]  /*e8d0*/  ULDC.64 UR6, c[0x0][0xa18] ;  /* 0x0002860000067ab9 */ /* 0x000fe20000000a00 */
[----:B------:R-:W-:Y:S01]  /*e8e0*/  UIMAD.WIDE UR4, UR43, 0x4, UR4 ;  /* 0x000000042b0478a5 */ /* 0x000fe2000f8e0204 */
[----:B------:R-:W2:Y:S01]  /*e8f0*/  LDL.LU R10, [R1+0x18] ;  /* 0x00001800010a7983 */ /* 0x000ea20000300800 */
[----:B------:R-:W-:Y:S01]  /*e900*/  ULDC UR8, c[0x0][0x288] ;  /* 0x0000a20000087ab9 */ /* 0x000fe20000000800 */
[----:B0-----:R-:W0:Y:S03]  /*e910*/  LDC R9, c[0x0][0x2f0] ;  /* 0x0000bc00ff097b82 */ /* 0x001e260000000800 */
[----:B---3--:R-:W-:Y:S02]  /*e920*/  IMAD.U32 R2, RZ, RZ, UR4 ;  /* 0x00000004ff027e24 */ /* 0x008fe4000f8e00ff */
[----:B------:R-:W-:Y:S01]  /*e930*/  IMAD.U32 R3, RZ, RZ, UR5 ;  /* 0x00000005ff037e24 */ /* 0x000fe2000f8e00ff */
[----:B------:R-:W-:Y:S01]  /*e940*/  UISETP.NE.U32.AND UP0, UPT, UR6, URZ, UPT ;  /* 0x0000003f0600728c */ /* 0x000fe2000bf05070 */
[----:B------:R-:W-:Y:S01]  /*e950*/  IMAD.U32 R0, RZ, RZ, UR8 ;  /* 0x00000008ff007e24 */ /* 0x000fe2000f8e00ff */
[----:B------:R-:W-:Y:S01]  /*e960*/  ULDC.64 UR4, c[0x0][0xa28] ;  /* 0x00028a0000047ab9 */ /* 0x000fe20000000a00 */
[----:B------:R-:W-:Y:S01]  /*e970*/  ULDC.64 UR8, c[0x0][0xa08] ;  /* 0x0002820000087ab9 */ /* 0x000fe20000000a00 */
[----:B------:R-:W3:Y:S01]  /*e980*/  LDG.E R2, desc[UR50][R2.64] ;  /* 0x0000003202027981 */ /* 0x000ee2000c1e1900 */
[----:B------:R-:W-:-:S02]  /*e990*/  UISETP.NE.AND.EX UP0, UPT, UR7, URZ, UPT, UP0 ;  /* 0x0000003f0700728c */ /* 0x000fc4000bf05300 */
[----:B------:R-:W-:-:S04]  /*e9a0*/  UISETP.NE.U32.AND UP1, UPT, UR4, URZ, UPT ;  /* 0x0000003f0400728c */ /* 0x000fc8000bf25070 */
[----:B------:R-:W-:Y:S01]  /*e9b0*/  PLOP3.LUT P3, PT, PT, PT, UP0, 0x80, 0x0 ;  /* 0x000000000000781c */ /* 0x000fe20003f6f008 */
[----:B------:R-:W-:Y:S01]  /*e9c0*/  UISETP.NE.AND.EX UP1, UPT, UR5, URZ, UPT, UP1 ;  /* 0x0000003f0500728c */ /* 0x000fe2000bf25310 */
[----:B------:R-:W-:-:S05]  /*e9d0*/  ISETP.NE.U32.AND P2, PT, RZ, UR8, PT ;  /* 0x00000008ff007c0c */ /* 0x000fca000bf45070 */
[----:B------:R-:W-:Y:S02]  /*e9e0*/  PLOP3.LUT P4, PT, PT, PT, UP1, 0x80, 0x0 ;  /* 0x000000000000781c */ /* 0x000fe40003f8f018 */
[----:B---3--:R-:W-:Y:S02]  /*e9f0*/  R2UR UR47, R2 ;  /* 0x00000000022f72ca */ /* 0x008fe400000e0000 */
[----:B-1----:R-:W1:Y:S11]  /*ea00*/  LDC.64 R2, c[0x0][0x418] ;  /* 0x00010600ff027b82 */ /* 0x002e760000000a00 */
[----:B------:R-:W-:-:S02]  /*ea10*/  USHF.R.S32.HI UR46, URZ, 0x1f, UR47 ;  /* 0x0000001f3f2e7899 */ /* 0x000fc4000801142f */
[----:B------:R-:W-:Y:S02]  /*ea20*/  USHF.L.U32 UR44, UR47, 0x2, URZ ;  /* 0x000000022f2c7899 */ /* 0x000fe4000800063f */
[----:B------:R-:W-:Y:S02]  /*ea30*/  USHF.L.U64.HI UR45, UR47, 0x2, UR46 ;  /* 0x000000022f2d7899 */ /* 0x000fe4000801022e */
[----:B------:R-:W-:Y:S02]  /*ea40*/  @UP0 UIADD3 UR6, UP3, UR44, UR6, URZ ;  /* 0x000000062c060290 */ /* 0x000fe4000ff7e03f */
[----:B------:R-:W-:Y:S02]  /*ea50*/  @UP1 ULEA UR4, UP2, UR47, UR4, 0x2 ;  /* 0x000000042f041291 */ /* 0x000fe4000f84103f */
[----:B------:R-:W-:Y:S02]  /*ea60*/  @UP0 UIADD3.X UR7, UR45, UR7, URZ, UP3, !UPT ;  /* 0x000000072d070290 */ /* 0x000fe40009ffe43f */
[----:B------:R-:W-:Y:S01]  /*ea70*/  IMAD.U32 R4, RZ, RZ, UR6 ;  /* 0x00000006ff047e24 */ /* 0x000fe2000f8e00ff */
[----:B------:R-:W-:-:S03]  /*ea80*/  @UP1 ULEA.HI.X UR5, UR47, UR5, UR46, 0x2, UP2 ;  /* 0x000000052f051291 */ /* 0x000fc600090f142e */
[----:B------:R-:W-:Y:S01]  /*ea90*/  IMAD.U32 R5, RZ, RZ, UR7 ;  /* 0x00000007ff057e24 */ /* 0x000fe2000f8e00ff */
[----:B------:R-:W-:-:S04]  /*eaa0*/  ULDC.64 UR6, c[0x0][0xa00] ;  /* 0x0002800000067ab9 */ /* 0x000fc80000000a00 */
[----:B------:R3:W4:Y:S01]  /*eab0*/  @P3 LDG.E R0, desc[UR50][R4.64] ;  /* 0x0000003204003981 */ /* 0x000722000c1e1900 */
[----:B------:R-:W-:Y:S02]  /*eac0*/  ISETP.NE.U32.AND P0, PT, RZ, UR6, PT ;  /* 0x00000006ff007c0c */ /* 0x000fe4000bf05070 */
[----:B------:R-:W-:Y:S02]  /*ead0*/  ISETP.NE.AND.EX P2, PT, RZ, UR9, PT, P2 ;  /* 0x00000009ff007c0c */ /* 0x000fe4000bf45320 */
[----:B------:R-:W-:Y:S02]  /*eae0*/  ISETP.NE.AND.EX P0, PT, RZ, UR7, PT, P0 ;  /* 0x00000007ff007c0c */ /* 0x000fe4000bf05300 */
[----:B-1----:R-:W-:Y:S01]  /*eaf0*/  ISETP.NE.U32.AND P1, PT, R2, RZ, PT ;  /* 0x000000ff0200720c */ /* 0x002fe20003f25070 */
[----:B---3--:R-:W-:Y:S01]  /*eb00*/  IMAD.U32 R4, RZ, RZ, UR4 ;  /* 0x00000004ff047e24 */ /* 0x008fe2000f8e00ff */
[----:B------:R-:W-:Y:S01]  /*eb10*/  UIADD3 UR4, UP0, UR44, UR6, URZ ;  /* 0x000000062c047290 */ /* 0x000fe2000ff1e03f */
[----:B------:R-:W-:Y:S01]  /*eb20*/  IMAD.U32 R5, RZ, RZ, UR5 ;  /* 0x00000005ff057e24 */ /* 0x000fe2000f8e00ff */
[----:B------:R-:W-:-:S02]  /*eb30*/  UIADD3 UR6, UP1, UR44, UR8, URZ ;  /* 0x000000082c067290 */ /* 0x000fc4000ff3e03f */
[----:B------:R-:W-:Y:S02]  /*eb40*/  UIADD3.X UR5, UR45, UR7, URZ, UP0, !UPT ;  /* 0x000000072d057290 */ /* 0x000fe400087fe43f */
[----:B------:R-:W-:Y:S02]  /*eb50*/  UIADD3.X UR7, UR45, UR9, URZ, UP1, !UPT ;  /* 0x000000092d077290 */ /* 0x000fe40008ffe43f */
[----:B------:R-:W-:-:S04]  /*eb60*/  IMAD.U32 R6, RZ, RZ, UR6 ;  /* 0x00000006ff067e24 */ /* 0x000fc8000f8e00ff */
[----:B------:R-:W-:-:S05]  /*eb70*/  IMAD.U32 R7, RZ, RZ, UR7 ;  /* 0x00000007ff077e24 */ /* 0x000fca000f8e00ff */
[----:B------:R-:W3:Y:S04]  /*eb80*/  @P2 LDG.E R8, desc[UR50][R6.64] ;  /* 0x0000003206082981 */ /* 0x000ee8000c1e1900 */
[----:B----4-:R1:W-:Y:S04]  /*eb90*/  STL [R1+0x1c], R0 ;  /* 0x00001c0001007387 */ /* 0x0103e80000100800 */
[----:B-1----:R1:W4:Y:S02]  /*eba0*/  @P4 LDG.E R0, desc[UR50][R4.64] ;  /* 0x0000003204004981 */ /* 0x002324000c1e1900 */
[----:B-1----:R-:W-:-:S02]  /*ebb0*/  IMAD.U32 R4, RZ, RZ, UR4 ;  /* 0x00000004ff047e24 */ /* 0x002fc4000f8e00ff */
[----:B------:R-:W-:-:S05]  /*ebc0*/  IMAD.U32 R5, RZ, RZ, UR5 ;  /* 0x00000005ff057e24 */ /* 0x000fca000f8e00ff */
[----:B------:R-:W5:Y:S01]  /*ebd0*/  @P0 LDG.E R2, desc[UR50][R4.64] ;  /* 0x0000003204020981 */ /* 0x000f62000c1e1900 */
[----:B------:R-:W-:Y:S02]  /*ebe0*/  ISETP.NE.AND.EX P1, PT, R3, RZ, PT, P1 ;  /* 0x000000ff0300720c */ /* 0x000fe40003f25310 */
[----:B------:R-:W1:Y:S01]  /*ebf0*/  LDC R3, c[0x0][0x424] ;  /* 0x00010900ff037b82 */ /* 0x000e620000000800 */
[----:B------:R-:W-:Y:S01]  /*ec00*/  UMOV UR4, URZ ;  /* 0x0000003f00047c82 */ /* 0x000fe20008000000 */
[----:B------:R-:W-:Y:S01]  /*ec10*/  UMOV UR48, URZ ;  /* 0x0000003f00307c82 */ /* 0x000fe20008000000 */
[----:B------:R-:W-:Y:S01]  /*ec20*/  UMOV UR40, URZ ;  /* 0x0000003f00287c82 */ /* 0x000fe20008000000 */
[----:B---3--:R-:W-:Y:S02]  /*ec30*/  @P2 R2UR UR40, R8 ;  /* 0x00000000082822ca */ /* 0x008fe400000e0000 */
[----:B--2---:R-:W-:Y:S02]  /*ec40*/  R2UR UR36, R10 ;  /* 0x000000000a2472ca */ /* 0x004fe400000e0000 */
[----:B----4-:R-:W-:-:S02]  /*ec50*/  @P4 R2UR UR4, R0 ;  /* 0x00000000000442ca */ /* 0x010fc400000e0000 */
[----:B------:R-:W-:-:S04]  /*ec60*/  LOP3.LUT R0, R10, 0xff000000, RZ, 0xc0, !PT ;  /* 0xff0000000a007812 */ /* 0x000fc800078ec0ff */
[----:B------:R-:W-:Y:S02]  /*ec70*/  SHF.R.U32.HI R0, RZ, 0x8, R0 ;  /* 0x00000008ff007819 */ /* 0x000fe40000011600 */
[----:B-----5:R-:W-:Y:S02]  /*ec80*/  @P0 R2UR UR48, R2 ;  /* 0x00000000023002ca */ /* 0x020fe400000e0000 */
[----:B------:R-:W-:-:S04]  /*ec90*/  LOP3.LUT R2, R10, 0xff0000, RZ, 0xc0, !PT ;  /* 0x00ff00000a027812 */ /* 0x000fc800078ec0ff */
[----:B------:R-:W-:Y:S01]  /*eca0*/  LEA.HI R0, R2, R0, RZ, 0x10 ;  /* 0x0000000002007211 */ /* 0x000fe200078f80ff */
[----:B01----:R-:W-:Y:S08]  /*ecb0*/  @P3 BRA `(.L_x_192) ;  /* 0x0000000000143947 */ /* 0x003ff00003800000 */
[----:B------:R-:W-:Y:S05]  /*ecc0*/  @!P0 BRA `(.L_x_192) ;  /* 0x0000000000108947 */ /* 0x000fea0003800000 */
[----:B------:R-:W2:Y:S04]  /*ecd0*/  LDG.E R2, desc[UR50][R4.64] ;  /* 0x0000003204027981 */ /* 0x000ea8000c1e1900 */
[----:B------:R-:W2:Y:S02]  /*ece0*/  LDG.E R4, desc[UR50][R4.64+0x4] ;  /* 0x0000043204047981 */ /* 0x000ea4000c1e1900 */
[----:B--2---:R-:W-:-:S05]  /*ecf0*/  IMAD.IADD R2, R4, 0x1, -R2 ;  /* 0x0000000104027824 */ /* 0x004fca00078e0a02 */
[----:B------:R0:W-:Y:S02]  /*ed00*/  STL [R1+0x1c], R2 ;  /* 0x00001c0201007387 */ /* 0x0001e40000100800 */
.L_x_192:
[----:B------:R-:W-:Y:S01]  /*ed10*/  SEL R3, R3, 0x1, P1 ;  /* 0x0000000103037807 */ /* 0x000fe20000800000 */
[----:B------:R-:W-:Y:S01]  /*ed20*/  ULDC.64 UR6, c[0x0][0xa20] ;  /* 0x0002880000067ab9 */ /* 0x000fe20000000a00 */
[----:B------:R-:W-:Y:S01]  /*ed30*/  ULOP3.LUT UR36, UR36, 0xffff, URZ, 0xc0, !UPT ;  /* 0x0000ffff24247892 */ /* 0x000fe2000f8ec03f */
[----:B------:R-:W-:Y:S01]  /*ed40*/  ISETP.NE.U32.AND P0, PT, RZ, UR6, PT ;  /* 0x00000006ff007c0c */ /* 0x000fe2000bf05070 */
[----:B------:R-:W-:Y:S01]  /*ed50*/  UIADD3 UR40, UR40, UR4, URZ ;  /* 0x0000000428287290 */ /* 0x000fe2000fffe03f */
[----:B0-----:R-:W-:Y:S02]  /*ed60*/  IMAD R2, R3, R9, RZ ;  /* 0x0000000903027224 */ /* 0x001fe400078e02ff */
[----:B------:R-:W-:Y:S01]  /*ed70*/  IMAD.U32 R3, RZ, RZ, UR47 ;  /* 0x0000002fff037e24 */ /* 0x000fe2000f8e00ff */
[----:B------:R-:W-:-:S04]  /*ed80*/  ISETP.NE.AND.EX P0, PT, RZ, UR7, PT, P0 ;  /* 0x00000007ff007c0c */ /* 0x000fc8000bf05300 */
[----:B------:R0:W-:Y:S09]  /*ed90*/  STL [R1+0x4], R3 ;  /* 0x0000040301007387 */ /* 0x0001f20000100800 */
[----:B------:R-:W-:Y:S05]  /*eda0*/  @!P0 BRA `(.L_x_193) ;  /* 0x0000000000188947 */ /* 0x000fea0003800000 */
[----:B------:R-:W-:-:S04]  /*edb0*/  UIADD3 UR5, UP0, UR44, UR6, URZ ;  /* 0x000000062c057290 */ /* 0x000fc8000ff1e03f */
[----:B------:R-:W-:Y:S02]  /*edc0*/  UIADD3.X UR6, UR45, UR7, URZ, UP0, !UPT ;  /* 0x000000072d067290 */ /* 0x000fe400087fe43f */
[----:B------:R-:W-:-:S04]  /*edd0*/  IMAD.U32 R2, RZ, RZ, UR5 ;  /* 0x00000005ff027e24 */ /* 0x000fc8000f8e00ff */
[----:B0-----:R-:W-:-:S05]  /*ede0*/  IMAD.U32 R3, RZ, RZ, UR6 ;  /* 0x00000006ff037e24 */ /* 0x001fca000f8e00ff */
[----:B------:R1:W5:Y:S01]  /*edf0*/  LDG.E R2, desc[UR50][R2.64] ;  /* 0x0000003202027981 */ /* 0x000362000c1e1900 */
[----:B------:R-:W-:Y:S05]  /*ee00*/  BRA `(.L_x_194) ;  /* 0x0000000000107947 */ /* 0x000fea0003800000 */
.L_x_193:
[----:B------:R-:W-:Y:S05]  /*ee10*/  @!P2 BRA `(.L_x_194) ;  /* 0x00000000000ca947 */ /* 0x000fea0003800000 */
[----:B------:R-:W2:Y:S04]  /*ee20*/  LDG.E R2, desc[UR50][R6.64] ;  /* 0x0000003206027981 */ /* 0x000ea8000c1e1900 */
[----:B------:R-:W2:Y:S02]  /*ee30*/  LDG.E R6, desc[UR50][R6.64+0x4] ;  /* 0x0000043206067981 */ /* 0x000ea4000c1e1900 */
[----:B--2---:R-:W-:-:S07]  /*ee40*/  IMAD.IADD R2, R6, 0x1, -R2 ;  /* 0x0000000106027824 */ /* 0x004fce00078e0a02 */
.L_x_194:
[----:B-----5:R-:W-:-:S04]  /*ee50*/  VIADD R2, R2, -UR4 ;  /* 0x8000000402027c36 */ /* 0x020fc80008000000 */
[C---:B01----:R-:W-:Y:S01]  /*ee60*/  VIADD R3, R2.reuse, 0x9f ;  /* 0x0000009f02037836 */ /* 0x043fe20000000000 */
[----:B------:R-:W-:Y:S01]  /*ee70*/  ISETP.GE.AND P0, PT, R2, 0x1, PT ;  /* 0x000000010200780c */ /* 0x000fe20003f06270 */
[----:B------:R-:W-:Y:S02]  /*ee80*/  IMAD.MOV.U32 R2, RZ, RZ, RZ ;  /* 0x000000ffff027224 */ /* 0x000fe400078e00ff */
[----:B------:R-:W-:-:S05]  /*ee90*/  IMAD.HI R3, R3, 0x66666667, RZ ;  /* 0x6666666703037827 */ /* 0x000fca00078e02ff */
[----:B------:R-:W-:-:S04]  /*eea0*/  SHF.R.U32.HI R19, RZ, 0x1f, R3 ;  /* 0x0000001fff137819 */ /* 0x000fc80000011603 */
[----:B------:R-:W-:Y:S01]  /*eeb0*/  LEA.HI.SX32 R19, R3, R19, 0x1a ;  /* 0x0000001303137211 */ /* 0x000fe200078fd2ff */
[----:B------:R-:W-:Y:S06]  /*eec0*/  @!P0 BRA `(.L_x_195) ;  /* 0x0000000000748947 */ /* 0x000fec0003800000 */
[----:B------:R-:W-:-:S04]  /*eed0*/  SHF.R.U32.HI R4, RZ, 0x10, R0 ;  /* 0x00000010ff047819 */ /* 0x000fc80000011600 */
[----:B------:R-:W-:-:S13]  /*eee0*/  ISETP.NE.AND P0, PT, R4, RZ, PT ;  /* 0x000000ff0400720c */ /* 0x000fda0003f05270 */
[----:B------:R-:W0:Y:S02]  /*eef0*/  @!P0 LDC R4, c[0x0][0x9f0] ;  /* 0x00027c00ff048b82 */ /* 0x000e240000000800 */
[----:B0-----:R-:W-:Y:S02]  /*ef00*/  IABS R6, R4 ;  /* 0x0000000400067213 */ /* 0x001fe40000000000 */
[----:B------:R-:W-:Y:S02]  /*ef10*/  IADD3 R5, R4, -0x1, R19 ;  /* 0xffffffff04057810 */ /* 0x000fe40007ffe013 */
[----:B------:R-:W0:Y:S08]  /*ef20*/  I2F.RP R2, R6 ;  /* 0x0000000600027306 */ /* 0x000e300000209400 */
[----:B0-----:R-:W0:Y:S02]  /*ef30*/  MUFU.RCP R2, R2 ;  /* 0x0000000200027308 */ /* 0x001e240000001000 */
[----:B0-----:R-:W-:-:S06]  /*ef40*/  VIADD R2, R2, 0xffffffe ;  /* 0x0ffffffe02027836 */ /* 0x001fcc0000000000 */
[----:B------:R0:W1:Y:S02]  /*ef50*/  F2I.FTZ.U32.TRUNC.NTZ R3, R2 ;  /* 0x0000000200037305 */ /* 0x000064000021f000 */
[----:B0-----:R-:W-:-:S04]  /*ef60*/  LOP3.LUT R2, R5, R4, RZ, 0x3c, !PT ;  /* 0x0000000405027212 */ /* 0x001fc800078e3cff */
[----:B------:R-:W-:Y:S01]  /*ef70*/  ISETP.GE.AND P2, PT, R2, RZ, PT ;  /* 0x000000ff0200720c */ /* 0x000fe20003f46270 */
[----:B-1----:R-:W-:-:S04]  /*ef80*/  IMAD.MOV R2, RZ, RZ, -R3 ;  /* 0x000000ffff027224 */ /* 0x002fc800078e0a03 */
[----:B------:R-:W-:Y:S02]  /*ef90*/  IMAD R7, R2, R6, RZ ;  /* 0x0000000602077224 */ /* 0x000fe400078e02ff */
[----:B------:R-:W-:-:S04]  /*efa0*/  IMAD.MOV.U32 R2, RZ, RZ, RZ ;  /* 0x000000ffff027224 */ /* 0x000fc800078e00ff */
[----:B------:R-:W-:Y:S01]  /*efb0*/  IMAD.HI.U32 R7, R3, R7, R2 ;  /* 0x0000000703077227 */ /* 0x000fe200078e0002 */
[----:B------:R-:W-:Y:S02]  /*efc0*/  IABS R2, R5 ;  /* 0x0000000500027213 */ /* 0x000fe40000000000 */
[----:B------:R-:W-:-:S03]  /*efd0*/  IABS R3, R4 ;  /* 0x0000000400037213 */ /* 0x000fc60000000000 */
[----:B------:R-:W-:-:S04]  /*efe0*/  IMAD.HI.U32 R7, R7, R2, RZ ;  /* 0x0000000207077227 */ /* 0x000fc800078e00ff */
[----:B------:R-:W-:-:S04]  /*eff0*/  IMAD.MOV R3, RZ, RZ, -R3 ;  /* 0x000000ffff037224 */ /* 0x000fc800078e0a03 */
[----:B------:R-:W-:-:S05]  /*f000*/  IMAD R2, R7, R3, R2 ;  /* 0x0000000307027224 */ /* 0x000fca00078e0202 */
[----:B------:R-:W-:-:S13]  /*f010*/  ISETP.GT.U32.AND P1, PT, R6, R2, PT ;  /* 0x000000020600720c */ /* 0x000fda0003f24070 */
[----:B------:R-:W-:Y:S02]  /*f020*/  @!P1 IMAD.IADD R2, R2, 0x1, -R6 ;  /* 0x0000000102029824 */ /* 0x000fe400078e0a06 */
[----:B------:R-:W-:Y:S01]  /*f030*/  @!P1 VIADD R7, R7, 0x1 ;  /* 0x0000000107079836 */ /* 0x000fe20000000000 */
[----:B------:R-:W-:Y:S02]  /*f040*/  ISETP.NE.AND P1, PT, R4, RZ, PT ;  /* 0x000000ff0400720c */ /* 0x000fe40003f25270 */
[----:B------:R-:W-:-:S13]  /*f050*/  ISETP.GE.U32.AND P0, PT, R2, R6, PT ;  /* 0x000000060200720c */ /* 0x000fda0003f06070 */
[----:B------:R-:W-:-:S04]  /*f060*/  @P0 VIADD R7, R7, 0x1 ;  /* 0x0000000107070836 */ /* 0x000fc80000000000 */
[----:B------:R-:W-:-:S04]  /*f070*/  IMAD.MOV.U32 R2, RZ, RZ, R7 ;  /* 0x000000ffff027224 */ /* 0x000fc800078e0007 */
[----:B------:R-:W-:Y:S01]  /*f080*/  @!P2 IMAD.MOV R2, RZ, RZ, -R2 ;  /* 0x000000ffff02a224 */ /* 0x000fe200078e0a02 */
[----:B------:R-:W-:-:S07]  /*f090*/  @!P1 LOP3.LUT R2, RZ, R4, RZ, 0x33, !PT ;  /* 0x00000004ff029212 */ /* 0x000fce00078e33ff */
.L_x_195:
[----:B------:R-:W-:Y:S01]  /*f0a0*/  LOP3.LUT R0, R0, 0xff, RZ, 0xc0, !PT ;  /* 0x000000ff00007812 */ /* 0x000fe200078ec0ff */
[----:B------:R-:W-:Y:S04]  /*f0b0*/  BSSY B7, `(.L_x_196) ;  /* 0x000031a000077945 */ /* 0x000fe80003800000 */
[----:B------:R-:W-:-:S05]  /*f0c0*/  IMAD R3, R0, R2, RZ ;  /* 0x0000000200037224 */ /* 0x000fca00078e02ff */
[----:B------:R0:W-:Y:S01]  /*f0d0*/  STL [R1+0xc], R3 ;  /* 0x00000c0301007387 */ /* 0x0001e20000100800 */
[----:B------:R-:W-:-:S04]  /*f0e0*/  VIADDMNMX R19, R3, R2, R19, PT ;  /* 0x0000000203137246 */ /* 0x000fc80003800113 */
[----:B------:R-:W-:-:S13]  /*f0f0*/  ISETP.GT.AND P0, PT, R19, R3, PT ;  /* 0x000000031300720c */ /* 0x000fda0003f04270 */
[----:B0-----:R-:W-:Y:S05]  /*f100*/  @P0 BRA `(.L_x_197) ;  /* 0x0000000000480947 */ /* 0x001fea0003800000 */
[----:B------:R-:W0:Y:S02]  /*f110*/  S2R R3, SR_TID.X ;  /* 0x0000000000037919 */ /* 0x000e240000002100 */
[----:B0-----:R-:W-:-:S04]  /*f120*/  LOP3.LUT R3, R3, 0x7f, RZ, 0xc0, !PT ;  /* 0x0000007f03037812 */ /* 0x001fc800078ec0ff */
[----:B------:R-:W-:-:S13]  /*f130*/  ISETP.NE.AND P0, PT, R3, RZ, PT ;  /* 0x000000ff0300720c */ /* 0x000fda0003f05270 */
[----:B------:R-:W-:Y:S05]  /*f140*/  @P0 BRA `(.L_x_198) ;  /* 0x0000003000400947 */ /* 0x000fea0003800000 */
[----:B------:R-:W0:Y:S01]  /*f150*/  S2R R3, SR_LANEID ;  /* 0x0000000000037919 */ /* 0x000e220000000000 */
[----:B------:R-:W-:Y:S02]  /*f160*/  VOTEU.ANY UR4, UPT, PT ;  /* 0x0000000000047886 */ /* 0x000fe400038e0100 */
[----:B------:R-:W0:Y:S08]  /*f170*/  FLO.U32 R0, UR4 ;  /* 0x0000000400007d00 */ /* 0x000e3000080e0000 */
[----:B------:R-:W1:Y:S01]  /*f180*/  POPC R5, UR4 ;  /* 0x0000000400057d09 */ /* 0x000e620008000000 */
[----:B0-----:R-:W-:-:S02]  /*f190*/  ISETP.EQ.U32.AND P0, PT, R0, R3, PT ;  /* 0x000000030000720c */ /* 0x001fc40003f02070 */
[----:B------:R-:W1:Y:S11]  /*f1a0*/  LDC.64 R2, c[0x0][0xc60] ;  /* 0x00031800ff027b82 */ /* 0x000e760000000a00 */
[----:B-1----:R-:W2:Y:S01]  /*f1b0*/  @P0 ATOMG.E.ADD.STRONG.GPU PT, R3, desc[UR50][R2.64], R5 ;  /* 0x00000005020309a8 */ /* 0x002ea200081ee1f2 */
[----:B------:R-:W0:Y:S02]  /*f1c0*/  S2R R4, SR_LTMASK ;  /* 0x0000000000047919 */ /* 0x000e240000003900 */
[----:B0-----:R-:W-:-:S04]  /*f1d0*/  LOP3.LUT R4, R4, UR4, RZ, 0xc0, !PT ;  /* 0x0000000404047c12 */ /* 0x001fc8000f8ec0ff */
[----:B------:R-:W0:Y:S01]  /*f1e0*/  POPC R7, R4 ;  /* 0x0000000400077309 */ /* 0x000e220000000000 */
[----:B--2---:R-:W0:Y:S02]  /*f1f0*/  SHFL.IDX PT, R0, R3, R0, 0x1f ;  /* 0x00001f0003007589 */ /* 0x004e2400000e0000 */
[----:B0-----:R-:W-:-:S05]  /*f200*/  IADD3 R0, R0, UR41, R7 ;  /* 0x0000002900007c10 */ /* 0x001fca000fffe007 */
[----:B------:R0:W-:Y:S01]  /*f210*/  STL [R1+0x10], R0 ;  /* 0x0000100001007387 */ /* 0x0001e20000100800 */
[----:B------:R-:W-:Y:S05]  /*f220*/  BRA `(.L_x_198) ;  /* 0x0000003000087947 */ /* 0x000fea0003800000 */
.L_x_197:
[----:B------:R-:W-:Y:S01]  /*f230*/  VIADD R0, R17, 0x1a400 ;  /* 0x0001a40011007836 */ /* 0x000fe20000000000 */
[----:B------:R-:W-:Y:S04]  /*f240*/  BSSY B6, `(.L_x_199) ;  /* 0x0000013000067945 */ /* 0x000fe80003800000 */
[----:B------:R-:W-:-:S13]  /*f250*/  LOP3.LUT P0, RZ, R0, 0x1bf, RZ, 0xc0, !PT ;  /* 0x000001bf00ff7812 */ /* 0x000fda000780c0ff */
        /* <DEDUP_REMOVED lines=17> */
.L_x_200:
[----:B------:R-:W-:Y:S05]  /*f370*/  BSYNC B6 ;  /* 0x0000000000067941 */ /* 0x000fea0003800000 */
.L_x_199:
[----:B------:R-:W2:Y:S01]  /*f380*/  LDL.LU R16, [R1+0x8] ;  /* 0x0000080001107983 */ /* 0x000ea20000300800 */
[----:B------:R-:W-:Y:S01]  /*f390*/  VIADD R0, R17, 0xa400 ;  /* 0x0000a40011007836 */ /* 0x000fe20000000000 */
[----:B------:R-:W-:Y:S04]  /*f3a0*/  BSSY B6, `(.L_x_201) ;  /* 0x0000016000067945 */ /* 0x000fe80003800000 */
[----:B------:R-:W-:Y:S02]  /*f3b0*/  LOP3.LUT P0, RZ, R0, 0x3ff, RZ, 0xc0, !PT ;  /* 0x000003ff00ff7812 */ /* 0x000fe4000780c0ff */
[----:B--2---:R-:W-:-:S11]  /*f3c0*/  LOP3.LUT R16, R16, 0xfffffffe, RZ, 0xc0, !PT ;  /* 0xfffffffe10107812 */ /* 0x004fd600078ec0ff */
[----:B------:R-:W-:-:S05]  /*f3d0*/  @P0 LOP3.LUT R16, R16, 0x1, RZ, 0xfc, !PT ;  /* 0x0000000110100812 */ /* 0x000fca00078efcff */
[----:B------:R0:W-:Y:S01]  /*f3e0*/  STL [R1+0x8], R16 ;  /* 0x0000081001007387 */ /* 0x0001e20000100800 */
[----:B------:R-:W-:Y:S05]  /*f3f0*/  @!P0 BRA `(.L_x_202) ;  /* 0x0000000000408947 */ /* 0x000fea0003800000 */
[----:B------:R-:W-:Y:S01]  /*f400*/  MOV R2, 0x0 ;  /* 0x0000000000027802 */ /* 0x000fe20000000f00 */
[----:B------:R-:W-:Y:S01]  /*f410*/  ULDC.64 UR6, c[0x4][0xc8] ;  /* 0x0100320000067ab9 */ /* 0x000fe20000000a00 */
[----:B------:R-:W-:Y:S01]  /*f420*/  ULDC.64 UR8, c[0x4][0xd0] ;  /* 0x0100340000087ab9 */ /* 0x000fe20000000a00 */
[----:B------:R-:W-:Y:S01]  /*f430*/  ULDC.64 UR4, c[0x4][0x10] ;  /* 0x0100040000047ab9 */ /* 0x000fe20000000a00 */
[----:B------:R-:W-:Y:S02]  /*f440*/  IMAD.U32 R4, RZ, RZ, UR6 ;  /* 0x00000006ff047e24 */ /* 0x000fe4000f8e00ff */
[----:B------:R-:W1:Y:S01]  /*f450*/  LDC.64 R2, c[0x4][R2] ;  /* 0x0100000002027b82 */ /* 0x000e620000000a00 */
        /* <DEDUP_REMOVED lines=9> */
[----:B01----:R-:W-:Y:S05]  /*f4f0*/  CALL.ABS.NOINC R2 ;  /* 0x0000000002007343 */ /* 0x003fea0003c00000 */
.L_x_202:
[----:B------:R-:W-:Y:S05]  /*f500*/  BSYNC B6 ;  /* 0x0000000000067941 */ /* 0x000fea0003800000 */
.L_x_201:
        /* <DEDUP_REMOVED lines=20> */
.L_x_204:
[----:B------:R-:W-:Y:S05]  /*f650*/  BSYNC B6 ;  /* 0x0000000000067941 */ /* 0x000fea0003800000 */
.L_x_203:
[----:B------:R-:W-:Y:S01]  /*f660*/  LOP3.LUT P6, RZ, R16, 0x1, RZ, 0xc0, !PT ;  /* 0x0000000110ff7812 */ /* 0x000fe200078cc0ff */
[----:B------:R-:W-:-:S12]  /*f670*/  BSSY B6, `(.L_x_205) ;  /* 0x0000012000067945 */ /* 0x000fd80003800000 */
        /* <DEDUP_REMOVED lines=17> */
.L_x_206:
[----:B------:R-:W-:Y:S05]  /*f790*/  BSYNC B6 ;  /* 0x0000000000067941 */ /* 0x000fea0003800000 */
.L_x_205:
[----:B------:R-:W2:Y:S01]  /*f7a0*/  LDL R8, [R1+0x4] ;  /* 0x0000040001087983 */ /* 0x000ea20000100800 */
[----:B------:R-:W-:Y:S02]  /*f7b0*/  ULDC.64 UR4, c[0x0][0x9f8] ;  /* 0x00027e0000047ab9 */ /* 0x000fe40000000a00 */
[----:B------:R-:W-:-:S04]  /*f7c0*/  UISETP.NE.U32.AND UP0, UPT, UR4, URZ, UPT ;  /* 0x0000003f0400728c */ /* 0x000fc8000bf05070 */
[----:B------:R-:W-:-:S06]  /*f7d0*/  UISETP.NE.AND.EX UP0, UPT, UR5, URZ, UPT, UP0 ;  /* 0x0000003f0500728c */ /* 0x000fcc000bf05300 */
[----:B------:R-:W-:-:S05]  /*f7e0*/  PLOP3.LUT P0, PT, PT, PT, UP0, 0x80, 0x0 ;  /* 0x000000000000781c */ /* 0x000fca0003f0f008 */
[----:B------:R-:W-:-:S04]  /*f7f0*/  @UP0 UIADD3 UR4, UP1, UR44, UR4, URZ ;  /* 0x000000042c040290 */ /* 0x000fc8000ff3e03f */
[----:B------:R-:W-:Y:S02]  /*f800*/  @UP0 UIADD3.X UR5, UR45, UR5, URZ, UP1, !UPT ;  /* 0x000000052d050290 */ /* 0x000fe40008ffe43f */
[----:B------:R-:W-:-:S04]  /*f810*/  IMAD.U32 R2, RZ, RZ, UR4 ;  /* 0x00000004ff027e24 */ /* 0x000fc8000f8e00ff */
[----:B------:R-:W-:Y:S01]  /*f820*/  IMAD.U32 R3, RZ, RZ, UR5 ;  /* 0x00000005ff037e24 */ /* 0x000fe2000f8e00ff */
[----:B------:R-:W1:Y:S01]  /*f830*/  S2R R0, SR_TID.X ;  /* 0x0000000000007919 */ /* 0x000e620000002100 */
[----:B------:R-:W-:-:S03]  /*f840*/  ULDC.64 UR4, c[0x0][0xa08] ;  /* 0x0002820000047ab9 */ /* 0x000fc60000000a00 */
[----:B--2---:R2:W3:Y:S01]  /*f850*/  @P0 LDG.E R8, desc[UR50][R2.64] ;  /* 0x0000003202080981 */ /* 0x0044e2000c1e1900 */
[----:B-1----:R-:W-:-:S04]  /*f860*/  SHF.R.U32.HI R0, RZ, 0x5, R0 ;  /* 0x00000005ff007819 */ /* 0x002fc80000011600 */
[----:B------:R-:W-:Y:S01]  /*f870*/  LOP3.LUT R0, R0, 0x3, RZ, 0xc0, !PT ;  /* 0x0000000300007812 */ /* 0x000fe200078ec0ff */
[----:B--2---:R-:W1:Y:S01]  /*f880*/  LDC.64 R2, c[0x0][0x418] ;  /* 0x00010600ff027b82 */ /* 0x004e620000000a00 */
[----:B---3--:R-:W-:Y:S01]  /*f890*/  SHF.R.S32.HI R9, RZ, 0x1f, R8 ;  /* 0x0000001fff097819 */ /* 0x008fe20000011408 */
[----:B------:R2:W-:Y:S01]  /*f8a0*/  @P0 STL [R1+0x4], R8 ;  /* 0x0000040801000387 */ /* 0x0005e20000100800 */
[----:B-1----:R-:W-:Y:S01]  /*f8b0*/  LOP3.LUT P0, RZ, R2, UR4, RZ, 0xfc, !PT ;  /* 0x0000000402ff7c12 */ /* 0x002fe2000f80fcff */
[----:B------:R-:W-:Y:S02]  /*f8c0*/  UMOV UR4, 0xffffffff ;  /* 0xffffffff00047882 */ /* 0x000fe40000000000 */
[----:B------:R2:W-:Y:S01]  /*f8d0*/  STL [R1+0x18], R9 ;  /* 0x0000180901007387 */ /* 0x0005e20000100800 */
[----:B------:R-:W-:-:S04]  /*f8e0*/  LOP3.LUT P0, RZ, R3, UR5, RZ, 0xfc, P0 ;  /* 0x0000000503ff7c12 */ /* 0x000fc8000800fcff */
[----:B0-----:R-:W-:Y:S01]  /*f8f0*/  SEL R16, R8, RZ, !P0 ;  /* 0x000000ff08107207 */ /* 0x001fe20004000000 */
[----:B------:R-:W-:Y:S08]  /*f900*/  BRA.DIV UR4, `(.L_x_207) ;  /* 0x0000003a04dc7947 */ /* 0x000ff0000b800000 */
[----:B------:R0:W1:Y:S02]  /*f910*/  SHFL.IDX PT, R14, R0, RZ, 0x1f ;  /* 0x00001fff000e7589 */ /* 0x00006400000e0000 */
.L_x_280:
[----:B0-----:R-:W3:Y:S01]  /*f920*/  LDL.LU R0, [R1+0x8] ;  /* 0x0000080001007983 */ /* 0x001ee20000300800 */
[----:B------:R-:W-:Y:S02]  /*f930*/  PLOP3.LUT P1, PT, PT, PT, PT, 0x8, 0x0 ;  /* 0x000000000000781c */ /* 0x000fe40003f2e170 */
[----:B-1----:R-:W-:Y:S02]  /*f940*/  ISETP.NE.AND P0, PT, R14, RZ, PT ;  /* 0x000000ff0e00720c */ /* 0x002fe40003f05270 */
[----:B---3--:R-:W-:-:S09]  /*f950*/  LOP3.LUT R0, R0, 0xfffffffe, RZ, 0xc0, !PT ;  /* 0xfffffffe00007812 */ /* 0x008fd200078ec0ff */
[----:B------:R-:W-:-:S05]  /*f960*/  @P1 LOP3.LUT R0, R0, 0x1, RZ, 0xfc, !PT ;  /* 0x0000000100001812 */ /* 0x000fca00078efcff */
[----:B------:R0:W-:Y:S01]  /*f970*/  STL [R1+0x8], R0 ;  /* 0x0000080001007387 */ /* 0x0001e20000100800 */
[----:B------:R-:W-:Y:S05]  /*f980*/  @P0 BRA `(.L_x_208) ;  /* 0x0000000400900947 */ /* 0x000fea0003800000 */
[----:B------:R-:W-:Y:S01]  /*f990*/  UMOV UR4, 0xffffffff ;  /* 0xffffffff00047882 */ /* 0x000fe20000000000 */
[----:B0-----:R-:W-:Y:S02]  /*f9a0*/  VIADD R0, R19, 0xffffffff ;  /* 0xffffffff13007836 */ /* 0x001fe40000000000 */
[----:B------:R-:W-:Y:S05]  /*f9b0*/  BRA.DIV UR4, `(.L_x_209) ;  /* 0x0000003a04d07947 */ /* 0x000fea000b800000 */
[----:B------:R-:W-:-:S13]  /*f9c0*/  ELECT P6, URZ, PT ;  /* 0x00000000003f782f */ /* 0x000fda00038c0000 */
.L_x_283:
[----:B------:R-:W-:Y:S05]  /*f9d0*/  @!P6 BRA `(.L_x_208) ;  /* 0x00000004007ce947 */ /* 0x000fea0003800000 */
[----:B------:R-:W-:-:S04]  /*f9e0*/  ISETP.NE.U32.AND P0, PT, R2, RZ, PT ;  /* 0x000000ff0200720c */ /* 0x000fc80003f05070 */
[----:B------:R-:W-:-:S13]  /*f9f0*/  ISETP.NE.AND.EX P0, PT, R3, RZ, PT, P0 ;  /* 0x000000ff0300720c */ /* 0x000fda0003f05300 */
[----:B------:R-:W-:Y:S05]  /*fa00*/  @!P0 BRA `(.L_x_210) ;  /* 0x0000000000448947 */ /* 0x000fea0003800000 */
[----:B------:R-:W0:Y:S01]  /*fa10*/  LDC R7, c[0x0][0x43c] ;  /* 0x00010f00ff077b82 */ /* 0x000e220000000800 */
[----:B------:R-:W-:Y:S01]  /*fa20*/  ULDC.64 UR4, c[0x0][0x428] ;  /* 0x00010a0000047ab9 */ /* 0x000fe20000000a00 */
[----:B0-----:R-:W-:-:S13]  /*fa30*/  ISETP.NE.AND P0, PT, R7, 0x1, PT ;  /* 0x000000010700780c */ /* 0x001fda0003f05270 */
[----:B------:R-:W0:Y:S02]  /*fa40*/  @P0 LDC.64 R4, c[0x0][0x440] ;  /* 0x00011000ff040b82 */ /* 0x000e240000000a00 */
[----:B0-----:R-:W-:-:S04]  /*fa50*/  @P0 IMAD.HI.U32 R6, R0, R4, RZ ;  /* 0x0000000400060227 */ /* 0x001fc800078e00ff */
        /* <DEDUP_REMOVED lines=12> */
.L_x_210:
[----:B0-----:R-:W3:Y:S01]  /*fb20*/  LDL R3, [R1] ;  /* 0x0000000001037983 */ /* 0x001ee20000100800 */
[----:B------:R-:W-:Y:S01]  /*fb30*/  IMAD R2, R18, 0x8, R17 ;  /* 0x0000000812027824 */ /* 0x000fe200078e0211 */
[----:B--2---:R-:W0:Y:S02]  /*fb40*/  S2R R8, SR_TID.X ;  /* 0x0000000000087919 */ /* 0x004e240000002100 */
[----:B0-----:R-:W-:-:S04]  /*fb50*/  LOP3.LUT R8, R8, 0x7f, RZ, 0xc0, !PT ;  /* 0x0000007f08087812 */ /* 0x001fc800078ec0ff */
[----:B------:R-:W-:Y:S02]  /*fb60*/  ISETP.NE.AND P1, PT, R8, RZ, PT ;  /* 0x000000ff0800720c */ /* 0x000fe40003f25270 */
[----:B---3--:R-:W-:-:S04]  /*fb70*/  SHF.L.U32 R3, R3, 0x1f, RZ ;  /* 0x0000001f03037819 */ /* 0x008fc800000006ff */
[----:B------:R-:W0:Y:S02]  /*fb80*/  SYNCS.PHASECHK.TRANS64.TRYWAIT P0, [R2+URZ+0x29880], R3 ;  /* 0x02988003020075a7 */ /* 0x000e24000800017f */
[----:B0-----:R-:W-:Y:S05]  /*fb90*/  @!P0 BRA `(.L_x_211) ;  /* 0x0000003800788947 */ /* 0x001fea0003800000 */
.L_x_284:
[----:B------:R-:W-:Y:S05]  /*fba0*/  @P1 BRA `(.L_x_212) ;  /* 0x00000000001c1947 */ /* 0x000fea0003800000 */
[----:B------:R-:W1:Y:S02]  /*fbb0*/  S2R R4, SR_TID.X ;  /* 0x0000000000047919 */ /* 0x000e640000002100 */
[----:B-1----:R-:W-:Y:S01]  /*fbc0*/  LOP3.LUT R5, R4, 0x1f, RZ, 0xc0, !PT ;  /* 0x0000001f04057812 */ /* 0x002fe200078ec0ff */
[----:B------:R-:W-:-:S03]  /*fbd0*/  IMAD.MOV.U32 R4, RZ, RZ, 0x5000 ;  /* 0x00005000ff047424 */ /* 0x000fc600078e00ff */
[----:B------:R-:W-:Y:S01]  /*fbe0*/  ISETP.NE.AND P0, PT, R5, RZ, PT ;  /* 0x000000ff0500720c */ /* 0x000fe20003f05270 */
[----:B------:R1:W-:-:S12]  /*fbf0*/  SYNCS.ARRIVE.TRANS64 RZ, [R2+URZ+0x29870], R4 ;  /* 0x0298700402ff79a7 */ /* 0x0003d8000800003f */
[----:B-1----:R-:W-:Y:S05]  /*fc00*/  @!P0 BRA `(.L_x_212) ;  /* 0x0000000000048947 */ /* 0x002fea0003800000 */
[----:B------:R-:W-:Y:S01]  /*fc10*/  BPT.TRAP 0x1 ;  /* 0x000000040000795c */ /* 0x000fe20000300000 */
.L_x_212:
[----:B------:R-:W-:Y:S01]  /*fc20*/  IMAD.MOV.U32 R4, RZ, RZ, 0xa0 ;  /* 0x000000a0ff047424 */ /* 0x000fe200078e00ff */
[----:B------:R-:W-:Y:S01]  /*fc30*/  R2UR UR33, R2 ;  /* 0x00000000022172ca */ /* 0x000fe200000e0000 */
[----:B------:R-:W-:Y:S01]  /*fc40*/  UIADD3 UR4, UP0, UR52, 0x470, URZ ;  /* 0x0000047034047890 */ /* 0x000fe2000ff1e03f */
[----:B-----5:R-:W-:Y:S01]  /*fc50*/  R2UR UR37, R16 ;  /* 0x00000000102572ca */ /* 0x020fe200000e0000 */
[----:B------:R-:W-:Y:S01]  /*fc60*/  IMAD R0, R0, R4, UR40 ;  /* 0x0000002800007e24 */ /* 0x000fe2000f8e0204 */
[----:B------:R-:W-:Y:S01]  /*fc70*/  UMOV UR6, 0x0 ;  /* 0x0000000000067882 */ /* 0x000fe20000000000 */
[----:B------:R-:W-:Y:S01]  /*fc80*/  IMAD R4, R18, 0x5000, R17 ;  /* 0x0000500012047824 */ /* 0x000fe200078e0211 */
[----:B------:R-:W-:Y:S02]  /*fc90*/  UIADD3.X UR5, URZ, UR53, URZ, UP0, !UPT ;  /* 0x000000353f057290 */ /* 0x000fe400087fe43f */
[----:B------:R-:W-:Y:S01]  /*fca0*/  R2UR UR35, R0 ;  /* 0x00000000002372ca */ /* 0x000fe200000e0000 */
[----:B------:R-:W-:Y:S01]  /*fcb0*/  UMOV UR7, 0x14f00000 ;  /* 0x14f0000000077882 */ /* 0x000fe20000000000 */
[----:B------:R-:W-:Y:S01]  /*fcc0*/  R2UR UR32, R4 ;  /* 0x00000000042072ca */ /* 0x000fe200000e0000 */
[----:B------:R-:W-:-:S02]  /*fcd0*/  UMOV UR34, URZ ;  /* 0x0000003f00227c82 */ /* 0x000fc40008000000 */
[----:B------:R-:W-:-:S10]  /*fce0*/  UIADD3 UR33, UR33, 0x29870, URZ ;  /* 0x0002987021217890 */ /* 0x000fd4000fffe03f */
[----:B------:R-:W-:-:S09]  /*fcf0*/  UIADD3 UR32, UR32, 0xa400, URZ ;  /* 0x0000a40020207890 */ /* 0x000fd2000fffe03f */
[----:B------:R1:W-:Y:S01]  /*fd00*/  UTMALDG.4D [UR32], [UR4], desc[UR6] ;  /* 0x00000620040075b4 */ /* 0x0003e20008019000 */
[----:B------:R-:W2:Y:S02]  /*fd10*/  SYNCS.PHASECHK.TRANS64.TRYWAIT P0, [R2+URZ+0x29840], R3 ;  /* 0x02984003020075a7 */ /* 0x000ea4000800017f */
[----:B-12---:R-:W-:Y:S05]  /*fd20*/  @!P0 BRA `(.L_x_213) ;  /* 0x0000003800288947 */ /* 0x006fea0003800000 */
.L_x_285:
[----:B------:R-:W-:Y:S05]  /*fd30*/  @P1 BRA `(.L_x_214) ;  /* 0x00000000001c1947 */ /* 0x000fea0003800000 */
[----:B------:R-:W2:Y:S01]  /*fd40*/  S2R R4, SR_TID.X ;  /* 0x0000000000047919 */ /* 0x000ea20000002100 */
[----:B01----:R-:W-:-:S04]  /*fd50*/  IMAD.MOV.U32 R3, RZ, RZ, 0x7800 ;  /* 0x00007800ff037424 */ /* 0x003fc800078e00ff */
[----:B------:R3:W-:Y:S01]  /*fd60*/  SYNCS.ARRIVE.TRANS64 RZ, [R2+URZ+0x29830], R3 ;  /* 0x0298300302ff79a7 */ /* 0x0007e2000800003f */
[----:B--2---:R-:W-:-:S04]  /*fd70*/  LOP3.LUT R4, R4, 0x1f, RZ, 0xc0, !PT ;  /* 0x0000001f04047812 */ /* 0x004fc800078ec0ff */
[----:B------:R-:W-:-:S13]  /*fd80*/  ISETP.NE.AND P0, PT, R4, RZ, PT ;  /* 0x000000ff0400720c */ /* 0x000fda0003f05270 */
[----:B---3--:R-:W-:Y:S05]  /*fd90*/  @!P0 BRA `(.L_x_214) ;  /* 0x0000000000048947 */ /* 0x008fea0003800000 */
[----:B------:R-:W-:Y:S01]  /*fda0*/  BPT.TRAP 0x1 ;  /* 0x000000040000795c */ /* 0x000fe20000300000 */
.L_x_214:
[----:B01----:R-:W2:Y:S01]  /*fdb0*/  LDL.LU R3, [R1+0x8] ;  /* 0x0000080001037983 */ /* 0x003ea20000300800 */
[----:B------:R-:W-:Y:S01]  /*fdc0*/  R2UR UR27, R0 ;  /* 0x00000000001b72ca */ /* 0x000fe200000e0000 */
[----:B------:R-:W-:Y:S01]  /*fdd0*/  IMAD R0, R18, 0x7800, R17 ;  /* 0x0000780012007824 */ /* 0x000fe200078e0211 */
[----:B------:R-:W-:Y:S01]  /*fde0*/  R2UR UR25, R2 ;  /* 0x00000000021972ca */ /* 0x000fe200000e0000 */
[----:B------:R-:W-:Y:S01]  /*fdf0*/  UIADD3 UR4, UP0, UR52, 0x370, URZ ;  /* 0x0000037034047890 */ /* 0x000fe2000ff1e03f */
[----:B------:R-:W-:Y:S01]  /*fe00*/  PLOP3.LUT P0, PT, PT, PT, PT, 0x80, 0x0 ;  /* 0x000000000000781c */ /* 0x000fe20003f0f070 */
[----:B------:R-:W-:Y:S01]  /*fe10*/  UMOV UR6, 0x0 ;  /* 0x0000000000067882 */ /* 0x000fe20000000000 */
[----:B------:R-:W-:Y:S01]  /*fe20*/  R2UR UR8, R0 ;  /* 0x00000000000872ca */ /* 0x000fe200000e0000 */
[----:B------:R-:W-:Y:S01]  /*fe30*/  UIADD3.X UR5, URZ, UR53, URZ, UP0, !UPT ;  /* 0x000000353f057290 */ /* 0x000fe200087fe43f */
[----:B------:R-:W-:Y:S01]  /*fe40*/  R2UR UR29, R16 ;  /* 0x00000000101d72ca */ /* 0x000fe200000e0000 */
[----:B------:R-:W-:Y:S01]  /*fe50*/  UMOV UR7, 0x14f00000 ;  /* 0x14f0000000077882 */ /* 0x000fe20000000000 */
[----:B------:R-:W-:Y:S01]  /*fe60*/  UMOV UR26, URZ ;  /* 0x0000003f001a7c82 */ /* 0x000fe20008000000 */
[----:B------:R-:W-:Y:S01]  /*fe70*/  UMOV UR28, UR36 ;  /* 0x00000024001c7c82 */ /* 0x000fe20008000000 */
[----:B------:R-:W-:Y:S01]  /*fe80*/  UMOV UR18, 0x40 ;  /* 0x0000004000127882 */ /* 0x000fe20000000000 */
[----:B------:R-:W-:Y:S01]  /*fe90*/  UMOV UR20, UR36 ;  /* 0x0000002400147c82 */ /* 0x000fe20008000000 */
[----:B------:R-:W-:Y:S01]  /*fea0*/  UMOV UR19, UR27 ;  /* 0x0000001b00137c82 */ /* 0x000fe20008000000 */
[----:B------:R-:W-:Y:S01]  /*feb0*/  UIADD3 UR25, UR25, 0x29830, URZ ;  /* 0x0002983019197890 */ /* 0x000fe2000fffe03f */
[----:B------:R-:W-:Y:S01]  /*fec0*/  UMOV UR10, 0x80 ;  /* 0x00000080000a7882 */ /* 0x000fe20000000000 */
[----:B------:R-:W-:-:S02]  /*fed0*/  UMOV UR12, UR36 ;  /* 0x00000024000c7c82 */ /* 0x000fc40008000000 */
[----:B------:R-:W-:Y:S02]  /*fee0*/  UIADD3 UR24, UR8, 0x1a400, URZ ;  /* 0x0001a40008187890 */ /* 0x000fe4000fffe03f */
[----:B------:R-:W-:Y:S02]  /*fef0*/  UIADD3 UR16, UR8, 0x1cc00, URZ ;  /* 0x0001cc0008107890 */ /* 0x000fe4000fffe03f */
[----:B------:R-:W-:Y:S01]  /*ff00*/  UIADD3 UR8, UR8, 0x1f400, URZ ;  /* 0x0001f40008087890 */ /* 0x000fe2000fffe03f */
[----:B------:R-:W-:Y:S01]  /*ff10*/  UMOV UR21, UR29 ;  /* 0x0000001d00157c82 */ /* 0x000fe20008000000 */
[----:B------:R-:W-:Y:S01]  /*ff20*/  UMOV UR17, UR25 ;  /* 0x0000001900117c82 */ /* 0x000fe20008000000 */
[----:B------:R-:W-:Y:S01]  /*ff30*/  UMOV UR11, UR27 ;  /* 0x0000001b000b7c82 */ /* 0x000fe20008000000 */
[----:B------:R-:W-:Y:S01]  /*ff40*/  UMOV UR13, UR29 ;  /* 0x0000001d000d7c82 */ /* 0x000fe20008000000 */
[----:B------:R1:W-:Y:S01]  /*ff50*/  UTMALDG.4D [UR24], [UR4], desc[UR6] ;  /* 0x00000618040075b4 */ /* 0x0003e20008019000 */
[----:B------:R-:W-:Y:S01]  /*ff60*/  UMOV UR9, UR25 ;  /* 0x0000001900097c82 */ /* 0x000fe20008000000 */
[----:B------:R1:W-:Y:S02]  /*ff70*/  UTMALDG.4D [UR16], [UR4], desc[UR6] ;  /* 0x00000610040075b4 */ /* 0x0003e40008019000 */
[----:B------:R1:W-:Y:S01]  /*ff80*/  UTMALDG.4D [UR8], [UR4], desc[UR6] ;  /* 0x00000608040075b4 */ /* 0x0003e20008019000 */
[----:B--2---:R-:W-:-:S04]  /*ff90*/  LOP3.LUT R3, R3, 0xfffffffe, RZ, 0xc0, !PT ;  /* 0xfffffffe03037812 */ /* 0x004fc800078ec0ff */
[----:B------:R-:W-:-:S05]  /*ffa0*/  @P0 LOP3.LUT R3, R3, 0x1, RZ, 0xfc, !PT ;  /* 0x0000000103030812 */ /* 0x000fca00078efcff */
[----:B------:R1:W-:Y:S01]  /*ffb0*/  STL [R1+0x8], R3 ;  /* 0x0000080301007387 */ /* 0x0003e20000100800 */
[----:B------:R-:W-:Y:S01]  /*ffc0*/  NOP ;  /* 0x0000000000007918 */ /* 0x000fe20000000000 */
.L_x_208:
[----:B------:R-:W-:Y:S05]  /*ffd0*/  WARPSYNC.ALL ;  /* 0x0000000000007948 */ /* 0x000fea0003800000 */
[----:B0-----:R-:W-:Y:S01]  /*ffe0*/  VIADD R0, R17, 0x14400 ;  /* 0x0001440011007836 */ /* 0x001fe20000000000 */
[----:B-1----:R-:W-:Y:S01]  /*fff0*/  USHF.R.S32.HI UR4, URZ, 0x1f, UR48 ;  /* 0x0000001f3f047899 */ /* 0x002fe20008011430 */
[----:B------:R-:W-:Y:S03]  /*10000*/  BAR.SYNC.DEFER_BLOCKING 0x8, 0x180 ;  /* 0x0206000000007b1d */ /* 0x000fe60000010000 */
[----:B------:R-:W-:-:S03]  /*10010*/  LOP3.LUT P0, RZ, R0, 0x1bf, RZ, 0xc0, !PT ;  /* 0x000001bf00ff7812 */ /* 0x000fc6000780c0ff */
[----:B------:R-:W-:Y:S01]  /*10020*/  ULDC.64 UR6, c[0x0][0x298] ;  /* 0x0000a60000067ab9 */ /* 0x000fe20000000a00 */
[----:B------:R-:W-:Y:S01]  /*10030*/  ULDC.64 UR8, c[0x0][0xa00] ;  /* 0x0002800000087ab9 */ /* 0x000fe20000000a00 */
[----:B------:R-:W-:Y:S01]  /*10040*/  UIMAD UR4, UR4, UR6, URZ ;  /* 0x00000006040472a4 */ /* 0x000fe2000f8e023f */
[----:B------:R-:W-:Y:S01]  /*10050*/  BSSY B6, `(.L_x_215) ;  /* 0x0000019000067945 */ /* 0x000fe20003800000 */
[----:B------:R-:W-:Y:S02]  /*10060*/  UISETP.NE.U32.AND UP0, UPT, UR8, URZ, UPT ;  /* 0x0000003f0800728c */ /* 0x000fe4000bf05070 */
[----:B------:R-:W-:Y:S02]  /*10070*/  UIMAD.WIDE.U32 UR44, UR48, UR6, URZ ;  /* 0x00000006302c72a5 */ /* 0x000fe4000f8e003f */
[----:B------:R-:W-:Y:S02]  /*10080*/  UIMAD UR4, UR48, UR7, UR4 ;  /* 0x00000007300472a4 */ /* 0x000fe4000f8e0204 */
[----:B------:R-:W-:-:S02]  /*10090*/  UISETP.NE.AND.EX UP0, UPT, UR9, URZ, UPT, UP0 ;  /* 0x0000003f0900728c */ /* 0x000fc4000bf05300 */
[----:B------:R-:W-:Y:S02]  /*100a0*/  UIADD3 UR37, UR45, UR4, URZ ;  /* 0x000000042d257290 */ /* 0x000fe4000fffe03f */
[----:B------:R-:W-:Y:S02]  /*100b0*/  USEL UR47, UR47, URZ, !UP0 ;  /* 0x0000003f2f2f7287 */ /* 0x000fe4000c000000 */
[----:B------:R-:W-:Y:S01]  /*100c0*/  USEL UR46, UR46, URZ, !UP0 ;  /* 0x0000003f2e2e7287 */ /* 0x000fe2000c000000 */
[----:B------:R-:W-:Y:S11]  /*100d0*/  @!P0 BRA `(.L_x_216) ;  /* 0x0000000000408947 */ /* 0x000ff60003800000 */
        /* <DEDUP_REMOVED lines=11> */
[----:B--2---:R-:W-:Y:S02]  /*10190*/  IMAD.MOV.U32 R8, RZ, RZ, 0x70 ;  /* 0x00000070ff087424 */ /* 0x004fe400078e00ff */
[----:B------:R-:W-:Y:S02]  /*101a0*/  IMAD.MOV.U32 R12, RZ, RZ, 0x1 ;  /* 0x00000001ff0c7424 */ /* 0x000fe400078e00ff */
[----:B------:R-:W-:-:S07]  /*101b0*/  IMAD.MOV.U32 R13, RZ, RZ, RZ ;  /* 0x000000ffff0d7224 */ /* 0x000fce00078e00ff */
[----:B------:R-:W-:-:S07]  /*101c0*/  LEPC R20, `(.L_x_216) ;  /* 0x000000001014794e */ /* 0x000fce0000000000 */
[----:B0-----:R-:W-:Y:S05]  /*101d0*/  CALL.ABS.NOINC R2 ;  /* 0x0000000002007343 */ /* 0x001fea0003c00000 */
.L_x_216:
[----:B------:R-:W-:Y:S05]  /*101e0*/  BSYNC B6 ;  /* 0x0000000000067941 */ /* 0x000fea0003800000 */
.L_x_215:
[----:B------:R-:W3:Y:S01]  /*101f0*/  LDL.LU R3, [R1+0x14] ;  /* 0x0000140001037983 */ /* 0x000ee20000300800 */
[----:B------:R-:W0:Y:S01]  /*10200*/  LDC R6, c[0x0][0x448] ;  /* 0x00011200ff067b82 */ /* 0x000e220000000800 */
[----:B------:R-:W-:Y:S01]  /*10210*/  ULDC.64 UR6, c[0x0][0x2d8] ;  /* 0x0000b60000067ab9 */ /* 0x000fe20000000a00 */
[----:B------:R-:W1:Y:S01]  /*10220*/  S2R R2, SR_TID.X ;  /* 0x0000000000027919 */ /* 0x000e620000002100 */
[----:B------:R-:W4:Y:S01]  /*10230*/  S2R R0, SR_TID.X ;  /* 0x0000000000007919 */ /* 0x000f220000002100 */
[----:B------:R-:W-:Y:S01]  /*10240*/  UMOV UR4, UR44 ;  /* 0x0000002c00047c82 */ /* 0x000fe20008000000 */
[----:B------:R-:W-:Y:S01]  /*10250*/  UMOV UR5, UR37 ;  /* 0x0000002500057c82 */ /* 0x000fe20008000000 */
[----:B------:R-:W-:Y:S01]  /*10260*/  ULDC.64 UR8, c[0x0][0x2e0] ;  /* 0x0000b80000087ab9 */ /* 0x000fe20000000a00 */
[----:B0-----:R-:W-:Y:S02]  /*10270*/  ISETP.NE.AND P0, PT, R6, 0x1, PT ;  /* 0x000000010600780c */ /* 0x001fe40003f05270 */
[----:B-1----:R-:W-:-:S11]  /*10280*/  LOP3.LUT R2, R2, 0x7f, RZ, 0xc0, !PT ;  /* 0x0000007f02027812 */ /* 0x002fd600078ec0ff */
[----:B------:R-:W0:Y:S01]  /*10290*/  @P0 LDC R4, c[0x0][0x450] ;  /* 0x00011400ff040b82 */ /* 0x000e220000000800 */
[----:B------:R-:W-:Y:S01]  /*102a0*/  SHF.R.U32.HI R2, RZ, 0x2, R2 ;  /* 0x00000002ff027819 */ /* 0x000fe20000011602 */
[----:B----4-:R-:W-:-:S05]  /*102b0*/  IMAD.SHL.U32 R0, R0, 0x20, RZ ;  /* 0x0000002000007824 */ /* 0x010fca00078e00ff */
[----:B------:R-:W-:Y:S02]  /*102c0*/  LOP3.LUT R0, R2, 0x60, R0, 0xf8, !PT ;  /* 0x0000006002007812 */ /* 0x000fe400078ef800 */
[----:B------:R-:W1:Y:S01]  /*102d0*/  @P0 LDC R2, c[0x0][0x44c] ;  /* 0x00011300ff020b82 */ /* 0x000e620000000800 */
[----:B--2---:R-:W2:Y:S01]  /*102e0*/  S2R R8, SR_TID.X ;  /* 0x0000000000087919 */ /* 0x004ea20000002100 */
[----:B------:R-:W-:Y:S02]  /*102f0*/  UIMAD.WIDE.U32 UR4, UR36, UR6, UR4 ;  /* 0x00000006240472a5 */ /* 0x000fe4000f8e0004 */
[----:B------:R-:W-:Y:S02]  /*10300*/  UIMAD UR6, UR46, UR8, URZ ;  /* 0x000000082e0672a4 */ /* 0x000fe4000f8e023f */
[----:B------:R-:W-:Y:S02]  /*10310*/  UIMAD UR5, UR36, UR7, UR5 ;  /* 0x00000007240572a4 */ /* 0x000fe4000f8e0205 */
[----:B------:R-:W-:-:S02]  /*10320*/  UIMAD UR6, UR47, UR9, UR6 ;  /* 0x000000092f0672a4 */ /* 0x000fc4000f8e0206 */
[----:B------:R-:W-:-:S03]  /*10330*/  UIMAD.WIDE.U32 UR4, UR47, UR8, UR4 ;  /* 0x000000082f0472a5 */ /* 0x000fc6000f8e0004 */
[----:B------:R-:W-:Y:S01]  /*10340*/  ULDC.64 UR8, c[0x0][0x2d0] ;  /* 0x0000b40000087ab9 */ /* 0x000fe20000000a00 */
[----:B------:R-:W-:Y:S01]  /*10350*/  UIADD3 UR5, UR5, UR6, URZ ;  /* 0x0000000605057290 */ /* 0x000fe2000fffe03f */
[----:B--2---:R-:W-:-:S05]  /*10360*/  IMAD.SHL.U32 R8, R8, 0x10, RZ ;  /* 0x0000001008087824 */ /* 0x004fca00078e00ff */
[----:B------:R-:W-:-:S04]  /*10370*/  LOP3.LUT R8, R8, 0x30, RZ, 0xc0, !PT ;  /* 0x0000003008087812 */ /* 0x000fc800078ec0ff */
[----:B------:R-:W-:Y:S01]  /*10380*/  LOP3.LUT R9, R8, 0x40, RZ, 0xfc, !PT ;  /* 0x0000004008097812 */ /* 0x000fe200078efcff */
[----:B---3--:R-:W-:-:S05]  /*10390*/  IMAD.SHL.U32 R5, R3, 0x80, RZ ;  /* 0x0000008003057824 */ /* 0x008fca00078e00ff */
[----:B------:R-:W-:-:S05]  /*103a0*/  LOP3.LUT R0, R0, R5, RZ, 0xfc, !PT ;  /* 0x0000000500007212 */ /* 0x000fca00078efcff */
[----:B-1----:R-:W-:-:S04]  /*103b0*/  @P0 IMAD.HI.U32 R3, R0, R2, RZ ;  /* 0x0000000200030227 */ /* 0x002fc800078e00ff */
[----:B------:R-:W-:Y:S01]  /*103c0*/  IMAD.MOV.U32 R2, RZ, RZ, R0 ;  /* 0x000000ffff027224 */ /* 0x000fe200078e0000 */
[----:B0-----:R-:W-:-:S04]  /*103d0*/  @P0 SHF.R.U32.HI R2, RZ, R4, R3 ;  /* 0x00000004ff020219 */ /* 0x001fc80000011603 */
[--C-:B------:R-:W-:Y:S01]  /*103e0*/  SHF.R.S32.HI R4, RZ, 0x1f, R2.reuse ;  /* 0x0000001fff047819 */ /* 0x100fe20000011402 */
[----:B------:R-:W-:-:S04]  /*103f0*/  IMAD.MOV R3, RZ, RZ, -R2 ;  /* 0x000000ffff037224 */ /* 0x000fc800078e0a02 */
[----:B------:R-:W-:Y:S02]  /*10400*/  IMAD R0, R6, R3, R0 ;  /* 0x0000000306007224 */ /* 0x000fe400078e0200 */
[----:B------:R-:W-:Y:S02]  /*10410*/  IMAD R4, R4, UR8, RZ ;  /* 0x0000000804047c24 */ /* 0x000fe4000f8e02ff */
[----:B------:R-:W-:Y:S02]  /*10420*/  IMAD.U32 R3, RZ, RZ, UR8 ;  /* 0x00000008ff037e24 */ /* 0x000fe4000f8e00ff */
[C---:B------:R-:W-:Y:S02]  /*10430*/  IMAD R4, R2.reuse, UR9, R4 ;  /* 0x0000000902047c24 */ /* 0x040fe4000f8e0204 */
[----:B------:R-:W-:Y:S01]  /*10440*/  IMAD.WIDE.U32 R2, R2, R3, UR4 ;  /* 0x0000000402027e25 */ /* 0x000fe2000f8e0003 */
        /* <DEDUP_REMOVED lines=8> */
[----:B------:R-:W-:Y:S02]  /*104d0*/  ULDC UR4, c[0x0][0x2b8] ;  /* 0x0000ae0000047ab9 */ /* 0x000fe40000000800 */
[----:B------:R-:W-:Y:S02]  /*104e0*/  ISETP.GE.AND P1, PT, R9, UR4, PT ;  /* 0x0000000409007c0c */ /* 0x000fe4000bf26270 */
[----:B------:R0:W5:Y:S01]  /*104f0*/  LDL R9, [R1+0x2c] ;  /* 0x00002c0001097983 */ /* 0x0001620000100800 */
[----:B------:R-:W1:Y:S01]  /*10500*/  S2R R7, SR_TID.X ;  /* 0x0000000000077919 */ /* 0x000e620000002100 */
[----:B------:R-:W-:-:S02]  /*10510*/  LOP3.LUT R8, R8, 0x80, RZ, 0xfc, !PT ;  /* 0x0000008008087812 */ /* 0x000fc400078efcff */
[----:B------:R-:W-:Y:S02]  /*10520*/  IADD3.X R0, R3, UR5, R0, P0, !PT ;  /* 0x0000000503007c10 */ /* 0x000fe400087fe400 */
[----:B------:R-:W-:Y:S01]  /*10530*/  ISETP.GE.AND P2, PT, R8, UR4, PT ;  /* 0x0000000408007c0c */ /* 0x000fe2000bf46270 */
[----:B-1----:R-:W-:-:S05]  /*10540*/  IMAD.SHL.U32 R10, R7, 0x10, RZ ;  /* 0x00000010070a7824 */ /* 0x002fca00078e00ff */
[----:B------:R-:W-:-:S04]  /*10550*/  LOP3.LUT R10, R10, 0x30, RZ, 0xc0, !PT ;  /* 0x000000300a0a7812 */ /* 0x000fc800078ec0ff */
[----:B------:R-:W-:Y:S01]  /*10560*/  ISETP.GE.AND P0, PT, R10, UR4, PT ;  /* 0x000000040a007c0c */ /* 0x000fe2000bf06270 */
[----:B------:R-:W-:-:S03]  /*10570*/  UMOV UR4, 0xffffffff ;  /* 0xffffffff00047882 */ /* 0x000fc60000000000 */
[----:B0-----:R-:W-:Y:S09]  /*10580*/  BRA.DIV UR4, `(.L_x_217) ;  /* 0x0000003204247947 */ /* 0x001ff2000b800000 */
[----:B------:R-:W0:Y:S02]  /*10590*/  S2R R7, SR_TID.X ;  /* 0x0000000000077919 */ /* 0x000e240000002100 */
[----:B0-----:R-:W-:Y:S02]  /*105a0*/  LOP3.LUT R8, R7, 0x7f, RZ, 0xc0, !PT ;  /* 0x0000007f07087812 */ /* 0x001fe400078ec0ff */
[----:B------:R-:W2:Y:S02]  /*105b0*/  LDL.LU R7, [R1+0x1c] ;  /* 0x00001c0001077983 */ /* 0x000ea40000300800 */
[----:B------:R-:W-:-:S05]  /*105c0*/  SHF.R.U32.HI R8, RZ, 0x2, R8 ;  /* 0x00000002ff087819 */ /* 0x000fca0000011608 */
[----:B------:R-:W-:-:S04]  /*105d0*/  IMAD.IADD R2, R8, 0x1, R5 ;  /* 0x0000000108027824 */ /* 0x000fc800078e0205 */
[C---:B------:R-:W-:Y:S02]  /*105e0*/  VIADD R5, R2.reuse, 0x20 ;  /* 0x0000002002057836 */ /* 0x040fe40000000000 */
[----:B--2---:R-:W-:Y:S02]  /*105f0*/  IMAD R3, R7, R6, RZ ;  /* 0x0000000607037224 */ /* 0x004fe400078e02ff */
[----:B------:R-:W0:Y:S03]  /*10600*/  SHFL.IDX PT, R7, R4, RZ, 0x1c1f ;  /* 0x001c1fff04077589 */ /* 0x000e2600000e0000 */
[----:B------:R-:W-:Y:S01]  /*10610*/  ISETP.GE.AND P4, PT, R2, R3, PT ;  /* 0x000000030200720c */ /* 0x000fe20003f86270 */
[----:B------:R-:W1:-:S12]  /*10620*/  SHFL.IDX PT, R6, R0, RZ, 0x1c1f ;  /* 0x001c1fff00067589 */ /* 0x000e5800000e0000 */
[----:B0-----:R-:W-:-:S05]  /*10630*/  @!P4 IADD3 R7, P3, R10, R7, RZ ;  /* 0x000000070a07c210 */ /* 0x001fca0007f7e0ff */
[----:B-1----:R-:W-:Y:S01]  /*10640*/  @!P4 IMAD.X R6, RZ, RZ, R6, P3 ;  /* 0x000000ffff06c224 */ /* 0x002fe200018e0606 */
[----:B------:R-:W-:Y:S02]  /*10650*/  ISETP.GE.AND P3, PT, R5, R3, PT ;  /* 0x000000030500720c */ /* 0x000fe40003f66270 */
[----:B------:R-:W-:Y:S02]  /*10660*/  SHFL.IDX PT, R5, R0, 0x1, 0x1c1f ;  /* 0x003c1f0000057f89 */ /* 0x000fe400000e0000 */
[----:B------:R-:W-:-:S04]  /*10670*/  @!P4 LOP3.LUT R7, R7, R6, RZ, 0x3c, !PT ;  /* 0x000000060707c212 */ /* 0x000fc800078e3cff */
[----:B------:R-:W-:-:S04]  /*10680*/  @!P4 LOP3.LUT R6, R7, R6, RZ, 0x3c, !PT ;  /* 0x000000060706c212 */ /* 0x000fc800078e3cff */
[----:B------:R-:W-:-:S05]  /*10690*/  @!P4 LOP3.LUT R7, R7, R6, RZ, 0x3c, !PT ;  /* 0x000000060707c212 */ /* 0x000fca00078e3cff */
[----:B-----5:R-:W-:Y:S04]  /*106a0*/  @!P4 LDGSTS.E.BYPASS.LTC128B.128 [R9+0x14400], desc[UR50][R6.64], !P0 ;  /* 0x144000000609cfae */ /* 0x020fe8000c101d72 */
[----:B------:R-:W-:Y:S04]  /*106b0*/  @!P4 LDGSTS.E.BYPASS.LTC128B.128 [R9+0x16400], desc[UR50][R6.64+0x40], !P1 ;  /* 0x164000400609cfae */ /* 0x000fe8000c901d72 */
[----:B------:R0:W-:Y:S04]  /*106c0*/  @!P4 LDGSTS.E.BYPASS.LTC128B.128 [R9+0x18400], desc[UR50][R6.64+0x80], !P2 ;  /* 0x184000800609cfae */ /* 0x0001e8000d101d72 */
[----:B0-----:R-:W0:Y:S02]  /*106d0*/  SHFL.IDX PT, R6, R4, 0x1, 0x1c1f ;  /* 0x003c1f0004067f89 */ /* 0x001e2400000e0000 */
[----:B0-----:R-:W-:-:S05]  /*106e0*/  @!P3 IADD3 R6, P4, R10, R6, RZ ;  /* 0x000000060a06b210 */ /* 0x001fca0007f9e0ff */
[----:B------:R-:W-:-:S04]  /*106f0*/  @!P3 IMAD.X R5, RZ, RZ, R5, P4 ;  /* 0x000000ffff05b224 */ /* 0x000fc800020e0605 */
[----:B------:R-:W-:Y:S02]  /*10700*/  @!P3 IMAD.MOV.U32 R7, RZ, RZ, R5 ;  /* 0x000000ffff07b224 */ /* 0x000fe400078e0005 */
[----:B------:R-:W-:-:S03]  /*10710*/  VIADD R5, R2, 0x40 ;  /* 0x0000004002057836 */ /* 0x000fc60000000000 */
[----:B------:R-:W-:Y:S04]  /*10720*/  @!P3 LDGSTS.E.BYPASS.LTC128B.128 [R9+0x14c00], desc[UR50][R6.64], !P0 ;  /* 0x14c000000609bfae */ /* 0x000fe8000c101d72 */
[----:B------:R-:W-:Y:S04]  /*10730*/  @!P3 LDGSTS.E.BYPASS.LTC128B.128 [R9+0x16c00], desc[UR50][R6.64+0x40], !P1 ;  /* 0x16c000400609bfae */ /* 0x000fe8000c901d72 */
[----:B------:R0:W-:Y:S01]  /*10740*/  @!P3 LDGSTS.E.BYPASS.LTC128B.128 [R9+0x18c00], desc[UR50][R6.64+0x80], !P2 ;  /* 0x18c000800609bfae */ /* 0x0001e2000d101d72 */
[----:B------:R-:W-:-:S03]  /*10750*/  ISETP.GE.AND P3, PT, R5, R3, PT ;  /* 0x000000030500720c */ /* 0x000fc60003f66270 */
[----:B------:R-:W-:Y:S04]  /*10760*/  SHFL.IDX PT, R5, R0, 0x2, 0x1c1f ;  /* 0x005c1f0000057f89 */ /* 0x000fe800000e0000 */
[----:B------:R-:W-:Y:S04]  /*10770*/  SHFL.IDX PT, R0, R0, 0x3, 0x1c1f ;  /* 0x007c1f0000007f89 */ /* 0x000fe800000e0000 */
[----:B0-----:R-:W0:Y:S04]  /*10780*/  SHFL.IDX PT, R6, R4, 0x2, 0x1c1f ;  /* 0x005c1f0004067f89 */ /* 0x001e2800000e0000 */
[----:B------:R-:W1:Y:S01]  /*10790*/  SHFL.IDX PT, R4, R4, 0x3, 0x1c1f ;  /* 0x007c1f0004047f89 */ /* 0x000e6200000e0000 */
[----:B0-----:R-:W-:-:S05]  /*107a0*/  @!P3 IADD3 R6, P4, R10, R6, RZ ;  /* 0x000000060a06b210 */ /* 0x001fca0007f9e0ff */
[----:B------:R-:W-:-:S04]  /*107b0*/  @!P3 IMAD.X R5, RZ, RZ, R5, P4 ;  /* 0x000000ffff05b224 */ /* 0x000fc800020e0605 */
[----:B------:R-:W-:-:S05]  /*107c0*/  @!P3 IMAD.MOV.U32 R7, RZ, RZ, R5 ;  /* 0x000000ffff07b224 */ /* 0x000fca00078e0005 */
[----:B------:R0:W-:Y:S04]  /*107d0*/  @!P3 LDGSTS.E.BYPASS.LTC128B.128 [R9+0x15400], desc[UR50][R6.64], !P0 ;  /* 0x154000000609bfae */ /* 0x0001e8000c101d72 */
[----:B------:R0:W-:Y:S04]  /*107e0*/  @!P3 LDGSTS.E.BYPASS.LTC128B.128 [R9+0x17400], desc[UR50][R6.64+0x40], !P1 ;  /* 0x174000400609bfae */ /* 0x0001e8000c901d72 */
[----:B-1----:R0:W-:Y:S02]  /*107f0*/  @!P3 LDGSTS.E.BYPASS.LTC128B.128 [R9+0x19400], desc[UR50][R6.64+0x80], !P2 ;  /* 0x194000800609bfae */ /* 0x0021e4000d101d72 */
.L_x_294:
[----:B------:R-:W-:Y:S01]  /*10800*/  VIADD R2, R2, 0x60 ;  /* 0x0000006002027836 */ /* 0x000fe20000000000 */
[----:B------:R-:W-:Y:S04]  /*10810*/  BSSY B0, `(.L_x_218) ;  /* 0x000000b000007945 */ /* 0x000fe80003800000 */
[----:B------:R-:W-:-:S13]  /*10820*/  ISETP.GE.AND P3, PT, R2, R3, PT ;  /* 0x000000030200720c */ /* 0x000fda0003f66270 */
[----:B------:R-:W-:Y:S05]  /*10830*/  @P3 BRA `(.L_x_219) ;  /* 0x0000000000203947 */ /* 0x000fea0003800000 */
[----:B------:R-:W-:-:S05]  /*10840*/  IADD3 R2, P3, R10, R4, RZ ;  /* 0x000000040a027210 */ /* 0x000fca0007f7e0ff */
[----:B------:R-:W-:-:S05]  /*10850*/  IMAD.X R3, RZ, RZ, R0, P3 ;  /* 0x000000ffff037224 */ /* 0x000fca00018e0600 */
[----:B------:R-:W-:Y:S01]  /*10860*/  @!PT LDS RZ, [RZ] ;  /* 0x00000000fffff984 */ /* 0x000fe20000000800 */
[----:B------:R-:W-:Y:S01]  /*10870*/  @!PT LDS RZ, [RZ] ;  /* 0x00000000fffff984 */ /* 0x000fe20000000800 */
[----:B------:R-:W-:Y:S01]  /*10880*/  @!PT LDS RZ, [RZ] ;  /* 0x00000000fffff984 */ /* 0x000fe20000000800 */
[----:B------:R1:W-:Y:S04]  /*10890*/  LDGSTS.E.BYPASS.LTC128B.128 [R9+0x15c00], desc[UR50][R2.64], !P0 ;  /* 0x15c0000002097fae */ /* 0x0003e8000c101d72 */
[----:B------:R1:W-:Y:S04]  /*108a0*/  LDGSTS.E.BYPASS.LTC128B.128 [R9+0x17c00], desc[UR50][R2.64+0x40], !P1 ;  /* 0x17c0004002097fae */ /* 0x0003e8000c901d72 */
[----:B------:R1:W-:Y:S02]  /*108b0*/  LDGSTS.E.BYPASS.LTC128B.128 [R9+0x19c00], desc[UR50][R2.64+0x80], !P2 ;  /* 0x19c0008002097fae */ /* 0x0003e4000d101d72 */
.L_x_219:
[----:B------:R-:W-:Y:S05]  /*108c0*/  BSYNC B0 ;  /* 0x0000000000007941 */ /* 0x000fea0003800000 */
.L_x_218:
[----:B------:R-:W-:Y:S01]  /*108d0*/  NOP ;  /* 0x0000000000007918 */ /* 0x000fe20000000000 */
[----:B------:R-:W-:-:S13]  /*108e0*/  PLOP3.LUT P0, PT, PT, PT, PT, 0x80, 0x0 ;  /* 0x000000000000781c */ /* 0x000fda0003f0f070 */
.L_x_220:
[----:B------:R-:W-:Y:S02]  /*108f0*/  PLOP3.LUT P1, PT, P1, P0, PT, 0xa2, 0x0 ;  /* 0x000000000000781c */ /* 0x000fe40000f21472 */
[----:B------:R-:W-:-:S08]  /*10900*/  @P0 R2UR P1, UR4, R17 ;  /* 0x00000000110402ca */ /* 0x000fd00000020000 */
[----:B------:R-:W-:-:S05]  /*10910*/  @P0 PLOP3.LUT P0, PT, P1, PT, PT, 0x80, 0x0 ;  /* 0x000000000000081c */ /* 0x000fca0000f0f070 */
[----:B------:R-:W-:Y:S01]  /*10920*/  @!P1 SYNCS.ARRIVE.TRANS64.RED.A0T1 RZ, [UR4+0x29800], RZ ;  /* 0x029800ffffff99a7 */ /* 0x000fe20008200404 */
[----:B------:R-:W-:Y:S07]  /*10930*/  @!P1 ARRIVES.LDGSTSBAR.64.TRANSCNT [UR4+0x29800] ;  /* 0x02980000ff0099b0 */ /* 0x000fee0008000a84 */
[----:B------:R-:W-:Y:S05]  /*10940*/  @P0 BRA.U.ANY `(.L_x_220) ;  /* 0xfffffffd00e80947 */ /* 0x000fea000393ffff */
[----:B-1----:R-:W2:Y:S02]  /*10950*/  LDL.LU R2, [R1+0x30] ;  /* 0x0000300001027983 */ /* 0x002ea40000300800 */
[----:B--2---:R-:W-:-:S05]  /*10960*/  VIADD R2, R2, 0x1 ;  /* 0x0000000102027836 */ /* 0x004fca0000000000 */
[----:B------:R1:W-:Y:S01]  /*10970*/  STL [R1+0x30], R2 ;  /* 0x0000300201007387 */ /* 0x0003e20000100800 */
[----:B------:R-:W-:-:S04]  /*10980*/  LEA.HI R0, R2, R2, RZ, 0x1 ;  /* 0x0000000202007211 */ /* 0x000fc800078f08ff */
[----:B------:R-:W-:-:S05]  /*10990*/  LOP3.LUT R0, R0, 0xfffffffe, RZ, 0xc0, !PT ;  /* 0xfffffffe00007812 */ /* 0x000fca00078ec0ff */
[----:B------:R-:W-:-:S05]  /*109a0*/  IMAD.IADD R0, R2, 0x1, -R0 ;  /* 0x0000000102007824 */ /* 0x000fca00078e0a00 */
[----:B------:R-:W-:Y:S01]  /*109b0*/  SHF.L.U32 R0, R0, 0x1f, RZ ;  /* 0x0000001f00007819 */ /* 0x000fe200000006ff */
[----:B------:R-:W-:Y:S01]  /*109c0*/  NOP ;  /* 0x0000000000007918 */ /* 0x000fe20000000000 */
[----:B------:R1:W-:Y:S01]  /*109d0*/  SYNCS.ARRIVE.TRANS64.A1T0 RZ, [R17+URZ+0x29800], RZ ;  /* 0x029800ff11ff79a7 */ /* 0x0003e2000810003f */
[----:B------:R-:W-:Y:S01]  /*109e0*/  BSSY B0, `(.L_x_221) ;  /* 0x0000003000007945 */ /* 0x000fe20003800000 */
[----:B------:R-:W2:Y:S03]  /*109f0*/  SYNCS.PHASECHK.TRANS64.TRYWAIT P0, [R17+URZ+0x29820], R0 ;  /* 0x02982000110075a7 */ /* 0x000ea6000800017f */
[----:B-12---:R-:W-:Y:S05]  /*10a00*/  @!P0 BRA `(.L_x_222) ;  /* 0x00000030005c8947 */ /* 0x006fea0003800000 */
.L_x_295:
[----:B------:R-:W-:Y:S05]  /*10a10*/  BSYNC B0 ;  /* 0x0000000000007941 */ /* 0x000fea0003800000 */
.L_x_221:
[----:B------:R-:W2:Y:S01]  /*10a20*/  LDL R3, [R1+0xc] ;  /* 0x00000c0001037983 */ /* 0x000ea20000100800 */
[----:B------:R-:W-:-:S05]  /*10a30*/  VIADD R2, R19, 0xfffffffe ;  /* 0xfffffffe13027836 */ /* 0x000fca0000000000 */
[----:B--2---:R-:W-:-:S13]  /*10a40*/  ISETP.GE.AND P0, PT, R2, R3, PT ;  /* 0x000000030200720c */ /* 0x004fda0003f06270 */
[----:B------:R-:W-:Y:S05]  /*10a50*/  @!P0 BRA `(.L_x_223) ;  /* 0x0000000c00f88947 */ /* 0x000fea0003800000 */
[----:B-1----:R1:W5:Y:S01]  /*10a60*/  LDL.LU R0, [R1] ;  /* 0x0000000001007983 */ /* 0x0023620000300800 */
[----:B------:R-:W-:-:S07]  /*10a70*/  IMAD.MOV.U32 R3, RZ, RZ, R18 ;  /* 0x000000ffff037224 */ /* 0x000fce00078e0012 */
.L_x_245:
[----:B0-----:R-:W2:Y:S01]  /*10a80*/  LDL R4, [R1+0x8] ;  /* 0x0000080001047983 */ /* 0x001ea20000100800 */
[----:B------:R-:W-:Y:S01]  /*10a90*/  VIADD R18, R3, 0x1 ;  /* 0x0000000103127836 */ /* 0x000fe20000000000 */
[----:B------:R-:W-:Y:S05]  /*10aa0*/  YIELD ;  /* 0x0000000000007946 */ /* 0x000fea0003800000 */
[C---:B------:R-:W-:Y:S01]  /*10ab0*/  ISETP.NE.AND P0, PT, R18.reuse, 0x2, PT ;  /* 0x000000021200780c */ /* 0x040fe20003f05270 */
[----:B------:R-:W-:Y:S03]  /*10ac0*/  BSSY B0, `(.L_x_224) ;  /* 0x0000089000007945 */ /* 0x000fe60003800000 */
[----:B------:R-:W-:-:S02]  /*10ad0*/  SEL R18, R18, RZ, P0 ;  /* 0x000000ff12127207 */ /* 0x000fc40000000000 */
[----:B--2---:R-:W-:Y:S02]  /*10ae0*/  LOP3.LUT P1, RZ, R4, 0x1, RZ, 0xc0, !PT ;  /* 0x0000000104ff7812 */ /* 0x004fe4000782c0ff */
[----:B------:R-:W-:-:S04]  /*10af0*/  SEL R4, RZ, 0x1, P0 ;  /* 0x00000001ff047807 */ /* 0x000fc80000000000 */
[----:B0----5:R-:W-:-:S05]  /*10b00*/  LOP3.LUT R9, R0, R4, RZ, 0x3c, !PT ;  /* 0x0000000400097212 */ /* 0x021fca00078e3cff */
[----:B------:R0:W-:Y:S02]  /*10b10*/  STL [R1], R9 ;  /* 0x0000000901007387 */ /* 0x0001e40000100800 */
[----:B------:R-:W-:Y:S05]  /*10b20*/  @!P1 BRA `(.L_x_225) ;  /* 0x0000000800089947 */ /* 0x000fea0003800000 */
[----:B------:R-:W-:Y:S01]  /*10b30*/  ULDC.64 UR4, c[0x0][0x418] ;  /* 0x0001060000047ab9 */ /* 0x000fe20000000a00 */
[----:B------:R-:W-:Y:S01]  /*10b40*/  IMAD.MOV.U32 R8, RZ, RZ, R2 ;  /* 0x000000ffff087224 */ /* 0x000fe200078e0002 */
[----:B------:R-:W-:-:S04]  /*10b50*/  ISETP.NE.U32.AND P0, PT, RZ, UR4, PT ;  /* 0x00000004ff007c0c */ /* 0x000fc8000bf05070 */
[----:B------:R-:W-:-:S13]  /*10b60*/  ISETP.NE.AND.EX P0, PT, RZ, UR5, PT, P0 ;  /* 0x00000005ff007c0c */ /* 0x000fda000bf05300 */
[----:B------:R-:W-:Y:S05]  /*10b70*/  @!P0 BRA `(.L_x_226) ;  /* 0x00000000004c8947 */ /* 0x000fea0003800000 */
[----:B------:R-:W2:Y:S01]  /*10b80*/  LDL R10, [R1+0x18] ;  /* 0x00001800010a7983 */ /* 0x000ea20000100800 */
[----:B------:R-:W3:Y:S01]  /*10b90*/  LDC R8, c[0x0][0x43c] ;  /* 0x00010f00ff087b82 */ /* 0x000ee20000000800 */
[----:B------:R-:W-:Y:S02]  /*10ba0*/  ULDC.64 UR6, c[0x0][0x428] ;  /* 0x00010a0000067ab9 */ /* 0x000fe40000000a00 */
[----:B------:R-:W4:Y:S01]  /*10bb0*/  LDL R7, [R1+0x4] ;  /* 0x0000040001077983 */ /* 0x000f220000100800 */
[----:B---3--:R-:W-:-:S13]  /*10bc0*/  ISETP.NE.AND P0, PT, R8, 0x1, PT ;  /* 0x000000010800780c */ /* 0x008fda0003f05270 */
[----:B------:R-:W3:Y:S02]  /*10bd0*/  @P0 LDC.64 R4, c[0x0][0x440] ;  /* 0x00011000ff040b82 */ /* 0x000ee40000000a00 */
[----:B---3--:R-:W-:-:S04]  /*10be0*/  @P0 IMAD.HI.U32 R6, R2, R4, RZ ;  /* 0x0000000402060227 */ /* 0x008fc800078e00ff */
[----:B------:R-:W-:Y:S01]  /*10bf0*/  IMAD.MOV.U32 R4, RZ, RZ, R2 ;  /* 0x000000ffff047224 */ /* 0x000fe200078e0002 */
[----:B------:R-:W-:-:S05]  /*10c00*/  @P0 SHF.R.U32.HI R4, RZ, R5, R6 ;  /* 0x00000005ff040219 */ /* 0x000fca0000011606 */
[----:B------:R-:W-:-:S04]  /*10c10*/  IMAD.MOV R5, RZ, RZ, -R4 ;  /* 0x000000ffff057224 */ /* 0x000fc800078e0a04 */
[----:B------:R-:W-:Y:S01]  /*10c20*/  IMAD R8, R8, R5, R2 ;  /* 0x0000000508087224 */ /* 0x000fe200078e0202 */
[----:B------:R-:W-:Y:S01]  /*10c30*/  SHF.R.S32.HI R5, RZ, 0x1f, R4 ;  /* 0x0000001fff057819 */ /* 0x000fe20000011404 */
[----:B--2---:R-:W-:-:S04]  /*10c40*/  IMAD R6, R10, UR6, RZ ;  /* 0x000000060a067c24 */ /* 0x004fc8000f8e02ff */
[C---:B----4-:R-:W-:Y:S02]  /*10c50*/  IMAD R6, R7.reuse, UR7, R6 ;  /* 0x0000000707067c24 */ /* 0x050fe4000f8e0206 */
[----:B------:R-:W-:-:S04]  /*10c60*/  IMAD.WIDE.U32 R4, R7, UR6, R4 ;  /* 0x0000000607047c25 */ /* 0x000fc8000f8e0004 */
[----:B------:R-:W-:Y:S01]  /*10c70*/  IMAD.IADD R5, R6, 0x1, R5 ;  /* 0x0000000106057824 */ /* 0x000fe200078e0205 */
[----:B------:R-:W-:-:S04]  /*10c80*/  LEA R6, P0, R4, UR4, 0x2 ;  /* 0x0000000404067c11 */ /* 0x000fc8000f8010ff */
[----:B------:R-:W-:-:S05]  /*10c90*/  LEA.HI.X R7, R4, UR5, R5, 0x2, P0 ;  /* 0x0000000504077c11 */ /* 0x000fca00080f1405 */
[----:B------:R2:W5:Y:S04]  /*10ca0*/  LDG.E R16, desc[UR50][R6.64] ;  /* 0x0000003206107981 */ /* 0x000568000c1e1900 */
.L_x_226:
[----:B------:R-:W2:Y:S01]  /*10cb0*/  S2R R4, SR_TID.X ;  /* 0x0000000000047919 */ /* 0x000ea20000002100 */
[----:B------:R-:W-:Y:S01]  /*10cc0*/  IMAD R5, R18, 0x8, R17 ;  /* 0x0000000812057824 */ /* 0x000fe200078e0211 */
[----:B------:R-:W-:Y:S01]  /*10cd0*/  BSSY B1, `(.L_x_227) ;  /* 0x0000006000017945 */ /* 0x000fe20003800000 */
[----:B--2---:R-:W-:Y:S02]  /*10ce0*/  LOP3.LUT R6, R4, 0x7f, RZ, 0xc0, !PT ;  /* 0x0000007f04067812 */ /* 0x004fe400078ec0ff */
[----:B------:R-:W-:Y:S02]  /*10cf0*/  SHF.L.U32 R4, R9, 0x1f, RZ ;  /* 0x0000001f09047819 */ /* 0x000fe400000006ff */
[----:B------:R-:W-:Y:S02]  /*10d00*/  ISETP.NE.AND P1, PT, R6, RZ, PT ;  /* 0x000000ff0600720c */ /* 0x000fe40003f25270 */
[----:B------:R-:W2:Y:S02]  /*10d10*/  SYNCS.PHASECHK.TRANS64.TRYWAIT P0, [R5+URZ+0x29880], R4 ;  /* 0x02988004050075a7 */ /* 0x000ea4000800017f */
[----:B--2---:R-:W-:Y:S09]  /*10d20*/  @!P0 BRA `(.L_x_228) ;  /* 0x0000002c00a88947 */ /* 0x004ff20003800000 */
.L_x_296:
[----:B------:R-:W-:Y:S05]  /*10d30*/  BSYNC B1 ;  /* 0x0000000000017941 */ /* 0x000fea0003800000 */
.L_x_227:
[----:B------:R-:W-:Y:S04]  /*10d40*/  BSSY B1, `(.L_x_229) ;  /* 0x0000009000017945 */ /* 0x000fe80003800000 */
[----:B------:R-:W-:Y:S05]  /*10d50*/  @P1 BRA `(.L_x_230) ;  /* 0x00000000001c1947 */ /* 0x000fea0003800000 */
[----:B------:R-:W3:Y:S02]  /*10d60*/  S2R R6, SR_TID.X ;  /* 0x0000000000067919 */ /* 0x000ee40000002100 */
[----:B---3--:R-:W-:Y:S01]  /*10d70*/  LOP3.LUT R7, R6, 0x1f, RZ, 0xc0, !PT ;  /* 0x0000001f06077812 */ /* 0x008fe200078ec0ff */
[----:B------:R-:W-:-:S03]  /*10d80*/  IMAD.MOV.U32 R6, RZ, RZ, 0x5000 ;  /* 0x00005000ff067424 */ /* 0x000fc600078e00ff */
[----:B------:R-:W-:Y:S01]  /*10d90*/  ISETP.NE.AND P0, PT, R7, RZ, PT ;  /* 0x000000ff0700720c */ /* 0x000fe20003f05270 */
[----:B------:R3:W-:-:S12]  /*10da0*/  SYNCS.ARRIVE.TRANS64 RZ, [R5+URZ+0x29870], R6 ;  /* 0x0298700605ff79a7 */ /* 0x0007d8000800003f */
[----:B---3--:R-:W-:Y:S05]  /*10db0*/  @!P0 BRA `(.L_x_230) ;  /* 0x0000000000048947 */ /* 0x008fea0003800000 */
[----:B------:R-:W-:Y:S01]  /*10dc0*/  BPT.TRAP 0x1 ;  /* 0x000000040000795c */ /* 0x000fe20000300000 */
.L_x_230:
[----:B------:R-:W-:Y:S05]  /*10dd0*/  BSYNC B1 ;  /* 0x0000000000017941 */ /* 0x000fea0003800000 */
.L_x_229:
[----:B------:R-:W-:Y:S01]  /*10de0*/  IMAD.MOV.U32 R10, RZ, RZ, RZ ;  /* 0x000000ffff0a7224 */ /* 0x000fe200078e00ff */
[----:B------:R-:W-:Y:S01]  /*10df0*/  UIADD3 UR4, UP0, UR52, 0x470, URZ ;  /* 0x0000047034047890 */ /* 0x000fe2000ff1e03f */
[----:B------:R-:W-:Y:S01]  /*10e00*/  IMAD.MOV.U32 R6, RZ, RZ, 0xa0 ;  /* 0x000000a0ff067424 */ /* 0x000fe200078e00ff */
[----:B------:R-:W-:Y:S01]  /*10e10*/  PLOP3.LUT P0, PT, PT, PT, PT, 0x80, 0x0 ;  /* 0x000000000000781c */ /* 0x000fe20003f0f070 */
[----:B------:R-:W-:Y:S01]  /*10e20*/  IMAD R7, R18, 0x5000, R17 ;  /* 0x0000500012077824 */ /* 0x000fe200078e0211 */
[----:B------:R-:W-:Y:S01]  /*10e30*/  R2UR UR10, R10 ;  /* 0x000000000a0a72ca */ /* 0x000fe200000e0000 */
[----:B------:R-:W-:Y:S01]  /*10e40*/  IMAD R6, R8, R6, UR40 ;  /* 0x0000002808067e24 */ /* 0x000fe2000f8e0206 */
[----:B------:R-:W-:Y:S01]  /*10e50*/  UIADD3.X UR5, URZ, UR53, URZ, UP0, !UPT ;  /* 0x000000353f057290 */ /* 0x000fe200087fe43f */
[----:B------:R-:W-:Y:S01]  /*10e60*/  VIADD R7, R7, 0xa400 ;  /* 0x0000a40007077836 */ /* 0x000fe20000000000 */
[----:B------:R-:W-:Y:S01]  /*10e70*/  UMOV UR6, 0x0 ;  /* 0x0000000000067882 */ /* 0x000fe20000000000 */
[----:B------:R-:W-:Y:S01]  /*10e80*/  VIADD R8, R5, 0x29870 ;  /* 0x0002987005087836 */ /* 0x000fe20000000000 */
[----:B------:R-:W-:-:S09]  /*10e90*/  UMOV UR7, 0x14f00000 ;  /* 0x14f0000000077882 */ /* 0x000fd20000000000 */
.L_x_231:
[----:B------:R-:W-:-:S13]  /*10ea0*/  @P0 ELECT P2, URZ, PT ;  /* 0x00000000003f082f */ /* 0x000fda0003840000 */
[----:B-----5:R-:W-:Y:S01]  /*10eb0*/  @P2 R2UR UR13, R16 ;  /* 0x00000000100d22ca */ /* 0x020fe200000e0000 */
[----:B------:R-:W-:Y:S01]  /*10ec0*/  UMOV UR12, UR36 ;  /* 0x00000024000c7c82 */ /* 0x000fe20008000000 */
[----:B------:R-:W-:Y:S02]  /*10ed0*/  @P2 R2UR UR11, R6 ;  /* 0x00000000060b22ca */ /* 0x000fe400000e0000 */
[----:B------:R-:W-:Y:S02]  /*10ee0*/  @P2 R2UR UR9, R8 ;  /* 0x00000000080922ca */ /* 0x000fe400000e0000 */
[----:B------:R-:W-:Y:S02]  /*10ef0*/  @P2 R2UR UR8, R7 ;  /* 0x00000000070822ca */ /* 0x000fe400000e0000 */
[----:B------:R-:W-:Y:S02]  /*10f00*/  @P2 PLOP3.LUT P0, PT, P2, PT, PT, 0x8, 0x0 ;  /* 0x000000000000281c */ /* 0x000fe4000170e170 */
[----:B------:R-:W-:-:S09]  /*10f10*/  PLOP3.LUT P2, PT, PT, PT, PT, 0x8, 0x0 ;  /* 0x000000000000781c */ /* 0x000fd20003f4e170 */
[----:B------:R3:W-:Y:S02]  /*10f20*/  UTMALDG.4D [UR8], [UR4], desc[UR6] ;  /* 0x00000608040075b4 */ /* 0x0007e40008019000 */
[----:B---3--:R-:W-:Y:S05]  /*10f30*/  @P0 BRA.U.ANY `(.L_x_231) ;  /* 0xfffffffd00d80947 */ /* 0x008fea000393ffff */
[----:B------:R-:W3:Y:S01]  /*10f40*/  SYNCS.PHASECHK.TRANS64.TRYWAIT P0, [R5+URZ+0x29840], R4 ;  /* 0x02984004050075a7 */ /* 0x000ee2000800017f */
[----:B------:R-:W-:Y:S04]  /*10f50*/  BSSY B1, `(.L_x_232) ;  /* 0x0000002000017945 */ /* 0x000fe80003800000 */
[----:B---3--:R-:W-:Y:S05]  /*10f60*/  @!P0 BRA `(.L_x_233) ;  /* 0x0000002c002c8947 */ /* 0x008fea0003800000 */
.L_x_297:
[----:B------:R-:W-:Y:S05]  /*10f70*/  BSYNC B1 ;  /* 0x0000000000017941 */ /* 0x000fea0003800000 */
.L_x_232:
[----:B------:R-:W-:Y:S01]  /*10f80*/  BSSY B1, `(.L_x_234) ;  /* 0x000000b000017945 */ /* 0x000fe20003800000 */
[----:B------:R-:W-:Y:S02]  /*10f90*/  IMAD.MOV.U32 R8, RZ, RZ, 0x0 ;  /* 0x00000000ff087424 */ /* 0x000fe400078e00ff */
[----:B0-----:R-:W-:Y:S01]  /*10fa0*/  IMAD.MOV.U32 R9, RZ, RZ, 0x14f00000 ;  /* 0x14f00000ff097424 */ /* 0x001fe200078e00ff */
[----:B------:R-:W-:Y:S06]  /*10fb0*/  @P1 BRA `(.L_x_235) ;  /* 0x00000000001c1947 */ /* 0x000fec0003800000 */
[----:B------:R-:W0:Y:S01]  /*10fc0*/  S2R R7, SR_TID.X ;  /* 0x0000000000077919 */ /* 0x000e220000002100 */
[----:B--23--:R-:W-:-:S04]  /*10fd0*/  IMAD.MOV.U32 R4, RZ, RZ, 0x7800 ;  /* 0x00007800ff047424 */ /* 0x00cfc800078e00ff */
[----:B------:R4:W-:Y:S01]  /*10fe0*/  SYNCS.ARRIVE.TRANS64 RZ, [R5+URZ+0x29830], R4 ;  /* 0x0298300405ff79a7 */ /* 0x0009e2000800003f */
[----:B0-----:R-:W-:-:S04]  /*10ff0*/  LOP3.LUT R7, R7, 0x1f, RZ, 0xc0, !PT ;  /* 0x0000001f07077812 */ /* 0x001fc800078ec0ff */
[----:B------:R-:W-:-:S13]  /*11000*/  ISETP.NE.AND P0, PT, R7, RZ, PT ;  /* 0x000000ff0700720c */ /* 0x000fda0003f05270 */
[----:B----4-:R-:W-:Y:S05]  /*11010*/  @!P0 BRA `(.L_x_235) ;  /* 0x0000000000048947 */ /* 0x010fea0003800000 */
[----:B------:R-:W-:Y:S01]  /*11020*/  BPT.TRAP 0x1 ;  /* 0x000000040000795c */ /* 0x000fe20000300000 */
.L_x_235:
[----:B------:R-:W-:Y:S05]  /*11030*/  BSYNC B1 ;  /* 0x0000000000017941 */ /* 0x000fea0003800000 */
.L_x_234:
[----:B------:R-:W-:Y:S01]  /*11040*/  R2UR UR10, R10 ;  /* 0x000000000a0a72ca */ /* 0x000fe200000e0000 */
[----:B--23--:R-:W-:Y:S01]  /*11050*/  IMAD R4, R18, 0x7800, R17 ;  /* 0x0000780012047824 */ /* 0x00cfe200078e0211 */
[----:B------:R-:W-:Y:S01]  /*11060*/  R2UR UR6, R8 ;  /* 0x00000000080672ca */ /* 0x000fe200000e0000 */
[----:B------:R-:W-:Y:S01]  /*11070*/  UIADD3 UR4, UP0, UR52, 0x370, URZ ;  /* 0x0000037034047890 */ /* 0x000fe2000ff1e03f */
[----:B------:R-:W-:Y:S01]  /*11080*/  R2UR UR7, R9 ;  /* 0x00000000090772ca */ /* 0x000fe200000e0000 */
[----:B------:R-:W-:Y:S01]  /*11090*/  VIADD R5, R5, 0x29830 ;  /* 0x0002983005057836 */ /* 0x000fe20000000000 */
[----:B------:R-:W-:Y:S01]  /*110a0*/  PLOP3.LUT P0, PT, PT, PT, PT, 0x80, 0x0 ;  /* 0x000000000000781c */ /* 0x000fe20003f0f070 */
[----:B------:R-:W-:Y:S01]  /*110b0*/  VIADD R7, R4, 0x1a400 ;  /* 0x0001a40004077836 */ /* 0x000fe20000000000 */
[----:B------:R-:W-:-:S12]  /*110c0*/  UIADD3.X UR5, URZ, UR53, URZ, UP0, !UPT ;  /* 0x000000353f057290 */ /* 0x000fd800087fe43f */
.L_x_236:
[----:B------:R-:W-:-:S13]  /*110d0*/  @P0 ELECT P1, URZ, PT ;  /* 0x00000000003f082f */ /* 0x000fda0003820000 */
[----:B------:R-:W-:Y:S01]  /*110e0*/  @P1 R2UR UR13, R16 ;  /* 0x00000000100d12ca */ /* 0x000fe200000e0000 */
[----:B------:R-:W-:Y:S01]  /*110f0*/  UMOV UR12, UR36 ;  /* 0x00000024000c7c82 */ /* 0x000fe20008000000 */
[----:B------:R-:W-:Y:S02]  /*11100*/  @P1 R2UR UR11, R6 ;  /* 0x00000000060b12ca */ /* 0x000fe400000e0000 */
[----:B------:R-:W-:Y:S02]  /*11110*/  @P1 R2UR UR9, R5 ;  /* 0x00000000050912ca */ /* 0x000fe400000e0000 */
[----:B------:R-:W-:Y:S02]  /*11120*/  @P1 R2UR UR8, R7 ;  /* 0x00000000070812ca */ /* 0x000fe400000e0000 */
[----:B------:R-:W-:Y:S02]  /*11130*/  @P1 PLOP3.LUT P0, PT, P1, PT, PT, 0x8, 0x0 ;  /* 0x000000000000181c */ /* 0x000fe40000f0e170 */
[----:B------:R-:W-:-:S09]  /*11140*/  PLOP3.LUT P1, PT, PT, PT, PT, 0x8, 0x0 ;  /* 0x000000000000781c */ /* 0x000fd20003f2e170 */
[----:B------:R0:W-:Y:S02]  /*11150*/  UTMALDG.4D [UR8], [UR4], desc[UR6] ;  /* 0x00000608040075b4 */ /* 0x0001e40008019000 */
[----:B0-----:R-:W-:Y:S05]  /*11160*/  @P0 BRA.U.ANY `(.L_x_236) ;  /* 0xfffffffd00d80947 */ /* 0x001fea000393ffff */
[----:B------:R-:W-:Y:S01]  /*11170*/  R2UR UR6, R8 ;  /* 0x00000000080672ca */ /* 0x000fe200000e0000 */
[----:B------:R-:W-:Y:S01]  /*11180*/  VIADD R7, R4, 0x1cc00 ;  /* 0x0001cc0004077836 */ /* 0x000fe20000000000 */
[----:B------:R-:W-:Y:S01]  /*11190*/  R2UR UR7, R9 ;  /* 0x00000000090772ca */ /* 0x000fe200000e0000 */
[----:B------:R-:W-:Y:S01]  /*111a0*/  UMOV UR10, 0x40 ;  /* 0x00000040000a7882 */ /* 0x000fe20000000000 */
[----:B------:R-:W-:-:S13]  /*111b0*/  PLOP3.LUT P0, PT, PT, PT, PT, 0x80, 0x0 ;  /* 0x000000000000781c */ /* 0x000fda0003f0f070 */
.L_x_237:
        /* <DEDUP_REMOVED lines=15> */
.L_x_238:
        /* <DEDUP_REMOVED lines=9> */
[----:B--2---:R-:W-:Y:S05]  /*11340*/  @P0 BRA.U.ANY `(.L_x_238) ;  /* 0xfffffffd00d80947 */ /* 0x004fea000393ffff */
.L_x_225:
[----:B------:R-:W-:Y:S05]  /*11350*/  BSYNC B0 ;  /* 0x0000000000007941 */ /* 0x000fea0003800000 */
.L_x_224:
[----:B------:R-:W-:-:S06]  /*11360*/  UISETP.NE.AND UP0, UPT, UR39, 0x3, UPT ;  /* 0x000000032700788c */ /* 0x000fcc000bf05270 */
[----:B------:R-:W-:-:S13]  /*11370*/  PLOP3.LUT P0, PT, PT, PT, UP0, 0x80, 0x0 ;  /* 0x000000000000781c */ /* 0x000fda0003f0f008 */
[----:B------:R-:W-:Y:S05]  /*11380*/  @!P0 BRA `(.L_x_239) ;  /* 0x0000000000048947 */ /* 0x000fea0003800000 */
[----:B------:R-:W-:Y:S01]  /*11390*/  BPT.TRAP 0x1 ;  /* 0x000000040000795c */ /* 0x000fe20000300000 */
.L_x_239:
[----:B------:R-:W-:Y:S01]  /*113a0*/  IMAD.U32 R4, RZ, RZ, UR42 ;  /* 0x0000002aff047e24 */ /* 0x000fe2000f8e00ff */
[----:B------:R-:W-:Y:S01]  /*113b0*/  BSSY B0, `(.L_x_240) ;  /* 0x0000007000007945 */ /* 0x000fe20003800000 */
[----:B------:R-:W-:-:S03]  /*113c0*/  IMAD R19, R3, 0x8, R17 ;  /* 0x0000000803137824 */ /* 0x000fc600078e0211 */
[----:B------:R-:W-:Y:S02]  /*113d0*/  ISETP.NE.AND P1, PT, R4, 0x3, PT ;  /* 0x000000030400780c */ /* 0x000fe40003f25270 */
[----:B------:R-:W-:-:S04]  /*113e0*/  LOP3.LUT R4, R0, 0x1, RZ, 0x3c, !PT ;  /* 0x0000000100047812 */ /* 0x000fc800078e3cff */
[----:B------:R-:W-:-:S04]  /*113f0*/  SHF.L.U32 R4, R4, 0x1f, RZ ;  /* 0x0000001f04047819 */ /* 0x000fc800000006ff */
[----:B------:R-:W2:Y:S02]  /*11400*/  SYNCS.PHASECHK.TRANS64.TRYWAIT P0, [R19+URZ+0x29870], R4 ;  /* 0x02987004130075a7 */ /* 0x000ea4000800017f */
[----:B--2---:R-:W-:Y:S05]  /*11410*/  @!P0 BRA `(.L_x_241) ;  /* 0x0000002800148947 */ /* 0x004fea0003800000 */
.L_x_298:
[----:B------:R-:W-:Y:S05]  /*11420*/  BSYNC B0 ;  /* 0x0000000000007941 */ /* 0x000fea0003800000 */
.L_x_240:
[----:B------:R-:W-:Y:S05]  /*11430*/  @!P1 BRA `(.L_x_242) ;  /* 0x0000000000049947 */ /* 0x000fea0003800000 */
[----:B------:R-:W-:Y:S01]  /*11440*/  BPT.TRAP 0x1 ;  /* 0x000000040000795c */ /* 0x000fe20000300000 */
.L_x_242:
[----:B------:R-:W-:Y:S01]  /*11450*/  SHF.L.U32 R0, R0, 0x1f, RZ ;  /* 0x0000001f00007819 */ /* 0x000fe200000006ff */
[----:B------:R-:W-:-:S03]  /*11460*/  IMAD R12, R3, 0x5000, RZ ;  /* 0x00005000030c7824 */ /* 0x000fc600078e02ff */
[----:B------:R-:W3:Y:S02]  /*11470*/  SYNCS.PHASECHK.TRANS64.TRYWAIT P0, [R19+URZ+0x29860], R0 ;  /* 0x02986000130075a7 */ /* 0x000ee4000800017f */
[----:B---3--:R-:W-:Y:S05]  /*11480*/  @!P0 BRA `(.L_x_243) ;  /* 0x00000028000c8947 */ /* 0x008fea0003800000 */
.L_x_299:
[----:B--2---:R-:W3:Y:S04]  /*11490*/  LDL R4, [R1+0x24] ;  /* 0x0000240001047983 */ /* 0x004ee80000100800 */
[----:B------:R-:W2:Y:S04]  /*114a0*/  LDL R3, [R1+0x28] ;  /* 0x0000280001037983 */ /* 0x000ea80000100800 */
[----:B------:R-:W4:Y:S01]  /*114b0*/  LDL R13, [R1+0x20] ;  /* 0x00002000010d7983 */ /* 0x000f220000100800 */
[----:B------:R-:W-:Y:S05]  /*114c0*/  WARPSYNC.ALL ;  /* 0x0000000000007948 */ /* 0x000fea0003800000 */
[----:B---3--:R-:W-:-:S05]  /*114d0*/  LOP3.LUT R0, R12, R4, RZ, 0xfc, !PT ;  /* 0x000000040c007212 */ /* 0x008fca00078efcff */
[----:B------:R-:W-:Y:S01]  /*114e0*/  IMAD.IADD R0, R17, 0x1, R0 ;  /* 0x0000000111007824 */ /* 0x000fe200078e0200 */
[----:B----4-:R-:W-:-:S03]  /*114f0*/  LOP3.LUT R20, R12, R13, RZ, 0xfc, !PT ;  /* 0x0000000d0c147212 */ /* 0x010fc600078efcff */
[----:B--2---:R-:W-:Y:S01]  /*11500*/  IMAD.IADD R3, R3, 0x1, R0 ;  /* 0x0000000103037824 */ /* 0x004fe200078e0200 */
[----:B0-----:R-:W0:Y:S01]  /*11510*/  LDSM.16.MT88.4 R8, [R0+0xa400] ;  /* 0x00a400000008783b */ /* 0x001e220000004200 */
[----:B------:R-:W-:Y:S01]  /*11520*/  IMAD.IADD R20, R17, 0x1, R20 ;  /* 0x0000000111147824 */ /* 0x000fe200078e0214 */
[C-C-:B0-----:R-:W-:Y:S02]  /*11530*/  PRMT R4, R8.reuse, 0x6420, R9.reuse ;  /* 0x0000642008047816 */ /* 0x141fe40000000009 */
[----:B------:R-:W-:Y:S02]  /*11540*/  PRMT R5, R8, 0x7531, R9 ;  /* 0x0000753108057816 */ /* 0x000fe40000000009 */
        /* <DEDUP_REMOVED lines=9> */
[----:B------:R-:W0:Y:S02]  /*115e0*/  LDSM.16.MT88.4 R8, [R0+0xb400] ;  /* 0x00b400000008783b */ /* 0x000e240000004200 */
        /* <DEDUP_REMOVED lines=52> */
[----:B--2---:R-:W2:Y:S01]  /*11930*/  FENCE.VIEW.ASYNC.S ;  /* 0x00000000000073c6 */ /* 0x004ea20000000000 */
[----:B------:R-:W-:Y:S05]  /*11940*/  @!P1 BRA `(.L_x_244) ;  /* 0x0000000000049947 */ /* 0x000fea0003800000 */
[----:B------:R-:W-:Y:S01]  /*11950*/  BPT.TRAP 0x1 ;  /* 0x000000040000795c */ /* 0x000fe20000300000 */
.L_x_244:
[----:B------:R-:W3:Y:S01]  /*11960*/  S2R R0, SR_TID.X ;  /* 0x0000000000007919 */ /* 0x000ee20000002100 */
[----:B--2---:R2:W-:Y:S01]  /*11970*/  SYNCS.ARRIVE.TRANS64.A1T0 RZ, [R19+URZ+0x29850], RZ ;  /* 0x029850ff13ff79a7 */ /* 0x0045e2000810003f */
[----:B---3--:R-:W-:Y:S02]  /*11980*/  LOP3.LUT R3, R0, 0x7f, RZ, 0xc0, !PT ;  /* 0x0000007f00037812 */ /* 0x008fe400078ec0ff */
[----:B------:R-:W3:Y:S01]  /*11990*/  LDL R0, [R1+0xc] ;  /* 0x00000c0001007983 */ /* 0x000ee20000100800 */
[----:B------:R-:W-:Y:S01]  /*119a0*/  BAR.SYNC.DEFER_BLOCKING 0x2, 0x80 ;  /* 0x0082000000007b1d */ /* 0x000fe20000010000 */
[----:B------:R-:W-:-:S13]  /*119b0*/  ISETP.NE.AND P0, PT, R3, RZ, PT ;  /* 0x000000ff0300720c */ /* 0x000fda0003f05270 */
[----:B--2---:R-:W-:-:S05]  /*119c0*/  @!P0 VIADD R19, R19, 0x29880 ;  /* 0x0002988013138836 */ /* 0x004fca0000000000 */
[----:B------:R-:W-:-:S04]  /*119d0*/  @!P0 PRMT R19, RZ, 0x654, R19 ;  /* 0x00000654ff138816 */ /* 0x000fc80000000013 */
[----:B------:R2:W-:Y:S01]  /*119e0*/  @!P0 SYNCS.ARRIVE.TRANS64.RED.A1T0 RZ, [R19+URZ], RZ ;  /* 0x000000ff13ff89a7 */ /* 0x0005e2000810043f */
[C---:B---3--:R-:W-:Y:S01]  /*119f0*/  ISETP.GT.AND P0, PT, R2.reuse, R0, PT ;  /* 0x000000000200720c */ /* 0x048fe20003f04270 */
[----:B------:R-:W-:Y:S01]  /*11a00*/  VIADD R2, R2, 0xffffffff ;  /* 0xffffffff02027836 */ /* 0x000fe20000000000 */
[----:B------:R2:W5:Y:S01]  /*11a10*/  LDL R0, [R1] ;  /* 0x0000000001007983 */ /* 0x0005620000100800 */
[----:B------:R-:W-:-:S10]  /*11a20*/  IMAD.MOV.U32 R3, RZ, RZ, R18 ;  /* 0x000000ffff037224 */ /* 0x000fd400078e0012 */
[----:B--2---:R-:W-:Y:S05]  /*11a30*/  @P0 BRA `(.L_x_245) ;  /* 0xfffffff000100947 */ /* 0x004fea000383ffff */
.L_x_223:
[----:B0-----:R-:W0:Y:S01]  /*11a40*/  S2R R4, SR_TID.X ;  /* 0x0000000000047919 */ /* 0x001e220000002100 */
[----:B------:R-:W-:Y:S01]  /*11a50*/  BSSY B0, `(.L_x_246) ;  /* 0x0000011000007945 */ /* 0x000fe20003800000 */
[----:B0-----:R-:W-:-:S04]  /*11a60*/  LOP3.LUT R4, R4, 0x7f, RZ, 0xc0, !PT ;  /* 0x0000007f04047812 */ /* 0x001fc800078ec0ff */
[----:B------:R-:W-:-:S13]  /*11a70*/  ISETP.NE.AND P0, PT, R4, RZ, PT ;  /* 0x000000ff0400720c */ /* 0x000fda0003f05270 */
[----:B------:R-:W-:Y:S05]  /*11a80*/  @P0 BRA `(.L_x_247) ;  /* 0x0000000000340947 */ /* 0x000fea0003800000 */
[----:B------:R-:W0:Y:S01]  /*11a90*/  S2R R3, SR_LANEID ;  /* 0x0000000000037919 */ /* 0x000e220000000000 */
[----:B------:R-:W-:Y:S02]  /*11aa0*/  VOTEU.ANY UR4, UPT, PT ;  /* 0x0000000000047886 */ /* 0x000fe400038e0100 */
[----:B-1---5:R-:W0:Y:S08]  /*11ab0*/  FLO.U32 R0, UR4 ;  /* 0x0000000400007d00 */ /* 0x022e3000080e0000 */
        /* <DEDUP_REMOVED lines=9> */
[----:B------:R0:W-:Y:S02]  /*11b50*/  STL [R1+0x10], R0 ;  /* 0x0000100001007387 */ /* 0x0001e40000100800 */
.L_x_247:
[----:B------:R-:W-:Y:S05]  /*11b60*/  BSYNC B0 ;  /* 0x0000000000007941 */ /* 0x000fea0003800000 */
.L_x_246:
[----:B------:R-:W-:-:S06]  /*11b70*/  UISETP.NE.AND UP0, UPT, UR39, 0x3, UPT ;  /* 0x000000032700788c */ /* 0x000fcc000bf05270 */
[----:B------:R-:W-:-:S13]  /*11b80*/  PLOP3.LUT P1, PT, PT, PT, UP0, 0x80, 0x0 ;  /* 0x000000000000781c */ /* 0x000fda0003f2f008 */
[----:B------:R-:W-:Y:S05]  /*11b90*/  @!P1 BRA `(.L_x_248) ;  /* 0x0000000000049947 */ /* 0x000fea0003800000 */
[----:B------:R-:W-:Y:S01]  /*11ba0*/  BPT.TRAP 0x1 ;  /* 0x000000040000795c */ /* 0x000fe20000300000 */
.L_x_248:
[----:B------:R-:W2:Y:S01]  /*11bb0*/  LDL R2, [R1] ;  /* 0x0000000001027983 */ /* 0x000ea20000100800 */
[----:B------:R-:W-:Y:S01]  /*11bc0*/  IMAD R16, R18, 0x8, R17 ;  /* 0x0000000812107824 */ /* 0x000fe200078e0211 */
[----:B------:R-:W-:Y:S01]  /*11bd0*/  BSSY B0, `(.L_x_249) ;  /* 0x0000007000007945 */ /* 0x000fe20003800000 */
[----:B01---5:R-:W-:-:S05]  /*11be0*/  IMAD.U32 R0, RZ, RZ, UR42 ;  /* 0x0000002aff007e24 */ /* 0x023fca000f8e00ff */
[----:B------:R-:W-:Y:S02]  /*11bf0*/  ISETP.NE.AND P2, PT, R0, 0x3, PT ;  /* 0x000000030000780c */ /* 0x000fe40003f45270 */
[----:B--2---:R-:W-:-:S04]  /*11c00*/  LOP3.LUT R3, R2, 0x1, RZ, 0x3c, !PT ;  /* 0x0000000102037812 */ /* 0x004fc800078e3cff */
[----:B------:R-:W-:-:S04]  /*11c10*/  SHF.L.U32 R3, R3, 0x1f, RZ ;  /* 0x0000001f03037819 */ /* 0x000fc800000006ff */
[----:B------:R-:W0:Y:S02]  /*11c20*/  SYNCS.PHASECHK.TRANS64.TRYWAIT P1, [R16+URZ+0x29870], R3 ;  /* 0x02987003100075a7 */ /* 0x000e24000802017f */
[----:B0-----:R-:W-:Y:S05]  /*11c30*/  @!P1 BRA `(.L_x_250) ;  /* 0x0000002000349947 */ /* 0x001fea0003800000 */
.L_x_300:
[----:B------:R-:W-:Y:S05]  /*11c40*/  BSYNC B0 ;  /* 0x0000000000007941 */ /* 0x000fea0003800000 */
.L_x_249:
[----:B------:R-:W-:Y:S05]  /*11c50*/  @!P2 BRA `(.L_x_251) ;  /* 0x000000000004a947 */ /* 0x000fea0003800000 */
[----:B------:R-:W-:Y:S01]  /*11c60*/  BPT.TRAP 0x1 ;  /* 0x000000040000795c */ /* 0x000fe20000300000 */
.L_x_251:
[----:B------:R-:W0:Y:S02]  /*11c70*/  LDL R0, [R1] ;  /* 0x0000000001007983 */ /* 0x000e240000100800 */
[----:B0-----:R-:W-:-:S04]  /*11c80*/  SHF.L.U32 R3, R0, 0x1f, RZ ;  /* 0x0000001f00037819 */ /* 0x001fc800000006ff */
[----:B------:R-:W0:Y:S02]  /*11c90*/  SYNCS.PHASECHK.TRANS64.TRYWAIT P1, [R16+URZ+0x29860], R3 ;  /* 0x02986003100075a7 */ /* 0x000e24000802017f */
[----:B0-----:R-:W-:Y:S05]  /*11ca0*/  @!P1 BRA `(.L_x_252) ;  /* 0x00000020002c9947 */ /* 0x001fea0003800000 */
.L_x_301:
[----:B------:R-:W2:Y:S04]  /*11cb0*/  LDL R2, [R1+0x24] ;  /* 0x0000240001027983 */ /* 0x000ea80000100800 */
[----:B------:R-:W0:Y:S04]  /*11cc0*/  LDL R13, [R1+0x28] ;  /* 0x00002800010d7983 */ /* 0x000e280000100800 */
[----:B------:R-:W3:Y:S01]  /*11cd0*/  LDL R12, [R1+0x20] ;  /* 0x00002000010c7983 */ /* 0x000ee20000100800 */
[----:B------:R-:W-:Y:S01]  /*11ce0*/  IMAD R0, R18, 0x5000, RZ ;  /* 0x0000500012007824 */ /* 0x000fe200078e02ff */
[----:B------:R-:W-:Y:S05]  /*11cf0*/  WARPSYNC.ALL ;  /* 0x0000000000007948 */ /* 0x000fea0003800000 */
[----:B--2---:R-:W-:-:S05]  /*11d00*/  LOP3.LUT R2, R0, R2, RZ, 0xfc, !PT ;  /* 0x0000000200027212 */ /* 0x004fca00078efcff */
[----:B------:R-:W-:Y:S01]  /*11d10*/  IMAD.IADD R2, R17, 0x1, R2 ;  /* 0x0000000111027824 */ /* 0x000fe200078e0202 */
[----:B---3--:R-:W-:-:S03]  /*11d20*/  LOP3.LUT R0, R0, R12, RZ, 0xfc, !PT ;  /* 0x0000000c00007212 */ /* 0x008fc600078efcff */
[----:B0-----:R-:W-:Y:S01]  /*11d30*/  IMAD.IADD R3, R13, 0x1, R2 ;  /* 0x000000010d037824 */ /* 0x001fe200078e0202 */
[----:B------:R-:W0:Y:S01]  /*11d40*/  LDSM.16.MT88.4 R4, [R2+0xa400] ;  /* 0x00a400000204783b */ /* 0x000e220000004200 */
[----:B------:R-:W-:Y:S01]  /*11d50*/  IMAD.IADD R0, R17, 0x1, R0 ;  /* 0x0000000111007824 */ /* 0x000fe200078e0200 */
[C-C-:B0-----:R-:W-:Y:S02]  /*11d60*/  PRMT R8, R4.reuse, 0x6420, R5.reuse ;  /* 0x0000642004087816 */ /* 0x141fe40000000005 */
[----:B------:R-:W-:Y:S02]  /*11d70*/  PRMT R9, R4, 0x7531, R5 ;  /* 0x0000753104097816 */ /* 0x000fe40000000005 */
[C-C-:B------:R-:W-:Y:S02]  /*11d80*/  PRMT R10, R6.reuse, 0x6420, R7.reuse ;  /* 0x00006420060a7816 */ /* 0x140fe40000000007 */
[----:B------:R-:W-:Y:S02]  /*11d90*/  PRMT R11, R6, 0x7531, R7 ;  /* 0x00007531060b7816 */ /* 0x000fe40000000007 */
[----:B------:R-:W0:Y:S04]  /*11da0*/  LDSM.16.MT88.4 R4, [R3+0xa400] ;  /* 0x00a400000304783b */ /* 0x000e280000004200 */
[----:B------:R0:W-:Y:S02]  /*11db0*/  STSM.16.M88.4 [R0+0x400], R8 ;  /* 0x0004000800007844 */ /* 0x0001e40000000200 */
        /* <DEDUP_REMOVED lines=47> */
[----:B------:R1:W-:Y:S01]  /*120b0*/  STSM.16.M88.4 [R0+0x4400], R12 ;  /* 0x0044000c00007844 */ /* 0x0003e20000000200 */
[C-C-:B0-----:R-:W-:Y:S02]  /*120c0*/  PRMT R8, R4.reuse, 0x6420, R5.reuse ;  /* 0x0000642004087816 */ /* 0x141fe40000000005 */
[----:B------:R-:W-:Y:S02]  /*120d0*/  PRMT R9, R4, 0x7531, R5 ;  /* 0x0000753104097816 */ /* 0x000fe40000000005 */
[----:B------:R-:W-:-:S02]  /*120e0*/  PRMT R10, R6, 0x6420, R7 ;  /* 0x00006420060a7816 */ /* 0x000fc40000000007 */
[----:B------:R-:W-:-:S05]  /*120f0*/  PRMT R11, R6, 0x7531, R7 ;  /* 0x00007531060b7816 */ /* 0x000fca0000000007 */
[----:B------:R1:W-:Y:S01]  /*12100*/  STSM.16.M88.4 [R0+0x4c00], R8 ;  /* 0x004c000800007844 */ /* 0x0003e20000000200 */
[----:B------:R-:W-:Y:S01]  /*12110*/  @!PT LDS RZ, [RZ] ;  /* 0x00000000fffff984 */ /* 0x000fe20000000800 */
[----:B------:R-:W-:Y:S01]  /*12120*/  @!PT LDS RZ, [RZ] ;  /* 0x00000000fffff984 */ /* 0x000fe20000000800 */
[----:B------:R-:W-:Y:S01]  /*12130*/  @!PT LDS RZ, [RZ] ;  /* 0x00000000fffff984 */ /* 0x000fe20000000800 */
[----:B------:R-:W-:Y:S01]  /*12140*/  @!PT LDS RZ, [RZ] ;  /* 0x00000000fffff984 */ /* 0x000fe20000000800 */
[----:B------:R0:W-:Y:S06]  /*12150*/  MEMBAR.ALL.CTA ;  /* 0x0000000000007992 */ /* 0x0001ec0000008000 */
[----:B0-----:R-:W0:Y:S01]  /*12160*/  FENCE.VIEW.ASYNC.S ;  /* 0x00000000000073c6 */ /* 0x001e220000000000 */
[----:B------:R-:W-:Y:S05]  /*12170*/  @!P2 BRA `(.L_x_253) ;  /* 0x000000000004a947 */ /* 0x000fea0003800000 */
[----:B------:R-:W-:Y:S01]  /*12180*/  BPT.TRAP 0x1 ;  /* 0x000000040000795c */ /* 0x000fe20000300000 */
.L_x_253:
[----:B------:R-:W2:Y:S01]  /*12190*/  LDL.LU R2, [R1] ;  /* 0x0000000001027983 */ /* 0x000ea20000300800 */
[----:B0-----:R0:W-:Y:S01]  /*121a0*/  SYNCS.ARRIVE.TRANS64.A1T0 RZ, [R16+URZ+0x29850], RZ ;  /* 0x029850ff10ff79a7 */ /* 0x0011e2000810003f */
[----:B------:R-:W-:Y:S02]  /*121b0*/  VIADD R18, R18, 0x1 ;  /* 0x0000000112127836 */ /* 0x000fe40000000000 */
[----:B0-----:R-:W-:-:S05]  /*121c0*/  @!P0 VIADD R16, R16, 0x29880 ;  /* 0x0002988010108836 */ /* 0x001fca0000000000 */
[----:B------:R-:W-:Y:S01]  /*121d0*/  @!P0 PRMT R16, RZ, 0x654, R16 ;  /* 0x00000654ff108816 */ /* 0x000fe20000000010 */
[----:B------:R-:W-:Y:S06]  /*121e0*/  BAR.SYNC.DEFER_BLOCKING 0x2, 0x80 ;  /* 0x0082000000007b1d */ /* 0x000fec0000010000 */
[----:B------:R3:W-:Y:S01]  /*121f0*/  @!P0 SYNCS.ARRIVE.TRANS64.RED.A1T0 RZ, [R16+URZ], RZ ;  /* 0x000000ff10ff89a7 */ /* 0x0007e2000810043f */
[----:B------:R-:W-:-:S04]  /*12200*/  ISETP.NE.AND P0, PT, R18, 0x2, PT ;  /* 0x000000021200780c */ /* 0x000fc80003f05270 */
[----:B-1----:R-:W-:Y:S02]  /*12210*/  SEL R0, RZ, 0x1, P0 ;  /* 0x00000001ff007807 */ /* 0x002fe40000000000 */
[----:B------:R-:W-:Y:S02]  /*12220*/  SEL R18, R18, RZ, P0 ;  /* 0x000000ff12127207 */ /* 0x000fe40000000000 */
[----:B--2---:R-:W-:-:S05]  /*12230*/  LOP3.LUT R2, R2, R0, RZ, 0x3c, !PT ;  /* 0x0000000002027212 */ /* 0x004fca00078e3cff */
[----:B------:R3:W-:Y:S02]  /*12240*/  STL [R1], R2 ;  /* 0x0000000201007387 */ /* 0x0007e40000100800 */
.L_x_198:
[----:B------:R-:W-:Y:S05]  /*12250*/  BSYNC B7 ;  /* 0x0000000000077941 */ /* 0x000fea0003800000 */
.L_x_196:
[----:B0-----:R-:W2:Y:S02]  /*12260*/  LDL R0, [R1+0x8] ;  /* 0x0000080001007983 */ /* 0x001ea40000100800 */
[----:B--2---:R-:W-:-:S13]  /*12270*/  LOP3.LUT P0, RZ, R0, 0x2, RZ, 0xc0, !PT ;  /* 0x0000000200ff7812 */ /* 0x004fda000780c0ff */
[----:B------:R-:W-:Y:S05]  /*12280*/  @!P0 BRA `(.L_x_254) ;  /* 0x0000000000308947 */ /* 0x000fea0003800000 */
[----:B------:R-:W0:Y:S08]  /*12290*/  S2UR UR5, SR_CgaCtaId ;  /* 0x00000000000579c3 */ /* 0x000e300000008800 */
[----:B------:R-:W-:Y:S06]  /*122a0*/  BAR.SYNC.DEFER_BLOCKING 0x5, 0x180 ;  /* 0x0146000000007b1d */ /* 0x000fec0000010000 */
[----:B------:R-:W-:-:S02]  /*122b0*/  UMOV UR4, 0x400 ;  /* 0x0000040000047882 */ /* 0x000fc40000000000 */
[----:B0-----:R-:W-:-:S06]  /*122c0*/  ULEA UR4, UR5, UR4, 0x18 ;  /* 0x0000000405047291 */ /* 0x001fcc000f8ec03f */
[----:B------:R-:W-:-:S05]  /*122d0*/  IMAD.U32 R17, RZ, RZ, UR4 ;  /* 0x00000004ff117e24 */ /* 0x000fca000f8e00ff */
[----:B------:R-:W0:Y:S04]  /*122e0*/  LDS.128 R4, [R17+0x298d0] ;  /* 0x0298d00011047984 */ /* 0x000e280000000c00 */
[----:B0-----:R0:W-:Y:S01]  /*122f0*/  STL.64 [R1+0x10], R4 ;  /* 0x0000100401007387 */ /* 0x0011e20000100a00 */
[----:B------:R-:W-:-:S03]  /*12300*/  IMAD.MOV.U32 R0, RZ, RZ, R7 ;  /* 0x000000ffff007224 */ /* 0x000fc600078e0007 */
[----:B------:R0:W-:Y:S02]  /*12310*/  STL [R1+0x18], R6 ;  /* 0x0000180601007387 */ /* 0x0001e40000100800 */
[----:B------:R-:W-:Y:S01]  /*12320*/  R2UR UR43, R0 ;  /* 0x00000000002b72ca */ /* 0x000fe200000e0000 */
[----:B------:R-:W-:Y:S06]  /*12330*/  BAR.ARV 0x4, 0x180 ;  /* 0x0106000000007b1d */ /* 0x000fec0000002000 */
[----:B------:R-:W-:Y:S08]  /*12340*/  BRA `(.L_x_255) ;  /* 0x0000000800c87947 */ /* 0x000ff00003800000 */
.L_x_254:
[----:B------:R-:W2:Y:S01]  /*12350*/  LDL.LU R0, [R1+0x10] ;  /* 0x0000100001007983 */ /* 0x000ea20000300800 */
[----:B------:R-:W-:Y:S01]  /*12360*/  ULDC UR4, c[0x0][0xc3c] ;  /* 0x00030f0000047ab9 */ /* 0x000fe20000000800 */
[----:B---3--:R-:W0:Y:S02]  /*12370*/  S2R R2, SR_TID.X ;  /* 0x0000000000027919 */ /* 0x008e240000002100 */
[----:B0-----:R-:W-:-:S04]  /*12380*/  LOP3.LUT R8, R2, 0x1f, RZ, 0xc0, !PT ;  /* 0x0000001f02087812 */ /* 0x001fc800078ec0ff */
[C---:B------:R-:W-:Y:S01]  /*12390*/  ISETP.NE.AND P0, PT, R8.reuse, 0x1f, PT ;  /* 0x0000001f0800780c */ /* 0x040fe20003f05270 */
[----:B------:R-:W-:-:S05]  /*123a0*/  VIADD R6, R8, UR43 ;  /* 0x0000002b08067c36 */ /* 0x000fca0008000000 */
[----:B------:R-:W-:Y:S01]  /*123b0*/  ISETP.GE.OR P1, PT, R6, UR4, !P0 ;  /* 0x0000000406007c0c */ /* 0x000fe2000c726670 */
[----:B------:R-:W-:-:S12]  /*123c0*/  ULDC UR4, c[0x0][0xc3c] ;  /* 0x00030f0000047ab9 */ /* 0x000fd80000000800 */
[----:B------:R-:W0:Y:S08]  /*123d0*/  @!P1 LDC.64 R2, c[0x0][0xc80] ;  /* 0x00032000ff029b82 */ /* 0x000e300000000a00 */
[----:B------:R-:W1:Y:S01]  /*123e0*/  @!P1 LDC.64 R4, c[0x0][0xc78] ;  /* 0x00031e00ff049b82 */ /* 0x000e620000000a00 */
[----:B0-----:R-:W-:-:S04]  /*123f0*/  @!P1 IMAD.WIDE R2, R6, 0x4, R2 ;  /* 0x0000000406029825 */ /* 0x001fc800078e0202 */
[----:B--2---:R-:W-:Y:S02]  /*12400*/  IMAD.MOV.U32 R9, RZ, RZ, R0 ;  /* 0x000000ffff097224 */ /* 0x004fe400078e0000 */
[----:B------:R-:W-:-:S06]  /*12410*/  IMAD.MOV.U32 R0, RZ, RZ, RZ ;  /* 0x000000ffff007224 */ /* 0x000fcc00078e00ff */
[----:B------:R1:W2:Y:S02]  /*12420*/  @!P1 LDG.E R0, desc[UR50][R2.64] ;  /* 0x0000003202009981 */ /* 0x0002a4000c1e1900 */
[----:B-1----:R-:W-:Y:S01]  /*12430*/  @!P1 IMAD.WIDE R2, R6, 0x4, R4 ;  /* 0x0000000406029825 */ /* 0x002fe200078e0204 */
[----:B------:R-:W-:-:S06]  /*12440*/  CS2R R6, SRZ ;  /* 0x0000000000067805 */ /* 0x000fcc000001ff00 */
[----:B------:R-:W2:Y:S01]  /*12450*/  @!P1 LDG.E R7, desc[UR50][R2.64] ;  /* 0x0000003202079981 */ /* 0x000ea2000c1e1900 */
[C---:B------:R-:W-:Y:S02]  /*12460*/  ISETP.NE.AND P1, PT, R8.reuse, RZ, PT ;  /* 0x000000ff0800720c */ /* 0x040fe40003f25270 */
[C---:B------:R-:W-:Y:S01]  /*12470*/  ISETP.GE.U32.AND P2, PT, R8.reuse, 0x2, PT ;  /* 0x000000020800780c */ /* 0x040fe20003f46070 */
[----:B------:R-:W-:Y:S01]  /*12480*/  SHFL.IDX PT, R5, R9, 0x1, 0x1f ;  /* 0x00201f0009057f89 */ /* 0x000fe200000e0000 */
[C---:B------:R-:W-:Y:S02]  /*12490*/  ISETP.GE.U32.AND P3, PT, R8.reuse, 0x4, PT ;  /* 0x000000040800780c */ /* 0x040fe40003f66070 */
[C---:B------:R-:W-:Y:S01]  /*124a0*/  ISETP.GE.U32.AND P4, PT, R8.reuse, 0x8, PT ;  /* 0x000000080800780c */ /* 0x040fe20003f86070 */
[----:B------:R-:W-:Y:S01]  /*124b0*/  SHFL.IDX PT, R4, R9, RZ, 0x1f ;  /* 0x00001fff09047589 */ /* 0x000fe200000e0000 */
[----:B------:R-:W-:Y:S01]  /*124c0*/  ISETP.GE.U32.AND P5, PT, R8, 0x10, PT ;  /* 0x000000100800780c */ /* 0x000fe20003fa6070 */
        /* <DEDUP_REMOVED lines=21> */
[----:B------:R-:W-:Y:S05]  /*12620*/  @P6 BRA `(.L_x_256) ;  /* 0x0000000000986947 */ /* 0x000fea0003800000 */
.L_x_258:
[----:B------:R-:W-:-:S04]  /*12630*/  UIADD3 UR43, UR43, 0x1f, URZ ;  /* 0x0000001f2b2b7890 */ /* 0x000fc8000fffe03f */
[----:B------:R-:W-:-:S06]  /*12640*/  UISETP.GE.AND UP0, UPT, UR43, UR4, UPT ;  /* 0x000000042b00728c */ /* 0x000fcc000bf06270 */
[----:B------:R-:W-:-:S13]  /*12650*/  PLOP3.LUT P6, PT, PT, PT, UP0, 0x40, 0x0 ;  /* 0x000000000000781c */ /* 0x000fda0003fce808 */
[----:B------:R-:W-:Y:S05]  /*12660*/  @!P6 BRA `(.L_x_257) ;  /* 0x0000000400b0e947 */ /* 0x000fea0003800000 */
[----:B------:R-:W0:Y:S02]  /*12670*/  S2R R0, SR_TID.X ;  /* 0x0000000000007919 */ /* 0x000e240000002100 */
[----:B0-----:R-:W-:-:S05]  /*12680*/  LOP3.LUT R0, R0, 0x1f, RZ, 0xc0, !PT ;  /* 0x0000001f00007812 */ /* 0x001fca00078ec0ff */
[----:B------:R-:W-:Y:S02]  /*12690*/  VIADD R7, R0, UR43 ;  /* 0x0000002b00077c36 */ /* 0x000fe40008000000 */
[----:B------:R-:W-:-:S03]  /*126a0*/  IMAD.MOV.U32 R0, RZ, RZ, RZ ;  /* 0x000000ffff007224 */ /* 0x000fc600078e00ff */
[----:B------:R-:W-:-:S13]  /*126b0*/  ISETP.GE.OR P6, PT, R7, UR4, !P0 ;  /* 0x0000000407007c0c */ /* 0x000fda000c7c6670 */
[----:B------:R-:W0:Y:S02]  /*126c0*/  @!P6 LDC.64 R2, c[0x0][0xc80] ;  /* 0x00032000ff02eb82 */ /* 0x000e240000000a00 */
[----:B0-----:R-:W-:-:S05]  /*126d0*/  @!P6 IMAD.WIDE R2, R7, 0x4, R2 ;  /* 0x000000040702e825 */ /* 0x001fca00078e0202 */
[----:B------:R0:W2:Y:S02]  /*126e0*/  @!P6 LDG.E R0, desc[UR50][R2.64] ;  /* 0x000000320200e981 */ /* 0x0000a4000c1e1900 */
[----:B0-----:R-:W0:Y:S02]  /*126f0*/  @!P6 LDC.64 R2, c[0x0][0xc78] ;  /* 0x00031e00ff02eb82 */ /* 0x001e240000000a00 */
[----:B0-----:R-:W-:-:S04]  /*12700*/  @!P6 IMAD.WIDE R2, R7, 0x4, R2 ;  /* 0x000000040702e825 */ /* 0x001fc800078e0202 */
        /* <DEDUP_REMOVED lines=24> */
.L_x_256:
[----:B------:R-:W-:-:S04]  /*12890*/  IMAD.IADD R5, R5, 0x1, -R8 ;  /* 0x0000000105057824 */ /* 0x000fc800078e0a08 */
[----:B------:R-:W-:-:S05]  /*128a0*/  IMAD R8, R2, R3, R5 ;  /* 0x0000000302087224 */ /* 0x000fca00078e0205 */
[----:B------:R-:W-:-:S13]  /*128b0*/  ISETP.GT.AND P0, PT, R8, R4, PT ;  /* 0x000000040800720c */ /* 0x000fda0003f04270 */
[----:B------:R-:W-:Y:S02]  /*128c0*/  VOTEU.ANY UR5, UPT, !P0 ;  /* 0x0000000000057886 */ /* 0x000fe400040e0100 */
[----:B------:R-:W-:Y:S01]  /*128d0*/  ISETP.NE.AND P0, PT, RZ, UR5, PT ;  /* 0x00000005ff007c0c */ /* 0x000fe2000bf05270 */
[----:B------:R-:W-:-:S06]  /*128e0*/  UPOPC UR4, UR5 ;  /* 0x00000005000472bf */ /* 0x000fcc0008000000 */
[----:B------:R-:W-:-:S05]  /*128f0*/  IMAD.U32 R8, RZ, RZ, UR4 ;  /* 0x00000004ff087e24 */ /* 0x000fca000f8e00ff */
[----:B------:R0:W1:Y:S04]  /*12900*/  SHFL.IDX PT, R0, R0, R8, 0x1f ;  /* 0x00001f0800007589 */ /* 0x00006800000e0000 */
[----:B------:R0:W2:Y:S01]  /*12910*/  SHFL.IDX PT, R7, R7, R8, 0x1f ;  /* 0x00001f0807077589 */ /* 0x0000a200000e0000 */
[----:B------:R-:W-:Y:S05]  /*12920*/  @!P0 BRA `(.L_x_259) ;  /* 0x00000000000c8947 */ /* 0x000fea0003800000 */
[----:B------:R-:W-:-:S06]  /*12930*/  UIADD3 UR5, UR4, -0x1, URZ ;  /* 0xffffffff04057890 */ /* 0x000fcc000fffe03f */
[----:B------:R-:W-:-:S06]  /*12940*/  IMAD.U32 R6, RZ, RZ, UR5 ;  /* 0x00000005ff067e24 */ /* 0x000fcc000f8e00ff */
[----:B------:R3:W4:Y:S02]  /*12950*/  SHFL.IDX PT, R6, R2, R6, 0x1f ;  /* 0x00001f0602067589 */ /* 0x00072400000e0000 */
.L_x_259:
[----:B0---4-:R-:W-:Y:S01]  /*12960*/  IMAD R8, R6, R3, R5 ;  /* 0x0000000306087224 */ /* 0x011fe200078e0205 */
[-C--:B-1----:R-:W-:Y:S01]  /*12970*/  IABS R5, R0.reuse ;  /* 0x0000000000057213 */ /* 0x082fe20000000000 */
[----:B------:R-:W-:Y:S02]  /*12980*/  UIADD3 UR43, UR4, UR43, URZ ;  /* 0x0000002b042b7290 */ /* 0x000fe4000fffe03f */
[----:B------:R-:W-:Y:S01]  /*12990*/  IMAD.IADD R4, R4, 0x1, -R8 ;  /* 0x0000000104047824 */ /* 0x000fe200078e0a08 */
[----:B---3--:R-:W0:Y:S01]  /*129a0*/  I2F.RP R2, R5 ;  /* 0x0000000500027306 */ /* 0x008e220000209400 */
[----:B------:R1:W-:Y:S02]  /*129b0*/  STL [R1+0x10], R8 ;  /* 0x0000100801007387 */ /* 0x0003e40000100800 */
[----:B-1----:R-:W-:-:S05]  /*129c0*/  IABS R8, R0 ;  /* 0x0000000000087213 */ /* 0x002fca0000000000 */
[----:B0-----:R-:W0:Y:S01]  /*129d0*/  MUFU.RCP R2, R2 ;  /* 0x0000000200027308 */ /* 0x001e220000001000 */
[----:B------:R-:W-:Y:S02]  /*129e0*/  IMAD.MOV R8, RZ, RZ, -R8 ;  /* 0x000000ffff087224 */ /* 0x000fe400078e0a08 */
[----:B0-----:R-:W-:-:S05]  /*129f0*/  VIADD R2, R2, 0xffffffe ;  /* 0x0ffffffe02027836 */ /* 0x001fca0000000000 */
[----:B------:R-:W0:Y:S02]  /*12a00*/  F2I.FTZ.U32.TRUNC.NTZ R3, R2 ;  /* 0x0000000200037305 */ /* 0x000e24000021f000 */
[----:B0-----:R-:W-:-:S04]  /*12a10*/  IMAD.MOV R2, RZ, RZ, -R3 ;  /* 0x000000ffff027224 */ /* 0x001fc800078e0a03 */
[----:B------:R-:W-:Y:S02]  /*12a20*/  IMAD R6, R2, R5, RZ ;  /* 0x0000000502067224 */ /* 0x000fe400078e02ff */
[----:B------:R-:W-:-:S04]  /*12a30*/  IMAD.MOV.U32 R2, RZ, RZ, RZ ;  /* 0x000000ffff027224 */ /* 0x000fc800078e00ff */
[----:B------:R-:W-:Y:S01]  /*12a40*/  IMAD.HI.U32 R2, R3, R6, R2 ;  /* 0x0000000603027227 */ /* 0x000fe200078e0002 */
[----:B------:R-:W-:-:S05]  /*12a50*/  IABS R3, R4 ;  /* 0x0000000400037213 */ /* 0x000fca0000000000 */
[----:B------:R-:W-:-:S04]  /*12a60*/  IMAD.HI.U32 R6, R2, R3, RZ ;  /* 0x0000000302067227 */ /* 0x000fc800078e00ff */
[----:B------:R-:W-:-:S05]  /*12a70*/  IMAD R3, R6, R8, R3 ;  /* 0x0000000806037224 */ /* 0x000fca00078e0203 */
[----:B------:R-:W-:-:S13]  /*12a80*/  ISETP.GT.U32.AND P1, PT, R5, R3, PT ;  /* 0x000000030500720c */ /* 0x000fda0003f24070 */
[----:B------:R-:W-:Y:S02]  /*12a90*/  @!P1 IMAD.IADD R3, R3, 0x1, -R5 ;  /* 0x0000000103039824 */ /* 0x000fe400078e0a05 */
[----:B------:R-:W-:Y:S01]  /*12aa0*/  @!P1 VIADD R6, R6, 0x1 ;  /* 0x0000000106069836 */ /* 0x000fe20000000000 */
[----:B------:R-:W-:Y:S02]  /*12ab0*/  ISETP.NE.AND P1, PT, R0, RZ, PT ;  /* 0x000000ff0000720c */ /* 0x000fe40003f25270 */
[----:B------:R-:W-:Y:S02]  /*12ac0*/  ISETP.GE.U32.AND P0, PT, R3, R5, PT ;  /* 0x000000050300720c */ /* 0x000fe40003f06070 */
[----:B--2---:R-:W-:-:S04]  /*12ad0*/  IABS R5, R7 ;  /* 0x0000000700057213 */ /* 0x004fc80000000000 */
[----:B------:R-:W0:Y:S07]  /*12ae0*/  I2F.RP R2, R5 ;  /* 0x0000000500027306 */ /* 0x000e2e0000209400 */
[----:B------:R-:W-:Y:S01]  /*12af0*/  @P0 VIADD R6, R6, 0x1 ;  /* 0x0000000106060836 */ /* 0x000fe20000000000 */
[----:B0-----:R-:W0:Y:S02]  /*12b00*/  MUFU.RCP R2, R2 ;  /* 0x0000000200027308 */ /* 0x001e240000001000 */
[----:B0-----:R-:W-:-:S06]  /*12b10*/  VIADD R2, R2, 0xffffffe ;  /* 0x0ffffffe02027836 */ /* 0x001fcc0000000000 */
[----:B------:R-:W0:Y:S02]  /*12b20*/  F2I.FTZ.U32.TRUNC.NTZ R3, R2 ;  /* 0x0000000200037305 */ /* 0x000e24000021f000 */
[----:B0-----:R-:W-:-:S04]  /*12b30*/  IMAD.MOV R2, RZ, RZ, -R3 ;  /* 0x000000ffff027224 */ /* 0x001fc800078e0a03 */
[----:B------:R-:W-:Y:S02]  /*12b40*/  IMAD R8, R2, R5, RZ ;  /* 0x0000000502087224 */ /* 0x000fe400078e02ff */
[----:B------:R-:W-:-:S04]  /*12b50*/  IMAD.MOV.U32 R2, RZ, RZ, RZ ;  /* 0x000000ffff027224 */ /* 0x000fc800078e00ff */
[----:B------:R-:W-:Y:S01]  /*12b60*/  IMAD.HI.U32 R2, R3, R8, R2 ;  /* 0x0000000803027227 */ /* 0x000fe200078e0002 */
[----:B------:R-:W-:Y:S02]  /*12b70*/  LOP3.LUT R3, R4, R0, RZ, 0x3c, !PT ;  /* 0x0000000004037212 */ /* 0x000fe400078e3cff */
[----:B------:R-:W-:Y:S02]  /*12b80*/  IABS R8, R7 ;  /* 0x0000000700087213 */ /* 0x000fe40000000000 */
[----:B------:R-:W-:-:S03]  /*12b90*/  ISETP.GE.AND P2, PT, R3, RZ, PT ;  /* 0x000000ff0300720c */ /* 0x000fc60003f46270 */
[----:B------:R-:W-:-:S10]  /*12ba0*/  IMAD.MOV R8, RZ, RZ, -R8 ;  /* 0x000000ffff087224 */ /* 0x000fd400078e0a08 */
[----:B------:R-:W-:Y:S01]  /*12bb0*/  @!P2 IMAD.MOV R6, RZ, RZ, -R6 ;  /* 0x000000ffff06a224 */ /* 0x000fe200078e0a06 */
[----:B------:R-:W-:-:S04]  /*12bc0*/  @!P1 LOP3.LUT R6, RZ, R0, RZ, 0x33, !PT ;  /* 0x00000000ff069212 */ /* 0x000fc800078e33ff */
[-C--:B------:R-:W-:Y:S01]  /*12bd0*/  IABS R3, R6.reuse ;  /* 0x0000000600037213 */ /* 0x080fe20000000000 */
[----:B------:R-:W-:-:S04]  /*12be0*/  IMAD R0, R0, R6, RZ ;  /* 0x0000000600007224 */ /* 0x000fc800078e02ff */
[----:B------:R-:W-:-:S04]  /*12bf0*/  IMAD.HI.U32 R2, R2, R3, RZ ;  /* 0x0000000302027227 */ /* 0x000fc800078e00ff */
[----:B------:R-:W-:Y:S02]  /*12c00*/  IMAD R3, R2, R8, R3 ;  /* 0x0000000802037224 */ /* 0x000fe400078e0203 */
[----:B------:R-:W-:-:S03]  /*12c10*/  IMAD.IADD R4, R4, 0x1, -R0 ;  /* 0x0000000104047824 */ /* 0x000fc600078e0a00 */
[----:B------:R-:W-:-:S13]  /*12c20*/  ISETP.GT.U32.AND P1, PT, R5, R3, PT ;  /* 0x000000030500720c */ /* 0x000fda0003f24070 */
[----:B------:R-:W-:Y:S02]  /*12c30*/  @!P1 IMAD.IADD R3, R3, 0x1, -R5 ;  /* 0x0000000103039824 */ /* 0x000fe400078e0a05 */
[----:B------:R-:W-:Y:S01]  /*12c40*/  @!P1 VIADD R2, R2, 0x1 ;  /* 0x0000000102029836 */ /* 0x000fe20000000000 */
[----:B------:R-:W-:Y:S02]  /*12c50*/  ISETP.NE.AND P1, PT, R7, RZ, PT ;  /* 0x000000ff0700720c */ /* 0x000fe40003f25270 */
[----:B------:R-:W-:Y:S02]  /*12c60*/  ISETP.GE.U32.AND P0, PT, R3, R5, PT ;  /* 0x000000050300720c */ /* 0x000fe40003f06070 */
[----:B------:R-:W-:-:S04]  /*12c70*/  LOP3.LUT R3, R6, R7, RZ, 0x3c, !PT ;  /* 0x0000000706037212 */ /* 0x000fc800078e3cff */
[----:B------:R-:W-:-:S07]  /*12c80*/  ISETP.GE.AND P2, PT, R3, RZ, PT ;  /* 0x000000ff0300720c */ /* 0x000fce0003f46270 */
[----:B------:R-:W-:-:S06]  /*12c90*/  @P0 VIADD R2, R2, 0x1 ;  /* 0x0000000102020836 */ /* 0x000fcc0000000000 */
        /* <DEDUP_REMOVED lines=9> */
.L_x_257:
[----:B------:R0:W-:Y:S01]  /*12d30*/  STL [R1+0x10], R4 ;  /* 0x0000100401007387 */ /* 0x0001e20000100800 */
[----:B------:R-:W-:-:S03]  /*12d40*/  ULDC UR43, c[0x0][0xc3c] ;  /* 0x00030f00002b7ab9 */ /* 0x000fc60000000800 */
[----:B------:R0:W-:Y:S04]  /*12d50*/  STL [R1+0x14], RZ ;  /* 0x000014ff01007387 */ /* 0x0001e80000100800 */
[----:B------:R0:W-:Y:S02]  /*12d60*/  STL [R1+0x18], RZ ;  /* 0x000018ff01007387 */ /* 0x0001e40000100800 */
.L_x_260:
[----:B------:R-:W2:Y:S04]  /*12d70*/  LDL R2, [R1+0x18] ;  /* 0x0000180001027983 */ /* 0x000ea80000100800 */
[----:B------:R-:W3:Y:S04]  /*12d80*/  LDL R3, [R1+0x14] ;  /* 0x0000140001037983 */ /* 0x000ee80000100800 */
[----:B01----:R-:W4:Y:S01]  /*12d90*/  LDL R4, [R1+0x10] ;  /* 0x0000100001047983 */ /* 0x003f220000100800 */
[----:B------:R-:W0:Y:S02]  /*12da0*/  S2R R0, SR_TID.X ;  /* 0x0000000000007919 */ /* 0x000e240000002100 */
[----:B0-----:R-:W-:Y:S01]  /*12db0*/  LOP3.LUT R0, R0, 0x1f, RZ, 0xc0, !PT ;  /* 0x0000001f00007812 */ /* 0x001fe200078ec0ff */
[----:B------:R-:W-:Y:S03]  /*12dc0*/  BAR.SYNC.DEFER_BLOCKING 0x4, 0x180 ;  /* 0x0106000000007b1d */ /* 0x000fe60000010000 */
[----:B------:R-:W-:-:S13]  /*12dd0*/  ISETP.NE.AND P0, PT, R0, RZ, PT ;  /* 0x000000ff0000720c */ /* 0x000fda0003f05270 */
[----:B------:R-:W0:Y:S01]  /*12de0*/  @!P0 S2R R0, SR_CgaCtaId ;  /* 0x0000000000008919 */ /* 0x000e220000008800 */
[----:B--2---:R-:W-:Y:S01]  /*12df0*/  IMAD.MOV.U32 R6, RZ, RZ, R2 ;  /* 0x000000ffff067224 */ /* 0x004fe200078e0002 */
[----:B------:R-:W-:-:S04]  /*12e00*/  @!P0 MOV R2, 0x400 ;  /* 0x0000040000028802 */ /* 0x000fc80000000f00 */
[----:B0-----:R-:W-:Y:S01]  /*12e10*/  @!P0 LEA R17, R0, R2, 0x18 ;  /* 0x0000000200118211 */ /* 0x001fe200078ec0ff */
[----:B------:R-:W-:Y:S02]  /*12e20*/  IMAD.U32 R0, RZ, RZ, UR43 ;  /* 0x0000002bff007e24 */ /* 0x000fe4000f8e00ff */
[----:B---3--:R-:W-:Y:S02]  /*12e30*/  IMAD.MOV.U32 R5, RZ, RZ, R3 ;  /* 0x000000ffff057224 */ /* 0x008fe400078e0003 */
[----:B------:R-:W-:-:S05]  /*12e40*/  @!P0 IMAD.MOV.U32 R7, RZ, RZ, R0 ;  /* 0x000000ffff078224 */ /* 0x000fca00078e0000 */
[----:B----4-:R1:W-:Y:S01]  /*12e50*/  @!P0 STS.128 [R17+0x298d0], R4 ;  /* 0x0298d00411008388 */ /* 0x0103e20000000c00 */
[----:B------:R-:W-:Y:S06]  /*12e60*/  BAR.ARV 0x5, 0x180 ;  /* 0x0146000000007b1d */ /* 0x000fec0000002000 */
.L_x_255:
[----:B------:R-:W-:Y:S02]  /*12e70*/  ULDC UR4, c[0x0][0xc3c] ;  /* 0x00030f0000047ab9 */ /* 0x000fe40000000800 */
[----:B------:R-:W-:-:S06]  /*12e80*/  UISETP.GE.AND UP0, UPT, UR43, UR4, UPT ;  /* 0x000000042b00728c */ /* 0x000fcc000bf06270 */
[----:B------:R-:W-:-:S13]  /*12e90*/  PLOP3.LUT P0, PT, PT, PT, UP0, 0x80, 0x0 ;  /* 0x000000000000781c */ /* 0x000fda0003f0f008 */
[----:B------:R-:W-:Y:S05]  /*12ea0*/  @!P0 BRA `(.L_x_261) ;  /* 0xffffffb800848947 */ /* 0x000fea000383ffff */
.L_x_191:
[----:B------:R-:W2:Y:S01]  /*12eb0*/  LDL.LU R0, [R1+0x30] ;  /* 0x0000300001007983 */ /* 0x000ea20000300800 */
[----:B------:R-:W-:Y:S01]  /*12ec0*/  BSSY B0, `(.L_x_262) ;  /* 0x000000b000007945 */ /* 0x000fe20003800000 */
[----:B01----:R-:W0:Y:S01]  /*12ed0*/  S2R R4, SR_CgaCtaId ;  /* 0x0000000000047919 */ /* 0x003e220000008800 */
[----:B--2---:R-:W-:-:S05]  /*12ee0*/  VIADD R0, R0, 0x1 ;  /* 0x0000000100007836 */ /* 0x004fca0000000000 */
[----:B---3--:R-:W-:-:S04]  /*12ef0*/  LEA.HI R2, R0, R0, RZ, 0x1 ;  /* 0x0000000000027211 */ /* 0x008fc800078f08ff */
[----:B------:R-:W-:-:S05]  /*12f00*/  LOP3.LUT R3, R2, 0xfffffffe, RZ, 0xc0, !PT ;  /* 0xfffffffe02037812 */ /* 0x000fca00078ec0ff */
[----:B------:R-:W-:Y:S01]  /*12f10*/  IMAD.IADD R0, R0, 0x1, -R3 ;  /* 0x0000000100007824 */ /* 0x000fe200078e0a03 */
[----:B------:R-:W-:-:S04]  /*12f20*/  MOV R3, 0x400 ;  /* 0x0000040000037802 */ /* 0x000fc80000000f00 */
[----:B0-----:R-:W-:Y:S02]  /*12f30*/  LEA R3, R4, R3, 0x18 ;  /* 0x0000000304037211 */ /* 0x001fe400078ec0ff */
[----:B------:R-:W-:-:S04]  /*12f40*/  SHF.L.U32 R0, R0, 0x1f, RZ ;  /* 0x0000001f00007819 */ /* 0x000fc800000006ff */
[----:B------:R-:W0:Y:S02]  /*12f50*/  SYNCS.PHASECHK.TRANS64.TRYWAIT P0, [R3+URZ+0x29820], R0 ;  /* 0x02982000030075a7 */ /* 0x000e24000800017f */
[----:B0-----:R-:W-:Y:S05]  /*12f60*/  @!P0 BRA `(.L_x_263) ;  /* 0x0000000c00908947 */ /* 0x001fea0003800000 */
.L_x_302:
[----:B------:R-:W-:Y:S05]  /*12f70*/  BSYNC B0 ;  /* 0x0000000000007941 */ /* 0x000fea0003800000 */
.L_x_262:
[----:B------:R-:W-:-:S03]  /*12f80*/  UMOV UR4, 0xffffffff ;  /* 0xffffffff00047882 */ /* 0x000fc60000000000 */
[----:B------:R-:W-:Y:S05]  /*12f90*/  BRA.DIV UR4, `(.L_x_264) ;  /* 0x0000000e04987947 */ /* 0x000fea000b800000 */
[----:B0-----:R-:W0:Y:S02]  /*12fa0*/  S2R R0, SR_TID.X ;  /* 0x0000000000007919 */ /* 0x001e240000002100 */
[----:B0-----:R-:W-:-:S04]  /*12fb0*/  SHF.R.U32.HI R0, RZ, 0x5, R0 ;  /* 0x00000005ff007819 */ /* 0x001fc80000011600 */
[----:B------:R-:W-:-:S05]  /*12fc0*/  LOP3.LUT R0, R0, 0x3, RZ, 0xc0, !PT ;  /* 0x0000000300007812 */ /* 0x000fca00078ec0ff */
[----:B------:R0:W1:Y:S02]  /*12fd0*/  SHFL.IDX PT, R14, R0, RZ, 0x1f ;  /* 0x00001fff000e7589 */ /* 0x00006400000e0000 */
.L_x_305:
[----:B-1----:R-:W-:Y:S01]  /*12fe0*/  ISETP.NE.AND P0, PT, R14, RZ, PT ;  /* 0x000000ff0e00720c */ /* 0x002fe20003f05270 */
[----:B------:R-:W-:-:S12]  /*12ff0*/  BSSY B0, `(.L_x_265) ;  /* 0x000002c000007945 */ /* 0x000fd80003800000 */
[----:B------:R-:W-:Y:S05]  /*13000*/  @P0 BRA `(.L_x_266) ;  /* 0x0000000000a80947 */ /* 0x000fea0003800000 */
[----:B------:R-:W-:-:S03]  /*13010*/  UMOV UR4, 0xffffffff ;  /* 0xffffffff00047882 */ /* 0x000fc60000000000 */
[----:B------:R-:W-:Y:S05]  /*13020*/  BRA.DIV UR4, `(.L_x_267) ;  /* 0x0000000e04a87947 */ /* 0x000fea000b800000 */
[----:B------:R-:W-:-:S13]  /*13030*/  ELECT P6, URZ, PT ;  /* 0x00000000003f782f */ /* 0x000fda00038c0000 */
.L_x_308:
[----:B------:R-:W-:Y:S05]  /*13040*/  @!P6 BRA `(.L_x_266) ;  /* 0x000000000098e947 */ /* 0x000fea0003800000 */
[----:B------:R-:W-:-:S06]  /*13050*/  ULOP3.LUT UR4, UR38, 0x2, URZ, 0xfc, !UPT ;  /* 0x0000000226047892 */ /* 0x000fcc000f8efc3f */
[----:B0-----:R-:W-:-:S05]  /*13060*/  IMAD.U32 R0, RZ, RZ, UR4 ;  /* 0x00000004ff007e24 */ /* 0x001fca000f8e00ff */
[----:B------:R-:W-:-:S13]  /*13070*/  ISETP.NE.AND P0, PT, R0, 0x3, PT ;  /* 0x000000030000780c */ /* 0x000fda0003f05270 */
[----:B------:R-:W-:Y:S05]  /*13080*/  @!P0 BRA `(.L_x_268) ;  /* 0x0000000000048947 */ /* 0x000fea0003800000 */
[----:B------:R-:W-:Y:S01]  /*13090*/  BPT.TRAP 0x1 ;  /* 0x000000040000795c */ /* 0x000fe20000300000 */
.L_x_268:
[----:B------:R-:W2:Y:S01]  /*130a0*/  LDL.LU R6, [R1] ;  /* 0x0000000001067983 */ /* 0x000ea20000300800 */
[----:B------:R-:W-:Y:S02]  /*130b0*/  VIADD R5, R3, 0x29840 ;  /* 0x0002984003057836 */ /* 0x000fe40000000000 */
[C---:B------:R-:W-:Y:S02]  /*130c0*/  VIADD R0, R18.reuse, 0x1 ;  /* 0x0000000112007836 */ /* 0x040fe40000000000 */
[----:B------:R-:W-:-:S03]  /*130d0*/  IMAD R7, R18, 0x8, R5 ;  /* 0x0000000812077824 */ /* 0x000fc600078e0205 */
[----:B------:R-:W-:-:S04]  /*130e0*/  ISETP.NE.AND P2, PT, R0, 0x2, PT ;  /* 0x000000020000780c */ /* 0x000fc80003f45270 */
[----:B------:R-:W-:Y:S02]  /*130f0*/  SEL R2, RZ, 0x1, P2 ;  /* 0x00000001ff027807 */ /* 0x000fe40001000000 */
[C---:B--2---:R-:W-:Y:S02]  /*13100*/  SHF.L.U32 R4, R6.reuse, 0x1f, RZ ;  /* 0x0000001f06047819 */ /* 0x044fe400000006ff */
[----:B------:R-:W-:Y:S02]  /*13110*/  LOP3.LUT R6, R6, R2, RZ, 0x3c, !PT ;  /* 0x0000000206067212 */ /* 0x000fe400078e3cff */
[----:B------:R-:W0:Y:S01]  /*13120*/  SYNCS.PHASECHK.TRANS64.TRYWAIT P1, [R7+URZ], R4 ;  /* 0x00000004070075a7 */ /* 0x000e22000802017f */
[----:B------:R-:W-:Y:S02]  /*13130*/  SEL R2, R0, RZ, P2 ;  /* 0x000000ff00027207 */ /* 0x000fe40001000000 */
[----:B------:R-:W-:-:S03]  /*13140*/  SHF.L.U32 R0, R6, 0x1f, RZ ;  /* 0x0000001f06007819 */ /* 0x000fc600000006ff */
[----:B------:R-:W-:Y:S01]  /*13150*/  IMAD R5, R2, 0x8, R5 ;  /* 0x0000000802057824 */ /* 0x000fe200078e0205 */
[----:B0-----:R-:W-:Y:S06]  /*13160*/  @!P1 BRA `(.L_x_269) ;  /* 0x0000000c00789947 */ /* 0x001fec0003800000 */
.L_x_309:
[----:B------:R-:W1:Y:S02]  /*13170*/  SYNCS.PHASECHK.TRANS64.TRYWAIT P1, [R5+URZ], R0 ;  /* 0x00000000050075a7 */ /* 0x000e64000802017f */
[----:B-1----:R-:W-:Y:S05]  /*13180*/  @!P1 BRA `(.L_x_270) ;  /* 0x0000000c00849947 */ /* 0x002fea0003800000 */
.L_x_310:
[----:B------:R-:W-:Y:S05]  /*13190*/  @!P0 BRA `(.L_x_271) ;  /* 0x0000000000048947 */ /* 0x000fea0003800000 */
[----:B------:R-:W-:Y:S01]  /*131a0*/  BPT.TRAP 0x1 ;  /* 0x000000040000795c */ /* 0x000fe20000300000 */
.L_x_271:
[----:B-1----:R-:W-:-:S04]  /*131b0*/  IMAD R5, R18, 0x8, R3 ;  /* 0x0000000812057824 */ /* 0x002fc800078e0203 */
[----:B------:R-:W1:Y:S02]  /*131c0*/  SYNCS.PHASECHK.TRANS64.TRYWAIT P1, [R5+URZ+0x29860], R4 ;  /* 0x02986004050075a7 */ /* 0x000e64000802017f */
[----:B-1----:R-:W-:Y:S05]  /*131d0*/  @!P1 BRA `(.L_x_272) ;  /* 0x0000000c00849947 */ /* 0x002fea0003800000 */
.L_x_311:
[----:B------:R-:W-:Y:S05]  /*131e0*/  @!P0 BRA `(.L_x_273) ;  /* 0x0000000000048947 */ /* 0x000fea0003800000 */
[----:B------:R-:W-:Y:S01]  /*131f0*/  BPT.TRAP 0x1 ;  /* 0x000000040000795c */ /* 0x000fe20000300000 */
.L_x_273:
[----:B------:R-:W-:-:S04]  /*13200*/  IMAD R3, R2, 0x8, R3 ;  /* 0x0000000802037824 */ /* 0x000fc800078e0203 */
[----:B------:R-:W2:Y:S02]  /*13210*/  SYNCS.PHASECHK.TRANS64.TRYWAIT P1, [R3+URZ+0x29860], R0 ;  /* 0x02986000030075a7 */ /* 0x000ea4000802017f */
[----:B--2---:R-:W-:Y:S05]  /*13220*/  @!P1 BRA `(.L_x_274) ;  /* 0x0000000c00849947 */ /* 0x004fea0003800000 */
.L_x_312:
[----:B------:R-:W-:Y:S05]  /*13230*/  @!P0 BRA `(.L_x_275) ;  /* 0x0000000000048947 */ /* 0x000fea0003800000 */
[----:B------:R-:W-:Y:S01]  /*13240*/  BPT.TRAP 0x1 ;  /* 0x000000040000795c */ /* 0x000fe20000300000 */
.L_x_275:
[----:B------:R-:W3:Y:S02]  /*13250*/  SYNCS.PHASECHK.TRANS64.TRYWAIT P0, [R5+URZ+0x29880], R4 ;  /* 0x02988004050075a7 */ /* 0x000ee4000800017f */
[----:B---3--:R-:W-:Y:S05]  /*13260*/  @!P0 BRA `(.L_x_276) ;  /* 0x0000000c00888947 */ /* 0x008fea0003800000 */
.L_x_277:
[----:B----4-:R4:W0:Y:S02]  /*13270*/  SYNCS.PHASECHK.TRANS64.TRYWAIT P0, [R3+URZ+0x29880], R0 ;  /* 0x02988000030075a7 */ /* 0x010824000800017f */
[----:B0-----:R-:W-:Y:S05]  /*13280*/  @!P0 NANOSLEEP.SYNCS 0x989680 ;  /* 0x009896800000895d */ /* 0x001fea0003900000 */
[----:B------:R-:W0:Y:S02]  /*13290*/  @!P0 SYNCS.PHASECHK.TRANS64 P0, [R3+URZ+0x29880], R0 ;  /* 0x02988000030085a7 */ /* 0x000e24000800007f */
[----:B0-----:R-:W-:Y:S05]  /*132a0*/  @!P0 BRA `(.L_x_277) ;  /* 0xfffffffc00f08947 */ /* 0x001fea000383ffff */
.L_x_266:
[----:B------:R-:W-:Y:S05]  /*132b0*/  BSYNC B0 ;  /* 0x0000000000007941 */ /* 0x000fea0003800000 */
.L_x_265:
[----:B------:R-:W-:Y:S05]  /*132c0*/  EXIT ;  /* 0x000000000000794d */ /* 0x000fea0003800000 */
.L_x_140:
[----:B0-----:R0:W1:Y:S02]  /*132d0*/  SYNCS.PHASECHK.TRANS64.TRYWAIT P1, [R4+URZ+0x29800], R9 ;  /* 0x02980009040075a7 */ /* 0x001064000802017f */
[----:B-1----:R-:W-:Y:S05]  /*132e0*/  @!P1 NANOSLEEP.SYNCS 0x989680 ;  /* 0x009896800000995d */ /* 0x002fea0003900000 */
[----:B------:R-:W1:Y:S02]  /*132f0*/  @!P1 SYNCS.PHASECHK.TRANS64 P1, [R4+URZ+0x29800], R9 ;  /* 0x02980009040095a7 */ /* 0x000e64000802007f */
[----:B-1----:R-:W-:Y:S05]  /*13300*/  @!P1 BRA `(.L_x_140) ;  /* 0xfffffffc00f09947 */ /* 0x002fea000383ffff */
[----:B------:R-:W-:Y:S05]  /*13310*/  BRA `(.L_x_278) ;  /* 0xfffffee800b07947 */ /* 0x000fea000383ffff */
.L_x_144:
[----:B--2---:R2:W3:Y:S02]  /*13320*/  SYNCS.PHASECHK.TRANS64.TRYWAIT P2, [R6+URZ+0x29830], R7 ;  /* 0x02983007060075a7 */ /* 0x0044e4000804017f */
[----:B---3--:R-:W-:Y:S05]  /*13330*/  @!P2 NANOSLEEP.SYNCS 0x989680 ;  /* 0x009896800000a95d */ /* 0x008fea0003900000 */
[----:B------:R-:W3:Y:S02]  /*13340*/  @!P2 SYNCS.PHASECHK.TRANS64 P2, [R6+URZ+0x29830], R7 ;  /* 0x029830070600a5a7 */ /* 0x000ee4000804007f */
[----:B---3--:R-:W-:Y:S05]  /*13350*/  @!P2 BRA `(.L_x_144) ;  /* 0xfffffffc00f0a947 */ /* 0x008fea000383ffff */
[----:B------:R-:W-:Y:S05]  /*13360*/  BRA `(.L_x_143) ;  /* 0xfffffee800d87947 */ /* 0x000fea000383ffff */
.L_x_149:
[----:B-1----:R-:W-:-:S04]  /*13370*/  IMAD.U32 R5, RZ, RZ, UR6 ;  /* 0x00000006ff057e24 */ /* 0x002fc8000f8e00ff */
[----:B------:R1:W2:Y:S03]  /*13380*/  SYNCS.PHASECHK.TRANS64.TRYWAIT P1, [R5+URZ+0x29830], R4 ;  /* 0x02983004050075a7 */ /* 0x0002a6000802017f */
[----:B--2---:R-:W-:Y:S05]  /*13390*/  @!P1 NANOSLEEP.SYNCS 0x989680 ;  /* 0x009896800000995d */ /* 0x004fea0003900000 */
[----:B------:R-:W2:Y:S02]  /*133a0*/  @!P1 SYNCS.PHASECHK.TRANS64 P1, [R5+URZ+0x29830], R4 ;  /* 0x02983004050095a7 */ /* 0x000ea4000802007f */
[----:B--2---:R-:W-:Y:S05]  /*133b0*/  @!P1 BRA `(.L_x_149) ;  /* 0xfffffffc00ec9947 */ /* 0x004fea000383ffff */
[----:B------:R-:W-:Y:S05]  /*133c0*/  BRA `(.L_x_146) ;  /* 0xffffff28001c7947 */ /* 0x000fea000383ffff */
.L_x_153:
[----:B-1----:R-:W-:-:S04]  /*133d0*/  IMAD.U32 R5, RZ, RZ, UR6 ;  /* 0x00000006ff057e24 */ /* 0x002fc8000f8e00ff */
[----:B------:R1:W2:Y:S03]  /*133e0*/  SYNCS.PHASECHK.TRANS64.TRYWAIT P1, [R5+URZ+0x29850], R4 ;  /* 0x02985004050075a7 */ /* 0x0002a6000802017f */
[----:B--2---:R-:W-:Y:S05]  /*133f0*/  @!P1 NANOSLEEP.SYNCS 0x989680 ;  /* 0x009896800000995d */ /* 0x004fea0003900000 */
[----:B------:R-:W2:Y:S02]  /*13400*/  @!P1 SYNCS.PHASECHK.TRANS64 P1, [R5+URZ+0x29850], R4 ;  /* 0x02985004050095a7 */ /* 0x000ea4000802007f */
[----:B--2---:R-:W-:Y:S05]  /*13410*/  @!P1 BRA `(.L_x_153) ;  /* 0xfffffffc00ec9947 */ /* 0x004fea000383ffff */
[----:B------:R-:W-:Y:S05]  /*13420*/  BRA `(.L_x_150) ;  /* 0xffffff3400307947 */ /* 0x000fea000383ffff */
.L_x_159:
[----:B-1----:R1:W2:Y:S02]  /*13430*/  SYNCS.PHASECHK.TRANS64.TRYWAIT P1, [R21+URZ+0x29850], R0 ;  /* 0x02985000150075a7 */ /* 0x0022a4000802017f */
[----:B--2---:R-:W-:Y:S05]  /*13440*/  @!P1 NANOSLEEP.SYNCS 0x989680 ;  /* 0x009896800000995d */ /* 0x004fea0003900000 */
[----:B------:R-:W2:Y:S02]  /*13450*/  @!P1 SYNCS.PHASECHK.TRANS64 P1, [R21+URZ+0x29850], R0 ;  /* 0x02985000150095a7 */ /* 0x000ea4000802007f */
[----:B--2---:R-:W-:Y:S05]  /*13460*/  @!P1 BRA `(.L_x_159) ;  /* 0xfffffffc00f09947 */ /* 0x004fea000383ffff */
[----:B------:R-:W-:Y:S05]  /*13470*/  BRA `(.L_x_158) ;  /* 0xffffff5c00c47947 */ /* 0x000fea000383ffff */
.L_x_207:
[----:B------:R-:W-:Y:S02]  /*13480*/  IMAD.MOV.U32 R13, RZ, RZ, R0 ;  /* 0x000000ffff0d7224 */ /* 0x000fe400078e0000 */
[----:B------:R-:W-:Y:S02]  /*13490*/  IMAD.MOV.U32 R12, RZ, RZ, RZ ;  /* 0x000000ffff0c7224 */ /* 0x000fe400078e00ff */
[----:B------:R-:W-:Y:S02]  /*134a0*/  IMAD.MOV.U32 R11, RZ, RZ, 0x1f ;  /* 0x0000001fff0b7424 */ /* 0x000fe400078e00ff */
[----:B------:R-:W-:-:S07]  /*134b0*/  IMAD.MOV.U32 R15, RZ, RZ, -0x1 ;  /* 0xffffffffff0f7424 */ /* 0x000fce00078e00ff */
[----:B--2---:R-:W-:Y:S05]  /*134c0*/  WARPSYNC.COLLECTIVE R15, `(.L_x_279) ;  /* 0x000000000f087348 */ /* 0x004fea0003c00000 */
[----:B------:R0:W1:Y:S02]  /*134d0*/  SHFL.IDX P6, R14, R13, R12, R11 ;  /* 0x0000000c0d0e7389 */ /* 0x00006400000c000b */
[----:B012---:R-:W-:Y:S01]  /*134e0*/  ENDCOLLECTIVE ;  /* 0x000000000000791b */ /* 0x007fe20003800000 */
.L_x_279:
[----:B------:R-:W-:Y:S05]  /*134f0*/  BRA `(.L_x_280) ;  /* 0xffffffc400087947 */ /* 0x000fea000383ffff */
.L_x_209:
[----:B------:R-:W-:Y:S01]  /*13500*/  BSSY B0, `(.L_x_281) ;  /* 0x0000006000007945 */ /* 0x000fe20003800000 */
[----:B------:R-:W-:-:S07]  /*13510*/  IMAD.MOV.U32 R15, RZ, RZ, -0x1 ;  /* 0xffffffffff0f7424 */ /* 0x000fce00078e00ff */
[----:B--2---:R-:W-:Y:S05]  /*13520*/  WARPSYNC.COLLECTIVE R15, `(.L_x_282) ;  /* 0x000000000f0c7348 */ /* 0x004fea0003c00000 */
[----:B------:R-:W-:Y:S02]  /*13530*/  ELECT P6, UR62, PT ;  /* 0x00000000003e782f */ /* 0x000fe400038c0000 */
[----:B------:R-:W-:Y:S01]  /*13540*/  MOV R14, UR62 ;  /* 0x0000003e000e7c02 */ /* 0x000fe20008000f00 */
[----:B--2---:R-:W-:Y:S10]  /*13550*/  ENDCOLLECTIVE ;  /* 0x000000000000791b */ /* 0x004ff40003800000 */
.L_x_282:
[----:B------:R-:W-:Y:S05]  /*13560*/  BSYNC B0 ;  /* 0x0000000000007941 */ /* 0x000fea0003800000 */
.L_x_281:
[----:B------:R-:W-:Y:S05]  /*13570*/  BRA `(.L_x_283) ;  /* 0xffffffc400147947 */ /* 0x000fea000383ffff */
.L_x_211:
[----:B0-----:R0:W1:Y:S02]  /*13580*/  SYNCS.PHASECHK.TRANS64.TRYWAIT P0, [R2+URZ+0x29880], R3 ;  /* 0x02988003020075a7 */ /* 0x001064000800017f */
[----:B-1----:R-:W-:Y:S05]  /*13590*/  @!P0 NANOSLEEP.SYNCS 0x989680 ;  /* 0x009896800000895d */ /* 0x002fea0003900000 */
[----:B------:R-:W1:Y:S02]  /*135a0*/  @!P0 SYNCS.PHASECHK.TRANS64 P0, [R2+URZ+0x29880], R3 ;  /* 0x02988003020085a7 */ /* 0x000e64000800007f */
[----:B-1----:R-:W-:Y:S05]  /*135b0*/  @!P0 BRA `(.L_x_211) ;  /* 0xfffffffc00f08947 */ /* 0x002fea000383ffff */
[----:B------:R-:W-:Y:S05]  /*135c0*/  BRA `(.L_x_284) ;  /* 0xffffffc400747947 */ /* 0x000fea000383ffff */
.L_x_213:
[----:B-1----:R1:W2:Y:S02]  /*135d0*/  SYNCS.PHASECHK.TRANS64.TRYWAIT P0, [R2+URZ+0x29840], R3 ;  /* 0x02984003020075a7 */ /* 0x0022a4000800017f */
[----:B--2---:R-:W-:Y:S05]  /*135e0*/  @!P0 NANOSLEEP.SYNCS 0x989680 ;  /* 0x009896800000895d */ /* 0x004fea0003900000 */
[----:B------:R-:W2:Y:S02]  /*135f0*/  @!P0 SYNCS.PHASECHK.TRANS64 P0, [R2+URZ+0x29840], R3 ;  /* 0x02984003020085a7 */ /* 0x000ea4000800007f */
[----:B--2---:R-:W-:Y:S05]  /*13600*/  @!P0 BRA `(.L_x_213) ;  /* 0xfffffffc00f08947 */ /* 0x004fea000383ffff */
[----:B------:R-:W-:Y:S05]  /*13610*/  BRA `(.L_x_285) ;  /* 0xffffffc400c47947 */ /* 0x000fea000383ffff */
.L_x_217:
[----:B------:R0:W5:Y:S01]  /*13620*/  LDL.LU R8, [R1+0x1c] ;  /* 0x00001c0001087983 */ /* 0x0001620000300800 */
[----:B------:R-:W-:Y:S01]  /*13630*/  IMAD.MOV.U32 R13, RZ, RZ, R0 ;  /* 0x000000ffff0d7224 */ /* 0x000fe200078e0000 */
[----:B------:R-:W-:Y:S01]  /*13640*/  LOP3.LUT R7, R7, 0x7f, RZ, 0xc0, !PT ;  /* 0x0000007f07077812 */ /* 0x000fe200078ec0ff */
[----:B------:R-:W-:Y:S02]  /*13650*/  IMAD.MOV.U32 R12, RZ, RZ, RZ ;  /* 0x000000ffff0c7224 */ /* 0x000fe400078e00ff */
[----:B------:R-:W-:Y:S01]  /*13660*/  IMAD.MOV.U32 R11, RZ, RZ, 0x1c1f ;  /* 0x00001c1fff0b7424 */ /* 0x000fe200078e00ff */
[----:B------:R-:W-:Y:S01]  /*13670*/  SHF.R.U32.HI R2, RZ, 0x2, R7 ;  /* 0x00000002ff027819 */ /* 0x000fe20000011607 */
[----:B------:R-:W-:-:S04]  /*13680*/  IMAD.MOV.U32 R15, RZ, RZ, -0x1 ;  /* 0xffffffffff0f7424 */ /* 0x000fc800078e00ff */
[----:B0-----:R-:W-:-:S07]  /*13690*/  IMAD.IADD R2, R2, 0x1, R5 ;  /* 0x0000000102027824 */ /* 0x001fce00078e0205 */
[----:B-----5:R-:W-:Y:S05]  /*136a0*/  WARPSYNC.COLLECTIVE R15, `(.L_x_286) ;  /* 0x000000000f087348 */ /* 0x020fea0003c00000 */
[----:B------:R0:W1:Y:S02]  /*136b0*/  SHFL.IDX P6, R14, R13, R12, R11 ;  /* 0x0000000c0d0e7389 */ /* 0x00006400000c000b */
[----:B01---5:R-:W-:Y:S01]  /*136c0*/  ENDCOLLECTIVE ;  /* 0x000000000000791b */ /* 0x023fe20003800000 */
.L_x_286:
[----:B------:R-:W-:Y:S02]  /*136d0*/  IMAD.MOV.U32 R13, RZ, RZ, R4 ;  /* 0x000000ffff0d7224 */ /* 0x000fe400078e0004 */
[----:B------:R-:W-:Y:S02]  /*136e0*/  IMAD R3, R8, R6, RZ ;  /* 0x0000000608037224 */ /* 0x000fe400078e02ff */
[----:B------:R-:W-:-:S07]  /*136f0*/  IMAD.MOV.U32 R6, RZ, RZ, R14 ;  /* 0x000000ffff067224 */ /* 0x000fce00078e000e */
[----:B------:R-:W-:Y:S05]  /*13700*/  WARPSYNC.COLLECTIVE R15, `(.L_x_287) ;  /* 0x000000000f087348 */ /* 0x000fea0003c00000 */
[----:B------:R0:W1:Y:S02]  /*13710*/  SHFL.IDX P6, R14, R13, R12, R11 ;  /* 0x0000000c0d0e7389 */ /* 0x00006400000c000b */
[----:B01----:R-:W-:Y:S01]  /*13720*/  ENDCOLLECTIVE ;  /* 0x000000000000791b */ /* 0x003fe20003800000 */
.L_x_287:
[C---:B------:R-:W-:Y:S01]  /*13730*/  ISETP.GE.AND P4, PT, R2.reuse, R3, PT ;  /* 0x000000030200720c */ /* 0x040fe20003f86270 */
[----:B------:R-:W-:Y:S02]  /*13740*/  VIADD R8, R2, 0x20 ;  /* 0x0000002002087836 */ /* 0x000fe40000000000 */
[----:B------:R-:W-:Y:S02]  /*13750*/  IMAD.MOV.U32 R13, RZ, RZ, R0 ;  /* 0x000000ffff0d7224 */ /* 0x000fe400078e0000 */
[----:B------:R-:W-:Y:S02]  /*13760*/  IMAD.MOV.U32 R12, RZ, RZ, 0x1 ;  /* 0x00000001ff0c7424 */ /* 0x000fe400078e00ff */
[----:B------:R-:W-:-:S07]  /*13770*/  IMAD.MOV.U32 R7, RZ, RZ, R14 ;  /* 0x000000ffff077224 */ /* 0x000fce00078e000e */
[----:B------:R-:W-:Y:S05]  /*13780*/  WARPSYNC.COLLECTIVE R15, `(.L_x_288) ;  /* 0x000000000f087348 */ /* 0x000fea0003c00000 */
[----:B------:R0:W1:Y:S02]  /*13790*/  SHFL.IDX P6, R14, R13, R12, R11 ;  /* 0x0000000c0d0e7389 */ /* 0x00006400000c000b */
[----:B01----:R-:W-:Y:S01]  /*137a0*/  ENDCOLLECTIVE ;  /* 0x000000000000791b */ /* 0x003fe20003800000 */
.L_x_288:
[----:B------:R-:W-:-:S05]  /*137b0*/  @!P4 IADD3 R7, P3, R10, R7, RZ ;  /* 0x000000070a07c210 */ /* 0x000fca0007f7e0ff */
[----:B------:R-:W-:Y:S01]  /*137c0*/  @!P4 IMAD.X R6, RZ, RZ, R6, P3 ;  /* 0x000000ffff06c224 */ /* 0x000fe200018e0606 */
[----:B------:R-:W-:-:S04]  /*137d0*/  ISETP.GE.AND P3, PT, R8, R3, PT ;  /* 0x000000030800720c */ /* 0x000fc80003f66270 */
[----:B------:R-:W-:Y:S01]  /*137e0*/  @!P4 LOP3.LUT R7, R7, R6, RZ, 0x3c, !PT ;  /* 0x000000060707c212 */ /* 0x000fe200078e3cff */
[----:B------:R-:W-:-:S03]  /*137f0*/  IMAD.MOV.U32 R13, RZ, RZ, R4 ;  /* 0x000000ffff0d7224 */ /* 0x000fc600078e0004 */
[----:B------:R-:W-:-:S04]  /*13800*/  @!P4 LOP3.LUT R6, R7, R6, RZ, 0x3c, !PT ;  /* 0x000000060706c212 */ /* 0x000fc800078e3cff */
[----:B------:R-:W-:Y:S01]  /*13810*/  @!P4 LOP3.LUT R7, R7, R6, RZ, 0x3c, !PT ;  /* 0x000000060707c212 */ /* 0x000fe200078e3cff */
[----:B------:R-:W-:-:S07]  /*13820*/  IMAD.MOV.U32 R5, RZ, RZ, R14 ;  /* 0x000000ffff057224 */ /* 0x000fce00078e000e */
[----:B------:R-:W-:Y:S05]  /*13830*/  WARPSYNC.COLLECTIVE R15, `(.L_x_289) ;  /* 0x000000000f087348 */ /* 0x000fea0003c00000 */
[----:B------:R0:W1:Y:S02]  /*13840*/  SHFL.IDX P6, R14, R13, R12, R11 ;  /* 0x0000000c0d0e7389 */ /* 0x00006400000c000b */
[----:B01----:R-:W-:Y:S01]  /*13850*/  ENDCOLLECTIVE ;  /* 0x000000000000791b */ /* 0x003fe20003800000 */
.L_x_289:
[----:B------:R-:W-:Y:S01]  /*13860*/  @!PT LDS RZ, [RZ] ;  /* 0x00000000fffff984 */ /* 0x000fe20000000800 */
[----:B------:R-:W-:Y:S01]  /*13870*/  @!PT LDS RZ, [RZ] ;  /* 0x00000000fffff984 */ /* 0x000fe20000000800 */
[----:B------:R-:W-:Y:S01]  /*13880*/  @!PT LDS RZ, [RZ] ;  /* 0x00000000fffff984 */ /* 0x000fe20000000800 */
[----:B------:R-:W-:Y:S04]  /*13890*/  @!P4 LDGSTS.E.BYPASS.LTC128B.128 [R9+0x14400], desc[UR50][R6.64], !P0 ;  /* 0x144000000609cfae */ /* 0x000fe8000c101d72 */
[----:B------:R-:W-:Y:S04]  /*138a0*/  @!P4 LDGSTS.E.BYPASS.LTC128B.128 [R9+0x16400], desc[UR50][R6.64+0x40], !P1 ;  /* 0x164000400609cfae */ /* 0x000fe8000c901d72 */
[----:B------:R0:W-:Y:S01]  /*138b0*/  @!P4 LDGSTS.E.BYPASS.LTC128B.128 [R9+0x18400], desc[UR50][R6.64+0x80], !P2 ;  /* 0x184000800609cfae */ /* 0x0001e2000d101d72 */
[----:B------:R-:W-:Y:S02]  /*138c0*/  IMAD.MOV.U32 R13, RZ, RZ, R0 ;  /* 0x000000ffff0d7224 */ /* 0x000fe400078e0000 */
[----:B------:R-:W-:-:S02]  /*138d0*/  IMAD.MOV.U32 R12, RZ, RZ, 0x2 ;  /* 0x00000002ff0c7424 */ /* 0x000fc400078e00ff */
[----:B0-----:R-:W-:-:S07]  /*138e0*/  IMAD.MOV.U32 R6, RZ, RZ, R14 ;  /* 0x000000ffff067224 */ /* 0x001fce00078e000e */
[----:B------:R-:W-:Y:S05]  /*138f0*/  WARPSYNC.COLLECTIVE R15, `(.L_x_290) ;  /* 0x000000000f087348 */ /* 0x000fea0003c00000 */
[----:B------:R0:W1:Y:S02]  /*13900*/  SHFL.IDX P6, R14, R13, R12, R11 ;  /* 0x0000000c0d0e7389 */ /* 0x00006400000c000b */
[----:B01----:R-:W-:Y:S01]  /*13910*/  ENDCOLLECTIVE ;  /* 0x000000000000791b */ /* 0x003fe20003800000 */
.L_x_290:
[----:B------:R-:W-:-:S05]  /*13920*/  @!P3 IADD3 R6, P4, R10, R6, RZ ;  /* 0x000000060a06b210 */ /* 0x000fca0007f9e0ff */
[----:B------:R-:W-:-:S04]  /*13930*/  @!P3 IMAD.X R5, RZ, RZ, R5, P4 ;  /* 0x000000ffff05b224 */ /* 0x000fc800020e0605 */
[----:B------:R-:W-:Y:S02]  /*13940*/  @!P3 IMAD.MOV.U32 R7, RZ, RZ, R5 ;  /* 0x000000ffff07b224 */ /* 0x000fe400078e0005 */
[----:B------:R-:W-:Y:S02]  /*13950*/  VIADD R5, R2, 0x40 ;  /* 0x0000004002057836 */ /* 0x000fe40000000000 */
[----:B------:R-:W-:Y:S01]  /*13960*/  IMAD.MOV.U32 R13, RZ, RZ, R4 ;  /* 0x000000ffff0d7224 */ /* 0x000fe200078e0004 */
[----:B------:R-:W-:Y:S01]  /*13970*/  @!PT LDS RZ, [RZ] ;  /* 0x00000000fffff984 */ /* 0x000fe20000000800 */
[----:B------:R-:W-:Y:S01]  /*13980*/  @!PT LDS RZ, [RZ] ;  /* 0x00000000fffff984 */ /* 0x000fe20000000800 */
[----:B------:R-:W-:Y:S01]  /*13990*/  @!PT LDS RZ, [RZ] ;  /* 0x00000000fffff984 */ /* 0x000fe20000000800 */
[----:B------:R0:W-:Y:S04]  /*139a0*/  @!P3 LDGSTS.E.BYPASS.LTC128B.128 [R9+0x14c00], desc[UR50][R6.64], !P0 ;  /* 0x14c000000609bfae */ /* 0x0001e8000c101d72 */
[----:B------:R0:W-:Y:S04]  /*139b0*/  @!P3 LDGSTS.E.BYPASS.LTC128B.128 [R9+0x16c00], desc[UR50][R6.64+0x40], !P1 ;  /* 0x16c000400609bfae */ /* 0x0001e8000c901d72 */
[----:B------:R0:W-:Y:S01]  /*139c0*/  @!P3 LDGSTS.E.BYPASS.LTC128B.128 [R9+0x18c00], desc[UR50][R6.64+0x80], !P2 ;  /* 0x18c000800609bfae */ /* 0x0001e2000d101d72 */
[----:B------:R-:W-:Y:S01]  /*139d0*/  ISETP.GE.AND P3, PT, R5, R3, PT ;  /* 0x000000030500720c */ /* 0x000fe20003f66270 */
[----:B------:R-:W-:-:S12]  /*139e0*/  IMAD.MOV.U32 R5, RZ, RZ, R14 ;  /* 0x000000ffff057224 */ /* 0x000fd800078e000e */
[----:B0-----:R-:W-:Y:S05]  /*139f0*/  WARPSYNC.COLLECTIVE R15, `(.L_x_291) ;  /* 0x000000000f087348 */ /* 0x001fea0003c00000 */
[----:B------:R1:W2:Y:S02]  /*13a00*/  SHFL.IDX P6, R14, R13, R12, R11 ;  /* 0x0000000c0d0e7389 */ /* 0x0002a400000c000b */
[----:B012---:R-:W-:Y:S01]  /*13a10*/  ENDCOLLECTIVE ;  /* 0x000000000000791b */ /* 0x007fe20003800000 */
.L_x_291:
[----:B------:R-:W-:Y:S02]  /*13a20*/  IMAD.MOV.U32 R13, RZ, RZ, R0 ;  /* 0x000000ffff0d7224 */ /* 0x000fe400078e0000 */
[----:B------:R-:W-:Y:S02]  /*13a30*/  IMAD.MOV.U32 R12, RZ, RZ, 0x3 ;  /* 0x00000003ff0c7424 */ /* 0x000fe400078e00ff */
[----:B------:R-:W-:-:S07]  /*13a40*/  IMAD.MOV.U32 R6, RZ, RZ, R14 ;  /* 0x000000ffff067224 */ /* 0x000fce00078e000e */
[----:B------:R-:W-:Y:S05]  /*13a50*/  WARPSYNC.COLLECTIVE R15, `(.L_x_292) ;  /* 0x000000000f087348 */ /* 0x000fea0003c00000 */
[----:B------:R0:W1:Y:S02]  /*13a60*/  SHFL.IDX P6, R14, R13, R12, R11 ;  /* 0x0000000c0d0e7389 */ /* 0x00006400000c000b */
[----:B01----:R-:W-:Y:S01]  /*13a70*/  ENDCOLLECTIVE ;  /* 0x000000000000791b */ /* 0x003fe20003800000 */
.L_x_292:
[----:B------:R-:W-:-:S05]  /*13a80*/  @!P3 IADD3 R6, P4, R10, R6, RZ ;  /* 0x000000060a06b210 */ /* 0x000fca0007f9e0ff */
[----:B------:R-:W-:-:S04]  /*13a90*/  @!P3 IMAD.X R5, RZ, RZ, R5, P4 ;  /* 0x000000ffff05b224 */ /* 0x000fc800020e0605 */
[----:B------:R-:W-:Y:S02]  /*13aa0*/  @!P3 IMAD.MOV.U32 R7, RZ, RZ, R5 ;  /* 0x000000ffff07b224 */ /* 0x000fe400078e0005 */
[----:B------:R-:W-:-:S03]  /*13ab0*/  IMAD.MOV.U32 R13, RZ, RZ, R4 ;  /* 0x000000ffff0d7224 */ /* 0x000fc600078e0004 */
[----:B------:R-:W-:Y:S01]  /*13ac0*/  @!PT LDS RZ, [RZ] ;  /* 0x00000000fffff984 */ /* 0x000fe20000000800 */
[----:B------:R-:W-:Y:S01]  /*13ad0*/  @!PT LDS RZ, [RZ] ;  /* 0x00000000fffff984 */ /* 0x000fe20000000800 */
[----:B------:R-:W-:Y:S01]  /*13ae0*/  @!PT LDS RZ, [RZ] ;  /* 0x00000000fffff984 */ /* 0x000fe20000000800 */
[----:B------:R0:W-:Y:S04]  /*13af0*/  @!P3 LDGSTS.E.BYPASS.LTC128B.128 [R9+0x15400], desc[UR50][R6.64], !P0 ;  /* 0x154000000609bfae */ /* 0x0001e8000c101d72 */
[----:B------:R0:W-:Y:S01]  /*13b00*/  @!P3 LDGSTS.E.BYPASS.LTC128B.128 [R9+0x17400], desc[UR50][R6.64+0x40], !P1 ;  /* 0x174000400609bfae */ /* 0x0001e2000c901d72 */
[----:B------:R-:W-:-:S03]  /*13b10*/  IMAD.MOV.U32 R0, RZ, RZ, R14 ;  /* 0x000000ffff007224 */ /* 0x000fc600078e000e */
[----:B------:R0:W-:Y:S04]  /*13b20*/  @!P3 LDGSTS.E.BYPASS.LTC128B.128 [R9+0x19400], desc[UR50][R6.64+0x80], !P2 ;  /* 0x194000800609bfae */ /* 0x0001e8000d101d72 */
[----:B0-----:R-:W-:Y:S05]  /*13b30*/  WARPSYNC.COLLECTIVE R15, `(.L_x_293) ;  /* 0x000000000f087348 */ /* 0x001fea0003c00000 */
[----:B------:R1:W2:Y:S02]  /*13b40*/  SHFL.IDX P6, R14, R13, R12, R11 ;  /* 0x0000000c0d0e7389 */ /* 0x0002a400000c000b */
[----:B012---:R-:W-:Y:S01]  /*13b50*/  ENDCOLLECTIVE ;  /* 0x000000000000791b */ /* 0x007fe20003800000 */
.L_x_293:
[----:B------:R-:W-:Y:S01]  /*13b60*/  IMAD.MOV.U32 R4, RZ, RZ, R14 ;  /* 0x000000ffff047224 */ /* 0x000fe200078e000e */
[----:B------:R-:W-:Y:S06]  /*13b70*/  BRA `(.L_x_294) ;  /* 0xffffffcc00207947 */ /* 0x000fec000383ffff */
.L_x_222:
[----:B-1----:R1:W2:Y:S02]  /*13b80*/  SYNCS.PHASECHK.TRANS64.TRYWAIT P0, [R17+URZ+0x29820], R0 ;  /* 0x02982000110075a7 */ /* 0x0022a4000800017f */
[----:B--2---:R-:W-:Y:S05]  /*13b90*/  @!P0 NANOSLEEP.SYNCS 0x989680 ;  /* 0x009896800000895d */ /* 0x004fea0003900000 */
[----:B------:R-:W2:Y:S02]  /*13ba0*/  @!P0 SYNCS.PHASECHK.TRANS64 P0, [R17+URZ+0x29820], R0 ;  /* 0x02982000110085a7 */ /* 0x000ea4000800007f */
[----:B--2---:R-:W-:Y:S05]  /*13bb0*/  @!P0 BRA `(.L_x_222) ;  /* 0xfffffffc00f08947 */ /* 0x004fea000383ffff */
[----:B------:R-:W-:Y:S05]  /*13bc0*/  BRA `(.L_x_295) ;  /* 0xffffffcc00907947 */ /* 0x000fea000383ffff */
.L_x_228:
[----:B--2---:R2:W3:Y:S02]  /*13bd0*/  SYNCS.PHASECHK.TRANS64.TRYWAIT P0, [R5+URZ+0x29880], R4 ;  /* 0x02988004050075a7 */ /* 0x0044e4000800017f */
[----:B---3--:R-:W-:Y:S05]  /*13be0*/  @!P0 NANOSLEEP.SYNCS 0x989680 ;  /* 0x009896800000895d */ /* 0x008fea0003900000 */
[----:B------:R-:W3:Y:S02]  /*13bf0*/  @!P0 SYNCS.PHASECHK.TRANS64 P0, [R5+URZ+0x29880], R4 ;  /* 0x02988004050085a7 */ /* 0x000ee4000800007f */
[----:B---3--:R-:W-:Y:S05]  /*13c00*/  @!P0 BRA `(.L_x_228) ;  /* 0xfffffffc00f08947 */ /* 0x008fea000383ffff */
[----:B------:R-:W-:Y:S05]  /*13c10*/  BRA `(.L_x_296) ;  /* 0xffffffd000447947 */ /* 0x000fea000383ffff */
.L_x_233:
[----:B---3--:R3:W4:Y:S02]  /*13c20*/  SYNCS.PHASECHK.TRANS64.TRYWAIT P0, [R5+URZ+0x29840], R4 ;  /* 0x02984004050075a7 */ /* 0x008724000800017f */
[----:B----4-:R-:W-:Y:S05]  /*13c30*/  @!P0 NANOSLEEP.SYNCS 0x989680 ;  /* 0x009896800000895d */ /* 0x010fea0003900000 */
[----:B------:R-:W4:Y:S02]  /*13c40*/  @!P0 SYNCS.PHASECHK.TRANS64 P0, [R5+URZ+0x29840], R4 ;  /* 0x02984004050085a7 */ /* 0x000f24000800007f */
[----:B----4-:R-:W-:Y:S05]  /*13c50*/  @!P0 BRA `(.L_x_233) ;  /* 0xfffffffc00f08947 */ /* 0x010fea000383ffff */
[----:B------:R-:W-:Y:S05]  /*13c60*/  BRA `(.L_x_297) ;  /* 0xffffffd000c07947 */ /* 0x000fea000383ffff */
.L_x_241:
[----:B--2---:R2:W3:Y:S02]  /*13c70*/  SYNCS.PHASECHK.TRANS64.TRYWAIT P0, [R19+URZ+0x29870], R4 ;  /* 0x02987004130075a7 */ /* 0x0044e4000800017f */
[----:B---3--:R-:W-:Y:S05]  /*13c80*/  @!P0 NANOSLEEP.SYNCS 0x989680 ;  /* 0x009896800000895d */ /* 0x008fea0003900000 */
[----:B------:R-:W3:Y:S02]  /*13c90*/  @!P0 SYNCS.PHASECHK.TRANS64 P0, [R19+URZ+0x29870], R4 ;  /* 0x02987004130085a7 */ /* 0x000ee4000800007f */
[----:B---3--:R-:W-:Y:S05]  /*13ca0*/  @!P0 BRA `(.L_x_241) ;  /* 0xfffffffc00f08947 */ /* 0x008fea000383ffff */
[----:B------:R-:W-:Y:S05]  /*13cb0*/  BRA `(.L_x_298) ;  /* 0xffffffd400d87947 */ /* 0x000fea000383ffff */
.L_x_243:
[----:B---3--:R3:W4:Y:S02]  /*13cc0*/  SYNCS.PHASECHK.TRANS64.TRYWAIT P0, [R19+URZ+0x29860], R0 ;  /* 0x02986000130075a7 */ /* 0x008724000800017f */
[----:B----4-:R-:W-:Y:S05]  /*13cd0*/  @!P0 NANOSLEEP.SYNCS 0x989680 ;  /* 0x009896800000895d */ /* 0x010fea0003900000 */
[----:B------:R-:W4:Y:S02]  /*13ce0*/  @!P0 SYNCS.PHASECHK.TRANS64 P0, [R19+URZ+0x29860], R0 ;  /* 0x02986000130085a7 */ /* 0x000f24000800007f */
[----:B----4-:R-:W-:Y:S05]  /*13cf0*/  @!P0 BRA `(.L_x_243) ;  /* 0xfffffffc00f08947 */ /* 0x010fea000383ffff */
[----:B------:R-:W-:Y:S05]  /*13d00*/  BRA `(.L_x_299) ;  /* 0xffffffd400e07947 */ /* 0x000fea000383ffff */
.L_x_250:
[----:B0-----:R0:W1:Y:S02]  /*13d10*/  SYNCS.PHASECHK.TRANS64.TRYWAIT P1, [R16+URZ+0x29870], R3 ;  /* 0x02987003100075a7 */ /* 0x001064000802017f */
[----:B-1----:R-:W-:Y:S05]  /*13d20*/  @!P1 NANOSLEEP.SYNCS 0x989680 ;  /* 0x009896800000995d */ /* 0x002fea0003900000 */
[----:B------:R-:W1:Y:S02]  /*13d30*/  @!P1 SYNCS.PHASECHK.TRANS64 P1, [R16+URZ+0x29870], R3 ;  /* 0x02987003100095a7 */ /* 0x000e64000802007f */
[----:B-1----:R-:W-:Y:S05]  /*13d40*/  @!P1 BRA `(.L_x_250) ;  /* 0xfffffffc00f09947 */ /* 0x002fea000383ffff */
[----:B------:R-:W-:Y:S05]  /*13d50*/  BRA `(.L_x_300) ;  /* 0xffffffdc00b87947 */ /* 0x000fea000383ffff */
.L_x_252:
[----:B0-----:R0:W1:Y:S02]  /*13d60*/  SYNCS.PHASECHK.TRANS64.TRYWAIT P1, [R16+URZ+0x29860], R3 ;  /* 0x02986003100075a7 */ /* 0x001064000802017f */
[----:B-1----:R-:W-:Y:S05]  /*13d70*/  @!P1 NANOSLEEP.SYNCS 0x989680 ;  /* 0x009896800000995d */ /* 0x002fea0003900000 */
[----:B------:R-:W1:Y:S02]  /*13d80*/  @!P1 SYNCS.PHASECHK.TRANS64 P1, [R16+URZ+0x29860], R3 ;  /* 0x02986003100095a7 */ /* 0x000e64000802007f */
[----:B-1----:R-:W-:Y:S05]  /*13d90*/  @!P1 BRA `(.L_x_252) ;  /* 0xfffffffc00f09947 */ /* 0x002fea000383ffff */
[----:B------:R-:W-:Y:S05]  /*13da0*/  BRA `(.L_x_301) ;  /* 0xffffffdc00c07947 */ /* 0x000fea000383ffff */
.L_x_263:
[----:B0-----:R0:W1:Y:S02]  /*13db0*/  SYNCS.PHASECHK.TRANS64.TRYWAIT P0, [R3+URZ+0x29820], R0 ;  /* 0x02982000030075a7 */ /* 0x001064000800017f */
[----:B-1----:R-:W-:Y:S05]  /*13dc0*/  @!P0 NANOSLEEP.SYNCS 0x989680 ;  /* 0x009896800000895d */ /* 0x002fea0003900000 */
[----:B------:R-:W1:Y:S02]  /*13dd0*/  @!P0 SYNCS.PHASECHK.TRANS64 P0, [R3+URZ+0x29820], R0 ;  /* 0x02982000030085a7 */ /* 0x000e64000800007f */
[----:B-1----:R-:W-:Y:S05]  /*13de0*/  @!P0 BRA `(.L_x_263) ;  /* 0xfffffffc00f08947 */ /* 0x002fea000383ffff */
[----:B------:R-:W-:Y:S05]  /*13df0*/  BRA `(.L_x_302) ;  /* 0xfffffff0005c7947 */ /* 0x000fea000383ffff */
.L_x_264:
[----:B------:R-:W1:Y:S01]  /*13e00*/  S2R R2, SR_TID.X ;  /* 0x0000000000027919 */ /* 0x000e620000002100 */
[----:B------:R-:W-:Y:S01]  /*13e10*/  BSSY B0, `(.L_x_303) ;  /* 0x000000a000007945 */ /* 0x000fe20003800000 */
[----:B------:R-:W-:Y:S02]  /*13e20*/  IMAD.MOV.U32 R12, RZ, RZ, RZ ;  /* 0x000000ffff0c7224 */ /* 0x000fe400078e00ff */
[----:B------:R-:W-:Y:S02]  /*13e30*/  IMAD.MOV.U32 R11, RZ, RZ, 0x1f ;  /* 0x0000001fff0b7424 */ /* 0x000fe400078e00ff */
[----:B------:R-:W-:Y:S01]  /*13e40*/  IMAD.MOV.U32 R15, RZ, RZ, -0x1 ;  /* 0xffffffffff0f7424 */ /* 0x000fe200078e00ff */
[----:B-1----:R-:W-:-:S04]  /*13e50*/  SHF.R.U32.HI R2, RZ, 0x5, R2 ;  /* 0x00000005ff027819 */ /* 0x002fc80000011602 */
[----:B------:R-:W-:-:S05]  /*13e60*/  LOP3.LUT R2, R2, 0x3, RZ, 0xc0, !PT ;  /* 0x0000000302027812 */ /* 0x000fca00078ec0ff */
[----:B------:R-:W-:-:S07]  /*13e70*/  IMAD.MOV.U32 R13, RZ, RZ, R2 ;  /* 0x000000ffff0d7224 */ /* 0x000fce00078e0002 */
[----:B0-----:R-:W-:Y:S05]  /*13e80*/  WARPSYNC.COLLECTIVE R15, `(.L_x_304) ;  /* 0x000000000f087348 */ /* 0x001fea0003c00000 */
[----:B------:R1:W2:Y:S02]  /*13e90*/  SHFL.IDX P6, R14, R13, R12, R11 ;  /* 0x0000000c0d0e7389 */ /* 0x0002a400000c000b */
[----:B012---:R-:W-:Y:S01]  /*13ea0*/  ENDCOLLECTIVE ;  /* 0x000000000000791b */ /* 0x007fe20003800000 */
.L_x_304:
[----:B------:R-:W-:Y:S05]  /*13eb0*/  BSYNC B0 ;  /* 0x0000000000007941 */ /* 0x000fea0003800000 */
.L_x_303:
[----:B------:R-:W-:Y:S05]  /*13ec0*/  BRA `(.L_x_305) ;  /* 0xfffffff000447947 */ /* 0x000fea000383ffff */
.L_x_267:
[----:B------:R-:W-:Y:S01]  /*13ed0*/  BSSY B1, `(.L_x_306) ;  /* 0x0000006000017945 */ /* 0x000fe20003800000 */
[----:B------:R-:W-:-:S07]  /*13ee0*/  IMAD.MOV.U32 R15, RZ, RZ, -0x1 ;  /* 0xffffffffff0f7424 */ /* 0x000fce00078e00ff */
[----:B0-----:R-:W-:Y:S05]  /*13ef0*/  WARPSYNC.COLLECTIVE R15, `(.L_x_307) ;  /* 0x000000000f0c7348 */ /* 0x001fea0003c00000 */
[----:B------:R-:W-:Y:S02]  /*13f00*/  ELECT P6, UR62, PT ;  /* 0x00000000003e782f */ /* 0x000fe400038c0000 */
[----:B------:R-:W-:Y:S01]  /*13f10*/  MOV R14, UR62 ;  /* 0x0000003e000e7c02 */ /* 0x000fe20008000f00 */
[----:B0-----:R-:W-:Y:S10]  /*13f20*/  ENDCOLLECTIVE ;  /* 0x000000000000791b */ /* 0x001ff40003800000 */
.L_x_307:
[----:B------:R-:W-:Y:S05]  /*13f30*/  BSYNC B1 ;  /* 0x0000000000017941 */ /* 0x000fea0003800000 */
.L_x_306:
[----:B------:R-:W-:Y:S05]  /*13f40*/  BRA `(.L_x_308) ;  /* 0xfffffff0003c7947 */ /* 0x000fea000383ffff */
.L_x_269:
[----:B0-----:R0:W1:Y:S02]  /*13f50*/  SYNCS.PHASECHK.TRANS64.TRYWAIT P1, [R7+URZ], R4 ;  /* 0x00000004070075a7 */ /* 0x001064000802017f */
[----:B-1----:R-:W-:Y:S05]  /*13f60*/  @!P1 NANOSLEEP.SYNCS 0x989680 ;  /* 0x009896800000995d */ /* 0x002fea0003900000 */
[----:B------:R-:W1:Y:S02]  /*13f70*/  @!P1 SYNCS.PHASECHK.TRANS64 P1, [R7+URZ], R4 ;  /* 0x00000004070095a7 */ /* 0x000e64000802007f */
[----:B-1----:R-:W-:Y:S05]  /*13f80*/  @!P1 BRA `(.L_x_269) ;  /* 0xfffffffc00f09947 */ /* 0x002fea000383ffff */
[----:B------:R-:W-:Y:S05]  /*13f90*/  BRA `(.L_x_309) ;  /* 0xfffffff000747947 */ /* 0x000fea000383ffff */
.L_x_270:
[----:B-1----:R1:W2:Y:S02]  /*13fa0*/  SYNCS.PHASECHK.TRANS64.TRYWAIT P1, [R5+URZ], R0 ;  /* 0x00000000050075a7 */ /* 0x0022a4000802017f */
[----:B--2---:R-:W-:Y:S05]  /*13fb0*/  @!P1 NANOSLEEP.SYNCS 0x989680 ;  /* 0x009896800000995d */ /* 0x004fea0003900000 */
[----:B------:R-:W2:Y:S02]  /*13fc0*/  @!P1 SYNCS.PHASECHK.TRANS64 P1, [R5+URZ], R0 ;  /* 0x00000000050095a7 */ /* 0x000ea4000802007f */
[----:B--2---:R-:W-:Y:S05]  /*13fd0*/  @!P1 BRA `(.L_x_270) ;  /* 0xfffffffc00f09947 */ /* 0x004fea000383ffff */
[----:B------:R-:W-:Y:S05]  /*13fe0*/  BRA `(.L_x_310) ;  /* 0xfffffff000687947 */ /* 0x000fea000383ffff */
.L_x_272:
[----:B-1----:R1:W2:Y:S02]  /*13ff0*/  SYNCS.PHASECHK.TRANS64.TRYWAIT P1, [R5+URZ+0x29860], R4 ;  /* 0x02986004050075a7 */ /* 0x0022a4000802017f */
[----:B--2---:R-:W-:Y:S05]  /*14000*/  @!P1 NANOSLEEP.SYNCS 0x989680 ;  /* 0x009896800000995d */ /* 0x004fea0003900000 */
[----:B------:R-:W2:Y:S02]  /*14010*/  @!P1 SYNCS.PHASECHK.TRANS64 P1, [R5+URZ+0x29860], R4 ;  /* 0x02986004050095a7 */ /* 0x000ea4000802007f */
[----:B--2---:R-:W-:Y:S05]  /*14020*/  @!P1 BRA `(.L_x_272) ;  /* 0xfffffffc00f09947 */ /* 0x004fea000383ffff */
[----:B------:R-:W-:Y:S05]  /*14030*/  BRA `(.L_x_311) ;  /* 0xfffffff000687947 */ /* 0x000fea000383ffff */
.L_x_274:
[----:B--2---:R2:W3:Y:S02]  /*14040*/  SYNCS.PHASECHK.TRANS64.TRYWAIT P1, [R3+URZ+0x29860], R0 ;  /* 0x02986000030075a7 */ /* 0x0044e4000802017f */
[----:B---3--:R-:W-:Y:S05]  /*14050*/  @!P1 NANOSLEEP.SYNCS 0x989680 ;  /* 0x009896800000995d */ /* 0x008fea0003900000 */
[----:B------:R-:W3:Y:S02]  /*14060*/  @!P1 SYNCS.PHASECHK.TRANS64 P1, [R3+URZ+0x29860], R0 ;  /* 0x02986000030095a7 */ /* 0x000ee4000802007f */
[----:B---3--:R-:W-:Y:S05]  /*14070*/  @!P1 BRA `(.L_x_274) ;  /* 0xfffffffc00f09947 */ /* 0x008fea000383ffff */
[----:B------:R-:W-:Y:S05]  /*14080*/  BRA `(.L_x_312) ;  /* 0xfffffff000687947 */ /* 0x000fea000383ffff */
.L_x_276:
[----:B---3--:R3:W4:Y:S02]  /*14090*/  SYNCS.PHASECHK.TRANS64.TRYWAIT P0, [R5+URZ+0x29880], R4 ;  /* 0x02988004050075a7 */ /* 0x008724000800017f */
[----:B----4-:R-:W-:Y:S05]  /*140a0*/  @!P0 NANOSLEEP.SYNCS 0x989680 ;  /* 0x009896800000895d */ /* 0x010fea0003900000 */
[----:B------:R-:W4:Y:S02]  /*140b0*/  @!P0 SYNCS.PHASECHK.TRANS64 P0, [R5+URZ+0x29880], R4 ;  /* 0x02988004050085a7 */ /* 0x000f24000800007f */
[----:B----4-:R-:W-:Y:S05]  /*140c0*/  @!P0 BRA `(.L_x_276) ;  /* 0xfffffffc00f08947 */ /* 0x010fea000383ffff */
[----:B------:R-:W-:Y:S05]  /*140d0*/  BRA `(.L_x_277) ;  /* 0xfffffff000647947 */ /* 0x000fea000383ffff */
.L_x_313:
        /* <DEDUP_REMOVED lines=10> */
.L_x_2801:


//--------------------- .text._ZN7cutlass13device_kernelIN5flash11enable_sm90INS1_16FlashAttnFwdSm90INS1_25CollectiveMainloopFwdSm90ILi2EN4cute5tupleIJNS5_1CILi1EEES8_S8_EEENS6_IJNS7_ILi128EEENS7_ILi160EEENS7_ILi192EEEEEELi128ENS_12float_e4m3_tEfNS_4arch4Sm90ELb0ELb0ELb1ELb1ELb0ELb1ELb0ELb1ELb1ELb1ELb1ELb0EEENS1_21CollectiveEpilogueFwdINS6_IJSA_SA_SB_EEES9_NS_10bfloat16_tESG_Li256ELb1ELb1ELb1ELb1EEENS1_36VarlenDynamicPersistentTileSchedulerILi128ELi160ELi256ELi128ELb1ELb1ELb1ELb0ELb1ELb1EEEEEEEEEvNT_6ParamsE --------------------------
	.section	.text._ZN7cutlass13device_kernelIN5flash11enable_sm90INS1_16FlashAttnFwdSm90INS1_25CollectiveMainloopFwdSm90ILi2EN4cute5tupleIJNS5_1CILi1EEES8_S8_EEENS6_IJNS7_ILi128EEENS7_ILi160EEENS7_ILi192EEEEEELi128ENS_12float_e4m3_tEfNS_4arch4Sm90ELb0ELb0ELb1ELb1ELb0ELb1ELb0ELb1ELb1ELb1ELb1ELb0EEENS1_21CollectiveEpilogueFwdINS6_IJSA_SA_SB_EEES9_NS_10bfloat16_tESG_Li256ELb1ELb1ELb1ELb1EEENS1_36VarlenDynamicPersistentTileSchedulerILi128ELi160ELi256ELi128ELb1ELb1ELb1ELb0ELb1ELb1EEEEEEEEEvNT_6ParamsE,"ax",@progbits
	.align	128
.text._ZN7cutlass13device_kernelIN5flash11enable_sm90INS1_16FlashAttnFwdSm90INS1_25CollectiveMainloopFwdSm90ILi2EN4cute5tupleIJNS5_1CILi1EEES8_S8_EEENS6_IJNS7_ILi128EEENS7_ILi160EEENS7_ILi192EEEEEELi128ENS_12float_e4m3_tEfNS_4arch4Sm90ELb0ELb0ELb1ELb1ELb0ELb1ELb0ELb1ELb1ELb1ELb1ELb0EEENS1_21CollectiveEpilogueFwdINS6_IJSA_SA_SB_EEES9_NS_10bfloat16_tESG_Li256ELb1ELb1ELb1ELb1EEENS1_36VarlenDynamicPersistentTileSchedulerILi128ELi160ELi256ELi128ELb1ELb1ELb1ELb0ELb1ELb1EEEEEEEEEvNT_6ParamsE:
        .type           _ZN7cutlass13device_kernelIN5flash11enable_sm90INS1_16FlashAttnFwdSm90INS1_25CollectiveMainloopFwdSm90ILi2EN4cute5tupleIJNS5_1CILi1EEES8_S8_EEENS6_IJNS7_ILi128EEENS7_ILi160EEENS7_ILi192EEEEEELi128ENS_12float_e4m3_tEfNS_4arch4Sm90ELb0ELb0ELb1ELb1ELb0ELb1ELb0ELb1ELb1ELb1ELb1ELb0EEENS1_21CollectiveEpilogueFwdINS6_IJSA_SA_SB_EEES9_NS_10bfloat16_tESG_Li256ELb1ELb1ELb1ELb1EEENS1_36VarlenDynamicPersistentTileSchedulerILi128ELi160ELi256ELi128ELb1ELb1ELb1ELb0ELb1ELb1EEEEEEEEEvNT_6ParamsE,@function
        .size           _ZN7cutlass13device_kernelIN5flash11enable_sm90INS1_16FlashAttnFwdSm90INS1_25CollectiveMainloopFwdSm90ILi2EN4cute5tupleIJNS5_1CILi1EEES8_S8_EEENS6_IJNS7_ILi128EEENS7_ILi160EEENS7_ILi192EEEEEELi128ENS_12float_e4m3_tEfNS_4arch4Sm90ELb0ELb0ELb1ELb1ELb0ELb1ELb0ELb1ELb1ELb1ELb1ELb0EEENS1_21CollectiveEpilogueFwdINS6_IJSA_SA_SB_EEES9_NS_10bfloat16_tESG_Li256ELb1ELb1ELb1ELb1EEENS1_36VarlenDynamicPersistentTileSchedulerILi128ELi160ELi256ELi128ELb1ELb1ELb1ELb0ELb1ELb1EEEEEEEEEvNT_6ParamsE,(.L_x_2802 - _ZN7cutlass13device_kernelIN5flash11enable_sm90INS1_16FlashAttnFwdSm90INS1_25CollectiveMainloopFwdSm90ILi2EN4cute5tupleIJNS5_1CILi1EEES8_S8_EEENS6_IJNS7_ILi128EEENS7_ILi160EEENS7_ILi192EEEEEELi128ENS_12float_e4m3_tEfNS_4arch4Sm90ELb0ELb0ELb1ELb1ELb0ELb1ELb0ELb1ELb1ELb1ELb1ELb0EEENS1_21CollectiveEpilogueFwdINS6_IJSA_SA_SB_EEES9_NS_10bfloat16_tESG_Li256ELb1ELb1ELb1ELb1EEENS1_36VarlenDynamicPersistentTileSchedulerILi128ELi160ELi256ELi128ELb1ELb1ELb1ELb0ELb1ELb1EEEEEEEEEvNT_6ParamsE)
        .other          _ZN7cutlass13device_kernelIN5flash11enable_sm90INS1_16FlashAttnFwdSm90INS1_25CollectiveMainloopFwdSm90ILi2EN4cute5tupleIJNS5_1CILi1EEES8_S8_EEENS6_IJNS7_ILi128EEENS7_ILi160EEENS7_ILi192EEEEEELi128ENS_12float_e4m3_tEfNS_4arch4Sm90ELb0ELb0ELb1ELb1ELb0ELb1ELb0ELb1ELb1ELb1ELb1ELb0EEENS1_21CollectiveEpilogueFwdINS6_IJSA_SA_SB_EEES9_NS_10bfloat16_tESG_Li256ELb1ELb1ELb1ELb1EEENS1_36VarlenDynamicPersistentTileSchedulerILi128ELi160ELi256ELi128ELb1ELb1ELb1ELb0ELb1ELb1EEEEEEEEEvNT_6ParamsE,@"STO_CUDA_ENTRY STV_DEFAULT"
_ZN7cutlass13device_kernelIN5flash11enable_sm90INS1_16FlashAttnFwdSm90INS1_25CollectiveMainloopFwdSm90ILi2EN4cute5tupleIJNS5_1CILi1EEES8_S8_EEENS6_IJNS7_ILi128EEENS7_ILi160EEENS7_ILi192EEEEEELi128ENS_12float_e4m3_tEfNS_4arch4Sm90ELb0ELb0ELb1ELb1ELb0ELb1ELb0ELb1ELb1ELb1ELb1ELb0EEENS1_21CollectiveEpilogueFwdINS6_IJSA_SA_SB_EEES9_NS_10bfloat16_tESG_Li256ELb1ELb1ELb1ELb1EEENS1_36VarlenDynamicPersistentTileSchedulerILi128ELi160ELi256ELi128ELb1ELb1ELb1ELb0ELb1ELb1EEEEEEEEEvNT_6ParamsE:
        /* <DEDUP_REMOVED lines=13> */
[----:B------:R-:W-:Y:S02]  /*00d0*/  UIADD3 UR10, UP2, UR4, 0x570, URZ ;  /* 0x00000570040a7890 */ /* 0x000fe4000ff5e03f */
[----:B------:R-:W-:Y:S02]  /*00e0*/  UIADD3 UR4, UP3, UR4, 0x670, URZ ;  /* 0x0000067004047890 */ /* 0x000fe4000ff7e03f */
[----:B------:R-:W-:-:S02]  /*00f0*/  UIADD3.X UR7, URZ, UR5, URZ, UP0, !UPT ;  /* 0x000000053f077290 */ /* 0x000fc400087fe43f */
[----:B------:R-:W-:Y:S02]  /*0100*/  UIADD3.X UR9, URZ, UR5, URZ, UP1, !UPT ;  /* 0x000000053f097290 */ /* 0x000fe40008ffe43f */
[----:B------:R-:W-:Y:S02]  /*0110*/  UIADD3.X UR11, URZ, UR5, URZ, UP2, !UPT ;  /* 0x000000053f0b7290 */ /* 0x000fe400097fe43f */
[----:B------:R-:W-:-:S03]  /*0120*/  UIADD3.X UR5, URZ, UR5, URZ, UP3, !UPT ;  /* 0x000000053f057290 */ /* 0x000fc60009ffe43f */
[----:B------:R0:W-:Y:S02]  /*0130*/  UTMACCTL.PF [UR6] ;  /* 0x00000000060079b9 */ /* 0x0001e40008040000 */
[----:B------:R0:W-:Y:S02]  /*0140*/  UTMACCTL.PF [UR8] ;  /* 0x00000000080079b9 */ /* 0x0001e40008040000 */
[----:B------:R0:W-:Y:S02]  /*0150*/  UTMACCTL.PF [UR10] ;  /* 0x000000000a0079b9 */ /* 0x0001e40008040000 */
[----:B------:R0:W-:Y:S02]  /*0160*/  UTMACCTL.PF [UR4] ;  /* 0x00000000040079b9 */ /* 0x0001e40008040000 */
[----:B0-----:R-:W-:Y:S01]  /*0170*/  NOP ;  /* 0x0000000000007918 */ /* 0x001fe20000000000 */
.L_x_315:
[----:B------:R-:W-:Y:S05]  /*0180*/  BSYNC B0 ;  /* 0x0000000000007941 */ /* 0x000fea0003800000 */
.L_x_314:
        /* <DEDUP_REMOVED lines=41> */
.L_x_316:
        /* <DEDUP_REMOVED lines=22> */
.L_x_317:
        /* <DEDUP_REMOVED lines=18> */
.L_x_318:
        /* <DEDUP_REMOVED lines=22> */
.L_x_319:
        /* <DEDUP_REMOVED lines=22> */
.L_x_320:
[----:B------:R-:W-:Y:S01]  /*0960*/  PLOP3.LUT P0, PT, PT, PT, UP0, 0x80, 0x0 ;  /* 0x000000000000781c */ /* 0x000fe20003f0f008 */
[----:B------:R-:W-:Y:S01]  /*0970*/  UMOV UR36, 0x1 ;  /* 0x0000000100247882 */ /* 0x000fe20000000000 */
[----:B------:R-:W-:Y:S01]  /*0980*/  NOP ;  /* 0x0000000000007918 */ /* 0x000fe20000000000 */
[----:B------:R-:W-:Y:S01]  /*0990*/  USEL UR36, UR36, 0x2, !UP0 ;  /* 0x0000000224247887 */ /* 0x000fe2000c000000 */
[----:B------:R-:W-:Y:S01]  /*09a0*/  BSSY B8, `(.L_x_321) ;  /* 0x0002a74000087945 */ /* 0x000fe20003800000 */
[----:B------:R-:W-:Y:S01]  /*09b0*/  ULDC.64 UR54, c[0x0][0x208] ;  /* 0x0000820000367ab9 */ /* 0x000fe20000000a00 */
[----:B012-4-:R-:W-:Y:S07]  /*09c0*/  BAR.SYNC.DEFER_BLOCKING 0x0 ;  /* 0x0000000000007b1d */ /* 0x017fee0000010000 */
[----:B------:R-:W-:Y:S05]  /*09d0*/  @!P0 BRA `(.L_x_322) ;  /* 0x00000234009c8947 */ /* 0x000fea0003800000 */
.L_x_323:
[----:B------:R-:W-:-:S08]  /*09e0*/  NOP ;  /* 0x0000000000007918 */ /* 0x000fd00000000000 */
[----:B------:R-:W0:Y:S02]  /*09f0*/  USETMAXREG.TRY_ALLOC.CTAPOOL UP0, 0xf0 ;  /* 0x000000f0000079c8 */ /* 0x000e240008000600 */
[----:B0-----:R-:W-:-:S13]  /*0a00*/  PLOP3.LUT P0, PT, PT, PT, UP0, 0x80, 0x0 ;  /* 0x000000000000781c */ /* 0x001fda0003f0f008 */
[----:B------:R-:W-:Y:S05]  /*0a10*/  @!P0 BRA `(.L_x_323) ;  /* 0xfffffffc00f08947 */ /* 0x000fea000383ffff */
[----:B------:R-:W2:Y:S01]  /*0a20*/  LDL.LU R0, [R1+0x10] ;  /* 0x0000100001007983 */ /* 0x000ea20000300800 */
[----:B------:R-:W0:Y:S01]  /*0a30*/  S2R R2, SR_TID.X ;  /* 0x0000000000027919 */ /* 0x000e220000002100 */
[----:B------:R-:W1:Y:S01]  /*0a40*/  S2UR UR37, SR_CgaCtaId ;  /* 0x00000000002579c3 */ /* 0x000e620000008800 */
[----:B------:R-:W-:Y:S01]  /*0a50*/  UMOV UR4, 0x400 ;  /* 0x0000040000047882 */ /* 0x000fe20000000000 */
[----:B0-----:R-:W-:-:S06]  /*0a60*/  SHF.R.U32.HI R2, RZ, 0x7, R2 ;  /* 0x00000007ff027819 */ /* 0x001fcc0000011602 */
[----:B------:R-:W-:Y:S06]  /*0a70*/  BAR.ARV 0x8, 0x180 ;  /* 0x0206000000007b1d */ /* 0x000fec0000002000 */
[----:B------:R-:W-:-:S13]  /*0a80*/  ISETP.NE.AND P0, PT, R2, 0x1, PT ;  /* 0x000000010200780c */ /* 0x000fda0003f05270 */
[----:B------:R-:W-:Y:S08]  /*0a90*/  @!P0 BAR.ARV 0x9, 0x100 ;  /* 0x0244000000008b1d */ /* 0x000ff00000002000 */
[----:B------:R-:W-:Y:S01]  /*0aa0*/  BAR.SYNC.DEFER_BLOCKING 0x5, 0x180 ;  /* 0x0146000000007b1d */ /* 0x000fe20000010000 */
[----:B-1----:R-:W-:-:S06]  /*0ab0*/  ULEA UR4, UR37, UR4, 0x18 ;  /* 0x0000000425047291 */ /* 0x002fcc000f8ec03f */
[----:B------:R-:W-:Y:S01]  /*0ac0*/  IMAD.U32 R16, RZ, RZ, UR4 ;  /* 0x00000004ff107e24 */ /* 0x000fe2000f8e00ff */
[----:B------:R-:W-:-:S04]  /*0ad0*/  ULDC UR4, c[0x0][0xc3c] ;  /* 0x00030f0000047ab9 */ /* 0x000fc80000000800 */
[----:B------:R-:W0:Y:S01]  /*0ae0*/  LDS.128 R144, [R16+0x298d0] ;  /* 0x0298d00010907984 */ /* 0x000e220000000c00 */
[----:B------:R-:W-:Y:S06]  /*0af0*/  BAR.ARV 0x4, 0x180 ;  /* 0x0106000000007b1d */ /* 0x000fec0000002000 */
[----:B--2---:R-:W-:-:S04]  /*0b00*/  LOP3.LUT R0, R0, 0xfffffffb, RZ, 0xc0, !PT ;  /* 0xfffffffb00007812 */ /* 0x004fc800078ec0ff */
[----:B------:R-:W-:-:S05]  /*0b10*/  @P0 LOP3.LUT R0, R0, 0x4, RZ, 0xfc, !PT ;  /* 0x0000000400000812 */ /* 0x000fca00078efcff */
[----:B------:R1:W-:Y:S01]  /*0b20*/  STL [R1+0x10], R0 ;  /* 0x0000100001007387 */ /* 0x0003e20000100800 */
[----:B0-----:R-:W-:-:S13]  /*0b30*/  ISETP.GE.AND P0, PT, R147, UR4, PT ;  /* 0x0000000493007c0c */ /* 0x001fda000bf06270 */
[----:B-1----:R-:W-:Y:S05]  /*0b40*/  @P0 BRA `(.L_x_324) ;  /* 0x000002a400640947 */ /* 0x002fea0003800000 */
[----:B------:R-:W0:Y:S01]  /*0b50*/  S2R R0, SR_TID.X ;  /* 0x0000000000007919 */ /* 0x000e220000002100 */
[----:B------:R-:W-:Y:S01]  /*0b60*/  R2UR UR52, R16 ;  /* 0x00000000103472ca */ /* 0x000fe200000e0000 */
[----:B------:R-:W-:Y:S01]  /*0b70*/  IMAD.MOV.U32 R234, RZ, RZ, 0x20 ;  /* 0x00000020ffea7424 */ /* 0x000fe200078e00ff */
[----:B------:R-:W-:Y:S01]  /*0b80*/  MOV R198, RZ ;  /* 0x000000ff00c67202 */ /* 0x000fe20000000f00 */
[----:B------:R-:W-:Y:S01]  /*0b90*/  IMAD.MOV.U32 R169, RZ, RZ, RZ ;  /* 0x000000ffffa97224 */ /* 0x000fe200078e00ff */
[----:B------:R-:W-:Y:S01]  /*0ba0*/  ULOP3.LUT UR53, UR36, 0x1, URZ, 0xfc, !UPT ;  /* 0x0000000124357892 */ /* 0x000fe2000f8efc3f */
[----:B------:R-:W-:Y:S01]  /*0bb0*/  IMAD.MOV.U32 R148, RZ, RZ, RZ ;  /* 0x000000ffff947224 */ /* 0x000fe200078e00ff */
[----:B------:R-:W-:-:S07]  /*0bc0*/  UMOV UR43, URZ ;  /* 0x0000003f002b7c82 */ /* 0x000fce0008000000 */
[----:B------:R-:W-:Y:S01]  /*0bd0*/  UIADD3 UR52, UR52, 0x14400, URZ ;  /* 0x0001440034347890 */ /* 0x000fe2000fffe03f */
[----:B0-----:R-:W-:-:S05]  /*0be0*/  VIADD R25, R0, 0xffffff80 ;  /* 0xffffff8000197836 */ /* 0x001fca0000000000 */
[----:B------:R-:W-:-:S04]  /*0bf0*/  SHF.R.S32.HI R0, RZ, 0x1f, R25 ;  /* 0x0000001fff007819 */ /* 0x000fc80000011419 */
[CC--:B------:R-:W-:Y:S02]  /*0c00*/  LEA.HI R6, R0.reuse, R25.reuse, RZ, 0x2 ;  /* 0x0000001900067211 */ /* 0x0c0fe400078f10ff */
[CC--:B------:R-:W-:Y:S02]  /*0c10*/  LEA.HI R2, R0.reuse, R25.reuse, RZ, 0x4 ;  /* 0x0000001900027211 */ /* 0x0c0fe400078f20ff */
[----:B------:R-:W-:Y:S02]  /*0c20*/  LEA.HI R3, R0, R25, RZ, 0x5 ;  /* 0x0000001900037211 */ /* 0x000fe400078f28ff */
[--C-:B------:R-:W-:Y:S02]  /*0c30*/  SHF.R.S32.HI R8, RZ, 0x2, R6.reuse ;  /* 0x00000002ff087819 */ /* 0x100fe40000011406 */
[----:B------:R-:W-:Y:S01]  /*0c40*/  SHF.R.S32.HI R7, RZ, 0x1f, R6 ;  /* 0x0000001fff077819 */ /* 0x000fe20000011406 */
[----:B------:R-:W-:Y:S01]  /*0c50*/  IMAD.SHL.U32 R4, R3, 0x20, RZ ;  /* 0x0000002003047824 */ /* 0x000fe200078e00ff */
[----:B------:R-:W-:-:S02]  /*0c60*/  SHF.R.S32.HI R5, RZ, 0x4, R2 ;  /* 0x00000004ff057819 */ /* 0x000fc40000011402 */
[----:B------:R-:W-:Y:S02]  /*0c70*/  LEA.HI R7, R7, R8, RZ, 0x2 ;  /* 0x0000000807077211 */ /* 0x000fe400078f10ff */
[C---:B------:R-:W-:Y:S02]  /*0c80*/  LOP3.LUT R3, R2.reuse, 0x3fffff0, RZ, 0xc0, !PT ;  /* 0x03fffff002037812 */ /* 0x040fe400078ec0ff */
[----:B------:R-:W-:Y:S02]  /*0c90*/  LEA.HI R2, R2, R5, RZ, 0x1 ;  /* 0x0000000502027211 */ /* 0x000fe400078f08ff */
[----:B------:R-:W-:Y:S02]  /*0ca0*/  LOP3.LUT R9, R7, 0xfffffffc, RZ, 0xc0, !PT ;  /* 0xfffffffc07097812 */ /* 0x000fe400078ec0ff */
[C---:B------:R-:W-:Y:S02]  /*0cb0*/  LEA.HI R7, R25.reuse, R25, RZ, 0x1 ;  /* 0x0000001919077211 */ /* 0x040fe400078f08ff */
[----:B------:R-:W-:Y:S01]  /*0cc0*/  LOP3.LUT R4, R4, 0xfffffc00, RZ, 0xc0, !PT ;  /* 0xfffffc0004047812 */ /* 0x000fe200078ec0ff */
[----:B------:R-:W-:Y:S01]  /*0cd0*/  IMAD.IADD R9, R8, 0x1, -R9 ;  /* 0x0000000108097824 */ /* 0x000fe200078e0a09 */
[----:B------:R-:W-:-:S02]  /*0ce0*/  IADD3 R3, R25, -R3, RZ ;  /* 0x8000000319037210 */ /* 0x000fc40007ffe0ff */
[----:B------:R-:W-:Y:S01]  /*0cf0*/  LOP3.LUT R2, R2, 0x1ffffffe, RZ, 0xc0, !PT ;  /* 0x1ffffffe02027812 */ /* 0x000fe200078ec0ff */
[----:B------:R-:W-:Y:S01]  /*0d00*/  IMAD.SHL.U32 R175, R9, 0x80, RZ ;  /* 0x0000008009af7824 */ /* 0x000fe200078e00ff */
[----:B------:R-:W-:Y:S01]  /*0d10*/  SHF.R.S32.HI R168, RZ, 0x1, R7 ;  /* 0x00000001ffa87819 */ /* 0x000fe20000011407 */
[----:B------:R-:W-:Y:S01]  /*0d20*/  IMAD R3, R3, 0x40, R4 ;  /* 0x0000004003037824 */ /* 0x000fe200078e0204 */
[----:B------:R-:W-:Y:S01]  /*0d30*/  LOP3.LUT R6, R6, 0xfffffffc, RZ, 0xc0, !PT ;  /* 0xfffffffc06067812 */ /* 0x000fe200078ec0ff */
[----:B------:R-:W-:Y:S01]  /*0d40*/  IMAD.IADD R2, R5, 0x1, -R2 ;  /* 0x0000000105027824 */ /* 0x000fe200078e0a02 */
[----:B------:R-:W-:Y:S02]  /*0d50*/  IADD3 R216, R168, 0x80, RZ ;  /* 0x00000080a8d87810 */ /* 0x000fe40007ffe0ff */
[----:B------:R-:W-:Y:S01]  /*0d60*/  LOP3.LUT R4, R7, 0xfffffffe, RZ, 0xc0, !PT ;  /* 0xfffffffe07047812 */ /* 0x000fe200078ec0ff */
[----:B------:R-:W-:Y:S01]  /*0d70*/  IMAD R2, R2, 0x8, R3 ;  /* 0x0000000802027824 */ /* 0x000fe200078e0203 */
[----:B------:R-:W-:Y:S01]  /*0d80*/  SHF.R.S32.HI R3, RZ, 0x1f, R216 ;  /* 0x0000001fff037819 */ /* 0x000fe200000114d8 */
[C---:B------:R-:W-:Y:S01]  /*0d90*/  IMAD.IADD R6, R25.reuse, 0x1, -R6 ;  /* 0x0000000119067824 */ /* 0x040fe200078e0a06 */
[----:B------:R-:W-:Y:S01]  /*0da0*/  LEA.HI R14, R216, R216, RZ, 0x1 ;  /* 0x000000d8d80e7211 */ /* 0x000fe200078f08ff */
[----:B------:R-:W-:Y:S01]  /*0db0*/  IMAD.IADD R12, R25, 0x1, -R4 ;  /* 0x00000001190c7824 */ /* 0x000fe200078e0a04 */
[----:B------:R0:W-:Y:S01]  /*0dc0*/  STL [R1+0x68], R2 ;  /* 0x0000680201007387 */ /* 0x0001e20000100800 */
[----:B------:R-:W-:-:S02]  /*0dd0*/  LOP3.LUT R175, R175, 0x180, RZ, 0xc0, !PT ;  /* 0x00000180afaf7812 */ /* 0x000fc400078ec0ff */
[----:B------:R-:W-:Y:S01]  /*0de0*/  LEA.HI R8, R6, R6, RZ, 0x1 ;  /* 0x0000000606087211 */ /* 0x000fe200078f08ff */
[C---:B------:R-:W-:Y:S01]  /*0df0*/  IMAD.SHL.U32 R22, R12.reuse, 0x8, RZ ;  /* 0x000000080c167824 */ /* 0x040fe200078e00ff */
[----:B------:R-:W-:Y:S02]  /*0e00*/  SHF.L.U32 R18, R12, 0x4, RZ ;  /* 0x000000040c127819 */ /* 0x000fe400000006ff */
[----:B------:R-:W-:Y:S01]  /*0e10*/  LOP3.LUT R11, R8, 0x1ffffffe, RZ, 0xc0, !PT ;  /* 0x1ffffffe080b7812 */ /* 0x000fe200078ec0ff */
[C---:B------:R-:W-:Y:S01]  /*0e20*/  VIADD R173, R22.reuse, 0x40 ;  /* 0x0000004016ad7836 */ /* 0x040fe20000000000 */
[C---:B------:R-:W-:Y:S01]  /*0e30*/  IADD3 R170, R22.reuse, 0x20, RZ ;  /* 0x0000002016aa7810 */ /* 0x040fe20007ffe0ff */
[----:B------:R-:W-:Y:S01]  /*0e40*/  VIADD R174, R22, 0x50 ;  /* 0x0000005016ae7836 */ /* 0x000fe20000000000 */
[----:B0-----:R-:W-:Y:S01]  /*0e50*/  LEA.HI R2, R3, R216, RZ, 0x3 ;  /* 0x000000d803027211 */ /* 0x001fe200078f18ff */
[----:B------:R-:W-:Y:S01]  /*0e60*/  IMAD.IADD R13, R6, 0x1, -R11 ;  /* 0x00000001060d7824 */ /* 0x000fe200078e0a0b */
[----:B------:R-:W-:Y:S01]  /*0e70*/  SHF.R.S32.HI R3, RZ, 0x1f, R7 ;  /* 0x0000001fff037819 */ /* 0x000fe20000011407 */
[----:B------:R-:W-:Y:S01]  /*0e80*/  IMAD.IADD R6, R22, 0x1, R170 ;  /* 0x0000000116067824 */ /* 0x000fe200078e02aa */
[----:B------:R-:W-:Y:S01]  /*0e90*/  LOP3.LUT R11, R14, 0x3fffffe, RZ, 0xc0, !PT ;  /* 0x03fffffe0e0b7812 */ /* 0x000fe200078ec0ff */
[----:B------:R-:W-:Y:S01]  /*0ea0*/  IMAD.SHL.U32 R4, R2, 0x40, RZ ;  /* 0x0000004002047824 */ /* 0x000fe200078e00ff */
[----:B------:R-:W-:Y:S01]  /*0eb0*/  LEA.HI R3, R3, R168, RZ, 0x3 ;  /* 0x000000a803037211 */ /* 0x000fe200078f18ff */
[----:B------:R-:W-:Y:S01]  /*0ec0*/  VIADD R172, R22, 0x10 ;  /* 0x0000001016ac7836 */ /* 0x000fe20000000000 */
[----:B------:R-:W-:Y:S01]  /*0ed0*/  LEA.HI R2, R0, R25, RZ, 0x7 ;  /* 0x0000001900027211 */ /* 0x000fe200078f38ff */
[----:B------:R-:W-:Y:S01]  /*0ee0*/  IMAD.IADD R11, R216, 0x1, -R11 ;  /* 0x00000001d80b7824 */ /* 0x000fe200078e0a0b */
[----:B------:R-:W-:-:S02]  /*0ef0*/  LOP3.LUT R200, R4, 0xfffffe00, RZ, 0xc0, !PT ;  /* 0xfffffe0004c87812 */ /* 0x000fc400078ec0ff */
[----:B------:R-:W-:Y:S02]  /*0f00*/  LOP3.LUT R3, R3, 0xfffffff8, RZ, 0xc0, !PT ;  /* 0xfffffff803037812 */ /* 0x000fe400078ec0ff */
[----:B------:R-:W-:Y:S01]  /*0f10*/  LOP3.LUT R4, R2, 0xffffff80, RZ, 0xc0, !PT ;  /* 0xffffff8002047812 */ /* 0x000fe200078ec0ff */
[----:B------:R-:W-:Y:S01]  /*0f20*/  IMAD R200, R11, 0x40, R200 ;  /* 0x000000400bc87824 */ /* 0x000fe200078e02c8 */
[----:B------:R-:W-:Y:S01]  /*0f30*/  SHF.R.S32.HI R15, RZ, 0x1f, R6 ;  /* 0x0000001fff0f7819 */ /* 0x000fe20000011406 */
[----:B------:R-:W-:Y:S01]  /*0f40*/  IMAD.IADD R10, R168, 0x1, -R3 ;  /* 0x00000001a80a7824 */ /* 0x000fe200078e0a03 */
[----:B------:R-:W-:Y:S01]  /*0f50*/  IADD3 R21, R25, -R4, RZ ;  /* 0x8000000419157210 */ /* 0x000fe20007ffe0ff */
[----:B------:R-:W-:Y:S01]  /*0f60*/  IMAD.IADD R4, R22, 0x1, R173 ;  /* 0x0000000116047824 */ /* 0x000fe200078e02ad */
[----:B------:R-:W-:Y:S01]  /*0f70*/  LEA.HI R7, R7, R168, RZ, 0x1 ;  /* 0x000000a807077211 */ /* 0x000fe200078f08ff */
[----:B------:R-:W-:Y:S01]  /*0f80*/  IMAD.SHL.U32 R3, R10, 0x80, RZ ;  /* 0x000000800a037824 */ /* 0x000fe200078e00ff */
[----:B------:R-:W-:Y:S01]  /*0f90*/  SHF.R.S32.HI R8, RZ, 0x1f, R21 ;  /* 0x0000001fff087819 */ /* 0x000fe20000011415 */
[----:B------:R0:W-:Y:S01]  /*0fa0*/  STL [R1+0x60], R10 ;  /* 0x0000600a01007387 */ /* 0x0001e20000100800 */
[----:B------:R-:W-:-:S02]  /*0fb0*/  LEA.HI R20, R15, R6, RZ, 0x4 ;  /* 0x000000060f147211 */ /* 0x000fc400078f20ff */
[----:B------:R-:W-:Y:S02]  /*0fc0*/  LOP3.LUT R3, R3, 0x380, RZ, 0xc0, !PT ;  /* 0x0000038003037812 */ /* 0x000fe400078ec0ff */
[----:B------:R-:W-:Y:S02]  /*0fd0*/  LEA.HI R17, R15, R6, RZ, 0x6 ;  /* 0x000000060f117211 */ /* 0x000fe400078f30ff */
[----:B------:R-:W-:Y:S02]  /*0fe0*/  SHF.R.S32.HI R15, RZ, 0x1f, R4 ;  /* 0x0000001fff0f7819 */ /* 0x000fe40000011404 */
[----:B------:R-:W-:Y:S01]  /*0ff0*/  SHF.R.U32.HI R6, RZ, 0x3, R3 ;  /* 0x00000003ff067819 */ /* 0x000fe20000011603 */
[----:B------:R-:W-:Y:S01]  /*1000*/  IMAD.SHL.U32 R17, R17, 0x80, RZ ;  /* 0x0000008011117824 */ /* 0x000fe200078e00ff */
[----:B0-----:R-:W-:Y:S02]  /*1010*/  LEA.HI R10, R8, R21, RZ, 0x2 ;  /* 0x00000015080a7211 */ /* 0x001fe400078f10ff */
[----:B------:R-:W-:-:S02]  /*1020*/  LOP3.LUT R7, R7, 0x3fffffe, RZ, 0xc0, !PT ;  /* 0x03fffffe07077812 */ /* 0x000fc400078ec0ff */
[--C-:B------:R-:W-:Y:S02]  /*1030*/  SHF.R.S32.HI R11, RZ, 0x2, R10.reuse ;  /* 0x00000002ff0b7819 */ /* 0x100fe4000001140a */
[----:B------:R-:W-:Y:S02]  /*1040*/  SHF.R.S32.HI R12, RZ, 0x1f, R10 ;  /* 0x0000001fff0c7819 */ /* 0x000fe4000001140a */
[----:B------:R-:W-:Y:S02]  /*1050*/  LOP3.LUT R3, R3, 0x10, R18, 0xf8, !PT ;  /* 0x0000001003037812 */ /* 0x000fe400078ef812 */
[----:B------:R-:W-:Y:S02]  /*1060*/  LEA.HI R12, R12, R11, RZ, 0x3 ;  /* 0x0000000b0c0c7211 */ /* 0x000fe400078f18ff */
[----:B------:R-:W-:Y:S02]  /*1070*/  SHF.R.S32.HI R26, RZ, 0x7, R2 ;  /* 0x00000007ff1a7819 */ /* 0x000fe40000011402 */
[----:B------:R-:W-:-:S02]  /*1080*/  LEA.HI R0, R0, R25, RZ, 0x3 ;  /* 0x0000001900007211 */ /* 0x000fc400078f18ff */
[CC--:B------:R-:W-:Y:S02]  /*1090*/  LEA.HI R24, R15.reuse, R4.reuse, RZ, 0x4 ;  /* 0x000000040f187211 */ /* 0x0c0fe400078f20ff */
[----:B------:R-:W-:Y:S01]  /*10a0*/  LEA.HI R15, R15, R4, RZ, 0x6 ;  /* 0x000000040f0f7211 */ /* 0x000fe200078f30ff */
[----:B------:R-:W-:Y:S01]  /*10b0*/  IMAD.IADD R4, R168, 0x1, -R7 ;  /* 0x00000001a8047824 */ /* 0x000fe200078e0a07 */
[----:B------:R-:W-:Y:S02]  /*10c0*/  LOP3.LUT R6, R3, R6, RZ, 0x3c, !PT ;  /* 0x0000000603067212 */ /* 0x000fe400078e3cff */
[----:B------:R-:W-:Y:S01]  /*10d0*/  LOP3.LUT R12, R12, 0xfffffff8, RZ, 0xc0, !PT ;  /* 0xfffffff80c0c7812 */ /* 0x000fe200078ec0ff */
[C---:B------:R-:W-:Y:S01]  /*10e0*/  IMAD R4, R5.reuse, 0x8, R4 ;  /* 0x0000000805047824 */ /* 0x040fe200078e0204 */
[----:B------:R-:W-:Y:S01]  /*10f0*/  LEA.HI R2, R2, R26, RZ, 0x1 ;  /* 0x0000001a02027211 */ /* 0x000fe200078f08ff */
[----:B------:R-:W-:Y:S01]  /*1100*/  IMAD R208, R5, 0x400, R6 ;  /* 0x0000040005d07824 */ /* 0x000fe200078e0206 */
[----:B------:R-:W-:Y:S01]  /*1110*/  LEA.HI R8, R8, R21, RZ, 0x5 ;  /* 0x0000001508087211 */ /* 0x000fe200078f28ff */
[----:B------:R-:W-:Y:S01]  /*1120*/  IMAD.SHL.U32 R15, R15, 0x80, RZ ;  /* 0x000000800f0f7824 */ /* 0x000fe200078e00ff */
[----:B------:R-:W-:Y:S01]  /*1130*/  LOP3.LUT R210, R0, 0xfffffff8, RZ, 0xc0, !PT ;  /* 0xfffffff800d27812 */ /* 0x000fe200078ec0ff */
[----:B------:R-:W-:Y:S01]  /*1140*/  IMAD.SHL.U32 R197, R4, 0x40, RZ ;  /* 0x0000004004c57824 */ /* 0x000fe200078e00ff */
[----:B------:R-:W-:-:S02]  /*1150*/  IADD3 R11, R11, -R12, RZ ;  /* 0x8000000c0b0b7210 */ /* 0x000fc40007ffe0ff */
[----:B------:R-:W-:Y:S01]  /*1160*/  LOP3.LUT R2, R2, 0x3fffffe, RZ, 0xc0, !PT ;  /* 0x03fffffe02027812 */ /* 0x000fe200078ec0ff */
[----:B------:R-:W-:Y:S01]  /*1170*/  IMAD.IADD R210, R25, 0x1, -R210 ;  /* 0x0000000119d27824 */ /* 0x000fe200078e0ad2 */
[----:B------:R-:W-:Y:S02]  /*1180*/  SHF.R.S32.HI R8, RZ, 0x5, R8 ;  /* 0x00000005ff087819 */ /* 0x000fe40000011408 */
[----:B------:R-:W-:Y:S01]  /*1190*/  SHF.R.U32.HI R196, RZ, 0x3, R175 ;  /* 0x00000003ffc47819 */ /* 0x000fe200000116af */
[----:B------:R-:W-:Y:S01]  /*11a0*/  IMAD.SHL.U32 R203, R210, 0x8, RZ ;  /* 0x00000008d2cb7824 */ /* 0x000fe200078e00ff */
[----:B------:R-:W-:Y:S01]  /*11b0*/  LOP3.LUT R5, R175, 0x30, R24, 0xf8, !PT ;  /* 0x00000030af057812 */ /* 0x000fe200078ef818 */
[----:B------:R-:W-:Y:S01]  /*11c0*/  IMAD R11, R8, 0x10, R11 ;  /* 0x00000010080b7824 */ /* 0x000fe200078e020b */
[----:B------:R-:W-:Y:S01]  /*11d0*/  LOP3.LUT R10, R10, 0x7ffffffc, RZ, 0xc0, !PT ;  /* 0x7ffffffc0a0a7812 */ /* 0x000fe200078ec0ff */
[----:B------:R-:W-:Y:S01]  /*11e0*/  VIADD R209, R203, 0x40 ;  /* 0x00000040cbd17836 */ /* 0x000fe20000000000 */
[----:B------:R-:W-:-:S02]  /*11f0*/  LOP3.LUT R6, R15, 0xffffe000, RZ, 0xc0, !PT ;  /* 0xffffe0000f067812 */ /* 0x000fc400078ec0ff */
[----:B------:R-:W-:Y:S01]  /*1200*/  LOP3.LUT R5, R5, R196, RZ, 0x3c, !PT ;  /* 0x000000c405057212 */ /* 0x000fe200078e3cff */
[----:B------:R-:W-:Y:S01]  /*1210*/  IMAD.IADD R10, R21, 0x1, -R10 ;  /* 0x00000001150a7824 */ /* 0x000fe200078e0a0a */
[----:B------:R-:W-:Y:S02]  /*1220*/  IADD3 R2, R26, -R2, RZ ;  /* 0x800000021a027210 */ /* 0x000fe40007ffe0ff */
[----:B------:R-:W-:Y:S02]  /*1230*/  LOP3.LUT R3, R175, 0x30, R20, 0xf8, !PT ;  /* 0x00000030af037812 */ /* 0x000fe400078ef814 */
[----:B------:R-:W-:Y:S01]  /*1240*/  LOP3.LUT P0, RZ, R9, 0x2, RZ, 0xc0, !PT ;  /* 0x0000000209ff7812 */ /* 0x000fe2000780c0ff */
[----:B------:R-:W-:Y:S01]  /*1250*/  IMAD R8, R2, 0x40, R11 ;  /* 0x0000004002087824 */ /* 0x000fe200078e020b */
[----:B------:R-:W-:Y:S02]  /*1260*/  IADD3 R9, R5, R197, R6 ;  /* 0x000000c505097210 */ /* 0x000fe40007ffe006 */
[----:B------:R-:W-:Y:S01]  /*1270*/  LOP3.LUT R4, R17, 0xffffe000, RZ, 0xc0, !PT ;  /* 0xffffe00011047812 */ /* 0x000fe200078ec0ff */
[----:B------:R-:W-:Y:S01]  /*1280*/  IMAD.MOV.U32 R17, RZ, RZ, RZ ;  /* 0x000000ffff117224 */ /* 0x000fe200078e00ff */
[----:B------:R-:W-:Y:S01]  /*1290*/  LOP3.LUT R3, R3, R196, RZ, 0x3c, !PT ;  /* 0x000000c403037212 */ /* 0x000fe200078e3cff */
[----:B------:R-:W-:Y:S01]  /*12a0*/  STL [R1+0x5c], R8 ;  /* 0x00005c0801007387 */ /* 0x000fe20000100800 */
[----:B------:R-:W-:-:S02]  /*12b0*/  SHF.R.S32.HI R236, RZ, 0x3, R0 ;  /* 0x00000003ffec7819 */ /* 0x000fc40000011400 */
[----:B------:R-:W-:Y:S02]  /*12c0*/  LOP3.LUT R5, R175, 0x30, R18, 0xf8, !PT ;  /* 0x00000030af057812 */ /* 0x000fe400078ef812 */
[----:B------:R-:W-:Y:S02]  /*12d0*/  SHF.R.S32.HI R2, RZ, 0x1f, R203 ;  /* 0x0000001fff027819 */ /* 0x000fe400000114cb */
[----:B------:R-:W-:Y:S02]  /*12e0*/  SHF.R.S32.HI R0, RZ, 0x1f, R174 ;  /* 0x0000001fff007819 */ /* 0x000fe400000114ae */
[----:B------:R-:W-:Y:S02]  /*12f0*/  SHF.R.S32.HI R2, RZ, 0x4, R24 ;  /* 0x00000004ff027819 */ /* 0x000fe40000011418 */
[----:B------:R-:W-:Y:S01]  /*1300*/  IADD3 R7, R3, R197, R4 ;  /* 0x000000c503077210 */ /* 0x000fe20007ffe004 */
[----:B------:R0:W-:Y:S01]  /*1310*/  STL [R1+0x44], R0 ;  /* 0x0000440001007387 */ /* 0x0001e20000100800 */
[----:B------:R-:W-:-:S02]  /*1320*/  SHF.L.U32 R218, R10, 0x1, RZ ;  /* 0x000000010ada7819 */ /* 0x000fc400000006ff */
[-C--:B------:R-:W-:Y:S01]  /*1330*/  LOP3.LUT R5, R5, R196.reuse, RZ, 0x3c, !PT ;  /* 0x000000c405057212 */ /* 0x080fe200078e3cff */
[----:B------:R1:W-:Y:S01]  /*1340*/  STL [R1+0x8], R2 ;  /* 0x0000080201007387 */ /* 0x0003e20000100800 */
[----:B------:R-:W-:Y:S01]  /*1350*/  LOP3.LUT R3, R175, 0x10, R18, 0xf8, !PT ;  /* 0x00000010af037812 */ /* 0x000fe200078ef812 */
[C---:B------:R-:W-:Y:S01]  /*1360*/  VIADD R233, R218.reuse, 0x10 ;  /* 0x00000010dae97836 */ /* 0x040fe20000000000 */
[C---:B------:R-:W-:Y:S01]  /*1370*/  IADD3 R224, R218.reuse, 0x58, RZ ;  /* 0x00000058dae07810 */ /* 0x040fe20007ffe0ff */
[C---:B------:R-:W-:Y:S01]  /*1380*/  VIADD R231, R218.reuse, 0x20 ;  /* 0x00000020dae77836 */ /* 0x040fe20000000000 */
[----:B------:R-:W-:Y:S01]  /*1390*/  SHF.R.S32.HI R14, RZ, 0x1, R14 ;  /* 0x00000001ff0e7819 */ /* 0x000fe2000001140e */
[C---:B------:R-:W-:Y:S01]  /*13a0*/  VIADD R230, R218.reuse, 0x28 ;  /* 0x00000028dae67836 */ /* 0x040fe20000000000 */
[----:B0-----:R-:W-:Y:S01]  /*13b0*/  SHF.R.S32.HI R0, RZ, 0x1f, R209 ;  /* 0x0000001fff007819 */ /* 0x001fe200000114d1 */
[C---:B------:R-:W-:Y:S01]  /*13c0*/  VIADD R228, R218.reuse, 0x38 ;  /* 0x00000038dae47836 */ /* 0x040fe20000000000 */
[----:B------:R-:W-:Y:S01]  /*13d0*/  LOP3.LUT R0, R3, R196, RZ, 0x3c, !PT ;  /* 0x000000c403007212 */ /* 0x000fe200078e3cff */
[----:B------:R-:W-:Y:S01]  /*13e0*/  VIADD R227, R218, 0x40 ;  /* 0x00000040dae37836 */ /* 0x000fe20000000000 */
[----:B-1----:R-:W-:Y:S01]  /*13f0*/  IADD3 R2, R16, R197, R5 ;  /* 0x000000c510027210 */ /* 0x002fe20007ffe005 */
[C---:B------:R-:W-:Y:S01]  /*1400*/  VIADD R225, R218.reuse, 0x50 ;  /* 0x00000050dae17836 */ /* 0x040fe20000000000 */
[----:B------:R-:W-:Y:S01]  /*1410*/  IADD3 R205, R197, R0, RZ ;  /* 0x00000000c5cd7210 */ /* 0x000fe20007ffe0ff */
[C---:B------:R-:W-:Y:S01]  /*1420*/  VIADD R222, R218.reuse, 0x68 ;  /* 0x00000068dade7836 */ /* 0x040fe20000000000 */
[----:B------:R-:W-:Y:S01]  /*1430*/  SHF.R.S32.HI R0, RZ, 0x1f, R233 ;  /* 0x0000001fff007819 */ /* 0x000fe200000114e9 */
[C---:B------:R-:W-:Y:S01]  /*1440*/  VIADD R221, R218.reuse, 0x70 ;  /* 0x00000070dadd7836 */ /* 0x040fe20000000000 */
[----:B------:R0:W-:Y:S01]  /*1450*/  STL [R1+0x58], R2 ;  /* 0x0000580201007387 */ /* 0x0001e20000100800 */
[----:B------:R-:W-:Y:S01]  /*1460*/  SHF.R.S32.HI R0, RZ, 0x1f, R230 ;  /* 0x0000001fff007819 */ /* 0x000fe200000114e6 */
[C---:B------:R-:W-:Y:S01]  /*1470*/  VIADD R232, R218.reuse, 0x18 ;  /* 0x00000018dae87836 */ /* 0x040fe20000000000 */
[----:B------:R-:W-:Y:S01]  /*1480*/  SHF.R.S32.HI R0, RZ, 0x1f, R227 ;  /* 0x0000001fff007819 */ /* 0x000fe200000114e3 */
[C---:B------:R-:W-:Y:S01]  /*1490*/  VIADD R226, R218.reuse, 0x48 ;  /* 0x00000048dae27836 */ /* 0x040fe20000000000 */
[----:B------:R-:W-:Y:S01]  /*14a0*/  SHF.R.S32.HI R0, RZ, 0x1f, R224 ;  /* 0x0000001fff007819 */ /* 0x000fe200000114e0 */
[----:B------:R-:W-:Y:S01]  /*14b0*/  VIADD R223, R218, 0x60 ;  /* 0x00000060dadf7836 */ /* 0x000fe20000000000 */
[----:B------:R-:W-:Y:S01]  /*14c0*/  SHF.R.S32.HI R0, RZ, 0x1f, R221 ;  /* 0x0000001fff007819 */ /* 0x000fe200000114dd */
[----:B------:R-:W-:Y:S01]  /*14d0*/  IMAD.IADD R0, R16, 0x1, R9 ;  /* 0x0000000110007824 */ /* 0x000fe200078e0209 */
[----:B------:R-:W-:Y:S01]  /*14e0*/  IADD3 R229, R218, 0x30, RZ ;  /* 0x00000030dae57810 */ /* 0x000fe20007ffe0ff */
[----:B------:R-:W-:Y:S01]  /*14f0*/  IMAD.SHL.U32 R14, R14, 0x80, RZ ;  /* 0x000000800e0e7824 */ /* 0x000fe200078e00ff */
[----:B0-----:R-:W-:Y:S01]  /*1500*/  SHF.R.S32.HI R2, RZ, 0x1f, R231 ;  /* 0x0000001fff027819 */ /* 0x001fe200000114e7 */
[----:B------:R-:W-:Y:S01]  /*1510*/  VIADD R220, R218, 0x78 ;  /* 0x00000078dadc7836 */ /* 0x000fe20000000000 */
[----:B------:R-:W-:-:S02]  /*1520*/  SHF.R.S32.HI R2, RZ, 0x1f, R228 ;  /* 0x0000001fff027819 */ /* 0x000fc400000114e4 */
[----:B------:R-:W-:Y:S02]  /*1530*/  SHF.R.S32.HI R2, RZ, 0x1f, R225 ;  /* 0x0000001fff027819 */ /* 0x000fe400000114e1 */
[----:B------:R-:W-:Y:S01]  /*1540*/  SHF.R.S32.HI R2, RZ, 0x1f, R222 ;  /* 0x0000001fff027819 */ /* 0x000fe200000114de */
[----:B------:R-:W-:Y:S01]  /*1550*/  IMAD.IADD R2, R16, 0x1, R7 ;  /* 0x0000000110027824 */ /* 0x000fe200078e0207 */
[----:B------:R-:W-:Y:S02]  /*1560*/  SEL R234, R234, 0xffffffe0, !P0 ;  /* 0xffffffe0eaea7807 */ /* 0x000fe40004000000 */
[----:B------:R-:W-:Y:S02]  /*1570*/  SHF.R.S32.HI R3, RZ, 0x1f, R232 ;  /* 0x0000001fff037819 */ /* 0x000fe400000114e8 */
[----:B------:R-:W-:Y:S01]  /*1580*/  STL [R1+0x54], R2 ;  /* 0x0000540201007387 */ /* 0x000fe20000100800 */
[----:B------:R-:W-:Y:S01]  /*1590*/  SHF.R.S32.HI R3, RZ, 0x1f, R229 ;  /* 0x0000001fff037819 */ /* 0x000fe200000114e5 */
[----:B------:R-:W-:Y:S01]  /*15a0*/  IMAD.IADD R207, R234, 0x1, R205 ;  /* 0x00000001eacf7824 */ /* 0x000fe200078e02cd */
[----:B------:R-:W-:Y:S01]  /*15b0*/  SHF.R.S32.HI R3, RZ, 0x1f, R226 ;  /* 0x0000001fff037819 */ /* 0x000fe200000114e2 */
[----:B------:R0:W-:Y:S01]  /*15c0*/  STL [R1+0x50], R0 ;  /* 0x0000500001007387 */ /* 0x0001e20000100800 */
[----:B------:R-:W-:-:S02]  /*15d0*/  SHF.R.S32.HI R3, RZ, 0x1f, R223 ;  /* 0x0000001fff037819 */ /* 0x000fc400000114df */
[----:B------:R-:W-:Y:S02]  /*15e0*/  SHF.R.S32.HI R219, RZ, 0x1f, R168 ;  /* 0x0000001fffdb7819 */ /* 0x000fe400000114a8 */
[----:B------:R-:W-:Y:S02]  /*15f0*/  IADD3 R171, R22, 0x30, RZ ;  /* 0x0000003016ab7810 */ /* 0x000fe40007ffe0ff */
[----:B------:R-:W-:Y:S02]  /*1600*/  LOP3.LUT R199, R14, 0x180, RZ, 0xc0, !PT ;  /* 0x000001800ec77812 */ /* 0x000fe400078ec0ff */
[----:B------:R-:W-:Y:S01]  /*1610*/  SHF.R.S32.HI R237, RZ, 0x4, R20 ;  /* 0x00000004ffed7819 */ /* 0x000fe20000011414 */
[----:B0-----:R-:W-:Y:S01]  /*1620*/  IMAD R0, R13, 0x8, R8 ;  /* 0x000000080d007824 */ /* 0x001fe200078e0208 */
[----:B------:R-:W-:Y:S02]  /*1630*/  SHF.R.S32.HI R3, RZ, 0x1f, R220 ;  /* 0x0000001fff037819 */ /* 0x000fe400000114dc */
[----:B------:R-:W-:-:S02]  /*1640*/  IADD3 R234, R234, UR52, R205 ;  /* 0x00000034eaea7c10 */ /* 0x000fc4000fffe0cd */
[----:B------:R0:W-:Y:S05]  /*1650*/  STL [R1+0x64], R0 ;  /* 0x0000640001007387 */ /* 0x0001ea0000100800 */
.L_x_528:
[----:B-1-34-:R-:W1:Y:S02]  /*1660*/  LDC.64 R2, c[0x0][0xc88] ;  /* 0x00032200ff027b82 */ /* 0x01ae640000000a00 */
[----:B-1----:R-:W-:-:S05]  /*1670*/  IMAD.WIDE R2, R147, 0x4, R2 ;  /* 0x0000000493027825 */ /* 0x002fca00078e0202 */
[----:B------:R-:W2:Y:S01]  /*1680*/  LDG.E R206, desc[UR54][R2.64] ;  /* 0x0000003602ce7981 */ /* 0x000ea2000c1e1900 */
[----:B------:R-:W-:Y:S05]  /*1690*/  YIELD ;  /* 0x0000000000007946 */ /* 0x000fea0003800000 */
[----:B------:R-:W-:Y:S01]  /*16a0*/  ULDC.64 UR4, c[0x0][0xa28] ;  /* 0x00028a0000047ab9 */ /* 0x000fe20000000a00 */
[----:B------:R-:W-:Y:S01]  /*16b0*/  ULDC.64 UR8, c[0x0][0xa18] ;  /* 0x0002860000087ab9 */ /* 0x000fe20000000a00 */
[----:B------:R-:W-:Y:S01]  /*16c0*/  ISETP.NE.U32.AND P1, PT, RZ, UR4, PT ;  /* 0x00000004ff007c0c */ /* 0x000fe2000bf25070 */
[----:B------:R-:W-:Y:S01]  /*16d0*/  ULDC.64 UR6, c[0x0][0xa08] ;  /* 0x0002820000067ab9 */ /* 0x000fe20000000a00 */
[----:B------:R-:W-:Y:S01]  /*16e0*/  IMAD.MOV.U32 R10, RZ, RZ, RZ ;  /* 0x000000ffff0a7224 */ /* 0x000fe200078e00ff */
[----:B------:R-:W-:Y:S01]  /*16f0*/  ISETP.NE.U32.AND P0, PT, RZ, UR6, PT ;  /* 0x00000006ff007c0c */ /* 0x000fe2000bf05070 */
[----:B0-----:R-:W-:Y:S01]  /*1700*/  IMAD.MOV.U32 R26, RZ, RZ, RZ ;  /* 0x000000ffff1a7224 */ /* 0x001fe200078e00ff */
[----:B------:R-:W-:-:S02]  /*1710*/  ISETP.NE.AND.EX P1, PT, RZ, UR5, PT, P1 ;  /* 0x00000005ff007c0c */ /* 0x000fc4000bf25310 */
[----:B------:R-:W-:Y:S02]  /*1720*/  ISETP.NE.AND.EX P0, PT, RZ, UR7, PT, P0 ;  /* 0x00000007ff007c0c */ /* 0x000fe4000bf05300 */
[----:B--2---:R-:W-:-:S09]  /*1730*/  SHF.R.S32.HI R214, RZ, 0x1f, R206 ;  /* 0x0000001fffd67819 */ /* 0x004fd200000114ce */
[C---:B------:R-:W-:Y:S02]  /*1740*/  @P1 LEA R4, P2, R206.reuse, UR4, 0x2 ;  /* 0x00000004ce041c11 */ /* 0x040fe4000f8410ff */
[C---:B------:R-:W-:Y:S02]  /*1750*/  SHF.L.U32 R212, R206.reuse, 0x2, RZ ;  /* 0x00000002ced47819 */ /* 0x040fe400000006ff */
[C-C-:B------:R-:W-:Y:S02]  /*1760*/  @P1 LEA.HI.X R5, R206.reuse, UR5, R214.reuse, 0x2, P2 ;  /* 0x00000005ce051c11 */ /* 0x140fe400090f14d6 */
[----:B------:R-:W-:Y:S01]  /*1770*/  ISETP.NE.U32.AND P2, PT, RZ, UR8, PT ;  /* 0x00000008ff007c0c */ /* 0x000fe2000bf45070 */
[----:B------:R-:W-:Y:S01]  /*1780*/  ULDC UR4, c[0x0][0x288] ;  /* 0x0000a20000047ab9 */ /* 0x000fe20000000800 */
[----:B------:R-:W-:Y:S01]  /*1790*/  SHF.L.U64.HI R213, R206, 0x2, R214 ;  /* 0x00000002ced57819 */ /* 0x000fe200000102d6 */
[----:B------:R1:W5:Y:S01]  /*17a0*/  @P1 LDG.E R10, desc[UR54][R4.64] ;  /* 0x00000036040a1981 */ /* 0x000362000c1e1900 */
[----:B------:R-:W-:-:S02]  /*17b0*/  ISETP.NE.AND.EX P2, PT, RZ, UR9, PT, P2 ;  /* 0x00000009ff007c0c */ /* 0x000fc4000bf45320 */
[----:B------:R-:W-:Y:S01]  /*17c0*/  IADD3 R8, P3, R212, UR6, RZ ;  /* 0x00000006d4087c10 */ /* 0x000fe2000ff7e0ff */
[----:B------:R-:W-:Y:S01]  /*17d0*/  IMAD.U32 R149, RZ, RZ, UR4 ;  /* 0x00000004ff957e24 */ /* 0x000fe2000f8e00ff */
[----:B------:R-:W-:Y:S02]  /*17e0*/  ULDC.64 UR4, c[0x0][0x418] ;  /* 0x0001060000047ab9 */ /* 0x000fe40000000a00 */
[----:B------:R-:W-:-:S05]  /*17f0*/  IADD3.X R9, R213, UR7, RZ, P3, !PT ;  /* 0x00000007d5097c10 */ /* 0x000fca0009ffe4ff */
[----:B------:R1:W5:Y:S02]  /*1800*/  @P0 LDG.E R26, desc[UR54][R8.64] ;  /* 0x00000036081a0981 */ /* 0x000364000c1e1900 */
[----:B------:R-:W-:-:S04]  /*1810*/  @P2 IADD3 R6, P1, R212, UR8, RZ ;  /* 0x00000008d4062c10 */ /* 0x000fc8000ff3e0ff */
[----:B------:R-:W-:-:S05]  /*1820*/  @P2 IADD3.X R7, R213, UR9, RZ, P1, !PT ;  /* 0x00000009d5072c10 */ /* 0x000fca0008ffe4ff */
[----:B------:R1:W5:Y:S01]  /*1830*/  @P2 LDG.E R149, desc[UR54][R6.64] ;  /* 0x0000003606952981 */ /* 0x000362000c1e1900 */
[----:B------:R-:W-:-:S03]  /*1840*/  UISETP.NE.U32.AND UP0, UPT, UR4, URZ, UPT ;  /* 0x0000003f0400728c */ /* 0x000fc6000bf05070 */
[----:B------:R-:W-:Y:S01]  /*1850*/  ULDC UR4, c[0x0][0x424] ;  /* 0x0001090000047ab9 */ /* 0x000fe20000000800 */
[----:B------:R-:W-:-:S03]  /*1860*/  UISETP.NE.AND.EX UP0, UPT, UR5, URZ, UPT, UP0 ;  /* 0x0000003f0500728c */ /* 0x000fc6000bf05300 */
[----:B------:R-:W-:Y:S01]  /*1870*/  ULDC UR5, c[0x0][0x2f0] ;  /* 0x0000bc0000057ab9 */ /* 0x000fe20000000800 */
[----:B------:R-:W-:-:S04]  /*1880*/  USEL UR4, UR4, 0x1, UP0 ;  /* 0x0000000104047887 */ /* 0x000fc80008000000 */
[----:B------:R-:W-:-:S03]  /*1890*/  UIMAD UR4, UR4, UR5, URZ ;  /* 0x00000005040472a4 */ /* 0x000fc6000f8e023f */
[----:B------:R-:W-:Y:S02]  /*18a0*/  ULDC UR5, c[0x0][0x348] ;  /* 0x0000d20000057ab9 */ /* 0x000fe40000000800 */
[----:B------:R-:W-:Y:S01]  /*18b0*/  IMAD.U32 R2, RZ, RZ, UR5 ;  /* 0x00000005ff027e24 */ /* 0x000fe2000f8e00ff */
[----:B------:R-:W-:Y:S01]  /*18c0*/  MOV R25, UR4 ;  /* 0x0000000400197c02 */ /* 0x000fe20008000f00 */
[----:B-1----:R-:W-:Y:S06]  /*18d0*/  @P2 BRA `(.L_x_325) ;  /* 0x0000000000242947 */ /* 0x002fec0003800000 */
[----:B------:R-:W-:Y:S02]  /*18e0*/  ULDC.64 UR4, c[0x0][0xa00] ;  /* 0x0002800000047ab9 */ /* 0x000fe40000000a00 */
[----:B------:R-:W-:-:S04]  /*18f0*/  ISETP.NE.U32.AND P1, PT, RZ, UR4, PT ;  /* 0x00000004ff007c0c */ /* 0x000fc8000bf25070 */
[----:B------:R-:W-:-:S13]  /*1900*/  ISETP.NE.AND.EX P1, PT, RZ, UR5, PT, P1 ;  /* 0x00000005ff007c0c */ /* 0x000fda000bf25310 */
[----:B------:R-:W-:Y:S05]  /*1910*/  @!P1 BRA `(.L_x_325) ;  /* 0x0000000000149947 */ /* 0x000fea0003800000 */
[----:B------:R-:W1:Y:S02]  /*1920*/  LDC.64 R4, c[0x0][0xa00] ;  /* 0x00028000ff047b82 */ /* 0x000e640000000a00 */
[----:B-1----:R-:W-:-:S05]  /*1930*/  IMAD.WIDE R4, R206, 0x4, R4 ;  /* 0x00000004ce047825 */ /* 0x002fca00078e0204 */
[----:B-----5:R-:W2:Y:S04]  /*1940*/  LDG.E R149, desc[UR54][R4.64] ;  /* 0x0000003604957981 */ /* 0x020ea8000c1e1900 */
[----:B0-----:R-:W2:Y:S02]  /*1950*/  LDG.E R0, desc[UR54][R4.64+0x4] ;  /* 0x0000043604007981 */ /* 0x001ea4000c1e1900 */
[----:B--2---:R-:W-:-:S07]  /*1960*/  IMAD.IADD R149, R0, 0x1, -R149 ;  /* 0x0000000100957824 */ /* 0x004fce00078e0a95 */
.L_x_325:
[----:B------:R-:W-:Y:S01]  /*1970*/  ULDC.64 UR4, c[0x0][0xa20] ;  /* 0x0002880000047ab9 */ /* 0x000fe20000000a00 */
[C---:B------:R-:W-:Y:S01]  /*1980*/  LOP3.LUT R3, R146.reuse, 0xff000000, RZ, 0xc0, !PT ;  /* 0xff00000092037812 */ /* 0x040fe200078ec0ff */
[----:B------:R-:W-:Y:S01]  /*1990*/  IMAD.MOV.U32 R215, RZ, RZ, R145 ;  /* 0x000000ffffd77224 */ /* 0x000fe200078e0091 */
[----:B------:R-:W-:Y:S02]  /*19a0*/  ISETP.NE.U32.AND P1, PT, RZ, UR4, PT ;  /* 0x00000004ff007c0c */ /* 0x000fe4000bf25070 */
[C---:B0-----:R-:W-:Y:S02]  /*19b0*/  LOP3.LUT R0, R146.reuse, 0xff0000, RZ, 0xc0, !PT ;  /* 0x00ff000092007812 */ /* 0x041fe400078ec0ff */
[----:B------:R-:W-:Y:S02]  /*19c0*/  ISETP.NE.AND.EX P1, PT, RZ, UR5, PT, P1 ;  /* 0x00000005ff007c0c */ /* 0x000fe4000bf25310 */
[----:B------:R-:W-:Y:S02]  /*19d0*/  SHF.R.U32.HI R3, RZ, 0x8, R3 ;  /* 0x00000008ff037819 */ /* 0x000fe40000011603 */
[----:B------:R-:W-:-:S02]  /*19e0*/  LOP3.LUT R204, R146, 0xffff, RZ, 0xc0, !PT ;  /* 0x0000ffff92cc7812 */ /* 0x000fc400078ec0ff */
[----:B------:R-:W-:-:S07]  /*19f0*/  LEA.HI R211, R0, R3, RZ, 0x10 ;  /* 0x0000000300d37211 */ /* 0x000fce00078f80ff */
[----:B------:R-:W-:Y:S05]  /*1a00*/  @!P1 BRA `(.L_x_326) ;  /* 0x0000000000109947 */ /* 0x000fea0003800000 */
[----:B------:R-:W-:-:S04]  /*1a10*/  IADD3 R4, P0, R212, UR4, RZ ;  /* 0x00000004d4047c10 */ /* 0x000fc8000ff1e0ff */
[----:B------:R-:W-:-:S05]  /*1a20*/  IADD3.X R5, R213, UR5, RZ, P0, !PT ;  /* 0x00000005d5057c10 */ /* 0x000fca00087fe4ff */
[----:B------:R0:W5:Y:S01]  /*1a30*/  LDG.E R25, desc[UR54][R4.64] ;  /* 0x0000003604197981 */ /* 0x000162000c1e1900 */
[----:B------:R-:W-:Y:S05]  /*1a40*/  BRA `(.L_x_327) ;  /* 0x0000000000107947 */ /* 0x000fea0003800000 */
.L_x_326:
[----:B------:R-:W-:Y:S05]  /*1a50*/  @!P0 BRA `(.L_x_327) ;  /* 0x00000000000c8947 */ /* 0x000fea0003800000 */
[----:B------:R-:W2:Y:S04]  /*1a60*/  LDG.E R0, desc[UR54][R8.64] ;  /* 0x0000003608007981 */ /* 0x000ea8000c1e1900 */
[----:B------:R-:W2:Y:S02]  /*1a70*/  LDG.E R25, desc[UR54][R8.64+0x4] ;  /* 0x0000043608197981 */ /* 0x000ea4000c1e1900 */
[----:B--2---:R-:W-:-:S07]  /*1a80*/  IMAD.IADD R25, R25, 0x1, -R0 ;  /* 0x0000000119197824 */ /* 0x004fce00078e0a00 */
.L_x_327:
[----:B------:R-:W-:Y:S01]  /*1a90*/  ULDC.64 UR4, c[0x0][0xa10] ;  /* 0x0002840000047ab9 */ /* 0x000fe20000000a00 */
[----:B------:R-:W2:Y:S01]  /*1aa0*/  LDL.LU R28, [R1+0x10] ;  /* 0x00001000011c7983 */ /* 0x000ea20000300800 */
[----:B------:R-:W-:-:S04]  /*1ab0*/  ISETP.NE.U32.AND P0, PT, RZ, UR4, PT ;  /* 0x00000004ff007c0c */ /* 0x000fc8000bf05070 */
[----:B------:R-:W-:Y:S01]  /*1ac0*/  ISETP.NE.AND.EX P0, PT, RZ, UR5, PT, P0 ;  /* 0x00000005ff007c0c */ /* 0x000fe2000bf05300 */
[----:B------:R-:W-:-:S12]  /*1ad0*/  ULDC.64 UR4, c[0x0][0xa30] ;  /* 0x00028c0000047ab9 */ /* 0x000fd80000000a00 */
[----:B0-----:R-:W0:Y:S02]  /*1ae0*/  @P0 LDC.64 R4, c[0x0][0xa10] ;  /* 0x00028400ff040b82 */ /* 0x001e240000000a00 */
[----:B0-----:R-:W-:-:S05]  /*1af0*/  @P0 IMAD.WIDE R4, R206, 0x4, R4 ;  /* 0x00000004ce040825 */ /* 0x001fca00078e0204 */
[----:B------:R-:W3:Y:S04]  /*1b00*/  @P0 LDG.E R0, desc[UR54][R4.64] ;  /* 0x0000003604000981 */ /* 0x000ee8000c1e1900 */
[----:B------:R-:W3:Y:S01]  /*1b10*/  @P0 LDG.E R3, desc[UR54][R4.64+0x4] ;  /* 0x0000043604030981 */ /* 0x000ee2000c1e1900 */
[----:B------:R-:W-:Y:S01]  /*1b20*/  ISETP.NE.U32.AND P1, PT, RZ, UR4, PT ;  /* 0x00000004ff007c0c */ /* 0x000fe2000bf25070 */
[----:B-----5:R-:W-:-:S03]  /*1b30*/  IMAD.MOV.U32 R144, RZ, RZ, R25 ;  /* 0x000000ffff907224 */ /* 0x020fc600078e0019 */
[----:B------:R-:W-:-:S13]  /*1b40*/  ISETP.NE.AND.EX P1, PT, RZ, UR5, PT, P1 ;  /* 0x00000005ff007c0c */ /* 0x000fda000bf25310 */
[----:B------:R-:W-:-:S04]  /*1b50*/  @P1 IADD3 R6, P2, R212, UR4, RZ ;  /* 0x00000004d4061c10 */ /* 0x000fc8000ff5e0ff */
[----:B------:R-:W-:-:S05]  /*1b60*/  @P1 IADD3.X R7, R213, UR5, RZ, P2, !PT ;  /* 0x00000005d5071c10 */ /* 0x000fca00097fe4ff */
[----:B------:R0:W5:Y:S01]  /*1b70*/  @P1 LDG.E R144, desc[UR54][R6.64] ;  /* 0x0000003606901981 */ /* 0x000162000c1e1900 */
[----:B------:R-:W-:Y:S01]  /*1b80*/  IADD3 R9, -R10, R25, RZ ;  /* 0x000000190a097210 */ /* 0x000fe20007ffe1ff */
[----:B------:R-:W-:Y:S01]  /*1b90*/  BSSY B0, `(.L_x_328) ;  /* 0x000002c000007945 */ /* 0x000fe20003800000 */
[----:B------:R-:W-:Y:S02]  /*1ba0*/  LOP3.LUT R217, R211, 0xff, RZ, 0xc0, !PT ;  /* 0x000000ffd3d97812 */ /* 0x000fe400078ec0ff */
[----:B------:R-:W-:Y:S02]  /*1bb0*/  SHF.R.U32.HI R211, RZ, 0x10, R211 ;  /* 0x00000010ffd37819 */ /* 0x000fe400000116d3 */
[----:B--2---:R-:W-:Y:S01]  /*1bc0*/  LOP3.LUT R28, R28, 0xfffffff7, RZ, 0xc0, !PT ;  /* 0xfffffff71c1c7812 */ /* 0x004fe200078ec0ff */
[----:B---3--:R-:W-:-:S04]  /*1bd0*/  @P0 IMAD.IADD R2, R3, 0x1, -R0 ;  /* 0x0000000103020824 */ /* 0x008fc800078e0a00 */
[----:B------:R-:W-:-:S04]  /*1be0*/  IMAD.IADD R235, R9, 0x1, R2 ;  /* 0x0000000109eb7824 */ /* 0x000fc800078e0202 */
[C---:B------:R-:W-:Y:S01]  /*1bf0*/  VIADD R0, R235.reuse, 0x9f ;  /* 0x0000009feb007836 */ /* 0x040fe20000000000 */
[----:B------:R-:W-:-:S03]  /*1c00*/  ISETP.GE.AND P3, PT, R235, 0x1, PT ;  /* 0x00000001eb00780c */ /* 0x000fc60003f66270 */
[----:B------:R-:W-:-:S05]  /*1c10*/  IMAD.HI R0, R0, 0x66666667, RZ ;  /* 0x6666666700007827 */ /* 0x000fca00078e02ff */
[----:B------:R-:W-:-:S04]  /*1c20*/  SHF.R.U32.HI R147, RZ, 0x1f, R0 ;  /* 0x0000001fff937819 */ /* 0x000fc80000011600 */
[----:B------:R-:W-:Y:S01]  /*1c30*/  LEA.HI.SX32 R147, R0, R147, 0x1a ;  /* 0x0000009300937211 */ /* 0x000fe200078fd2ff */
[----:B------:R-:W-:Y:S01]  /*1c40*/  IMAD.MOV.U32 R0, RZ, RZ, RZ ;  /* 0x000000ffff007224 */ /* 0x000fe200078e00ff */
[----:B------:R-:W-:-:S05]  /*1c50*/  @P3 LOP3.LUT R28, R28, 0x8, RZ, 0xfc, !PT ;  /* 0x000000081c1c3812 */ /* 0x000fca00078efcff */
[----:B------:R0:W-:Y:S01]  /*1c60*/  STL [R1+0x10], R28 ;  /* 0x0000101c01007387 */ /* 0x0001e20000100800 */
[----:B------:R-:W-:Y:S05]  /*1c70*/  @!P3 BRA `(.L_x_329) ;  /* 0x000000000074b947 */ /* 0x000fea0003800000 */
[----:B------:R-:W-:Y:S01]  /*1c80*/  ISETP.NE.AND P0, PT, R211, RZ, PT ;  /* 0x000000ffd300720c */ /* 0x000fe20003f05270 */
[----:B------:R-:W-:-:S03]  /*1c90*/  ULDC UR4, c[0x0][0x9f0] ;  /* 0x00027c0000047ab9 */ /* 0x000fc60000000800 */
[----:B------:R-:W-:-:S04]  /*1ca0*/  SEL R10, R211, UR4, P0 ;  /* 0x00000004d30a7c07 */ /* 0x000fc80008000000 */
[-C--:B0-----:R-:W-:Y:S02]  /*1cb0*/  IABS R6, R10.reuse ;  /* 0x0000000a00067213 */ /* 0x081fe40000000000 */
[----:B------:R-:W-:Y:S02]  /*1cc0*/  IADD3 R0, R147, -0x1, R10 ;  /* 0xffffffff93007810 */ /* 0x000fe40007ffe00a */
[----:B------:R-:W0:Y:S01]  /*1cd0*/  I2F.RP R3, R6 ;  /* 0x0000000600037306 */ /* 0x000e220000209400 */
[----:B------:R-:W-:Y:S02]  /*1ce0*/  IABS R11, R10 ;  /* 0x0000000a000b7213 */ /* 0x000fe40000000000 */
[----:B------:R-:W-:Y:S02]  /*1cf0*/  IABS R8, R0 ;  /* 0x0000000000087213 */ /* 0x000fe40000000000 */
[----:B------:R-:W-:-:S04]  /*1d00*/  LOP3.LUT R0, R0, R10, RZ, 0x3c, !PT ;  /* 0x0000000a00007212 */ /* 0x000fc800078e3cff */
[----:B------:R-:W-:Y:S01]  /*1d10*/  ISETP.GE.AND P2, PT, R0, RZ, PT ;  /* 0x000000ff0000720c */ /* 0x000fe20003f46270 */
[----:B0-----:R-:W0:Y:S02]  /*1d20*/  MUFU.RCP R3, R3 ;  /* 0x0000000300037308 */ /* 0x001e240000001000 */
[----:B0-----:R-:W-:Y:S01]  /*1d30*/  IADD3 R4, R3, 0xffffffe, RZ ;  /* 0x0ffffffe03047810 */ /* 0x001fe20007ffe0ff */
[----:B------:R-:W-:-:S05]  /*1d40*/  IMAD.MOV R3, RZ, RZ, -R11 ;  /* 0x000000ffff037224 */ /* 0x000fca00078e0a0b */
[----:B------:R0:W1:Y:S02]  /*1d50*/  F2I.FTZ.U32.TRUNC.NTZ R5, R4 ;  /* 0x0000000400057305 */ /* 0x000064000021f000 */
[----:B0-----:R-:W-:Y:S02]  /*1d60*/  IMAD.MOV.U32 R4, RZ, RZ, RZ ;  /* 0x000000ffff047224 */ /* 0x001fe400078e00ff */
[----:B-1----:R-:W-:-:S04]  /*1d70*/  IMAD.MOV R7, RZ, RZ, -R5 ;  /* 0x000000ffff077224 */ /* 0x002fc800078e0a05 */
[----:B------:R-:W-:-:S04]  /*1d80*/  IMAD R7, R7, R6, RZ ;  /* 0x0000000607077224 */ /* 0x000fc800078e02ff */
[----:B------:R-:W-:-:S06]  /*1d90*/  IMAD.HI.U32 R5, R5, R7, R4 ;  /* 0x0000000705057227 */ /* 0x000fcc00078e0004 */
[----:B------:R-:W-:-:S04]  /*1da0*/  IMAD.HI.U32 R5, R5, R8, RZ ;  /* 0x0000000805057227 */ /* 0x000fc800078e00ff */
[----:B------:R-:W-:-:S05]  /*1db0*/  IMAD R3, R5, R3, R8 ;  /* 0x0000000305037224 */ /* 0x000fca00078e0208 */
[----:B------:R-:W-:-:S13]  /*1dc0*/  ISETP.GT.U32.AND P1, PT, R6, R3, PT ;  /* 0x000000030600720c */ /* 0x000fda0003f24070 */
[----:B------:R-:W-:Y:S01]  /*1dd0*/  @!P1 IMAD.IADD R3, R3, 0x1, -R6 ;  /* 0x0000000103039824 */ /* 0x000fe200078e0a06 */
[----:B------:R-:W-:Y:S02]  /*1de0*/  @!P1 IADD3 R5, R5, 0x1, RZ ;  /* 0x0000000105059810 */ /* 0x000fe40007ffe0ff */
[----:B------:R-:W-:Y:S02]  /*1df0*/  ISETP.NE.AND P1, PT, R10, RZ, PT ;  /* 0x000000ff0a00720c */ /* 0x000fe40003f25270 */
[----:B------:R-:W-:-:S13]  /*1e00*/  ISETP.GE.U32.AND P0, PT, R3, R6, PT ;  /* 0x000000060300720c */ /* 0x000fda0003f06070 */
[----:B------:R-:W-:-:S04]  /*1e10*/  @P0 VIADD R5, R5, 0x1 ;  /* 0x0000000105050836 */ /* 0x000fc80000000000 */
[----:B------:R-:W-:-:S04]  /*1e20*/  IMAD.MOV.U32 R0, RZ, RZ, R5 ;  /* 0x000000ffff007224 */ /* 0x000fc800078e0005 */
[----:B------:R-:W-:Y:S01]  /*1e30*/  @!P2 IMAD.MOV R0, RZ, RZ, -R0 ;  /* 0x000000ffff00a224 */ /* 0x000fe200078e0a00 */
[----:B------:R-:W-:-:S07]  /*1e40*/  @!P1 LOP3.LUT R0, RZ, R10, RZ, 0x33, !PT ;  /* 0x0000000aff009212 */ /* 0x000fce00078e33ff */
.L_x_329:
[----:B------:R-:W-:Y:S05]  /*1e50*/  BSYNC B0 ;  /* 0x0000000000007941 */ /* 0x000fea0003800000 */
.L_x_328:
[----:B------:R-:W-:-:S05]  /*1e60*/  IMAD R3, R217, R0, RZ ;  /* 0x00000000d9037224 */ /* 0x000fca00078e02ff */
[C---:B------:R-:W-:Y:S01]  /*1e70*/  VIADDMNMX R0, R3.reuse, R0, R147, PT ;  /* 0x0000000003007246 */ /* 0x040fe20003800193 */
[----:B------:R-:W-:-:S04]  /*1e80*/  IMAD R3, R3, 0xa0, -R9 ;  /* 0x000000a003037824 */ /* 0x000fc800078e0a09 */
[----:B------:R-:W-:Y:S01]  /*1e90*/  IMAD R5, R0, 0xa0, -R9 ;  /* 0x000000a000057824 */ /* 0x000fe200078e0a09 */
[----:B------:R-:W-:-:S04]  /*1ea0*/  VIMNMX R3, RZ, R3, !PT ;  /* 0x00000003ff037248 */ /* 0x000fc80007fe0100 */
[----:B------:R-:W-:Y:S01]  /*1eb0*/  VIMNMX R0, R5, R2, PT ;  /* 0x0000000205007248 */ /* 0x000fe20003fe0100 */
[----:B------:R-:W-:-:S03]  /*1ec0*/  IMAD.WIDE.U32 R4, R3, -0x33333333, RZ ;  /* 0xcccccccd03047825 */ /* 0x000fc600078e00ff */
[----:B------:R-:W-:Y:S02]  /*1ed0*/  ISETP.GT.AND P0, PT, R0, R3, PT ;  /* 0x000000030000720c */ /* 0x000fe40003f04270 */
[----:B------:R-:W-:-:S04]  /*1ee0*/  SHF.R.U32.HI R121, RZ, 0x7, R5 ;  /* 0x00000007ff797819 */ /* 0x000fc80000011605 */
[----:B------:R-:W-:-:S07]  /*1ef0*/  MOV R24, R121 ;  /* 0x0000007900187202 */ /* 0x000fce0000000f00 */
[----:B------:R-:W-:-:S04]  /*1f00*/  @P0 VIADD R0, R0, 0x9f ;  /* 0x0000009f00000836 */ /* 0x000fc80000000000 */
[----:B------:R-:W-:-:S05]  /*1f10*/  @P0 IMAD.HI R0, R0, 0x66666667, RZ ;  /* 0x6666666700000827 */ /* 0x000fca00078e02ff */
[----:B------:R-:W-:-:S04]  /*1f20*/  @P0 SHF.R.U32.HI R3, RZ, 0x1f, R0 ;  /* 0x0000001fff030819 */ /* 0x000fc80000011600 */
[----:B------:R-:W-:Y:S02]  /*1f30*/  @P0 LEA.HI.SX32 R24, R0, R3, 0x1a ;  /* 0x0000000300180211 */ /* 0x000fe400078fd2ff */
[----:B------:R-:W-:Y:S02]  /*1f40*/  PLOP3.LUT P0, PT, PT, PT, PT, 0x80, 0x0 ;  /* 0x000000000000781c */ /* 0x000fe40003f0f070 */
[----:B------:R-:W-:-:S13]  /*1f50*/  ISETP.GT.AND P1, PT, R24, R121, PT ;  /* 0x000000791800720c */ /* 0x000fda0003f24270 */
[----:B------:R-:W-:Y:S05]  /*1f60*/  @!P1 BRA `(.L_x_330) ;  /* 0x000000e000049947 */ /* 0x000fea0003800000 */
[----:B------:R-:W-:Y:S01]  /*1f70*/  VIADD R0, R16, 0x1a400 ;  /* 0x0001a40010007836 */ /* 0x000fe20000000000 */
[----:B------:R-:W-:Y:S04]  /*1f80*/  BSSY B6, `(.L_x_331) ;  /* 0x0000013000067945 */ /* 0x000fe80003800000 */
[----:B------:R-:W-:-:S13]  /*1f90*/  LOP3.LUT P0, RZ, R0, 0x1bf, RZ, 0xc0, !PT ;  /* 0x000001bf00ff7812 */ /* 0x000fda000780c0ff */
[----:B------:R-:W-:Y:S05]  /*1fa0*/  @!P0 BRA `(.L_x_332) ;  /* 0x0000000000408947 */ /* 0x000fea0003800000 */
[----:B------:R-:W-:Y:S01]  /*1fb0*/  MOV R0, 0x0 ;  /* 0x0000000000007802 */ /* 0x000fe20000000f00 */
[----:B------:R-:W-:Y:S01]  /*1fc0*/  ULDC.64 UR4, c[0x4][0xc8] ;  /* 0x0100320000047ab9 */ /* 0x000fe20000000a00 */
[----:B------:R-:W-:Y:S01]  /*1fd0*/  ULDC.64 UR6, c[0x4][0x30] ;  /* 0x01000c0000067ab9 */ /* 0x000fe20000000a00 */
[----:B------:R-:W-:Y:S01]  /*1fe0*/  IMAD.U32 R4, RZ, RZ, UR4 ;  /* 0x00000004ff047e24 */ /* 0x000fe2000f8e00ff */
[----:B------:R1:W2:Y:S01]  /*1ff0*/  LDC.64 R14, c[0x4][R0] ;  /* 0x01000000000e7b82 */ /* 0x0002a20000000a00 */
[----:B------:R-:W-:Y:S01]  /*2000*/  IMAD.U32 R5, RZ, RZ, UR5 ;  /* 0x00000005ff057e24 */ /* 0x000fe2000f8e00ff */
[----:B------:R-:W-:Y:S01]  /*2010*/  ULDC.64 UR4, c[0x4][0xd0] ;  /* 0x0100340000047ab9 */ /* 0x000fe20000000a00 */
[----:B------:R-:W-:Y:S01]  /*2020*/  IMAD.U32 R10, RZ, RZ, UR6 ;  /* 0x00000006ff0a7e24 */ /* 0x000fe2000f8e00ff */
[----:B0-----:R-:W-:Y:S01]  /*2030*/  MOV R7, UR5 ;  /* 0x0000000500077c02 */ /* 0x001fe20008000f00 */
[----:B------:R-:W-:Y:S01]  /*2040*/  IMAD.U32 R6, RZ, RZ, UR4 ;  /* 0x00000004ff067e24 */ /* 0x000fe2000f8e00ff */
[----:B------:R-:W-:Y:S01]  /*2050*/  MOV R13, RZ ;  /* 0x000000ff000d7202 */ /* 0x000fe20000000f00 */
[----:B------:R-:W-:-:S02]  /*2060*/  IMAD.U32 R11, RZ, RZ, UR7 ;  /* 0x00000007ff0b7e24 */ /* 0x000fc4000f8e00ff */
[----:B------:R-:W-:Y:S02]  /*2070*/  IMAD.MOV.U32 R8, RZ, RZ, 0x70 ;  /* 0x00000070ff087424 */ /* 0x000fe400078e00ff */
[----:B-1----:R-:W-:-:S07]  /*2080*/  IMAD.MOV.U32 R12, RZ, RZ, 0x1 ;  /* 0x00000001ff0c7424 */ /* 0x002fce00078e00ff */
[----:B------:R-:W-:-:S07]  /*2090*/  LEPC R20, `(.L_x_332) ;  /* 0x000000001014794e */ /* 0x000fce0000000000 */
[----:B--2--5:R-:W-:Y:S05]  /*20a0*/  CALL.ABS.NOINC R14 ;  /* 0x000000000e007343 */ /* 0x024fea0003c00000 */
.L_x_332:
[----:B------:R-:W-:Y:S05]  /*20b0*/  BSYNC B6 ;  /* 0x0000000000067941 */ /* 0x000fea0003800000 */
.L_x_331:
        /* <DEDUP_REMOVED lines=11> */
[----:B0-----:R-:W-:Y:S01]  /*2170*/  IMAD.U32 R6, RZ, RZ, UR6 ;  /* 0x00000006ff067e24 */ /* 0x001fe2000f8e00ff */
[----:B------:R-:W-:Y:S01]  /*2180*/  MOV R7, UR7 ;  /* 0x0000000700077c02 */ /* 0x000fe20008000f00 */
[----:B------:R-:W-:Y:S01]  /*2190*/  IMAD.U32 R10, RZ, RZ, UR4 ;  /* 0x00000004ff0a7e24 */ /* 0x000fe2000f8e00ff */
[----:B------:R-:W-:Y:S01]  /*21a0*/  MOV R13, RZ ;  /* 0x000000ff000d7202 */ /* 0x000fe20000000f00 */
[----:B------:R-:W-:-:S02]  /*21b0*/  IMAD.U32 R11, RZ, RZ, UR5 ;  /* 0x00000005ff0b7e24 */ /* 0x000fc4000f8e00ff */
[----:B------:R-:W-:Y:S02]  /*21c0*/  IMAD.MOV.U32 R8, RZ, RZ, 0x70 ;  /* 0x00000070ff087424 */ /* 0x000fe400078e00ff */
[----:B-1----:R-:W-:-:S07]  /*21d0*/  IMAD.MOV.U32 R12, RZ, RZ, 0x1 ;  /* 0x00000001ff0c7424 */ /* 0x002fce00078e00ff */
[----:B------:R-:W-:-:S07]  /*21e0*/  LEPC R20, `(.L_x_334) ;  /* 0x000000001014794e */ /* 0x000fce0000000000 */
[----:B--2--5:R-:W-:Y:S05]  /*21f0*/  CALL.ABS.NOINC R14 ;  /* 0x000000000e007343 */ /* 0x024fea0003c00000 */
.L_x_334:
[----:B------:R-:W-:Y:S05]  /*2200*/  BSYNC B6 ;  /* 0x0000000000067941 */ /* 0x000fea0003800000 */
.L_x_333:
[----:B------:R-:W-:Y:S01]  /*2210*/  ULDC.64 UR4, c[0x0][0x9f8] ;  /* 0x00027e0000047ab9 */ /* 0x000fe20000000a00 */
[----:B------:R-:W-:Y:S01]  /*2220*/  IMAD.MOV.U32 R0, RZ, RZ, R206 ;  /* 0x000000ffff007224 */ /* 0x000fe200078e00ce */
[----:B------:R-:W-:Y:S01]  /*2230*/  ISETP.NE.U32.AND P0, PT, RZ, UR4, PT ;  /* 0x00000004ff007c0c */ /* 0x000fe2000bf05070 */
[----:B------:R-:W2:Y:S01]  /*2240*/  LDL R14, [R1+0x60] ;  /* 0x00006000010e7983 */ /* 0x000ea20000100800 */
[----:B------:R-:W0:Y:S01]  /*2250*/  LDC.64 R112, c[0x0][0x300] ;  /* 0x0000c000ff707b82 */ /* 0x000e220000000a00 */
[----:B------:R-:W-:Y:S01]  /*2260*/  IMAD.IADD R119, R26, 0x1, R25 ;  /* 0x000000011a777824 */ /* 0x000fe200078e0219 */
[----:B------:R-:W-:Y:S01]  /*2270*/  ISETP.NE.AND.EX P0, PT, RZ, UR5, PT, P0 ;  /* 0x00000005ff007c0c */ /* 0x000fe2000bf05300 */
[----:B------:R-:W1:Y:S01]  /*2280*/  S2R R20, SR_TID.X ;  /* 0x0000000000147919 */ /* 0x000e620000002100 */
[----:B------:R-:W-:Y:S01]  /*2290*/  ULDC.64 UR6, c[0x0][0xa08] ;  /* 0x0002820000067ab9 */ /* 0x000fe20000000a00 */
[----:B------:R-:W-:-:S03]  /*22a0*/  SHF.R.S32.HI R19, RZ, 0x1f, R18 ;  /* 0x0000001fff137819 */ /* 0x000fc60000011412 */
[----:B------:R-:W3:Y:S07]  /*22b0*/  LDC.64 R106, c[0x0][0x3f8] ;  /* 0x0000fe00ff6a7b82 */ /* 0x000eee0000000a00 */
[----:B------:R-:W-:Y:S01]  /*22c0*/  @P0 IADD3 R4, P1, R212, UR4, RZ ;  /* 0x00000004d4040c10 */ /* 0x000fe2000ff3e0ff */
[----:B------:R-:W4:Y:S03]  /*22d0*/  LDC R99, c[0x0][0x3f4] ;  /* 0x0000fd00ff637b82 */ /* 0x000f260000000800 */
[----:B------:R-:W-:Y:S01]  /*22e0*/  @P0 IADD3.X R5, R213, UR5, RZ, P1, !PT ;  /* 0x00000005d5050c10 */ /* 0x000fe20008ffe4ff */
[----:B------:R-:W-:-:S04]  /*22f0*/  ULDC.64 UR4, c[0x0][0x308] ;  /* 0x0000c20000047ab9 */ /* 0x000fc80000000a00 */
[----:B------:R1:W4:Y:S01]  /*2300*/  @P0 LDG.E R0, desc[UR54][R4.64] ;  /* 0x0000003604000981 */ /* 0x000322000c1e1900 */
[----:B------:R-:W-:Y:S01]  /*2310*/  SHF.R.S32.HI R12, RZ, 0x1f, R119 ;  /* 0x0000001fff0c7819 */ /* 0x000fe20000011477 */
[-C--:B0-----:R-:W-:Y:S01]  /*2320*/  IMAD.WIDE.U32 R6, R119, R112.reuse, RZ ;  /* 0x0000007077067225 */ /* 0x081fe200078e00ff */
[----:B------:R-:W-:Y:S01]  /*2330*/  ISETP.NE.U32.AND P0, PT, RZ, UR6, PT ;  /* 0x00000006ff007c0c */ /* 0x000fe2000bf05070 */
[----:B------:R-:W0:Y:S02]  /*2340*/  LDC.64 R100, c[0x0][0x408] ;  /* 0x00010200ff647b82 */ /* 0x000e240000000a00 */
[----:B------:R-:W-:Y:S01]  /*2350*/  IMAD R8, R12, R112, RZ ;  /* 0x000000700c087224 */ /* 0x000fe200078e02ff */
[----:B------:R-:W-:-:S03]  /*2360*/  ISETP.NE.AND.EX P0, PT, RZ, UR7, PT, P0 ;  /* 0x00000007ff007c0c */ /* 0x000fc6000bf05300 */
[----:B------:R-:W-:Y:S01]  /*2370*/  IMAD R3, R119, R113, R8 ;  /* 0x0000007177037224 */ /* 0x000fe200078e0208 */
[----:B-1----:R-:W-:Y:S01]  /*2380*/  SHF.R.U32.HI R27, RZ, 0x7, R20 ;  /* 0x00000007ff1b7819 */ /* 0x002fe20000011614 */
[----:B------:R-:W-:Y:S02]  /*2390*/  VIADD R8, R18, 0x80 ;  /* 0x0000008012087836 */ /* 0x000fe40000000000 */
[----:B------:R-:W-:Y:S01]  /*23a0*/  IMAD.IADD R7, R7, 0x1, R3 ;  /* 0x0000000107077824 */ /* 0x000fe200078e0203 */
[----:B------:R-:W-:Y:S01]  /*23b0*/  ISETP.NE.AND P6, PT, R27, 0x1, PT ;  /* 0x000000011b00780c */ /* 0x000fe20003fc5270 */
[----:B------:R-:W-:Y:S02]  /*23c0*/  IMAD.MOV.U32 R122, RZ, RZ, 0x20 ;  /* 0x00000020ff7a7424 */ /* 0x000fe400078e00ff */
[----:B------:R-:W-:-:S04]  /*23d0*/  IMAD.WIDE.U32 R4, R204, UR4, R6 ;  /* 0x00000004cc047c25 */ /* 0x000fc8000f8e0006 */
[----:B------:R-:W-:Y:S01]  /*23e0*/  IMAD R5, R204, UR5, R5 ;  /* 0x00000005cc057c24 */ /* 0x000fe2000f8e0205 */
[----:B------:R-:W-:Y:S01]  /*23f0*/  ULDC.64 UR4, c[0x0][0x310] ;  /* 0x0000c40000047ab9 */ /* 0x000fe20000000a00 */
[----:B------:R-:W-:Y:S01]  /*2400*/  IMAD.WIDE.U32 R6, R168, R112, R18 ;  /* 0x00000070a8067225 */ /* 0x000fe200078e0012 */
[----:B------:R-:W-:-:S03]  /*2410*/  SHF.R.S32.HI R23, RZ, 0x1f, R22 ;  /* 0x0000001fff177819 */ /* 0x000fc60000011416 */
[-C--:B---3--:R-:W-:Y:S02]  /*2420*/  IMAD R11, R219, R106.reuse, RZ ;  /* 0x0000006adb0b7224 */ /* 0x088fe400078e02ff */
[----:B------:R-:W-:-:S04]  /*2430*/  IMAD.WIDE.U32 R110, R168, R106, R22 ;  /* 0x0000006aa86e7225 */ /* 0x000fc800078e0016 */
[C---:B------:R-:W-:Y:S02]  /*2440*/  IMAD R11, R168.reuse, R107, R11 ;  /* 0x0000006ba80b7224 */ /* 0x040fe400078e020b */
[----:B------:R-:W-:-:S04]  /*2450*/  IMAD.WIDE.U32 R108, R168, R106, R18 ;  /* 0x0000006aa86c7225 */ /* 0x000fc800078e0012 */
[----:B------:R-:W-:Y:S02]  /*2460*/  IMAD.IADD R111, R111, 0x1, R11 ;  /* 0x000000016f6f7824 */ /* 0x000fe400078e020b */
[----:B------:R-:W-:Y:S02]  /*2470*/  IMAD.IADD R109, R11, 0x1, R109 ;  /* 0x000000010b6d7824 */ /* 0x000fe400078e026d */
[----:B------:R-:W-:Y:S02]  /*2480*/  IMAD.MOV.U32 R20, RZ, RZ, R28 ;  /* 0x000000ffff147224 */ /* 0x000fe400078e001c */
[----:B0-----:R-:W-:-:S04]  /*2490*/  IMAD.WIDE.U32 R104, R168, R100, R22 ;  /* 0x00000064a8687225 */ /* 0x001fc800078e0016 */
[----:B------:R-:W-:Y:S01]  /*24a0*/  IMAD.WIDE.U32 R102, R168, R100, R18 ;  /* 0x00000064a8667225 */ /* 0x000fe200078e0012 */
[----:B------:R-:W-:-:S03]  /*24b0*/  LOP3.LUT R20, R20, 0xfffffffe, RZ, 0xc0, !PT ;  /* 0xfffffffe14147812 */ /* 0x000fc600078ec0ff */
[----:B-----5:R-:W-:-:S04]  /*24c0*/  IMAD.WIDE.U32 R110, R144, R106, R110 ;  /* 0x0000006a906e7225 */ /* 0x020fc800078e006e */
[----:B------:R-:W-:-:S04]  /*24d0*/  IMAD.WIDE.U32 R108, R144, R106, R108 ;  /* 0x0000006a906c7225 */ /* 0x000fc800078e006c */
[----:B------:R-:W-:Y:S01]  /*24e0*/  IMAD.MOV.U32 R120, RZ, RZ, 0x40 ;  /* 0x00000040ff787424 */ /* 0x000fe200078e00ff */
[C---:B------:R-:W-:Y:S01]  /*24f0*/  SHF.L.U64.HI R128, R112.reuse, 0x7, R113 ;  /* 0x0000000770807819 */ /* 0x040fe20000010271 */
[----:B------:R-:W-:Y:S02]  /*2500*/  IMAD R123, R113, 0xa0, RZ ;  /* 0x000000a0717b7824 */ /* 0x000fe400078e02ff */
[----:B------:R-:W-:Y:S02]  /*2510*/  IMAD.SHL.U32 R129, R112, 0x80, RZ ;  /* 0x0000008070817824 */ /* 0x000fe400078e00ff */
[----:B------:R-:W-:Y:S02]  /*2520*/  IMAD R127, R101, 0xa0, RZ ;  /* 0x000000a0657f7824 */ /* 0x000fe400078e02ff */
[----:B------:R-:W-:Y:S01]  /*2530*/  VIADD R177, R27, 0x8 ;  /* 0x000000081bb17836 */ /* 0x000fe20000000000 */
[----:B------:R-:W-:Y:S02]  /*2540*/  SHF.R.S32.HI R146, RZ, 0x1f, R216 ;  /* 0x0000001fff927819 */ /* 0x000fe400000114d8 */
[----:B----4-:R-:W-:-:S02]  /*2550*/  SHF.R.S32.HI R3, RZ, 0x1f, R0 ;  /* 0x0000001fff037819 */ /* 0x010fc40000011400 */
[----:B------:R-:W-:Y:S02]  /*2560*/  SEL R13, R0, RZ, !P0 ;  /* 0x000000ff000d7207 */ /* 0x000fe40004000000 */
[----:B------:R-:W-:Y:S01]  /*2570*/  SEL R33, R3, RZ, !P0 ;  /* 0x000000ff03217207 */ /* 0x000fe20004000000 */
[----:B------:R-:W-:Y:S02]  /*2580*/  IMAD R3, R219, R112, RZ ;  /* 0x00000070db037224 */ /* 0x000fe400078e02ff */
[----:B------:R-:W-:-:S04]  /*2590*/  IMAD.WIDE.U32 R116, R13, UR4, R4 ;  /* 0x000000040d747c25 */ /* 0x000fc8000f8e0004 */
[----:B------:R-:W-:-:S04]  /*25a0*/  IMAD R0, R33, UR4, RZ ;  /* 0x0000000421007c24 */ /* 0x000fc8000f8e02ff */
[----:B------:R-:W-:Y:S01]  /*25b0*/  IMAD R5, R13, UR5, R0 ;  /* 0x000000050d057c24 */ /* 0x000fe2000f8e0200 */
[----:B------:R-:W-:Y:S01]  /*25c0*/  IADD3 R0, R18, 0x20, RZ ;  /* 0x0000002012007810 */ /* 0x000fe20007ffe0ff */
[----:B------:R-:W-:Y:S05]  /*25d0*/  @!P6 WARPSYNC.ALL ;  /* 0x000000000000e948 */ /* 0x000fea0003800000 */
[----:B------:R-:W-:Y:S01]  /*25e0*/  IMAD R9, R168, R113, R3 ;  /* 0x00000071a8097224 */ /* 0x000fe200078e0203 */
[----:B------:R-:W-:Y:S01]  /*25f0*/  ULDC UR4, c[0x0][0x2f4] ;  /* 0x0000bd0000047ab9 */ /* 0x000fe20000000800 */
[----:B------:R-:W-:Y:S01]  /*2600*/  IMAD.IADD R4, R117, 0x1, R5 ;  /* 0x0000000175047824 */ /* 0x000fe200078e0205 */
[----:B------:R-:W-:Y:S01]  /*2610*/  @!P6 BAR.SYNC.DEFER_BLOCKING 0x9, 0x100 ;  /* 0x024400000000eb1d */ /* 0x000fe20000010000 */
[----:B------:R-:W-:-:S02]  /*2620*/  IADD3 R3, P0, R116, R6, RZ ;  /* 0x0000000674037210 */ /* 0x000fc40007f1e0ff */
[----:B------:R-:W-:Y:S02]  /*2630*/  ISETP.GE.AND P1, PT, R0, UR4, PT ;  /* 0x0000000400007c0c */ /* 0x000fe4000bf26270 */
[----:B------:R-:W-:Y:S01]  /*2640*/  IADD3.X R5, R4, R7, R9, P0, !PT ;  /* 0x0000000704057210 */ /* 0x000fe200007fe409 */
[----:B------:R-:W-:Y:S01]  /*2650*/  ULDC.64 UR6, c[0x0][0x330] ;  /* 0x0000cc0000067ab9 */ /* 0x000fe20000000a00 */
[----:B------:R-:W-:Y:S02]  /*2660*/  SEL R7, RZ, 0xffffffff, P1 ;  /* 0xffffffffff077807 */ /* 0x000fe40000800000 */
[----:B------:R-:W-:-:S03]  /*2670*/  ISETP.GE.AND P0, PT, R18, UR4, PT ;  /* 0x0000000412007c0c */ /* 0x000fc6000bf06270 */
[----:B------:R-:W-:Y:S01]  /*2680*/  IMAD.SHL.U32 R7, R7, 0x2, RZ ;  /* 0x0000000207077824 */ /* 0x000fe200078e00ff */
[----:B------:R-:W-:Y:S02]  /*2690*/  SEL R6, RZ, 0x1, P0 ;  /* 0x00000001ff067807 */ /* 0x000fe40000000000 */
[----:B------:R-:W-:Y:S02]  /*26a0*/  ISETP.GE.AND P2, PT, R8, UR4, PT ;  /* 0x0000000408007c0c */ /* 0x000fe4000bf46270 */
[----:B------:R-:W-:Y:S01]  /*26b0*/  LOP3.LUT R8, R7, 0x2, R6, 0xe2, !PT ;  /* 0x0000000207087812 */ /* 0x000fe200078ee206 */
[C---:B------:R-:W-:Y:S01]  /*26c0*/  VIADD R7, R18.reuse, 0x60 ;  /* 0x0000006012077836 */ /* 0x040fe20000000000 */
[C---:B------:R-:W-:Y:S01]  /*26d0*/  IADD3 R6, R18.reuse, 0x40, RZ ;  /* 0x0000004012067810 */ /* 0x040fe20007ffe0ff */
[----:B------:R-:W-:-:S03]  /*26e0*/  VIADD R9, R18, 0xa0 ;  /* 0x000000a012097836 */ /* 0x000fc60000000000 */
[----:B------:R-:W-:Y:S02]  /*26f0*/  ISETP.GE.AND P0, PT, R6, UR4, PT ;  /* 0x0000000406007c0c */ /* 0x000fe4000bf06270 */
[----:B------:R-:W-:Y:S02]  /*2700*/  ISETP.GE.AND P1, PT, R7, UR4, PT ;  /* 0x0000000407007c0c */ /* 0x000fe4000bf26270 */
[----:B------:R-:W-:Y:S01]  /*2710*/  ISETP.GE.AND P3, PT, R9, UR4, PT ;  /* 0x0000000409007c0c */ /* 0x000fe2000bf66270 */
[----:B------:R-:W-:Y:S01]  /*2720*/  IMAD.WIDE.U32 R114, R204, UR6, R18 ;  /* 0x00000006cc727c25 */ /* 0x000fe2000f8e0012 */
[----:B------:R-:W-:Y:S01]  /*2730*/  SEL R9, RZ, 0x4, P0 ;  /* 0x00000004ff097807 */ /* 0x000fe20000000000 */
[----:B------:R-:W-:Y:S01]  /*2740*/  ULDC.64 UR4, c[0x0][0x338] ;  /* 0x0000ce0000047ab9 */ /* 0x000fe20000000a00 */
[----:B------:R-:W-:-:S04]  /*2750*/  SEL R10, RZ, 0x8, P1 ;  /* 0x00000008ff0a7807 */ /* 0x000fc80000800000 */
[----:B------:R-:W-:Y:S02]  /*2760*/  LOP3.LUT R8, R10, R8, R9, 0xfe, !PT ;  /* 0x000000080a087212 */ /* 0x000fe400078efe09 */
[----:B------:R-:W-:Y:S02]  /*2770*/  SEL R9, RZ, 0x10, P2 ;  /* 0x00000010ff097807 */ /* 0x000fe40001000000 */
[----:B--2---:R-:W-:-:S05]  /*2780*/  R2P PR, R14, 0x6 ;  /* 0x000000060e007804 */ /* 0x004fca0000000000 */
[----:B------:R-:W-:Y:S02]  /*2790*/  SEL R122, R122, 0xffffffe0, !P1 ;  /* 0xffffffe07a7a7807 */ /* 0x000fe40004800000 */
[----:B------:R-:W-:-:S04]  /*27a0*/  ISETP.GE.AND P1, PT, R0, R99, PT ;  /* 0x000000630000720c */ /* 0x000fc80003f26270 */
[----:B------:R-:W-:Y:S01]  /*27b0*/  SEL R11, R99, RZ, P1 ;  /* 0x000000ff630b7207 */ /* 0x000fe20000800000 */
[----:B------:R-:W-:Y:S01]  /*27c0*/  IMAD R115, R204, UR7, R115 ;  /* 0x00000007cc737c24 */ /* 0x000fe2000f8e0273 */
[-C--:B------:R-:W-:Y:S01]  /*27d0*/  ISETP.GE.AND P0, PT, R18, R99.reuse, PT ;  /* 0x000000631200720c */ /* 0x080fe20003f06270 */
[----:B------:R-:W-:Y:S01]  /*27e0*/  IMAD R33, R33, UR4, RZ ;  /* 0x0000000421217c24 */ /* 0x000fe2000f8e02ff */
[----:B------:R-:W-:Y:S01]  /*27f0*/  ISETP.GE.AND P5, PT, R6, R99, PT ;  /* 0x000000630600720c */ /* 0x000fe20003fa6270 */
[----:B------:R-:W-:Y:S01]  /*2800*/  IMAD.IADD R11, R0, 0x1, R11 ;  /* 0x00000001000b7824 */ /* 0x000fe200078e020b */
[----:B------:R-:W-:Y:S01]  /*2810*/  LOP3.LUT R35, R8, R9, RZ, 0xfc, !PT ;  /* 0x0000000908237212 */ /* 0x000fe200078efcff */
[----:B------:R-:W-:Y:S01]  /*2820*/  IMAD R8, R219, R100, RZ ;  /* 0x00000064db087224 */ /* 0x000fe200078e02ff */
[----:B------:R-:W-:Y:S01]  /*2830*/  SEL R9, R99, RZ, P0 ;  /* 0x000000ff63097207 */ /* 0x000fe20000000000 */
[C---:B------:R-:W-:Y:S01]  /*2840*/  IMAD R33, R13.reuse, UR5, R33 ;  /* 0x000000050d217c24 */ /* 0x040fe2000f8e0221 */
[----:B------:R-:W-:Y:S01]  /*2850*/  SHF.R.S32.HI R10, RZ, 0x1f, R11 ;  /* 0x0000001fff0a7819 */ /* 0x000fe2000001140b */
[----:B------:R-:W-:Y:S01]  /*2860*/  IMAD.WIDE.U32 R114, R13, UR4, R114 ;  /* 0x000000040d727c25 */ /* 0x000fe2000f8e0072 */
[----:B------:R-:W-:-:S03]  /*2870*/  IADD3 R118, P4, R168, R119, RZ ;  /* 0x00000077a8767210 */ /* 0x000fc60007f9e0ff */
[----:B------:R-:W-:Y:S01]  /*2880*/  IMAD R13, R168, R101, R8 ;  /* 0x00000065a80d7224 */ /* 0x000fe200078e0208 */
[-C--:B------:R-:W-:Y:S01]  /*2890*/  LEA.HI R28, R10, R11.reuse, RZ, 0x4 ;  /* 0x0000000b0a1c7211 */ /* 0x080fe200078f20ff */
[----:B------:R-:W-:Y:S01]  /*28a0*/  IMAD.IADD R9, R18, 0x1, R9 ;  /* 0x0000000112097824 */ /* 0x000fe200078e0209 */
[----:B------:R-:W-:Y:S01]  /*28b0*/  LEA.HI R11, R10, R11, RZ, 0x6 ;  /* 0x0000000b0a0b7211 */ /* 0x000fe200078f30ff */
[----:B------:R-:W-:Y:S02]  /*28c0*/  IMAD.IADD R105, R105, 0x1, R13 ;  /* 0x0000000169697824 */ /* 0x000fe400078e020d */
[----:B------:R-:W-:Y:S01]  /*28d0*/  IMAD.IADD R103, R13, 0x1, R103 ;  /* 0x000000010d677824 */ /* 0x000fe200078e0267 */
[----:B------:R-:W-:Y:S02]  /*28e0*/  SEL R13, R99, RZ, P5 ;  /* 0x000000ff630d7207 */ /* 0x000fe40002800000 */
[----:B------:R-:W-:Y:S02]  /*28f0*/  IADD3.X R119, R219, R12, RZ, P4, !PT ;  /* 0x0000000cdb777210 */ /* 0x000fe400027fe4ff */
[----:B------:R-:W-:-:S02]  /*2900*/  @P5 LOP3.LUT R20, R20, 0x1, RZ, 0xfc, !PT ;  /* 0x0000000114145812 */ /* 0x000fc400078efcff */
[----:B------:R-:W-:Y:S02]  /*2910*/  SHF.R.S32.HI R12, RZ, 0x6, R11 ;  /* 0x00000006ff0c7819 */ /* 0x000fe4000001140b */
[----:B------:R-:W-:Y:S02]  /*2920*/  SHF.R.S32.HI R8, RZ, 0x1f, R9 ;  /* 0x0000001fff087819 */ /* 0x000fe40000011409 */
[----:B------:R-:W-:Y:S02]  /*2930*/  LOP3.LUT R11, R175, 0x30, R28, 0xf8, !PT ;  /* 0x00000030af0b7812 */ /* 0x000fe400078ef81c */
[----:B------:R-:W-:Y:S01]  /*2940*/  IADD3 R15, R6, R13, RZ ;  /* 0x0000000d060f7210 */ /* 0x000fe20007ffe0ff */
[----:B------:R0:W-:Y:S01]  /*2950*/  STL [R1+0x10], R20 ;  /* 0x0000101401007387 */ /* 0x0001e20000100800 */
[----:B------:R-:W-:Y:S01]  /*2960*/  LEA.HI R26, R8, R9, RZ, 0x4 ;  /* 0x00000009081a7211 */ /* 0x000fe200078f20ff */
[----:B------:R-:W-:Y:S01]  /*2970*/  IMAD R142, R12, 0x2800, R197 ;  /* 0x000028000c8e7824 */ /* 0x000fe200078e02c5 */
[----:B------:R-:W-:-:S02]  /*2980*/  LOP3.LUT R11, R11, R196, RZ, 0x3c, !PT ;  /* 0x000000c40b0b7212 */ /* 0x000fc400078e3cff */
[----:B------:R-:W-:Y:S02]  /*2990*/  LEA.HI R9, R8, R9, RZ, 0x6 ;  /* 0x0000000908097211 */ /* 0x000fe400078f30ff */
[----:B0-----:R-:W-:Y:S01]  /*29a0*/  SHF.R.S32.HI R20, RZ, 0x1f, R15 ;  /* 0x0000001fff147819 */ /* 0x001fe2000001140f */
[----:B------:R-:W-:Y:S01]  /*29b0*/  IMAD.IADD R142, R142, 0x1, R11 ;  /* 0x000000018e8e7824 */ /* 0x000fe200078e020b */
[----:B------:R-:W-:Y:S02]  /*29c0*/  SHF.R.S32.HI R10, RZ, 0x6, R9 ;  /* 0x00000006ff0a7819 */ /* 0x000fe40000011409 */
[CC--:B------:R-:W-:Y:S02]  /*29d0*/  LEA.HI R30, R20.reuse, R15.reuse, RZ, 0x4 ;  /* 0x0000000f141e7211 */ /* 0x0c0fe400078f20ff */
[----:B------:R-:W-:Y:S02]  /*29e0*/  SHF.R.U32.HI R8, RZ, 0x3, R199 ;  /* 0x00000003ff087819 */ /* 0x000fe400000116c7 */
[----:B------:R-:W-:-:S02]  /*29f0*/  LEA.HI R15, R20, R15, RZ, 0x6 ;  /* 0x0000000f140f7211 */ /* 0x000fc400078f30ff */
[----:B------:R-:W-:Y:S02]  /*2a00*/  LOP3.LUT R11, R199, 0x30, R28, 0xf8, !PT ;  /* 0x00000030c70b7812 */ /* 0x000fe400078ef81c */
[----:B------:R-:W-:Y:S01]  /*2a10*/  LOP3.LUT R9, R175, 0x30, R26, 0xf8, !PT ;  /* 0x00000030af097812 */ /* 0x000fe200078ef81a */
[C---:B------:R-:W-:Y:S01]  /*2a20*/  IMAD R143, R10.reuse, 0x2800, R197 ;  /* 0x000028000a8f7824 */ /* 0x040fe200078e02c5 */
[----:B------:R-:W-:Y:S01]  /*2a30*/  SHF.R.S32.HI R15, RZ, 0x6, R15 ;  /* 0x00000006ff0f7819 */ /* 0x000fe2000001140f */
[--C-:B------:R-:W-:Y:S01]  /*2a40*/  IMAD R135, R10, 0x2800, R200.reuse ;  /* 0x000028000a877824 */ /* 0x100fe200078e02c8 */
[----:B------:R-:W-:Y:S01]  /*2a50*/  LOP3.LUT R11, R11, R8, RZ, 0x3c, !PT ;  /* 0x000000080b0b7212 */ /* 0x000fe200078e3cff */
[----:B------:R-:W-:Y:S01]  /*2a60*/  IMAD R132, R12, 0x2800, R200 ;  /* 0x000028000c847824 */ /* 0x000fe200078e02c8 */
[----:B------:R-:W-:Y:S02]  /*2a70*/  LOP3.LUT R13, R199, 0x30, R26, 0xf8, !PT ;  /* 0x00000030c70d7812 */ /* 0x000fe400078ef81a */
[----:B------:R-:W-:-:S02]  /*2a80*/  LOP3.LUT R10, R9, R196, RZ, 0x3c, !PT ;  /* 0x000000c4090a7212 */ /* 0x000fc400078e3cff */
[--C-:B------:R-:W-:Y:S01]  /*2a90*/  LOP3.LUT R9, R175, 0x30, R30.reuse, 0xf8, !PT ;  /* 0x00000030af097812 */ /* 0x100fe200078ef81e */
[----:B------:R-:W-:Y:S01]  /*2aa0*/  IMAD R134, R15, 0x2800, R197 ;  /* 0x000028000f867824 */ /* 0x000fe200078e02c5 */
[----:B------:R-:W-:Y:S01]  /*2ab0*/  LOP3.LUT R14, R13, R8, RZ, 0x3c, !PT ;  /* 0x000000080d0e7212 */ /* 0x000fe200078e3cff */
[----:B------:R-:W-:Y:S01]  /*2ac0*/  IMAD.IADD R132, R132, 0x1, R11 ;  /* 0x0000000184847824 */ /* 0x000fe200078e020b */
[----:B------:R-:W-:Y:S02]  /*2ad0*/  LOP3.LUT R13, R199, 0x30, R30, 0xf8, !PT ;  /* 0x00000030c70d7812 */ /* 0x000fe400078ef81e */
[----:B------:R-:W-:Y:S02]  /*2ae0*/  LOP3.LUT R9, R9, R196, RZ, 0x3c, !PT ;  /* 0x000000c409097212 */ /* 0x000fe400078e3cff */
[----:B------:R-:W-:Y:S01]  /*2af0*/  SHF.R.S32.HI R11, RZ, 0x1f, R144 ;  /* 0x0000001fff0b7819 */ /* 0x000fe20000011490 */
[----:B------:R-:W-:Y:S01]  /*2b00*/  IMAD.IADD R143, R143, 0x1, R10 ;  /* 0x000000018f8f7824 */ /* 0x000fe200078e020a */
[----:B------:R-:W-:Y:S01]  /*2b10*/  LOP3.LUT R10, R13, R8, RZ, 0x3c, !PT ;  /* 0x000000080d0a7212 */ /* 0x000fe200078e3cff */
[----:B------:R-:W-:Y:S01]  /*2b20*/  IMAD R131, R15, 0x2800, R200 ;  /* 0x000028000f837824 */ /* 0x000fe200078e02c8 */
[----:B------:R-:W-:Y:S01]  /*2b30*/  IADD3 R134, R134, R9, RZ ;  /* 0x0000000986867210 */ /* 0x000fe20007ffe0ff */
[----:B------:R-:W-:-:S02]  /*2b40*/  IMAD R9, R11, R106, RZ ;  /* 0x0000006a0b097224 */ /* 0x000fc400078e02ff */
[----:B------:R-:W-:Y:S02]  /*2b50*/  IMAD.IADD R131, R131, 0x1, R10 ;  /* 0x0000000183837824 */ /* 0x000fe400078e020a */
[----:B------:R-:W-:Y:S01]  /*2b60*/  IMAD R15, R144, R107, R9 ;  /* 0x0000006b900f7224 */ /* 0x000fe200078e0209 */
[C---:B------:R-:W-:Y:S01]  /*2b70*/  SHF.L.U64.HI R9, R106.reuse, 0x7, R107 ;  /* 0x000000076a097819 */ /* 0x040fe2000001026b */
[----:B------:R-:W-:Y:S02]  /*2b80*/  IMAD R11, R11, R100, RZ ;  /* 0x000000640b0b7224 */ /* 0x000fe400078e02ff */
[----:B------:R-:W-:Y:S02]  /*2b90*/  IMAD R13, R107, 0xa0, RZ ;  /* 0x000000a06b0d7824 */ /* 0x000fe400078e02ff */
[C---:B------:R-:W-:Y:S02]  /*2ba0*/  IMAD.SHL.U32 R10, R106.reuse, 0x80, RZ ;  /* 0x000000806a0a7824 */ /* 0x040fe400078e00ff */
[----:B------:R-:W-:Y:S01]  /*2bb0*/  IMAD.WIDE.U32 R106, R106, 0xa0, RZ ;  /* 0x000000a06a6a7825 */ /* 0x000fe200078e00ff */
[----:B------:R-:W-:-:S03]  /*2bc0*/  SEL R32, RZ, 0x20, P3 ;  /* 0x00000020ff207807 */ /* 0x000fc60001800000 */
[C---:B------:R-:W-:Y:S02]  /*2bd0*/  IMAD R21, R144.reuse, R101, R11 ;  /* 0x0000006590157224 */ /* 0x040fe400078e020b */
[----:B------:R-:W-:Y:S01]  /*2be0*/  IMAD.WIDE.U32 R102, R144, R100, R102 ;  /* 0x0000006490667225 */ /* 0x000fe200078e0066 */
[----:B------:R-:W-:-:S03]  /*2bf0*/  IADD3 R126, R107, R13, RZ ;  /* 0x0000000d6b7e7210 */ /* 0x000fc60007ffe0ff */
[----:B------:R-:W-:Y:S01]  /*2c00*/  IMAD.WIDE.U32 R104, R144, R100, R104 ;  /* 0x0000006490687225 */ /* 0x000fe200078e0068 */
[C---:B------:R-:W-:Y:S02]  /*2c10*/  SHF.L.U64.HI R11, R100.reuse, 0x7, R101 ;  /* 0x00000007640b7819 */ /* 0x040fe40000010265 */
[----:B------:R-:W-:Y:S01]  /*2c20*/  SHF.L.U32 R12, R100, 0x7, RZ ;  /* 0x00000007640c7819 */ /* 0x000fe200000006ff */
[----:B------:R-:W-:Y:S01]  /*2c30*/  IMAD.IADD R135, R135, 0x1, R14 ;  /* 0x0000000187877824 */ /* 0x000fe200078e020e */
[----:B------:R-:W-:Y:S01]  /*2c40*/  SEL R120, R120, 0xffffffc0, !P2 ;  /* 0xffffffc078787807 */ /* 0x000fe20005000000 */
[----:B------:R-:W-:Y:S01]  /*2c50*/  IMAD.IADD R13, R111, 0x1, R15 ;  /* 0x000000016f0d7824 */ /* 0x000fe200078e020f */
[----:B------:R-:W-:Y:S01]  /*2c60*/  LOP3.LUT R39, R35, R32, RZ, 0xfc, !PT ;  /* 0x0000002023277212 */ /* 0x000fe200078efcff */
[----:B------:R-:W-:Y:S01]  /*2c70*/  IMAD.IADD R14, R15, 0x1, R109 ;  /* 0x000000010f0e7824 */ /* 0x000fe200078e026d */
[----:B------:R-:W-:Y:S01]  /*2c80*/  IADD3 R20, R21, R103, RZ ;  /* 0x0000006715147210 */ /* 0x000fe20007ffe0ff */
[----:B------:R-:W-:Y:S01]  /*2c90*/  IMAD.WIDE.U32 R112, R112, 0xa0, RZ ;  /* 0x000000a070707825 */ /* 0x000fe200078e00ff */
[----:B------:R-:W-:-:S02]  /*2ca0*/  LOP3.LUT R25, R26, 0xfffffff0, RZ, 0xc0, !PT ;  /* 0xfffffff01a197812 */ /* 0x000fc400078ec0ff */
[----:B------:R-:W-:Y:S01]  /*2cb0*/  LOP3.LUT R27, R28, 0xfffffff0, RZ, 0xc0, !PT ;  /* 0xfffffff01c1b7812 */ /* 0x000fe200078ec0ff */
[----:B------:R-:W-:Y:S01]  /*2cc0*/  IMAD.WIDE.U32 R100, R100, 0xa0, RZ ;  /* 0x000000a064647825 */ /* 0x000fe200078e00ff */
[----:B------:R-:W-:-:S03]  /*2cd0*/  LOP3.LUT R29, R30, 0xfffffff0, RZ, 0xc0, !PT ;  /* 0xfffffff01e1d7812 */ /* 0x000fc600078ec0ff */
[----:B------:R-:W-:Y:S01]  /*2ce0*/  IMAD.IADD R15, R105, 0x1, R21 ;  /* 0x00000001690f7824 */ /* 0x000fe200078e0215 */
[----:B------:R-:W-:Y:S02]  /*2cf0*/  SHF.R.S32.HI R21, RZ, 0x4, R26 ;  /* 0x00000004ff157819 */ /* 0x000fe4000001141a */
[----:B------:R-:W-:Y:S02]  /*2d00*/  SHF.R.S32.HI R26, RZ, 0x4, R28 ;  /* 0x00000004ff1a7819 */ /* 0x000fe4000001141c */
[----:B------:R-:W-:Y:S01]  /*2d10*/  LOP3.LUT R34, R35, 0x1, RZ, 0xc0, !PT ;  /* 0x0000000123227812 */ /* 0x000fe200078ec0ff */
[----:B------:R-:W-:Y:S01]  /*2d20*/  IMAD.SHL.U32 R99, R99, 0x2, RZ ;  /* 0x0000000263637824 */ /* 0x000fe200078e00ff */
[----:B------:R-:W-:Y:S01]  /*2d30*/  SHF.R.S32.HI R28, RZ, 0x4, R30 ;  /* 0x00000004ff1c7819 */ /* 0x000fe2000001141e */
[----:B------:R-:W-:Y:S01]  /*2d40*/  IMAD.IADD R130, R122, 0x1, R120 ;  /* 0x000000017a827824 */ /* 0x000fe200078e0278 */
[----:B------:R-:W-:Y:S01]  /*2d50*/  LOP3.LUT R35, R39, 0x2, RZ, 0xc0, !PT ;  /* 0x0000000227237812 */ /* 0x000fe200078ec0ff */
[----:B------:R-:W-:Y:S01]  /*2d60*/  IMAD.IADD R123, R113, 0x1, R123 ;  /* 0x00000001717b7824 */ /* 0x000fe200078e027b */
[----:B------:R-:W-:Y:S01]  /*2d70*/  LOP3.LUT R36, R39, 0x4, RZ, 0xc0, !PT ;  /* 0x0000000427247812 */ /* 0x000fe200078ec0ff */
[----:B------:R-:W-:Y:S01]  /*2d80*/  IMAD.IADD R127, R101, 0x1, R127 ;  /* 0x00000001657f7824 */ /* 0x000fe200078e027f */
[----:B------:R-:W-:Y:S01]  /*2d90*/  LOP3.LUT R37, R39, 0x8, RZ, 0xc0, !PT ;  /* 0x0000000827257812 */ /* 0x000fe200078ec0ff */
[----:B------:R-:W-:Y:S01]  /*2da0*/  IMAD.IADD R33, R115, 0x1, R33 ;  /* 0x0000000173217824 */ /* 0x000fe200078e0221 */
[----:B------:R-:W-:-:S02]  /*2db0*/  LOP3.LUT R38, R39, 0x10, RZ, 0xc0, !PT ;  /* 0x0000001027267812 */ /* 0x000fc400078ec0ff */
[----:B------:R-:W-:Y:S02]  /*2dc0*/  SHF.R.S32.HI R30, RZ, 0x1f, R25 ;  /* 0x0000001fff1e7819 */ /* 0x000fe40000011419 */
[----:B------:R-:W-:Y:S02]  /*2dd0*/  SHF.R.S32.HI R31, RZ, 0x1f, R27 ;  /* 0x0000001fff1f7819 */ /* 0x000fe4000001141b */
[----:B------:R-:W-:Y:S02]  /*2de0*/  SHF.R.S32.HI R32, RZ, 0x1f, R29 ;  /* 0x0000001fff207819 */ /* 0x000fe4000001141d */
[----:B------:R-:W-:-:S07]  /*2df0*/  LOP3.LUT R39, R39, 0x20, RZ, 0xc0, !PT ;  /* 0x0000002027277812 */ /* 0x000fce00078ec0ff */
.L_x_434:
[----:B------:R-:W2:Y:S01]  /*2e00*/  LDL.LU R42, [R1+0x10] ;  /* 0x00001000012a7983 */ /* 0x000ea20000300800 */
[----:B------:R-:W0:Y:S01]  /*2e10*/  LDC.64 R124, c[0x0][0x2e8] ;  /* 0x0000ba00ff7c7b82 */ /* 0x000e220000000a00 */
[----:B------:R-:W-:Y:S01]  /*2e20*/  VIADD R51, R24, 0xffffffff ;  /* 0xffffffff18337836 */ /* 0x000fe20000000000 */
[----:B------:R-:W-:Y:S05]  /*2e30*/  YIELD ;  /* 0x0000000000007946 */ /* 0x000fea0003800000 */
[----:B------:R-:W-:Y:S01]  /*2e40*/  SHF.R.S32.HI R40, RZ, 0x1f, R51 ;  /* 0x0000001fff287819 */ /* 0x000fe20000011433 */
[-C--:B------:R-:W-:Y:S01]  /*2e50*/  IMAD R41, R123, R51.reuse, RZ ;  /* 0x000000337b297224 */ /* 0x080fe200078e02ff */
[----:B------:R-:W1:Y:S01]  /*2e60*/  LDC R133, c[0x0][0x3f4] ;  /* 0x0000fd00ff857b82 */ /* 0x000e620000000800 */
[----:B------:R-:W-:Y:S01]  /*2e70*/  IMAD.WIDE.U32 R136, R112, R51, RZ ;  /* 0x0000003370887225 */ /* 0x000fe200078e00ff */
[----:B------:R-:W-:Y:S03]  /*2e80*/  BSSY B0, `(.L_x_335) ;  /* 0x0000ca9000007945 */ /* 0x000fe60003800000 */
[----:B------:R-:W-:Y:S01]  /*2e90*/  IMAD R41, R40, R112, R41 ;  /* 0x0000007028297224 */ /* 0x000fe200078e0229 */
[----:B------:R-:W-:Y:S01]  /*2ea0*/  IADD3 R45, P2, P3, R3, R136, R129 ;  /* 0x00000088032d7210 */ /* 0x000fe20007b5e081 */
[----:B------:R-:W-:-:S02]  /*2eb0*/  IMAD R47, R17, 0x7800, R205 ;  /* 0x00007800112f7824 */ /* 0x000fc400078e02cd */
[----:B------:R-:W-:Y:S02]  /*2ec0*/  IMAD.IADD R92, R137, 0x1, R41 ;  /* 0x00000001895c7824 */ /* 0x000fe400078e0229 */
[----:B------:R-:W-:Y:S01]  /*2ed0*/  IMAD R41, R17, 0x7800, R207 ;  /* 0x0000780011297824 */ /* 0x000fe200078e02cf */
[C---:B------:R-:W-:Y:S02]  /*2ee0*/  IADD3 R47, R16.reuse, R47, RZ ;  /* 0x0000002f102f7210 */ /* 0x040fe40007ffe0ff */
[----:B------:R-:W-:Y:S01]  /*2ef0*/  IADD3.X R24, R5, R92, R128, P2, P3 ;  /* 0x0000005c05187210 */ /* 0x000fe200017e6480 */
[----:B------:R-:W-:Y:S01]  /*2f00*/  IMAD.IADD R46, R16, 0x1, R41 ;  /* 0x00000001102e7824 */ /* 0x000fe200078e0229 */
[----:B0-----:R-:W-:-:S04]  /*2f10*/  IADD3 R48, P2, P3, R136, R124, R3 ;  /* 0x0000007c88307210 */ /* 0x001fc80007b5e003 */
[----:B------:R-:W-:Y:S02]  /*2f20*/  IADD3.X R49, R92, R125, R5, P2, P3 ;  /* 0x0000007d5c317210 */ /* 0x000fe400017e6405 */
[----:B------:R-:W-:Y:S02]  /*2f30*/  ISETP.GT.AND P3, PT, R51, R121, PT ;  /* 0x000000793300720c */ /* 0x000fe40003f64270 */
[----:B------:R-:W-:-:S05]  /*2f40*/  IADD3 R44, P2, R45, R124, RZ ;  /* 0x0000007c2d2c7210 */ /* 0x000fca0007f5e0ff */
[----:B------:R-:W-:Y:S01]  /*2f50*/  IMAD.X R45, R24, 0x1, R125, P2 ;  /* 0x00000001182d7824 */ /* 0x000fe200010e067d */
[----:B-1----:R-:W-:Y:S01]  /*2f60*/  ISETP.GE.AND P2, PT, R133, 0x1, PT ;  /* 0x000000018500780c */ /* 0x002fe20003f46270 */
[----:B------:R-:W-:Y:S01]  /*2f70*/  IMAD.MOV.U32 R24, RZ, RZ, R51 ;  /* 0x000000ffff187224 */ /* 0x000fe200078e0033 */
[----:B--2---:R-:W-:-:S04]  /*2f80*/  LOP3.LUT R42, R42, 0xfffffffd, RZ, 0xc0, !PT ;  /* 0xfffffffd2a2a7812 */ /* 0x004fc800078ec0ff */
[----:B------:R-:W-:-:S05]  /*2f90*/  @P3 LOP3.LUT R42, R42, 0x2, RZ, 0xfc, !PT ;  /* 0x000000022a2a3812 */ /* 0x000fca00078efcff */
[----:B------:R0:W-:Y:S02]  /*2fa0*/  STL [R1+0x10], R42 ;  /* 0x0000102a01007387 */ /* 0x0001e40000100800 */
[----:B------:R-:W-:Y:S05]  /*2fb0*/  @!P2 BRA `(.L_x_336) ;  /* 0x000000c4007ca947 */ /* 0x000fea0003800000 */
[----:B------:R-:W-:Y:S01]  /*2fc0*/  ULDC.U8 UR4, c[0x0][0x410] ;  /* 0x0001040000047ab9 */ /* 0x000fe20000000000 */
[-C--:B------:R-:W-:Y:S01]  /*2fd0*/  IMAD R41, R126, R51.reuse, RZ ;  /* 0x000000337e297224 */ /* 0x080fe200078e02ff */
[----:B------:R-:W-:Y:S01]  /*2fe0*/  ISETP.NE.AND P2, PT, RZ, UR4, PT ;  /* 0x00000004ff007c0c */ /* 0x000fe2000bf45270 */
[-C--:B------:R-:W-:Y:S02]  /*2ff0*/  IMAD R43, R127, R51.reuse, RZ ;  /* 0x000000337f2b7224 */ /* 0x080fe400078e02ff */
[----:B------:R-:W-:Y:S02]  /*3000*/  IMAD R96, R24, -0xa0, R2 ;  /* 0xffffff6018607824 */ /* 0x000fe400078e0202 */
[C---:B------:R-:W-:Y:S02]  /*3010*/  IMAD R41, R40.reuse, R106, R41 ;  /* 0x0000006a28297224 */ /* 0x040fe400078e0229 */
[----:B------:R-:W-:Y:S01]  /*3020*/  IMAD R43, R40, R100, R43 ;  /* 0x00000064282b7224 */ /* 0x000fe200078e022b */
[----:B------:R-:W-:Y:S01]  /*3030*/  VIMNMX R96, R96, 0xa0, PT ;  /* 0x000000a060607848 */ /* 0x000fe20003fe0100 */
[----:B------:R-:W-:-:S04]  /*3040*/  IMAD.WIDE.U32 R90, R106, R51, RZ ;  /* 0x000000336a5a7225 */ /* 0x000fc800078e00ff */
[----:B------:R-:W-:-:S04]  /*3050*/  IMAD.WIDE.U32 R88, R100, R51, RZ ;  /* 0x0000003364587225 */ /* 0x000fc800078e00ff */
[----:B------:R-:W-:Y:S02]  /*3060*/  IMAD.IADD R97, R91, 0x1, R41 ;  /* 0x000000015b617824 */ /* 0x000fe400078e0229 */
[----:B------:R-:W-:Y:S01]  /*3070*/  IMAD.IADD R98, R89, 0x1, R43 ;  /* 0x0000000159627824 */ /* 0x000fe200078e022b */
[----:B------:R-:W-:Y:S06]  /*3080*/  @!P2 BRA `(.L_x_337) ;  /* 0x0000005c00aca947 */ /* 0x000fec0003800000 */
[----:B------:R-:W-:Y:S01]  /*3090*/  ISETP.GE.AND P3, PT, R168, R96, PT ;  /* 0x00000060a800720c */ /* 0x000fe20003f66270 */
[----:B------:R-:W-:Y:S01]  /*30a0*/  BSSY B1, `(.L_x_338) ;  /* 0x000003d000017945 */ /* 0x000fe20003800000 */
        /* <DEDUP_REMOVED lines=22> */
[----:B------:R-:W-:Y:S01]  /*3210*/  CS2R R138, SRZ ;  /* 0x00000000008a7805 */ /* 0x000fe2000001ff00 */
[----:B------:R-:W-:Y:S06]  /*3220*/  @P3 BRA `(.L_x_339) ;  /* 0x0000000000903947 */ /* 0x000fec0003800000 */
[----:B------:R-:W-:Y:S01]  /*3230*/  ULDC.64 UR4, c[0x0][0x3e8] ;  /* 0x0000fa0000047ab9 */ /* 0x000fe20000000a00 */
[----:B------:R-:W-:Y:S02]  /*3240*/  CS2R R136, SRZ ;  /* 0x0000000000887805 */ /* 0x000fe4000001ff00 */
[----:B0-----:R-:W-:Y:S02]  /*3250*/  IADD3 R42, P2, P4, R110, UR4, R90 ;  /* 0x000000046e2a7c10 */ /* 0x001fe4000fc5e05a */
[----:B------:R-:W-:Y:S02]  /*3260*/  CS2R R138, SRZ ;  /* 0x00000000008a7805 */ /* 0x000fe4000001ff00 */
[----:B------:R-:W-:Y:S01]  /*3270*/  IADD3.X R43, R13, UR5, R97, P2, P4 ;  /* 0x000000050d2b7c10 */ /* 0x000fe200097e8461 */
[----:B------:R-:W-:Y:S02]  /*3280*/  ULDC.64 UR4, c[0x0][0x400] ;  /* 0x0001000000047ab9 */ /* 0x000fe40000000a00 */
[----:B------:R-:W-:-:S04]  /*3290*/  IADD3 R40, P2, P4, R104, UR4, R88 ;  /* 0x0000000468287c10 */ /* 0x000fc8000fc5e058 */
[----:B------:R-:W-:Y:S02]  /*32a0*/  IADD3.X R41, R15, UR5, R98, P2, P4 ;  /* 0x000000050f297c10 */ /* 0x000fe400097e8462 */
[----:B------:R-:W-:Y:S02]  /*32b0*/  ISETP.GE.AND P2, PT, R22, R133, PT ;  /* 0x000000851600720c */ /* 0x000fe40003f46270 */
[----:B------:R-:W-:Y:S02]  /*32c0*/  CS2R R94, SRZ ;  /* 0x00000000005e7805 */ /* 0x000fe4000001ff00 */
[----:B------:R-:W-:-:S09]  /*32d0*/  CS2R R124, SRZ ;  /* 0x00000000007c7805 */ /* 0x000fd2000001ff00 */
[----:B------:R1:W5:Y:S04]  /*32e0*/  @!P2 LDG.E.64 R136, desc[UR54][R42.64] ;  /* 0x000000362a88a981 */ /* 0x000368000c1e1b00 */
[----:B------:R1:W5:Y:S01]  /*32f0*/  @!P2 LDG.E.64 R138, desc[UR54][R40.64] ;  /* 0x00000036288aa981 */ /* 0x000362000c1e1b00 */
        /* <DEDUP_REMOVED lines=20> */
[----:B------:R-:W-:-:S13]  /*3440*/  ISETP.GE.AND P2, PT, R174, R133, PT ;  /* 0x00000085ae00720c */ /* 0x000fda0003f46270 */
[----:B------:R1:W5:Y:S04]  /*3450*/  @!P2 LDG.E.64 R74, desc[UR54][R42.64+0x50] ;  /* 0x000050362a4aa981 */ /* 0x000368000c1e1b00 */
[----:B------:R1:W5:Y:S02]  /*3460*/  @!P2 LDG.E.64 R76, desc[UR54][R40.64+0x50] ;  /* 0x00005036284ca981 */ /* 0x000364000c1e1b00 */
.L_x_339:
[----:B------:R-:W-:Y:S05]  /*3470*/  BSYNC B1 ;  /* 0x0000000000017941 */ /* 0x000fea0003800000 */
.L_x_338:
[----:B------:R-:W-:Y:S01]  /*3480*/  ISETP.GE.AND P4, PT, R216, R96, PT ;  /* 0x00000060d800720c */ /* 0x000fe20003f86270 */
[----:B------:R-:W-:Y:S01]  /*3490*/  BSSY B1, `(.L_x_340) ;  /* 0x000002b000017945 */ /* 0x000fe20003800000 */
[----:B------:R-:W-:-:S11]  /*34a0*/  CS2R R72, SRZ ;  /* 0x0000000000487805 */ /* 0x000fd6000001ff00 */
[----:B------:R-:W-:Y:S05]  /*34b0*/  @P4 BRA `(.L_x_341) ;  /* 0x0000000000a04947 */ /* 0x000fea0003800000 */
[----:B-1----:R-:W-:Y:S01]  /*34c0*/  IADD3 R40, P2, P5, R110, R90, R10 ;  /* 0x0000005a6e287210 */ /* 0x002fe20007d5e00a */
[----:B------:R-:W-:Y:S01]  /*34d0*/  ULDC.64 UR4, c[0x0][0x3e8] ;  /* 0x0000fa0000047ab9 */ /* 0x000fe20000000a00 */
[----:B------:R-:W-:Y:S02]  /*34e0*/  CS2R R70, SRZ ;  /* 0x0000000000467805 */ /* 0x000fe4000001ff00 */
[----:B------:R-:W-:Y:S02]  /*34f0*/  CS2R R72, SRZ ;  /* 0x0000000000487805 */ /* 0x000fe4000001ff00 */
[----:B------:R-:W-:Y:S02]  /*3500*/  IADD3.X R97, R13, R97, R9, P2, P5 ;  /* 0x000000610d617210 */ /* 0x000fe400017ea409 */
[----:B0-----:R-:W-:-:S04]  /*3510*/  IADD3 R42, P2, P5, R104, R88, R12 ;  /* 0x00000058682a7210 */ /* 0x001fc80007d5e00c */
[----:B------:R-:W-:Y:S02]  /*3520*/  IADD3.X R98, R15, R98, R11, P2, P5 ;  /* 0x000000620f627210 */ /* 0x000fe400017ea40b */
[----:B------:R-:W-:-:S04]  /*3530*/  IADD3 R40, P2, R40, UR4, RZ ;  /* 0x0000000428287c10 */ /* 0x000fc8000ff5e0ff */
[----:B------:R-:W-:Y:S01]  /*3540*/  IADD3.X R41, R97, UR5, RZ, P2, !PT ;  /* 0x0000000561297c10 */ /* 0x000fe200097fe4ff */
[----:B------:R-:W-:Y:S02]  /*3550*/  ULDC.64 UR4, c[0x0][0x400] ;  /* 0x0001000000047ab9 */ /* 0x000fe40000000a00 */
[----:B------:R-:W-:-:S04]  /*3560*/  IADD3 R42, P2, R42, UR4, RZ ;  /* 0x000000042a2a7c10 */ /* 0x000fc8000ff5e0ff */
[----:B------:R-:W-:Y:S02]  /*3570*/  IADD3.X R43, R98, UR5, RZ, P2, !PT ;  /* 0x00000005622b7c10 */ /* 0x000fe400097fe4ff */
        /* <DEDUP_REMOVED lines=28> */
.L_x_341:
[----:B------:R-:W-:Y:S05]  /*3740*/  BSYNC B1 ;  /* 0x0000000000017941 */ /* 0x000fea0003800000 */
.L_x_340:
[----:B------:R-:W-:Y:S01]  /*3750*/  UISETP.NE.AND UP0, UPT, UR53, 0x3, UPT ;  /* 0x000000033500788c */ /* 0x000fe2000bf05270 */
[----:B-----5:R-:W-:Y:S01]  /*3760*/  MOV R156, R74 ;  /* 0x0000004a009c7202 */ /* 0x020fe20000000f00 */
[----:B------:R-:W-:Y:S01]  /*3770*/  IMAD.MOV.U32 R158, RZ, RZ, R78 ;  /* 0x000000ffff9e7224 */ /* 0x000fe200078e004e */
[----:B------:R-:W-:Y:S01]  /*3780*/  MOV R166, R136 ;  /* 0x0000008800a67202 */ /* 0x000fe20000000f00 */
[----:B------:R-:W-:Y:S01]  /*3790*/  IMAD.MOV.U32 R160, RZ, RZ, R82 ;  /* 0x000000ffffa07224 */ /* 0x000fe200078e0052 */
[----:B------:R-:W-:Y:S01]  /*37a0*/  MOV R165, R124 ;  /* 0x0000007c00a57202 */ /* 0x000fe20000000f00 */
[----:B------:R-:W-:Y:S01]  /*37b0*/  IMAD.MOV.U32 R162, RZ, RZ, R86 ;  /* 0x000000ffffa27224 */ /* 0x000fe200078e0056 */
[----:B------:R-:W-:Y:S01]  /*37c0*/  PLOP3.LUT P2, PT, PT, PT, UP0, 0x80, 0x0 ;  /* 0x000000000000781c */ /* 0x000fe20003f4f008 */
[----:B------:R-:W-:Y:S01]  /*37d0*/  IMAD.MOV.U32 R164, RZ, RZ, R94 ;  /* 0x000000ffffa47224 */ /* 0x000fe200078e005e */
[----:B------:R-:W-:Y:S01]  /*37e0*/  MOV R150, R62 ;  /* 0x0000003e00967202 */ /* 0x000fe20000000f00 */
[----:B------:R-:W-:Y:S01]  /*37f0*/  IMAD.MOV.U32 R157, RZ, RZ, R76 ;  /* 0x000000ffff9d7224 */ /* 0x000fe200078e004c */
[----:B------:R-:W-:Y:S01]  /*3800*/  MOV R141, R60 ;  /* 0x0000003c008d7202 */ /* 0x000fe20000000f00 */
[----:B------:R-:W-:-:S02]  /*3810*/  IMAD.MOV.U32 R159, RZ, RZ, R80 ;  /* 0x000000ffff9f7224 */ /* 0x000fc400078e0050 */
[----:B------:R-:W-:Y:S02]  /*3820*/  IMAD.MOV.U32 R161, RZ, RZ, R84 ;  /* 0x000000ffffa17224 */ /* 0x000fe400078e0054 */
[----:B------:R-:W-:Y:S02]  /*3830*/  IMAD.MOV.U32 R163, RZ, RZ, R92 ;  /* 0x000000ffffa37224 */ /* 0x000fe400078e005c */
[----:B------:R-:W-:Y:S02]  /*3840*/  IMAD.MOV.U32 R167, RZ, RZ, R138 ;  /* 0x000000ffffa77224 */ /* 0x000fe400078e008a */
[----:B------:R-:W-:Y:S02]  /*3850*/  IMAD.MOV.U32 R88, RZ, RZ, R50 ;  /* 0x000000ffff587224 */ /* 0x000fe400078e0032 */
[----:B------:R-:W-:Y:S02]  /*3860*/  IMAD.MOV.U32 R90, RZ, RZ, R54 ;  /* 0x000000ffff5a7224 */ /* 0x000fe400078e0036 */
[----:B------:R-:W-:-:S02]  /*3870*/  IMAD.MOV.U32 R140, RZ, RZ, R58 ;  /* 0x000000ffff8c7224 */ /* 0x000fc400078e003a */
[----:B------:R-:W-:Y:S02]  /*3880*/  IMAD.MOV.U32 R152, RZ, RZ, R66 ;  /* 0x000000ffff987224 */ /* 0x000fe400078e0042 */
[----:B------:R-:W-:Y:S02]  /*3890*/  IMAD.MOV.U32 R154, RZ, RZ, R70 ;  /* 0x000000ffff9a7224 */ /* 0x000fe400078e0046 */
[----:B------:R-:W-:Y:S02]  /*38a0*/  IMAD.MOV.U32 R89, RZ, RZ, R52 ;  /* 0x000000ffff597224 */ /* 0x000fe400078e0034 */
[----:B------:R-:W-:Y:S02]  /*38b0*/  IMAD.MOV.U32 R91, RZ, RZ, R56 ;  /* 0x000000ffff5b7224 */ /* 0x000fe400078e0038 */
[----:B------:R-:W-:Y:S02]  /*38c0*/  IMAD.MOV.U32 R151, RZ, RZ, R64 ;  /* 0x000000ffff977224 */ /* 0x000fe400078e0040 */
[----:B------:R-:W-:-:S02]  /*38d0*/  IMAD.MOV.U32 R153, RZ, RZ, R68 ;  /* 0x000000ffff997224 */ /* 0x000fc400078e0044 */
[----:B------:R-:W-:Y:S01]  /*38e0*/  IMAD.MOV.U32 R155, RZ, RZ, R72 ;  /* 0x000000ffff9b7224 */ /* 0x000fe200078e0048 */
[----:B------:R-:W-:Y:S06]  /*38f0*/  @!P2 BRA `(.L_x_342) ;  /* 0x000000000004a947 */ /* 0x000fec0003800000 */
[----:B------:R-:W-:Y:S01]  /*3900*/  BPT.TRAP 0x1 ;  /* 0x000000040000795c */ /* 0x000fe20000300000 */
.L_x_342:
[----:B------:R-:W-:Y:S01]  /*3910*/  IMAD R97, R17, 0x8, R16 ;  /* 0x0000000811617824 */ /* 0x000fe200078e0210 */
[----:B------:R-:W-:Y:S01]  /*3920*/  SHF.L.U32 R98, R169, 0x1f, RZ ;  /* 0x0000001fa9627819 */ /* 0x000fe200000006ff */
[----:B------:R-:W-:Y:S03]  /*3930*/  BSSY B1, `(.L_x_343) ;  /* 0x0000003000017945 */ /* 0x000fe60003800000 */
[----:B------:R-:W3:Y:S02]  /*3940*/  SYNCS.PHASECHK.TRANS64.TRYWAIT P5, [R97+URZ+0x29890], R98 ;  /* 0x02989062610075a7 */ /* 0x000ee400080a017f */
[----:B---3--:R-:W-:Y:S05]  /*3950*/  @!P5 BRA `(.L_x_344) ;  /* 0x0000027400e8d947 */ /* 0x008fea0003800000 */
.L_x_663:
[----:B------:R-:W-:Y:S05]  /*3960*/  BSYNC B1 ;  /* 0x0000000000017941 */ /* 0x000fea0003800000 */
.L_x_343:
[----:B------:R-:W-:Y:S04]  /*3970*/  BSSY B1, `(.L_x_345) ;  /* 0x00002b6000017945 */ /* 0x000fe80003800000 */
[----:B------:R-:W-:Y:S05]  /*3980*/  @P3 BRA `(.L_x_346) ;  /* 0x0000002800d03947 */ /* 0x000fea0003800000 */
[----:B------:R-:W-:Y:S01]  /*3990*/  ISETP.NE.AND P3, PT, R34, RZ, PT ;  /* 0x000000ff2200720c */ /* 0x000fe20003f65270 */
[----:B------:R-:W-:-:S12]  /*39a0*/  BSSY B2, `(.L_x_347) ;  /* 0x0000073000027945 */ /* 0x000fd80003800000 */
[----:B------:R-:W-:Y:S05]  /*39b0*/  @!P3 BRA `(.L_x_348) ;  /* 0x0000000400c4b947 */ /* 0x000fea0003800000 */
[----:B012---:R0:W1:Y:S01]  /*39c0*/  LDS.128 R40, [R47+0x1a400] ;  /* 0x01a400002f287984 */ /* 0x0070620000000c00 */
[----:B------:R-:W-:Y:S01]  /*39d0*/  ISETP.GE.AND P3, PT, R22, R133, PT ;  /* 0x000000851600720c */ /* 0x000fe20003f66270 */
[----:B------:R-:W-:-:S12]  /*39e0*/  BSSY B3, `(.L_x_349) ;  /* 0x000006d000037945 */ /* 0x000fd80003800000 */
[----:B0-----:R-:W-:Y:S05]  /*39f0*/  @P3 BRA `(.L_x_350) ;  /* 0x0000000400ac3947 */ /* 0x001fea0003800000 */
[--C-:B------:R-:W-:Y:S02]  /*3a00*/  SHF.R.U32.HI R136, RZ, 0x8, R137.reuse ;  /* 0x00000008ff887819 */ /* 0x100fe40000011689 */
[----:B------:R-:W-:Y:S02]  /*3a10*/  SHF.R.U32.HI R138, RZ, 0x10, R137 ;  /* 0x00000010ff8a7819 */ /* 0x000fe40000011689 */
[----:B------:R-:W-:Y:S02]  /*3a20*/  LOP3.LUT R137, R137, 0xff0000ff, RZ, 0xc0, !PT ;  /* 0xff0000ff89897812 */ /* 0x000fe400078ec0ff */
[----:B------:R-:W-:Y:S01]  /*3a30*/  SHF.L.U32 R176, R136, 0x8, RZ ;  /* 0x0000000888b07819 */ /* 0x000fe200000006ff */
[----:B------:R-:W-:Y:S01]  /*3a40*/  IMAD.U32 R138, R138, 0x10000, RZ ;  /* 0x000100008a8a7824 */ /* 0x000fe200078e00ff */
[----:B------:R-:W-:Y:S02]  /*3a50*/  SHF.R.U32.HI R178, RZ, 0x8, R139 ;  /* 0x00000008ffb27819 */ /* 0x000fe4000001168b */
[----:B------:R-:W-:-:S02]  /*3a60*/  LOP3.LUT R137, R137, 0xff00, R176, 0xf8, !PT ;  /* 0x0000ff0089897812 */ /* 0x000fc400078ef8b0 */
[----:B------:R-:W-:Y:S01]  /*3a70*/  LOP3.LUT R179, R139, 0xff0000ff, RZ, 0xc0, !PT ;  /* 0xff0000ff8bb37812 */ /* 0x000fe200078ec0ff */
[----:B------:R-:W-:Y:S01]  /*3a80*/  IMAD.SHL.U32 R178, R178, 0x100, RZ ;  /* 0x00000100b2b27824 */ /* 0x000fe200078e00ff */
[----:B------:R-:W-:Y:S02]  /*3a90*/  LOP3.LUT R137, R137, 0xff0000, R138, 0xf8, !PT ;  /* 0x00ff000089897812 */ /* 0x000fe400078ef88a */
[----:B------:R-:W-:Y:S02]  /*3aa0*/  F2FP.F16.E4M3.UNPACK_B R138, R167.H1 ;  /* 0x000000a7ff8a723e */ /* 0x000fe400030006ff */
[----:B-1----:R-:W-:Y:S02]  /*3ab0*/  F2FP.F16.E4M3.UNPACK_B R176, R41 ;  /* 0x00000029ffb0723e */ /* 0x002fe400020006ff */
[----:B------:R-:W-:Y:S01]  /*3ac0*/  SHF.R.U32.HI R136, RZ, 0x10, R139 ;  /* 0x00000010ff887819 */ /* 0x000fe2000001168b */
[----:B------:R-:W-:Y:S01]  /*3ad0*/  HADD2.F32 R181, -RZ, R138.H0_H0 ;  /* 0x2000008affb57230 */ /* 0x000fe20000004100 */
[----:B------:R-:W-:Y:S01]  /*3ae0*/  LOP3.LUT R179, R179, 0xff00, R178, 0xf8, !PT ;  /* 0x0000ff00b3b37812 */ /* 0x000fe200078ef8b2 */
[--C-:B------:R-:W-:Y:S01]  /*3af0*/  HADD2.F32 R139, -RZ, R176.reuse.H1_H1 ;  /* 0x300000b0ff8b7230 */ /* 0x100fe20000004100 */
[----:B------:R-:W-:Y:S01]  /*3b00*/  F2FP.F16.E4M3.UNPACK_B R178, R166.H1 ;  /* 0x000000a6ffb2723e */ /* 0x000fe200030006ff */
[----:B------:R-:W-:Y:S01]  /*3b10*/  HADD2.F32 R176, -RZ, R176.H0_H0 ;  /* 0x200000b0ffb07230 */ /* 0x000fe20000004100 */
[----:B------:R-:W-:-:S02]  /*3b20*/  F2FP.F16.E4M3.UNPACK_B R167, R167 ;  /* 0x000000a7ffa7723e */ /* 0x000fc400020006ff */
[CC--:B------:R-:W-:Y:S01]  /*3b30*/  FMUL.FTZ R182, R139.reuse, R181.reuse ;  /* 0x000000b58bb67220 */ /* 0x0c0fe20000410000 */
[--C-:B------:R-:W-:Y:S02]  /*3b40*/  HADD2.F32 R180, -RZ, R178.reuse.H0_H0 ;  /* 0x200000b2ffb47230 */ /* 0x100fe40000004100 */
[C---:B------:R-:W-:Y:S01]  /*3b50*/  FMUL.FTZ R181, R176.reuse, R181 ;  /* 0x000000b5b0b57220 */ /* 0x040fe20000410000 */
[----:B------:R-:W-:Y:S01]  /*3b60*/  HADD2.F32 R178, -RZ, R178.H1_H1 ;  /* 0x300000b2ffb27230 */ /* 0x000fe20000004100 */
[----:B------:R-:W-:Y:S02]  /*3b70*/  F2FP.F16.E4M3.UNPACK_B R166, R166 ;  /* 0x000000a6ffa6723e */ /* 0x000fe400020006ff */
[-C--:B------:R-:W-:Y:S01]  /*3b80*/  FFMA.FTZ R139, R139, R180.reuse, R181 ;  /* 0x000000b48b8b7223 */ /* 0x080fe200000100b5 */
[----:B------:R-:W-:Y:S01]  /*3b90*/  F2FP.F16.E4M3.UNPACK_B R181, R41.H1 ;  /* 0x00000029ffb5723e */ /* 0x000fe200030006ff */
[----:B------:R-:W-:Y:S01]  /*3ba0*/  FFMA.FTZ R176, R176, R180, -R182 ;  /* 0x000000b4b0b07223 */ /* 0x000fe200000108b6 */
[----:B------:R-:W-:-:S03]  /*3bb0*/  HADD2.F32 R180, -RZ, R138.H1_H1 ;  /* 0x3000008affb47230 */ /* 0x000fc60000004100 */
[--C-:B------:R-:W-:Y:S02]  /*3bc0*/  HADD2.F32 R41, -RZ, R181.reuse.H1_H1 ;  /* 0x300000b5ff297230 */ /* 0x100fe40000004100 */
[----:B------:R-:W-:-:S03]  /*3bd0*/  HADD2.F32 R138, -RZ, R181.H0_H0 ;  /* 0x200000b5ff8a7230 */ /* 0x000fc60000004100 */
[CC--:B------:R-:W-:Y:S02]  /*3be0*/  FMUL.FTZ R181, R41.reuse, R180.reuse ;  /* 0x000000b429b57220 */ /* 0x0c0fe40000410000 */
[C---:B------:R-:W-:Y:S02]  /*3bf0*/  FMUL.FTZ R180, R138.reuse, R180 ;  /* 0x000000b48ab47220 */ /* 0x040fe40000410000 */
[-C--:B------:R-:W-:Y:S02]  /*3c00*/  FFMA.FTZ R138, R138, R178.reuse, -R181 ;  /* 0x000000b28a8a7223 */ /* 0x080fe400000108b5 */
[----:B------:R-:W-:Y:S01]  /*3c10*/  FFMA.FTZ R178, R41, R178, R180 ;  /* 0x000000b229b27223 */ /* 0x000fe200000100b4 */
[----:B------:R-:W-:Y:S02]  /*3c20*/  IMAD.U32 R41, R136, 0x10000, RZ ;  /* 0x0001000088297824 */ /* 0x000fe400078e00ff */
[----:B------:R-:W-:Y:S01]  /*3c30*/  IMAD.MOV.U32 R136, RZ, RZ, R43 ;  /* 0x000000ffff887224 */ /* 0x000fe200078e002b */
[----:B------:R-:W-:-:S02]  /*3c40*/  F2FP.F16.E4M3.UNPACK_B R43, R137.H1 ;  /* 0x00000089ff2b723e */ /* 0x000fc400030006ff */
[----:B------:R-:W-:Y:S02]  /*3c50*/  LOP3.LUT R41, R179, 0xff0000, R41, 0xf8, !PT ;  /* 0x00ff0000b3297812 */ /* 0x000fe400078ef829 */
[-C--:B------:R-:W-:Y:S01]  /*3c60*/  F2FP.F16.E4M3.UNPACK_B R182, R136.reuse ;  /* 0x00000088ffb6723e */ /* 0x080fe200020006ff */
[--C-:B------:R-:W-:Y:S01]  /*3c70*/  HADD2.F32 R181, -RZ, R43.reuse.H0_H0 ;  /* 0x2000002bffb57230 */ /* 0x100fe20000004100 */
[-C--:B------:R-:W-:Y:S01]  /*3c80*/  F2FP.F16.E4M3.UNPACK_B R179, R41.reuse.H1 ;  /* 0x00000029ffb3723e */ /* 0x080fe200030006ff */
[----:B------:R-:W-:Y:S01]  /*3c90*/  HADD2.F32 R43, -RZ, R43.H1_H1 ;  /* 0x3000002bff2b7230 */ /* 0x000fe20000004100 */
[----:B------:R-:W-:Y:S01]  /*3ca0*/  F2FP.F16.E4M3.UNPACK_B R136, R136.H1 ;  /* 0x00000088ff88723e */ /* 0x000fe200030006ff */
[--C-:B------:R-:W-:Y:S01]  /*3cb0*/  HADD2.F32 R180, -RZ, R182.reuse.H1_H1 ;  /* 0x300000b6ffb47230 */ /* 0x100fe20000004100 */
[----:B------:R-:W-:Y:S01]  /*3cc0*/  F2FP.SATFINITE.E4M3.F32.PACK_AB_MERGE_C R138, R178, R138, RZ ;  /* 0x0000008ab28a723e */ /* 0x000fe200048070ff */
[--C-:B------:R-:W-:Y:S01]  /*3cd0*/  HADD2.F32 R183, -RZ, R179.reuse.H0_H0 ;  /* 0x200000b3ffb77230 */ /* 0x100fe20000004100 */
[----:B------:R-:W-:Y:S01]  /*3ce0*/  F2FP.F16.E4M3.UNPACK_B R41, R41 ;  /* 0x00000029ff29723e */ /* 0x000fe200020006ff */
[----:B------:R-:W-:Y:S01]  /*3cf0*/  HADD2.F32 R182, -RZ, R182.H0_H0 ;  /* 0x200000b6ffb67230 */ /* 0x000fe20000004100 */
[----:B------:R-:W-:Y:S01]  /*3d00*/  F2FP.SATFINITE.E4M3.F32.PACK_AB_MERGE_C R139, R139, R176, R138 ;  /* 0x000000b08b8b723e */ /* 0x000fe2000480708a */
[----:B------:R-:W-:-:S02]  /*3d10*/  HADD2.F32 R179, -RZ, R179.H1_H1 ;  /* 0x300000b3ffb37230 */ /* 0x000fc40000004100 */
[----:B------:R-:W-:Y:S01]  /*3d20*/  FMUL.FTZ R184, R180, R183 ;  /* 0x000000b7b4b87220 */ /* 0x000fe20000410000 */
[-C--:B------:R-:W-:Y:S02]  /*3d30*/  F2FP.F16.E4M3.UNPACK_B R138, R42.reuse ;  /* 0x0000002aff8a723e */ /* 0x080fe400020006ff */
[----:B------:R-:W-:Y:S01]  /*3d40*/  F2FP.F16.E4M3.UNPACK_B R137, R137 ;  /* 0x00000089ff89723e */ /* 0x000fe200020006ff */
[C---:B------:R-:W-:Y:S01]  /*3d50*/  FFMA.FTZ R184, R182.reuse, R181, -R184 ;  /* 0x000000b5b6b87223 */ /* 0x040fe200000108b8 */
[----:B------:R-:W-:Y:S01]  /*3d60*/  FMUL.FTZ R182, R182, R183 ;  /* 0x000000b7b6b67220 */ /* 0x000fe20000410000 */
[----:B------:R-:W-:Y:S02]  /*3d70*/  F2FP.F16.E4M3.UNPACK_B R42, R42.H1 ;  /* 0x0000002aff2a723e */ /* 0x000fe400030006ff */
[----:B------:R-:W-:Y:S02]  /*3d80*/  HADD2.F32 R176, -RZ, R137.H0_H0 ;  /* 0x20000089ffb07230 */ /* 0x000fe40000004100 */
[----:B------:R-:W-:Y:S01]  /*3d90*/  FFMA.FTZ R182, R180, R181, R182 ;  /* 0x000000b5b4b67223 */ /* 0x000fe200000100b6 */
[----:B------:R-:W-:-:S02]  /*3da0*/  HADD2.F32 R180, -RZ, R136.H1_H1 ;  /* 0x30000088ffb47230 */ /* 0x000fc40000004100 */
[----:B------:R-:W-:Y:S02]  /*3db0*/  HADD2.F32 R136, -RZ, R136.H0_H0 ;  /* 0x20000088ff887230 */ /* 0x000fe40000004100 */
[----:B------:R-:W-:Y:S02]  /*3dc0*/  HADD2.F32 R137, -RZ, R137.H1_H1 ;  /* 0x30000089ff897230 */ /* 0x000fe40000004100 */
[----:B------:R-:W-:-:S04]  /*3dd0*/  FMUL.FTZ R181, R180, R179 ;  /* 0x000000b3b4b57220 */ /* 0x000fc80000410000 */
[C---:B------:R-:W-:Y:S01]  /*3de0*/  FFMA.FTZ R181, R136.reuse, R43, -R181 ;  /* 0x0000002b88b57223 */ /* 0x040fe200000108b5 */
[----:B------:R-:W-:Y:S01]  /*3df0*/  FMUL.FTZ R136, R136, R179 ;  /* 0x000000b388887220 */ /* 0x000fe20000410000 */
[--C-:B------:R-:W-:Y:S02]  /*3e00*/  HADD2.F32 R179, -RZ, R41.reuse.H0_H0 ;  /* 0x20000029ffb37230 */ /* 0x100fe40000004100 */
[----:B------:R-:W-:Y:S02]  /*3e10*/  HADD2.F32 R41, -RZ, R41.H1_H1 ;  /* 0x30000029ff297230 */ /* 0x000fe40000004100 */
[----:B------:R-:W-:Y:S01]  /*3e20*/  FFMA.FTZ R136, R180, R43, R136 ;  /* 0x0000002bb4887223 */ /* 0x000fe20000010088 */
[--C-:B------:R-:W-:Y:S02]  /*3e30*/  HADD2.F32 R43, -RZ, R138.reuse.H1_H1 ;  /* 0x3000008aff2b7230 */ /* 0x100fe40000004100 */
[----:B------:R-:W-:Y:S02]  /*3e40*/  HADD2.F32 R138, -RZ, R138.H0_H0 ;  /* 0x2000008aff8a7230 */ /* 0x000fe40000004100 */
[----:B------:R-:W-:-:S02]  /*3e50*/  HADD2.F32 R180, -RZ, R167.H1_H1 ;  /* 0x300000a7ffb47230 */ /* 0x000fc40000004100 */
[CC--:B------:R-:W-:Y:S01]  /*3e60*/  FMUL.FTZ R178, R43.reuse, R179.reuse ;  /* 0x000000b32bb27220 */ /* 0x0c0fe20000410000 */
[----:B------:R-:W-:Y:S02]  /*3e70*/  HADD2.F32 R167, -RZ, R167.H0_H0 ;  /* 0x200000a7ffa77230 */ /* 0x000fe40000004100 */
[----:B------:R-:W-:Y:S01]  /*3e80*/  FMUL.FTZ R179, R138, R179 ;  /* 0x000000b38ab37220 */ /* 0x000fe20000410000 */
[----:B------:R-:W-:Y:S01]  /*3e90*/  F2FP.SATFINITE.E4M3.F32.PACK_AB_MERGE_C R136, R136, R181, RZ ;  /* 0x000000b58888723e */ /* 0x000fe200048070ff */
[-C--:B------:R-:W-:Y:S02]  /*3ea0*/  FFMA.FTZ R178, R138, R176.reuse, -R178 ;  /* 0x000000b08ab27223 */ /* 0x080fe400000108b2 */
[----:B------:R-:W-:Y:S01]  /*3eb0*/  FFMA.FTZ R179, R43, R176, R179 ;  /* 0x000000b02bb37223 */ /* 0x000fe200000100b3 */
[--C-:B------:R-:W-:Y:S01]  /*3ec0*/  HADD2.F32 R43, -RZ, R42.reuse.H1_H1 ;  /* 0x3000002aff2b7230 */ /* 0x100fe20000004100 */
[----:B------:R-:W-:Y:S01]  /*3ed0*/  F2FP.SATFINITE.E4M3.F32.PACK_AB_MERGE_C R136, R182, R184, R136 ;  /* 0x000000b8b688723e */ /* 0x000fe20004807088 */
[----:B------:R-:W-:-:S03]  /*3ee0*/  HADD2.F32 R42, -RZ, R42.H0_H0 ;  /* 0x2000002aff2a7230 */ /* 0x000fc60000004100 */
[CC--:B------:R-:W-:Y:S02]  /*3ef0*/  FMUL.FTZ R138, R43.reuse, R41.reuse ;  /* 0x000000292b8a7220 */ /* 0x0c0fe40000410000 */
[C---:B------:R-:W-:Y:S02]  /*3f00*/  FMUL.FTZ R176, R42.reuse, R41 ;  /* 0x000000292ab07220 */ /* 0x040fe40000410000 */
[-C--:B------:R-:W-:Y:S01]  /*3f10*/  FFMA.FTZ R41, R42, R137.reuse, -R138 ;  /* 0x000000892a297223 */ /* 0x080fe2000001088a */
[----:B------:R-:W-:Y:S01]  /*3f20*/  F2FP.F16.E4M3.UNPACK_B R138, R40.H1 ;  /* 0x00000028ff8a723e */ /* 0x000fe200030006ff */
[----:B------:R-:W-:Y:S01]  /*3f30*/  FFMA.FTZ R42, R43, R137, R176 ;  /* 0x000000892b2a7223 */ /* 0x000fe200000100b0 */
[--C-:B------:R-:W-:Y:S02]  /*3f40*/  HADD2.F32 R137, -RZ, R166.reuse.H1_H1 ;  /* 0x300000a6ff897230 */ /* 0x100fe40000004100 */
[----:B------:R-:W-:Y:S02]  /*3f50*/  HADD2.F32 R166, -RZ, R166.H0_H0 ;  /* 0x200000a6ffa67230 */ /* 0x000fe40000004100 */
[--C-:B------:R-:W-:Y:S01]  /*3f60*/  HADD2.F32 R43, -RZ, R138.reuse.H1_H1 ;  /* 0x3000008aff2b7230 */ /* 0x100fe20000004100 */
[----:B------:R-:W-:Y:S01]  /*3f70*/  F2FP.SATFINITE.E4M3.F32.PACK_AB_MERGE_C R41, R42, R41, RZ ;  /* 0x000000292a29723e */ /* 0x000fe200048070ff */
[----:B------:R-:W-:-:S03]  /*3f80*/  HADD2.F32 R138, -RZ, R138.H0_H0 ;  /* 0x2000008aff8a7230 */ /* 0x000fc60000004100 */
[----:B------:R-:W-:Y:S01]  /*3f90*/  FMUL.FTZ R176, R43, R180 ;  /* 0x000000b42bb07220 */ /* 0x000fe20000410000 */
[----:B------:R-:W-:Y:S01]  /*3fa0*/  F2FP.SATFINITE.E4M3.F32.PACK_AB_MERGE_C R178, R179, R178, R41 ;  /* 0x000000b2b3b2723e */ /* 0x000fe20004807029 */
[C---:B------:R-:W-:Y:S01]  /*3fb0*/  FMUL.FTZ R180, R138.reuse, R180 ;  /* 0x000000b48ab47220 */ /* 0x040fe20000410000 */
[----:B------:R-:W-:Y:S02]  /*3fc0*/  IMAD.MOV.U32 R41, RZ, RZ, R139 ;  /* 0x000000ffff297224 */ /* 0x000fe400078e008b */
[-C--:B------:R-:W-:Y:S01]  /*3fd0*/  FFMA.FTZ R176, R138, R137.reuse, -R176 ;  /* 0x000000898ab07223 */ /* 0x080fe200000108b0 */
[----:B------:R-:W-:Y:S01]  /*3fe0*/  FFMA.FTZ R180, R43, R137, R180 ;  /* 0x000000892bb47223 */ /* 0x000fe200000100b4 */
[----:B------:R-:W-:Y:S01]  /*3ff0*/  F2FP.F16.E4M3.UNPACK_B R43, R40 ;  /* 0x00000028ff2b723e */ /* 0x000fe200020006ff */
[----:B------:R-:W-:-:S03]  /*4000*/  IMAD.MOV.U32 R42, RZ, RZ, R178 ;  /* 0x000000ffff2a7224 */ /* 0x000fc600078e00b2 */
[----:B------:R-:W-:Y:S01]  /*4010*/  F2FP.SATFINITE.E4M3.F32.PACK_AB_MERGE_C R176, R180, R176, RZ ;  /* 0x000000b0b4b0723e */ /* 0x000fe200048070ff */
[--C-:B------:R-:W-:Y:S02]  /*4020*/  HADD2.F32 R40, -RZ, R43.reuse.H1_H1 ;  /* 0x3000002bff287230 */ /* 0x100fe40000004100 */
[----:B------:R-:W-:-:S03]  /*4030*/  HADD2.F32 R43, -RZ, R43.H0_H0 ;  /* 0x2000002bff2b7230 */ /* 0x000fc60000004100 */
[CC--:B------:R-:W-:Y:S02]  /*4040*/  FMUL.FTZ R137, R40.reuse, R167.reuse ;  /* 0x000000a728897220 */ /* 0x0c0fe40000410000 */
[C---:B------:R-:W-:Y:S02]  /*4050*/  FMUL.FTZ R167, R43.reuse, R167 ;  /* 0x000000a72ba77220 */ /* 0x040fe40000410000 */
[-C--:B------:R-:W-:Y:S01]  /*4060*/  FFMA.FTZ R137, R43, R166.reuse, -R137 ;  /* 0x000000a62b897223 */ /* 0x080fe20000010889 */
[----:B------:R-:W-:Y:S02]  /*4070*/  IMAD.MOV.U32 R43, RZ, RZ, R136 ;  /* 0x000000ffff2b7224 */ /* 0x000fe400078e0088 */
[----:B------:R-:W-:-:S05]  /*4080*/  FFMA.FTZ R167, R40, R166, R167 ;  /* 0x000000a628a77223 */ /* 0x000fca00000100a7 */
[----:B------:R-:W-:-:S04]  /*4090*/  F2FP.SATFINITE.E4M3.F32.PACK_AB_MERGE_C R137, R167, R137, R176 ;  /* 0x00000089a789723e */ /* 0x000fc800048070b0 */
[----:B------:R-:W-:-:S07]  /*40a0*/  MOV R40, R137 ;  /* 0x0000008900287202 */ /* 0x000fce0000000f00 */
.L_x_350:
[----:B------:R-:W-:Y:S05]  /*40b0*/  BSYNC B3 ;  /* 0x0000000000037941 */ /* 0x000fea0003800000 */
.L_x_349:
[----:B-1----:R4:W-:Y:S02]  /*40c0*/  STG.E.128 desc[UR54][R48.64], R40 ;  /* 0x0000002830007986 */ /* 0x0029e4000c101d36 */
.L_x_348:
[----:B------:R-:W-:Y:S05]  /*40d0*/  BSYNC B2 ;  /* 0x0000000000027941 */ /* 0x000fea0003800000 */
.L_x_347:
[----:B------:R-:W-:Y:S01]  /*40e0*/  ISETP.NE.AND P3, PT, R35, RZ, PT ;  /* 0x000000ff2300720c */ /* 0x000fe20003f65270 */
[----:B------:R-:W-:-:S12]  /*40f0*/  BSSY B2, `(.L_x_351) ;  /* 0x0000073000027945 */ /* 0x000fd80003800000 */
[----:B------:R-:W-:Y:S05]  /*4100*/  @!P3 BRA `(.L_x_352) ;  /* 0x0000000400c4b947 */ /* 0x000fea0003800000 */
[----:B012-4-:R0:W1:Y:S01]  /*4110*/  LDS.128 R40, [R46+0x1a400] ;  /* 0x01a400002e287984 */ /* 0x0170620000000c00 */
[----:B------:R-:W-:Y:S01]  /*4120*/  ISETP.GE.AND P3, PT, R172, R133, PT ;  /* 0x00000085ac00720c */ /* 0x000fe20003f66270 */
[----:B------:R-:W-:-:S12]  /*4130*/  BSSY B3, `(.L_x_353) ;  /* 0x000006d000037945 */ /* 0x000fd80003800000 */
[----:B0-----:R-:W-:Y:S05]  /*4140*/  @P3 BRA `(.L_x_354) ;  /* 0x0000000400ac3947 */ /* 0x001fea0003800000 */
[--C-:B------:R-:W-:Y:S02]  /*4150*/  SHF.R.U32.HI R136, RZ, 0x8, R95.reuse ;  /* 0x00000008ff887819 */ /* 0x100fe4000001165f */
[----:B------:R-:W-:Y:S02]  /*4160*/  LOP3.LUT R124, R95, 0xff0000ff, RZ, 0xc0, !PT ;  /* 0xff0000ff5f7c7812 */ /* 0x000fe400078ec0ff */
[----:B------:R-:W-:Y:S01]  /*4170*/  SHF.R.U32.HI R95, RZ, 0x10, R95 ;  /* 0x00000010ff5f7819 */ /* 0x000fe2000001165f */
[----:B------:R-:W-:Y:S01]  /*4180*/  IMAD.SHL.U32 R136, R136, 0x100, RZ ;  /* 0x0000010088887824 */ /* 0x000fe200078e00ff */
[----:B------:R-:W-:Y:S02]  /*4190*/  SHF.R.U32.HI R137, RZ, 0x8, R125 ;  /* 0x00000008ff897819 */ /* 0x000fe4000001167d */
[----:B------:R-:W-:Y:S01]  /*41a0*/  LOP3.LUT R138, R125, 0xff0000ff, RZ, 0xc0, !PT ;  /* 0xff0000ff7d8a7812 */ /* 0x000fe200078ec0ff */
[----:B------:R-:W-:Y:S01]  /*41b0*/  IMAD.U32 R95, R95, 0x10000, RZ ;  /* 0x000100005f5f7824 */ /* 0x000fe200078e00ff */
[----:B------:R-:W-:-:S02]  /*41c0*/  LOP3.LUT R124, R124, 0xff00, R136, 0xf8, !PT ;  /* 0x0000ff007c7c7812 */ /* 0x000fc400078ef888 */
[----:B------:R-:W-:Y:S02]  /*41d0*/  SHF.L.U32 R137, R137, 0x8, RZ ;  /* 0x0000000889897819 */ /* 0x000fe400000006ff */
        /* <DEDUP_REMOVED lines=15> */
[----:B------:R-:W-:Y:S01]  /*42d0*/  FFMA.FTZ R125, R125, R139, R166 ;  /* 0x0000008b7d7d7223 */ /* 0x000fe200000100a6 */
        /* <DEDUP_REMOVED lines=26> */
[----:B------:R-:W-:Y:S02]  /*4480*/  F2FP.F16.E4M3.UNPACK_B R124, R42 ;  /* 0x0000002aff7c723e */ /* 0x000fe400020006ff */
        /* <DEDUP_REMOVED lines=10> */
[CC--:B------:R-:W-:Y:S01]  /*4530*/  FFMA.FTZ R166, R94.reuse, R43.reuse, -R166 ;  /* 0x0000002b5ea67223 */ /* 0x0c0fe200000108a6 */
        /* <DEDUP_REMOVED lines=26> */
[C---:B------:R-:W-:Y:S01]  /*46e0*/  FMUL.FTZ R136, R43.reuse, R139 ;  /* 0x0000008b2b887220 */ /* 0x040fe20000410000 */
[----:B------:R-:W-:Y:S01]  /*46f0*/  F2FP.SATFINITE.E4M3.F32.PACK_AB_MERGE_C R137, R138, R137, R41 ;  /* 0x000000898a89723e */ /* 0x000fe20004807029 */
[C---:B------:R-:W-:Y:S01]  /*4700*/  FMUL.FTZ R139, R124.reuse, R139 ;  /* 0x0000008b7c8b7220 */ /* 0x040fe20000410000 */
[----:B------:R-:W-:Y:S01]  /*4710*/  MOV R41, R125 ;  /* 0x0000007d00297202 */ /* 0x000fe20000000f00 */
[-C--:B------:R-:W-:Y:S02]  /*4720*/  FFMA.FTZ R136, R124, R95.reuse, -R136 ;  /* 0x0000005f7c887223 */ /* 0x080fe40000010888 */
        /* <DEDUP_REMOVED lines=11> */
[----:B------:R-:W-:-:S05]  /*47e0*/  F2FP.SATFINITE.E4M3.F32.PACK_AB_MERGE_C R95, R165, R95, R136 ;  /* 0x0000005fa55f723e */ /* 0x000fca0004807088 */
[----:B------:R-:W-:-:S07]  /*47f0*/  IMAD.MOV.U32 R40, RZ, RZ, R95 ;  /* 0x000000ffff287224 */ /* 0x000fce00078e005f */
.L_x_354:
[----:B------:R-:W-:Y:S05]  /*4800*/  BSYNC B3 ;  /* 0x0000000000037941 */ /* 0x000fea0003800000 */
.L_x_353:
[----:B-1----:R0:W-:Y:S02]  /*4810*/  STG.E.128 desc[UR54][R48.64+0x20], R40 ;  /* 0x0000202830007986 */ /* 0x0021e4000c101d36 */
.L_x_352:
[----:B------:R-:W-:Y:S05]  /*4820*/  BSYNC B2 ;  /* 0x0000000000027941 */ /* 0x000fea0003800000 */
.L_x_351:
        /* <DEDUP_REMOVED lines=8> */
[----:B------:R-:W-:Y:S02]  /*48b0*/  SHF.R.U32.HI R92, RZ, 0x10, R87 ;  /* 0x00000010ff5c7819 */ /* 0x000fe40000011657 */
[----:B------:R-:W-:Y:S01]  /*48c0*/  LOP3.LUT R87, R87, 0xff0000ff, RZ, 0xc0, !PT ;  /* 0xff0000ff57577812 */ /* 0x000fe200078ec0ff */
[----:B------:R-:W-:Y:S01]  /*48d0*/  IMAD.SHL.U32 R94, R86, 0x100, RZ ;  /* 0x00000100565e7824 */ /* 0x000fe200078e00ff */
[----:B------:R-:W-:Y:S02]  /*48e0*/  SHF.R.U32.HI R95, RZ, 0x8, R93 ;  /* 0x00000008ff5f7819 */ /* 0x000fe4000001165d */
[----:B------:R-:W-:Y:S02]  /*48f0*/  SHF.L.U32 R92, R92, 0x10, RZ ;  /* 0x000000105c5c7819 */ /* 0x000fe400000006ff */
[----:B------:R-:W-:Y:S01]  /*4900*/  LOP3.LUT R87, R87, 0xff00, R94, 0xf8, !PT ;  /* 0x0000ff0057577812 */ /* 0x000fe200078ef85e */
[----:B------:R-:W-:Y:S01]  /*4910*/  IMAD.SHL.U32 R95, R95, 0x100, RZ ;  /* 0x000001005f5f7824 */ /* 0x000fe200078e00ff */
[----:B------:R-:W-:-:S02]  /*4920*/  LOP3.LUT R124, R93, 0xff0000ff, RZ, 0xc0, !PT ;  /* 0xff0000ff5d7c7812 */ /* 0x000fc400078ec0ff */
        /* <DEDUP_REMOVED lines=67> */
[--C-:B------:R-:W-:Y:S02]  /*4d60*/  HADD2.F32 R43, -RZ, R42.reuse.H1_H1 ;  /* 0x3000002aff2b7230 */ /* 0x100fe40000004100 */
        /* <DEDUP_REMOVED lines=14> */
[----:B------:R-:W-:Y:S02]  /*4e50*/  IMAD.MOV.U32 R41, RZ, RZ, R93 ;  /* 0x000000ffff297224 */ /* 0x000fe400078e005d */
[-C--:B------:R-:W-:Y:S01]  /*4e60*/  FFMA.FTZ R94, R92, R87.reuse, -R94 ;  /* 0x000000575c5e7223 */ /* 0x080fe2000001085e */
[----:B------:R-:W-:Y:S01]  /*4e70*/  FFMA.FTZ R125, R43, R87, R125 ;  /* 0x000000572b7d7223 */ /* 0x000fe2000001007d */
[----:B------:R-:W-:-:S04]  /*4e80*/  F2FP.F16.E4M3.UNPACK_B R43, R40 ;  /* 0x00000028ff2b723e */ /* 0x000fc800020006ff */
[----:B------:R-:W-:Y:S01]  /*4e90*/  F2FP.SATFINITE.E4M3.F32.PACK_AB_MERGE_C R94, R125, R94, RZ ;  /* 0x0000005e7d5e723e */ /* 0x000fe200048070ff */
[--C-:B------:R-:W-:Y:S02]  /*4ea0*/  HADD2.F32 R40, -RZ, R43.reuse.H1_H1 ;  /* 0x3000002bff287230 */ /* 0x100fe40000004100 */
[----:B------:R-:W-:-:S03]  /*4eb0*/  HADD2.F32 R43, -RZ, R43.H0_H0 ;  /* 0x2000002bff2b7230 */ /* 0x000fc60000004100 */
[CC--:B------:R-:W-:Y:S02]  /*4ec0*/  FMUL.FTZ R87, R40.reuse, R163.reuse ;  /* 0x000000a328577220 */ /* 0x0c0fe40000410000 */
[C---:B------:R-:W-:Y:S02]  /*4ed0*/  FMUL.FTZ R163, R43.reuse, R163 ;  /* 0x000000a32ba37220 */ /* 0x040fe40000410000 */
[-C--:B------:R-:W-:Y:S01]  /*4ee0*/  FFMA.FTZ R87, R43, R162.reuse, -R87 ;  /* 0x000000a22b577223 */ /* 0x080fe20000010857 */
[----:B------:R-:W-:Y:S01]  /*4ef0*/  F2FP.SATFINITE.E4M3.F32.PACK_AB_MERGE_C R43, R137, R139, R86 ;  /* 0x0000008b892b723e */ /* 0x000fe20004807056 */
[----:B------:R-:W-:-:S05]  /*4f00*/  FFMA.FTZ R163, R40, R162, R163 ;  /* 0x000000a228a37223 */ /* 0x000fca00000100a3 */
[----:B------:R-:W-:-:S07]  /*4f10*/  F2FP.SATFINITE.E4M3.F32.PACK_AB_MERGE_C R40, R163, R87, R94 ;  /* 0x00000057a328723e */ /* 0x000fce000480705e */
.L_x_358:
[----:B------:R-:W-:Y:S05]  /*4f20*/  BSYNC B3 ;  /* 0x0000000000037941 */ /* 0x000fea0003800000 */
.L_x_357:
[----:B-1----:R0:W-:Y:S02]  /*4f30*/  STG.E.128 desc[UR54][R48.64+0x40], R40 ;  /* 0x0000402830007986 */ /* 0x0021e4000c101d36 */
.L_x_356:
[----:B------:R-:W-:Y:S05]  /*4f40*/  BSYNC B2 ;  /* 0x0000000000027941 */ /* 0x000fea0003800000 */
.L_x_355:
        /* <DEDUP_REMOVED lines=15> */
[----:B------:R-:W-:Y:S02]  /*5040*/  SHF.R.U32.HI R82, RZ, 0x10, R85 ;  /* 0x00000010ff527819 */ /* 0x000fe40000011655 */
[----:B------:R-:W-:Y:S02]  /*5050*/  SHF.L.U32 R85, R86, 0x8, RZ ;  /* 0x0000000856557819 */ /* 0x000fe400000006ff */
[----:B------:R-:W-:Y:S02]  /*5060*/  LOP3.LUT R83, R84, 0xff0000, R83, 0xf8, !PT ;  /* 0x00ff000054537812 */ /* 0x000fe400078ef853 */
[----:B------:R-:W-:Y:S02]  /*5070*/  F2FP.F16.E4M3.UNPACK_B R84, R161.H1 ;  /* 0x000000a1ff54723e */ /* 0x000fe400030006ff */
[----:B-1----:R-:W-:Y:S02]  /*5080*/  F2FP.F16.E4M3.UNPACK_B R86, R41 ;  /* 0x00000029ff56723e */ /* 0x002fe400020006ff */
[----:B------:R-:W-:Y:S01]  /*5090*/  LOP3.LUT R92, R92, 0xff00, R85, 0xf8, !PT ;  /* 0x0000ff005c5c7812 */ /* 0x000fe200078ef855 */
[----:B------:R-:W-:Y:S01]  /*50a0*/  HADD2.F32 R94, -RZ, R84.H0_H0 ;  /* 0x20000054ff5e7230 */ /* 0x000fe20000004100 */
[-C--:B------:R-:W-:Y:S01]  /*50b0*/  F2FP.F16.E4M3.UNPACK_B R87, R160.reuse.H1 ;  /* 0x000000a0ff57723e */ /* 0x080fe200030006ff */
[--C-:B------:R-:W-:Y:S01]  /*50c0*/  HADD2.F32 R85, -RZ, R86.reuse.H1_H1 ;  /* 0x30000056ff557230 */ /* 0x100fe20000004100 */
[----:B------:R-:W-:Y:S01]  /*50d0*/  F2FP.F16.E4M3.UNPACK_B R161, R161 ;  /* 0x000000a1ffa1723e */ /* 0x000fe200020006ff */
[----:B------:R-:W-:Y:S01]  /*50e0*/  HADD2.F32 R86, -RZ, R86.H0_H0 ;  /* 0x20000056ff567230 */ /* 0x000fe20000004100 */
[----:B------:R-:W-:Y:S01]  /*50f0*/  F2FP.F16.E4M3.UNPACK_B R160, R160 ;  /* 0x000000a0ffa0723e */ /* 0x000fe200020006ff */
[----:B------:R-:W-:-:S02]  /*5100*/  HADD2.F32 R93, -RZ, R87.H0_H0 ;  /* 0x20000057ff5d7230 */ /* 0x000fc40000004100 */
[-C--:B------:R-:W-:Y:S01]  /*5110*/  FMUL.FTZ R95, R85, R94.reuse ;  /* 0x0000005e555f7220 */ /* 0x080fe20000410000 */
[----:B------:R-:W-:Y:S02]  /*5120*/  HADD2.F32 R87, -RZ, R87.H1_H1 ;  /* 0x30000057ff577230 */ /* 0x000fe40000004100 */
[C---:B------:R-:W-:Y:S01]  /*5130*/  FMUL.FTZ R94, R86.reuse, R94 ;  /* 0x0000005e565e7220 */ /* 0x040fe20000410000 */
[----:B------:R-:W-:-:S03]  /*5140*/  FFMA.FTZ R86, R86, R93, -R95 ;  /* 0x0000005d56567223 */ /* 0x000fc6000001085f */
[----:B------:R-:W-:Y:S01]  /*5150*/  FFMA.FTZ R85, R85, R93, R94 ;  /* 0x0000005d55557223 */ /* 0x000fe2000001005e */
[----:B------:R-:W-:Y:S01]  /*5160*/  F2FP.F16.E4M3.UNPACK_B R94, R41.H1 ;  /* 0x00000029ff5e723e */ /* 0x000fe200030006ff */
[----:B------:R-:W-:-:S04]  /*5170*/  HADD2.F32 R93, -RZ, R84.H1_H1 ;  /* 0x30000054ff5d7230 */ /* 0x000fc80000004100 */
        /* <DEDUP_REMOVED lines=31> */
[----:B------:R-:W-:-:S03]  /*5370*/  HADD2.F32 R82, -RZ, R82.H0_H0 ;  /* 0x20000052ff527230 */ /* 0x000fc60000004100 */
[----:B------:R-:W-:-:S04]  /*5380*/  FMUL.FTZ R94, R93, R92 ;  /* 0x0000005c5d5e7220 */ /* 0x000fc80000410000 */
[C---:B------:R-:W-:Y:S01]  /*5390*/  FFMA.FTZ R94, R82.reuse, R43, -R94 ;  /* 0x0000002b525e7223 */ /* 0x040fe2000001085e */
[----:B------:R-:W-:Y:S01]  /*53a0*/  FMUL.FTZ R82, R82, R92 ;  /* 0x0000005c52527220 */ /* 0x000fe20000410000 */
[----:B------:R-:W-:-:S03]  /*53b0*/  HADD2.F32 R92, -RZ, R41.H0_H0 ;  /* 0x20000029ff5c7230 */ /* 0x000fc60000004100 */
[----:B------:R-:W-:Y:S01]  /*53c0*/  FFMA.FTZ R82, R93, R43, R82 ;  /* 0x0000002b5d527223 */ /* 0x000fe20000010052 */
[--C-:B------:R-:W-:Y:S02]  /*53d0*/  HADD2.F32 R43, -RZ, R84.reuse.H1_H1 ;  /* 0x30000054ff2b7230 */ /* 0x100fe40000004100 */
[----:B------:R-:W-:Y:S02]  /*53e0*/  HADD2.F32 R84, -RZ, R84.H0_H0 ;  /* 0x20000054ff547230 */ /* 0x000fe40000004100 */
[--C-:B------:R-:W-:Y:S02]  /*53f0*/  HADD2.F32 R93, -RZ, R161.reuse.H1_H1 ;  /* 0x300000a1ff5d7230 */ /* 0x100fe40000004100 */
[-C--:B------:R-:W-:Y:S01]  /*5400*/  FMUL.FTZ R87, R43, R92.reuse ;  /* 0x0000005c2b577220 */ /* 0x080fe20000410000 */
[----:B------:R-:W-:Y:S02]  /*5410*/  HADD2.F32 R161, -RZ, R161.H0_H0 ;  /* 0x200000a1ffa17230 */ /* 0x000fe40000004100 */
[----:B------:R-:W-:Y:S01]  /*5420*/  FMUL.FTZ R92, R84, R92 ;  /* 0x0000005c545c7220 */ /* 0x000fe20000410000 */
[----:B------:R-:W-:Y:S01]  /*5430*/  F2FP.SATFINITE.E4M3.F32.PACK_AB_MERGE_C R82, R82, R94, RZ ;  /* 0x0000005e5252723e */ /* 0x000fe200048070ff */
[----:B------:R-:W-:Y:S01]  /*5440*/  FFMA.FTZ R87, R84, R86, -R87 ;  /* 0x0000005654577223 */ /* 0x000fe20000010857 */
[----:B------:R-:W-:-:S02]  /*5450*/  HADD2.F32 R84, -RZ, R41.H1_H1 ;  /* 0x30000029ff547230 */ /* 0x000fc40000004100 */
[----:B------:R-:W-:Y:S01]  /*5460*/  FFMA.FTZ R92, R43, R86, R92 ;  /* 0x000000562b5c7223 */ /* 0x000fe2000001005c */
[--C-:B------:R-:W-:Y:S02]  /*5470*/  HADD2.F32 R43, -RZ, R42.reuse.H1_H1 ;  /* 0x3000002aff2b7230 */ /* 0x100fe40000004100 */
[----:B------:R-:W-:Y:S02]  /*5480*/  HADD2.F32 R41, -RZ, R42.H0_H0 ;  /* 0x2000002aff297230 */ /* 0x000fe40000004100 */
[----:B------:R-:W-:Y:S02]  /*5490*/  HADD2.F32 R42, -RZ, R83.H1_H1 ;  /* 0x30000053ff2a7230 */ /* 0x000fe40000004100 */
[-C--:B------:R-:W-:Y:S01]  /*54a0*/  FMUL.FTZ R86, R43, R84.reuse ;  /* 0x000000542b567220 */ /* 0x080fe20000410000 */
[--C-:B------:R-:W-:Y:S02]  /*54b0*/  HADD2.F32 R83, -RZ, R160.reuse.H1_H1 ;  /* 0x300000a0ff537230 */ /* 0x100fe40000004100 */
[----:B------:R-:W-:Y:S01]  /*54c0*/  FMUL.FTZ R84, R41, R84 ;  /* 0x0000005429547220 */ /* 0x000fe20000410000 */
[----:B------:R-:W-:-:S02]  /*54d0*/  HADD2.F32 R160, -RZ, R160.H0_H0 ;  /* 0x200000a0ffa07230 */ /* 0x000fc40000004100 */
[-C--:B------:R-:W-:Y:S01]  /*54e0*/  FFMA.FTZ R41, R41, R42.reuse, -R86 ;  /* 0x0000002a29297223 */ /* 0x080fe20000010856 */
[----:B------:R-:W-:Y:S01]  /*54f0*/  FFMA.FTZ R42, R43, R42, R84 ;  /* 0x0000002a2b2a7223 */ /* 0x000fe20000010054 */
[----:B------:R-:W-:-:S04]  /*5500*/  F2FP.F16.E4M3.UNPACK_B R84, R40.H1 ;  /* 0x00000028ff54723e */ /* 0x000fc800030006ff */
[----:B------:R-:W-:Y:S01]  /*5510*/  F2FP.SATFINITE.E4M3.F32.PACK_AB_MERGE_C R41, R42, R41, RZ ;  /* 0x000000292a29723e */ /* 0x000fe200048070ff */
[--C-:B------:R-:W-:Y:S02]  /*5520*/  HADD2.F32 R43, -RZ, R84.reuse.H1_H1 ;  /* 0x30000054ff2b7230 */ /* 0x100fe40000004100 */
[----:B------:R-:W-:Y:S01]  /*5530*/  HADD2.F32 R84, -RZ, R84.H0_H0 ;  /* 0x20000054ff547230 */ /* 0x000fe20000004100 */
[----:B------:R-:W-:Y:S01]  /*5540*/  F2FP.SATFINITE.E4M3.F32.PACK_AB_MERGE_C R42, R92, R87, R41 ;  /* 0x000000575c2a723e */ /* 0x000fe20004807029 */
[----:B------:R-:W-:Y:S02]  /*5550*/  IMAD.MOV.U32 R41, RZ, RZ, R85 ;  /* 0x000000ffff297224 */ /* 0x000fe400078e0055 */
[-C--:B------:R-:W-:Y:S01]  /*5560*/  FMUL.FTZ R86, R43, R93.reuse ;  /* 0x0000005d2b567220 */ /* 0x080fe20000410000 */
[----:B------:R-:W-:-:S03]  /*5570*/  FMUL.FTZ R93, R84, R93 ;  /* 0x0000005d545d7220 */ /* 0x000fc60000410000 */
        /* <DEDUP_REMOVED lines=12> */
.L_x_362:
[----:B------:R-:W-:Y:S05]  /*5640*/  BSYNC B3 ;  /* 0x0000000000037941 */ /* 0x000fea0003800000 */
.L_x_361:
[----:B-1----:R0:W-:Y:S02]  /*5650*/  STG.E.128 desc[UR54][R48.64+0x60], R40 ;  /* 0x0000602830007986 */ /* 0x0021e4000c101d36 */
.L_x_360:
[----:B------:R-:W-:Y:S05]  /*5660*/  BSYNC B2 ;  /* 0x0000000000027941 */ /* 0x000fea0003800000 */
.L_x_359:
[----:B------:R-:W-:Y:S01]  /*5670*/  ISETP.NE.AND P3, PT, R38, RZ, PT ;  /* 0x000000ff2600720c */ /* 0x000fe20003f65270 */
[----:B------:R-:W-:-:S12]  /*5680*/  BSSY B2, `(.L_x_363) ;  /* 0x0000072000027945 */ /* 0x000fd80003800000 */
[----:B------:R-:W-:Y:S05]  /*5690*/  @!P3 BRA `(.L_x_364) ;  /* 0x0000000400c0b947 */ /* 0x000fea0003800000 */
[----:B012-4-:R0:W1:Y:S01]  /*56a0*/  LDS.128 R40, [R47+0x1f400] ;  /* 0x01f400002f287984 */ /* 0x0170620000000c00 */
[----:B------:R-:W-:Y:S01]  /*56b0*/  ISETP.GE.AND P3, PT, R173, R133, PT ;  /* 0x00000085ad00720c */ /* 0x000fe20003f66270 */
[----:B------:R-:W-:-:S12]  /*56c0*/  BSSY B3, `(.L_x_365) ;  /* 0x000006c000037945 */ /* 0x000fd80003800000 */
[----:B0-----:R-:W-:Y:S05]  /*56d0*/  @P3 BRA `(.L_x_366) ;  /* 0x0000000400a83947 */ /* 0x001fea0003800000 */
[----:B-1----:R-:W-:Y:S02]  /*56e0*/  MOV R80, R41 ;  /* 0x0000002900507202 */ /* 0x002fe40000000f00 */
[----:B------:R-:W-:Y:S02]  /*56f0*/  F2FP.F16.E4M3.UNPACK_B R82, R159.H1 ;  /* 0x0000009fff52723e */ /* 0x000fe400030006ff */
[----:B------:R-:W-:Y:S02]  /*5700*/  F2FP.F16.E4M3.UNPACK_B R78, R80 ;  /* 0x00000050ff4e723e */ /* 0x000fe400020006ff */
[----:B------:R-:W-:Y:S01]  /*5710*/  F2FP.F16.E4M3.UNPACK_B R41, R158.H1 ;  /* 0x0000009eff29723e */ /* 0x000fe200030006ff */
[----:B------:R-:W-:Y:S02]  /*5720*/  HADD2.F32 R85, -RZ, R82.H0_H0 ;  /* 0x20000052ff557230 */ /* 0x000fe40000004100 */
[--C-:B------:R-:W-:Y:S02]  /*5730*/  HADD2.F32 R83, -RZ, R78.reuse.H1_H1 ;  /* 0x3000004eff537230 */ /* 0x100fe40000004100 */
[----:B------:R-:W-:-:S02]  /*5740*/  HADD2.F32 R78, -RZ, R78.H0_H0 ;  /* 0x2000004eff4e7230 */ /* 0x000fc40000004100 */
[--C-:B------:R-:W-:Y:S02]  /*5750*/  HADD2.F32 R84, -RZ, R41.reuse.H0_H0 ;  /* 0x20000029ff547230 */ /* 0x100fe40000004100 */
[CC--:B------:R-:W-:Y:S01]  /*5760*/  FMUL.FTZ R87, R83.reuse, R85.reuse ;  /* 0x0000005553577220 */ /* 0x0c0fe20000410000 */
[----:B------:R-:W-:Y:S02]  /*5770*/  HADD2.F32 R82, -RZ, R82.H1_H1 ;  /* 0x30000052ff527230 */ /* 0x000fe40000004100 */
[C---:B------:R-:W-:Y:S01]  /*5780*/  FMUL.FTZ R86, R78.reuse, R85 ;  /* 0x000000554e567220 */ /* 0x040fe20000410000 */
[----:B------:R-:W-:Y:S02]  /*5790*/  HADD2.F32 R41, -RZ, R41.H1_H1 ;  /* 0x30000029ff297230 */ /* 0x000fe40000004100 */
[-C--:B------:R-:W-:Y:S01]  /*57a0*/  FFMA.FTZ R78, R78, R84.reuse, -R87 ;  /* 0x000000544e4e7223 */ /* 0x080fe20000010857 */
[----:B------:R-:W-:Y:S01]  /*57b0*/  FFMA.FTZ R83, R83, R84, R86 ;  /* 0x0000005453537223 */ /* 0x000fe20000010056 */
[----:B------:R-:W-:Y:S01]  /*57c0*/  F2FP.F16.E4M3.UNPACK_B R84, R80.H1 ;  /* 0x00000050ff54723e */ /* 0x000fe200030006ff */
[----:B------:R-:W-:Y:S01]  /*57d0*/  IMAD.MOV.U32 R80, RZ, RZ, R40 ;  /* 0x000000ffff507224 */ /* 0x000fe200078e0028 */
[----:B------:R-:W-:-:S03]  /*57e0*/  F2FP.F16.E4M3.UNPACK_B R86, R159 ;  /* 0x0000009fff56723e */ /* 0x000fc600020006ff */
[--C-:B------:R-:W-:Y:S02]  /*57f0*/  HADD2.F32 R85, -RZ, R84.reuse.H1_H1 ;  /* 0x30000054ff557230 */ /* 0x100fe40000004100 */
[----:B------:R-:W-:Y:S02]  /*5800*/  HADD2.F32 R84, -RZ, R84.H0_H0 ;  /* 0x20000054ff547230 */ /* 0x000fe40000004100 */
[----:B------:R-:W-:Y:S02]  /*5810*/  HADD2.F32 R92, -RZ, R86.H1_H1 ;  /* 0x30000056ff5c7230 */ /* 0x000fe40000004100 */
[-C--:B------:R-:W-:Y:S01]  /*5820*/  FMUL.FTZ R87, R85, R82.reuse ;  /* 0x0000005255577220 */ /* 0x080fe20000410000 */
[----:B------:R-:W-:-:S03]  /*5830*/  FMUL.FTZ R40, R84, R82 ;  /* 0x0000005254287220 */ /* 0x000fc60000410000 */
[-C--:B------:R-:W-:Y:S01]  /*5840*/  FFMA.FTZ R82, R84, R41.reuse, -R87 ;  /* 0x0000002954527223 */ /* 0x080fe20000010857 */
[----:B------:R-:W-:Y:S01]  /*5850*/  F2FP.F16.E4M3.UNPACK_B R84, R158 ;  /* 0x0000009eff54723e */ /* 0x000fe200020006ff */
[----:B------:R-:W-:Y:S01]  /*5860*/  FFMA.FTZ R85, R85, R41, R40 ;  /* 0x0000002955557223 */ /* 0x000fe20000010028 */
[-C--:B------:R-:W-:Y:S02]  /*5870*/  F2FP.F16.E4M3.UNPACK_B R40, R80.reuse.H1 ;  /* 0x00000050ff28723e */ /* 0x080fe400030006ff */
[----:B------:R-:W-:Y:S01]  /*5880*/  F2FP.F16.E4M3.UNPACK_B R80, R80 ;  /* 0x00000050ff50723e */ /* 0x000fe200020006ff */
[----:B------:R-:W-:Y:S02]  /*5890*/  HADD2.F32 R87, -RZ, R84.H1_H1 ;  /* 0x30000054ff577230 */ /* 0x000fe40000004100 */
[--C-:B------:R-:W-:Y:S02]  /*58a0*/  HADD2.F32 R41, -RZ, R40.reuse.H1_H1 ;  /* 0x30000028ff297230 */ /* 0x100fe40000004100 */
[----:B------:R-:W-:-:S03]  /*58b0*/  HADD2.F32 R40, -RZ, R40.H0_H0 ;  /* 0x20000028ff287230 */ /* 0x000fc60000004100 */
[CC--:B------:R-:W-:Y:S02]  /*58c0*/  FMUL.FTZ R93, R41.reuse, R92.reuse ;  /* 0x0000005c295d7220 */ /* 0x0c0fe40000410000 */
[C---:B------:R-:W-:Y:S02]  /*58d0*/  FMUL.FTZ R92, R40.reuse, R92 ;  /* 0x0000005c285c7220 */ /* 0x040fe40000410000 */
[-C--:B------:R-:W-:Y:S02]  /*58e0*/  FFMA.FTZ R40, R40, R87.reuse, -R93 ;  /* 0x0000005728287223 */ /* 0x080fe4000001085d */
[----:B------:R-:W-:Y:S01]  /*58f0*/  FFMA.FTZ R41, R41, R87, R92 ;  /* 0x0000005729297223 */ /* 0x000fe2000001005c */
[----:B------:R-:W-:Y:S01]  /*5900*/  F2FP.SATFINITE.E4M3.F32.PACK_AB_MERGE_C R92, R85, R82, RZ ;  /* 0x00000052555c723e */ /* 0x000fe200048070ff */
[----:B------:R-:W-:Y:S01]  /*5910*/  HADD2.F32 R85, -RZ, R86.H0_H0 ;  /* 0x20000056ff557230 */ /* 0x000fe20000004100 */
[--C-:B------:R-:W-:Y:S01]  /*5920*/  SHF.R.U32.HI R86, RZ, 0x10, R81.reuse ;  /* 0x00000010ff567819 */ /* 0x100fe20000011651 */
[--C-:B------:R-:W-:Y:S01]  /*5930*/  HADD2.F32 R82, -RZ, R80.reuse.H1_H1 ;  /* 0x30000050ff527230 */ /* 0x100fe20000004100 */
[----:B------:R-:W-:Y:S01]  /*5940*/  F2FP.SATFINITE.E4M3.F32.PACK_AB_MERGE_C R78, R83, R78, R92 ;  /* 0x0000004e534e723e */ /* 0x000fe2000480705c */
[----:B------:R-:W-:Y:S01]  /*5950*/  HADD2.F32 R80, -RZ, R80.H0_H0 ;  /* 0x20000050ff507230 */ /* 0x000fe20000004100 */
[----:B------:R-:W-:Y:S01]  /*5960*/  SHF.R.U32.HI R83, RZ, 0x8, R81 ;  /* 0x00000008ff537819 */ /* 0x000fe20000011651 */
[----:B------:R-:W-:-:S02]  /*5970*/  HADD2.F32 R87, -RZ, R84.H0_H0 ;  /* 0x20000054ff577230 */ /* 0x000fc40000004100 */
[-C--:B------:R-:W-:Y:S01]  /*5980*/  FMUL.FTZ R93, R82, R85.reuse ;  /* 0x00000055525d7220 */ /* 0x080fe20000410000 */
[----:B------:R-:W-:Y:S01]  /*5990*/  LOP3.LUT R84, R81, 0xff0000ff, RZ, 0xc0, !PT ;  /* 0xff0000ff51547812 */ /* 0x000fe200078ec0ff */
[C---:B------:R-:W-:Y:S01]  /*59a0*/  FMUL.FTZ R95, R80.reuse, R85 ;  /* 0x00000055505f7220 */ /* 0x040fe20000410000 */
[----:B------:R-:W-:Y:S02]  /*59b0*/  IMAD.SHL.U32 R81, R83, 0x100, RZ ;  /* 0x0000010053517824 */ /* 0x000fe400078e00ff */
[-C--:B------:R-:W-:Y:S01]  /*59c0*/  FFMA.FTZ R85, R80, R87.reuse, -R93 ;  /* 0x0000005750557223 */ /* 0x080fe2000001085d */
[----:B------:R-:W-:Y:S01]  /*59d0*/  SHF.R.U32.HI R92, RZ, 0x10, R79 ;  /* 0x00000010ff5c7819 */ /* 0x000fe2000001164f */
[----:B------:R-:W-:Y:S01]  /*59e0*/  FFMA.FTZ R80, R82, R87, R95 ;  /* 0x0000005752507223 */ /* 0x000fe2000001005f */
[----:B------:R-:W-:Y:S02]  /*59f0*/  SHF.R.U32.HI R87, RZ, 0x8, R79 ;  /* 0x00000008ff577819 */ /* 0x000fe4000001164f */
[----:B------:R-:W-:-:S02]  /*5a00*/  LOP3.LUT R82, R79, 0xff0000ff, RZ, 0xc0, !PT ;  /* 0xff0000ff4f527812 */ /* 0x000fc400078ec0ff */
[----:B------:R-:W-:Y:S01]  /*5a10*/  LOP3.LUT R84, R84, 0xff00, R81, 0xf8, !PT ;  /* 0x0000ff0054547812 */ /* 0x000fe200078ef851 */
[----:B------:R-:W-:Y:S01]  /*5a20*/  IMAD.SHL.U32 R79, R87, 0x100, RZ ;  /* 0x00000100574f7824 */ /* 0x000fe200078e00ff */
[----:B------:R-:W-:Y:S01]  /*5a30*/  SHF.L.U32 R81, R86, 0x10, RZ ;  /* 0x0000001056517819 */ /* 0x000fe200000006ff */
[----:B------:R-:W-:Y:S01]  /*5a40*/  IMAD.MOV.U32 R86, RZ, RZ, R43 ;  /* 0x000000ffff567224 */ /* 0x000fe200078e002b */
[----:B------:R-:W-:Y:S01]  /*5a50*/  F2FP.SATFINITE.E4M3.F32.PACK_AB_MERGE_C R40, R41, R40, RZ ;  /* 0x000000282928723e */ /* 0x000fe200048070ff */
[----:B------:R-:W-:Y:S01]  /*5a60*/  IMAD.MOV.U32 R41, RZ, RZ, R78 ;  /* 0x000000ffff297224 */ /* 0x000fe200078e004e */
[----:B------:R-:W-:Y:S01]  /*5a70*/  LOP3.LUT R82, R82, 0xff00, R79, 0xf8, !PT ;  /* 0x0000ff0052527812 */ /* 0x000fe200078ef84f */
[----:B------:R-:W-:Y:S01]  /*5a80*/  IMAD.U32 R79, R92, 0x10000, RZ ;  /* 0x000100005c4f7824 */ /* 0x000fe200078e00ff */
[----:B------:R-:W-:Y:S02]  /*5a90*/  LOP3.LUT R81, R84, 0xff0000, R81, 0xf8, !PT ;  /* 0x00ff000054517812 */ /* 0x000fe400078ef851 */
[----:B------:R-:W-:-:S02]  /*5aa0*/  F2FP.F16.E4M3.UNPACK_B R43, R86 ;  /* 0x00000056ff2b723e */ /* 0x000fc400020006ff */
[----:B------:R-:W-:Y:S02]  /*5ab0*/  LOP3.LUT R79, R82, 0xff0000, R79, 0xf8, !PT ;  /* 0x00ff0000524f7812 */ /* 0x000fe400078ef84f */
[----:B------:R-:W-:Y:S01]  /*5ac0*/  F2FP.F16.E4M3.UNPACK_B R84, R81.H1 ;  /* 0x00000051ff54723e */ /* 0x000fe200030006ff */
[--C-:B------:R-:W-:Y:S01]  /*5ad0*/  HADD2.F32 R87, -RZ, R43.reuse.H1_H1 ;  /* 0x3000002bff577230 */ /* 0x100fe20000004100 */
[-C--:B------:R-:W-:Y:S01]  /*5ae0*/  F2FP.F16.E4M3.UNPACK_B R83, R79.reuse.H1 ;  /* 0x0000004fff53723e */ /* 0x080fe200030006ff */
[----:B------:R-:W-:Y:S01]  /*5af0*/  HADD2.F32 R43, -RZ, R43.H0_H0 ;  /* 0x2000002bff2b7230 */ /* 0x000fe20000004100 */
[----:B------:R-:W-:Y:S01]  /*5b00*/  F2FP.F16.E4M3.UNPACK_B R86, R86.H1 ;  /* 0x00000056ff56723e */ /* 0x000fe200030006ff */
[--C-:B------:R-:W-:Y:S01]  /*5b10*/  HADD2.F32 R82, -RZ, R84.reuse.H0_H0 ;  /* 0x20000054ff527230 */ /* 0x100fe20000004100 */
[----:B------:R-:W-:Y:S01]  /*5b20*/  F2FP.F16.E4M3.UNPACK_B R79, R79 ;  /* 0x0000004fff4f723e */ /* 0x000fe200020006ff */
[----:B------:R-:W-:Y:S01]  /*5b30*/  HADD2.F32 R92, -RZ, R83.H0_H0 ;  /* 0x20000053ff5c7230 */ /* 0x000fe20000004100 */
[----:B------:R-:W-:Y:S01]  /*5b40*/  F2FP.SATFINITE.E4M3.F32.PACK_AB_MERGE_C R40, R80, R85, R40 ;  /* 0x000000555028723e */ /* 0x000fe20004807028 */
[----:B------:R-:W-:-:S02]  /*5b50*/  HADD2.F32 R93, -RZ, R84.H1_H1 ;  /* 0x30000054ff5d7230 */ /* 0x000fc40000004100 */
[-C--:B------:R-:W-:Y:S01]  /*5b60*/  FMUL.FTZ R94, R87, R82.reuse ;  /* 0x00000052575e7220 */ /* 0x080fe20000410000 */
[C---:B------:R-:W-:Y:S01]  /*5b70*/  FMUL.FTZ R124, R43.reuse, R82 ;  /* 0x000000522b7c7220 */ /* 0x040fe20000410000 */
[--C-:B------:R-:W-:Y:S02]  /*5b80*/  HADD2.F32 R84, -RZ, R86.reuse.H1_H1 ;  /* 0x30000056ff547230 */ /* 0x100fe40000004100 */
[----:B------:R-:W-:Y:S02]  /*5b90*/  HADD2.F32 R86, -RZ, R86.H0_H0 ;  /* 0x20000056ff567230 */ /* 0x000fe40000004100 */
[-C--:B------:R-:W-:Y:S01]  /*5ba0*/  FFMA.FTZ R82, R43, R92.reuse, -R94 ;  /* 0x0000005c2b527223 */ /* 0x080fe2000001085e */
[----:B------:R-:W-:Y:S01]  /*5bb0*/  FFMA.FTZ R43, R87, R92, R124 ;  /* 0x0000005c572b7223 */ /* 0x000fe2000001007c */
[----:B------:R-:W-:Y:S02]  /*5bc0*/  HADD2.F32 R87, -RZ, R83.H1_H1 ;  /* 0x30000053ff577230 */ /* 0x000fe40000004100 */
[-C--:B------:R-:W-:Y:S01]  /*5bd0*/  FMUL.FTZ R83, R84, R93.reuse ;  /* 0x0000005d54537220 */ /* 0x080fe20000410000 */
[----:B------:R-:W-:Y:S01]  /*5be0*/  FMUL.FTZ R93, R86, R93 ;  /* 0x0000005d565d7220 */ /* 0x000fe20000410000 */
[----:B------:R-:W-:-:S02]  /*5bf0*/  HADD2.F32 R92, -RZ, R79.H1_H1 ;  /* 0x3000004fff5c7230 */ /* 0x000fc40000004100 */
[-C--:B------:R-:W-:Y:S01]  /*5c00*/  FFMA.FTZ R83, R86, R87.reuse, -R83 ;  /* 0x0000005756537223 */ /* 0x080fe20000010853 */
[----:B------:R-:W-:Y:S01]  /*5c10*/  FFMA.FTZ R84, R84, R87, R93 ;  /* 0x0000005754547223 */ /* 0x000fe2000001005d */
[----:B------:R-:W-:Y:S01]  /*5c20*/  F2FP.F16.E4M3.UNPACK_B R87, R81 ;  /* 0x00000051ff57723e */ /* 0x000fe200020006ff */
[----:B------:R-:W-:Y:S01]  /*5c30*/  HADD2.F32 R79, -RZ, R79.H0_H0 ;  /* 0x2000004fff4f7230 */ /* 0x000fe20000004100 */
[-C--:B------:R-:W-:Y:S02]  /*5c40*/  F2FP.F16.E4M3.UNPACK_B R81, R42.reuse.H1 ;  /* 0x0000002aff51723e */ /* 0x080fe400030006ff */
[----:B------:R-:W-:Y:S01]  /*5c50*/  F2FP.F16.E4M3.UNPACK_B R42, R42 ;  /* 0x0000002aff2a723e */ /* 0x000fe200020006ff */
[----:B------:R-:W-:Y:S01]  /*5c60*/  HADD2.F32 R93, -RZ, R87.H1_H1 ;  /* 0x30000057ff5d7230 */ /* 0x000fe20000004100 */
[----:B------:R-:W-:Y:S01]  /*5c70*/  F2FP.SATFINITE.E4M3.F32.PACK_AB_MERGE_C R83, R84, R83, RZ ;  /* 0x000000535453723e */ /* 0x000fe200048070ff */
[--C-:B------:R-:W-:Y:S02]  /*5c80*/  HADD2.F32 R86, -RZ, R81.reuse.H1_H1 ;  /* 0x30000051ff567230 */ /* 0x100fe40000004100 */
[----:B------:R-:W-:Y:S01]  /*5c90*/  HADD2.F32 R81, -RZ, R81.H0_H0 ;  /* 0x20000051ff517230 */ /* 0x000fe20000004100 */
[----:B------:R-:W-:-:S02]  /*5ca0*/  F2FP.SATFINITE.E4M3.F32.PACK_AB_MERGE_C R43, R43, R82, R83 ;  /* 0x000000522b2b723e */ /* 0x000fc40004807053 */
[CC--:B------:R-:W-:Y:S02]  /*5cb0*/  FMUL.FTZ R94, R86.reuse, R93.reuse ;  /* 0x0000005d565e7220 */ /* 0x0c0fe40000410000 */
[C---:B------:R-:W-:Y:S02]  /*5cc0*/  FMUL.FTZ R93, R81.reuse, R93 ;  /* 0x0000005d515d7220 */ /* 0x040fe40000410000 */
[-C--:B------:R-:W-:Y:S02]  /*5cd0*/  FFMA.FTZ R81, R81, R92.reuse, -R94 ;  /* 0x0000005c51517223 */ /* 0x080fe4000001085e */
[----:B------:R-:W-:Y:S01]  /*5ce0*/  FFMA.FTZ R86, R86, R92, R93 ;  /* 0x0000005c56567223 */ /* 0x000fe2000001005d */
[----:B------:R-:W-:Y:S02]  /*5cf0*/  HADD2.F32 R92, -RZ, R87.H0_H0 ;  /* 0x20000057ff5c7230 */ /* 0x000fe40000004100 */
[--C-:B------:R-:W-:Y:S02]  /*5d00*/  HADD2.F32 R87, -RZ, R42.reuse.H1_H1 ;  /* 0x3000002aff577230 */ /* 0x100fe40000004100 */
[----:B------:R-:W-:Y:S01]  /*5d10*/  HADD2.F32 R42, -RZ, R42.H0_H0 ;  /* 0x2000002aff2a7230 */ /* 0x000fe20000004100 */
[----:B------:R-:W-:-:S02]  /*5d20*/  F2FP.SATFINITE.E4M3.F32.PACK_AB_MERGE_C R81, R86, R81, RZ ;  /* 0x000000515651723e */ /* 0x000fc400048070ff */
[CC--:B------:R-:W-:Y:S02]  /*5d30*/  FMUL.FTZ R93, R87.reuse, R92.reuse ;  /* 0x0000005c575d7220 */ /* 0x0c0fe40000410000 */
[C---:B------:R-:W-:Y:S02]  /*5d40*/  FMUL.FTZ R92, R42.reuse, R92 ;  /* 0x0000005c2a5c7220 */ /* 0x040fe40000410000 */
[-C--:B------:R-:W-:Y:S02]  /*5d50*/  FFMA.FTZ R93, R42, R79.reuse, -R93 ;  /* 0x0000004f2a5d7223 */ /* 0x080fe4000001085d */
[----:B------:R-:W-:-:S05]  /*5d60*/  FFMA.FTZ R92, R87, R79, R92 ;  /* 0x0000004f575c7223 */ /* 0x000fca000001005c */
[----:B------:R-:W-:-:S07]  /*5d70*/  F2FP.SATFINITE.E4M3.F32.PACK_AB_MERGE_C R42, R92, R93, R81 ;  /* 0x0000005d5c2a723e */ /* 0x000fce0004807051 */
.L_x_366:
[----:B------:R-:W-:Y:S05]  /*5d80*/  BSYNC B3 ;  /* 0x0000000000037941 */ /* 0x000fea0003800000 */
.L_x_365:
[----:B-1----:R0:W-:Y:S02]  /*5d90*/  STG.E.128 desc[UR54][R48.64+0x80], R40 ;  /* 0x0000802830007986 */ /* 0x0021e4000c101d36 */
.L_x_364:
[----:B------:R-:W-:Y:S05]  /*5da0*/  BSYNC B2 ;  /* 0x0000000000027941 */ /* 0x000fea0003800000 */
.L_x_363:
[----:B------:R-:W-:-:S13]  /*5db0*/  ISETP.NE.AND P3, PT, R39, RZ, PT ;  /* 0x000000ff2700720c */ /* 0x000fda0003f65270 */
[----:B------:R-:W-:Y:S05]  /*5dc0*/  @!P3 BRA `(.L_x_346) ;  /* 0x0000000400c0b947 */ /* 0x000fea0003800000 */
[----:B012-4-:R0:W1:Y:S01]  /*5dd0*/  LDS.128 R40, [R46+0x1f400] ;  /* 0x01f400002e287984 */ /* 0x0170620000000c00 */
[----:B------:R-:W-:Y:S01]  /*5de0*/  ISETP.GE.AND P3, PT, R174, R133, PT ;  /* 0x00000085ae00720c */ /* 0x000fe20003f66270 */
[----:B------:R-:W-:-:S12]  /*5df0*/  BSSY B2, `(.L_x_367) ;  /* 0x000006c000027945 */ /* 0x000fd80003800000 */
[----:B0-----:R-:W-:Y:S05]  /*5e00*/  @P3 BRA `(.L_x_368) ;  /* 0x0000000400a83947 */ /* 0x001fea0003800000 */
[----:B-1----:R-:W-:Y:S01]  /*5e10*/  IMAD.MOV.U32 R76, RZ, RZ, R41 ;  /* 0x000000ffff4c7224 */ /* 0x002fe200078e0029 */
[-C--:B------:R-:W-:Y:S02]  /*5e20*/  F2FP.F16.E4M3.UNPACK_B R79, R157.reuse.H1 ;  /* 0x0000009dff4f723e */ /* 0x080fe400030006ff */
[----:B------:R-:W-:Y:S02]  /*5e30*/  F2FP.F16.E4M3.UNPACK_B R80, R156.H1 ;  /* 0x0000009cff50723e */ /* 0x000fe400030006ff */
[-C--:B------:R-:W-:Y:S01]  /*5e40*/  F2FP.F16.E4M3.UNPACK_B R41, R76.reuse ;  /* 0x0000004cff29723e */ /* 0x080fe200020006ff */
[----:B------:R-:W-:Y:S01]  /*5e50*/  HADD2.F32 R81, -RZ, R79.H0_H0 ;  /* 0x2000004fff517230 */ /* 0x000fe20000004100 */
[----:B------:R-:W-:Y:S01]  /*5e60*/  F2FP.F16.E4M3.UNPACK_B R76, R76.H1 ;  /* 0x0000004cff4c723e */ /* 0x000fe200030006ff */
[----:B------:R-:W-:Y:S01]  /*5e70*/  HADD2.F32 R78, -RZ, R80.H0_H0 ;  /* 0x20000050ff4e7230 */ /* 0x000fe20000004100 */
[----:B------:R-:W-:Y:S01]  /*5e80*/  F2FP.F16.E4M3.UNPACK_B R83, R157 ;  /* 0x0000009dff53723e */ /* 0x000fe200020006ff */
[--C-:B------:R-:W-:Y:S01]  /*5e90*/  HADD2.F32 R74, -RZ, R41.reuse.H1_H1 ;  /* 0x30000029ff4a7230 */ /* 0x100fe20000004100 */
[----:B------:R-:W-:Y:S01]  /*5ea0*/  SHF.R.U32.HI R86, RZ, 0x8, R75 ;  /* 0x00000008ff567819 */ /* 0x000fe2000001164b */
[----:B------:R-:W-:-:S02]  /*5eb0*/  HADD2.F32 R41, -RZ, R41.H0_H0 ;  /* 0x20000029ff297230 */ /* 0x000fc40000004100 */
[----:B------:R-:W-:Y:S02]  /*5ec0*/  HADD2.F32 R80, -RZ, R80.H1_H1 ;  /* 0x30000050ff507230 */ /* 0x000fe40000004100 */
[-C--:B------:R-:W-:Y:S01]  /*5ed0*/  FMUL.FTZ R82, R74, R81.reuse ;  /* 0x000000514a527220 */ /* 0x080fe20000410000 */
[----:B------:R-:W-:Y:S02]  /*5ee0*/  HADD2.F32 R84, -RZ, R83.H1_H1 ;  /* 0x30000053ff547230 */ /* 0x000fe40000004100 */
[C---:B------:R-:W-:Y:S01]  /*5ef0*/  FMUL.FTZ R81, R41.reuse, R81 ;  /* 0x0000005129517220 */ /* 0x040fe20000410000 */
[----:B------:R-:W-:-:S03]  /*5f00*/  FFMA.FTZ R41, R41, R78, -R82 ;  /* 0x0000004e29297223 */ /* 0x000fc60000010852 */
[----:B------:R-:W-:Y:S01]  /*5f10*/  FFMA.FTZ R74, R74, R78, R81 ;  /* 0x0000004e4a4a7223 */ /* 0x000fe20000010051 */
[----:B------:R-:W-:Y:S02]  /*5f20*/  IMAD.MOV.U32 R78, RZ, RZ, R40 ;  /* 0x000000ffff4e7224 */ /* 0x000fe400078e0028 */
[----:B------:R-:W-:Y:S02]  /*5f30*/  HADD2.F32 R40, -RZ, R79.H1_H1 ;  /* 0x3000004fff287230 */ /* 0x000fe40000004100 */
[--C-:B------:R-:W-:Y:S02]  /*5f40*/  HADD2.F32 R79, -RZ, R76.reuse.H1_H1 ;  /* 0x3000004cff4f7230 */ /* 0x100fe40000004100 */
[----:B------:R-:W-:-:S03]  /*5f50*/  HADD2.F32 R76, -RZ, R76.H0_H0 ;  /* 0x2000004cff4c7230 */ /* 0x000fc60000004100 */
[CC--:B------:R-:W-:Y:S02]  /*5f60*/  FMUL.FTZ R81, R79.reuse, R40.reuse ;  /* 0x000000284f517220 */ /* 0x0c0fe40000410000 */
[C---:B------:R-:W-:Y:S02]  /*5f70*/  FMUL.FTZ R82, R76.reuse, R40 ;  /* 0x000000284c527220 */ /* 0x040fe40000410000 */
[----:B------:R-:W-:Y:S01]  /*5f80*/  FFMA.FTZ R40, R76, R80, -R81 ;  /* 0x000000504c287223 */ /* 0x000fe20000010851 */
[----:B------:R-:W-:Y:S01]  /*5f90*/  F2FP.F16.E4M3.UNPACK_B R76, R78.H1 ;  /* 0x0000004eff4c723e */ /* 0x000fe200030006ff */
[----:B------:R-:W-:Y:S01]  /*5fa0*/  FFMA.FTZ R79, R79, R80, R82 ;  /* 0x000000504f4f7223 */ /* 0x000fe20000010052 */
[----:B------:R-:W-:Y:S02]  /*5fb0*/  F2FP.F16.E4M3.UNPACK_B R80, R156 ;  /* 0x0000009cff50723e */ /* 0x000fe400020006ff */
[----:B------:R-:W-:Y:S01]  /*5fc0*/  F2FP.F16.E4M3.UNPACK_B R78, R78 ;  /* 0x0000004eff4e723e */ /* 0x000fe200020006ff */
[--C-:B------:R-:W-:Y:S01]  /*5fd0*/  HADD2.F32 R81, -RZ, R76.reuse.H1_H1 ;  /* 0x3000004cff517230 */ /* 0x100fe20000004100 */
[----:B------:R-:W-:Y:S01]  /*5fe0*/  F2FP.SATFINITE.E4M3.F32.PACK_AB_MERGE_C R40, R79, R40, RZ ;  /* 0x000000284f28723e */ /* 0x000fe200048070ff */
[----:B------:R-:W-:-:S02]  /*5ff0*/  HADD2.F32 R76, -RZ, R76.H0_H0 ;  /* 0x2000004cff4c7230 */ /* 0x000fc40000004100 */
[--C-:B------:R-:W-:Y:S02]  /*6000*/  HADD2.F32 R82, -RZ, R80.reuse.H1_H1 ;  /* 0x30000050ff527230 */ /* 0x100fe40000004100 */
[CC--:B------:R-:W-:Y:S01]  /*6010*/  FMUL.FTZ R85, R81.reuse, R84.reuse ;  /* 0x0000005451557220 */ /* 0x0c0fe20000410000 */
[----:B------:R-:W-:Y:S02]  /*6020*/  HADD2.F32 R80, -RZ, R80.H0_H0 ;  /* 0x20000050ff507230 */ /* 0x000fe40000004100 */
[----:B------:R-:W-:Y:S01]  /*6030*/  FMUL.FTZ R84, R76, R84 ;  /* 0x000000544c547220 */ /* 0x000fe20000410000 */
[----:B------:R-:W-:Y:S01]  /*6040*/  F2FP.SATFINITE.E4M3.F32.PACK_AB_MERGE_C R41, R74, R41, R40 ;  /* 0x000000294a29723e */ /* 0x000fe20004807028 */
[-C--:B------:R-:W-:Y:S02]  /*6050*/  FFMA.FTZ R76, R76, R82.reuse, -R85 ;  /* 0x000000524c4c7223 */ /* 0x080fe40000010855 */
[----:B------:R-:W-:Y:S01]  /*6060*/  FFMA.FTZ R81, R81, R82, R84 ;  /* 0x0000005251517223 */ /* 0x000fe20000010054 */
[----:B------:R-:W-:Y:S01]  /*6070*/  HADD2.F32 R82, -RZ, R83.H0_H0 ;  /* 0x20000053ff527230 */ /* 0x000fe20000004100 */
[----:B------:R-:W-:Y:S01]  /*6080*/  SHF.R.U32.HI R84, RZ, 0x10, R75 ;  /* 0x00000010ff547819 */ /* 0x000fe2000001164b */
[----:B------:R-:W-:-:S02]  /*6090*/  HADD2.F32 R83, -RZ, R78.H1_H1 ;  /* 0x3000004eff537230 */ /* 0x000fc40000004100 */
[----:B------:R-:W-:Y:S01]  /*60a0*/  HADD2.F32 R78, -RZ, R78.H0_H0 ;  /* 0x2000004eff4e7230 */ /* 0x000fe20000004100 */
[----:B------:R-:W-:Y:S02]  /*60b0*/  F2FP.SATFINITE.E4M3.F32.PACK_AB_MERGE_C R76, R81, R76, RZ ;  /* 0x0000004c514c723e */ /* 0x000fe400048070ff */
[CC--:B------:R-:W-:Y:S02]  /*60c0*/  FMUL.FTZ R85, R83.reuse, R82.reuse ;  /* 0x0000005253557220 */ /* 0x0c0fe40000410000 */
[C---:B------:R-:W-:Y:S02]  /*60d0*/  FMUL.FTZ R82, R78.reuse, R82 ;  /* 0x000000524e527220 */ /* 0x040fe40000410000 */
[-C--:B------:R-:W-:Y:S01]  /*60e0*/  FFMA.FTZ R78, R78, R80.reuse, -R85 ;  /* 0x000000504e4e7223 */ /* 0x080fe20000010855 */
[--C-:B------:R-:W-:Y:S01]  /*60f0*/  SHF.R.U32.HI R85, RZ, 0x8, R77.reuse ;  /* 0x00000008ff557819 */ /* 0x100fe2000001164d */
[----:B------:R-:W-:Y:S01]  /*6100*/  FFMA.FTZ R83, R83, R80, R82 ;  /* 0x0000005053537223 */ /* 0x000fe20000010052 */
[----:B------:R-:W-:-:S02]  /*6110*/  SHF.R.U32.HI R82, RZ, 0x10, R77 ;  /* 0x00000010ff527819 */ /* 0x000fc4000001164d */
[----:B------:R-:W-:Y:S02]  /*6120*/  LOP3.LUT R80, R77, 0xff0000ff, RZ, 0xc0, !PT ;  /* 0xff0000ff4d507812 */ /* 0x000fe400078ec0ff */
[----:B------:R-:W-:Y:S01]  /*6130*/  SHF.L.U32 R85, R85, 0x8, RZ ;  /* 0x0000000855557819 */ /* 0x000fe200000006ff */
[----:B------:R-:W-:Y:S01]  /*6140*/  IMAD.U32 R82, R82, 0x10000, RZ ;  /* 0x0001000052527824 */ /* 0x000fe200078e00ff */
[----:B------:R-:W-:Y:S02]  /*6150*/  LOP3.LUT R77, R75, 0xff0000ff, RZ, 0xc0, !PT ;  /* 0xff0000ff4b4d7812 */ /* 0x000fe400078ec0ff */
[----:B------:R-:W-:Y:S01]  /*6160*/  LOP3.LUT R75, R80, 0xff00, R85, 0xf8, !PT ;  /* 0x0000ff00504b7812 */ /* 0x000fe200078ef855 */
[----:B------:R-:W-:Y:S01]  /*6170*/  IMAD.SHL.U32 R80, R86, 0x100, RZ ;  /* 0x0000010056507824 */ /* 0x000fe200078e00ff */
[----:B------:R-:W-:Y:S02]  /*6180*/  F2FP.SATFINITE.E4M3.F32.PACK_AB_MERGE_C R40, R83, R78, R76 ;  /* 0x0000004e5328723e */ /* 0x000fe4000480704c */
[----:B------:R-:W-:Y:S01]  /*6190*/  LOP3.LUT R75, R75, 0xff0000, R82, 0xf8, !PT ;  /* 0x00ff00004b4b7812 */ /* 0x000fe200078ef852 */
[----:B------:R-:W-:Y:S01]  /*61a0*/  IMAD.MOV.U32 R82, RZ, RZ, R43 ;  /* 0x000000ffff527224 */ /* 0x000fe200078e002b */
[----:B------:R-:W-:Y:S01]  /*61b0*/  LOP3.LUT R77, R77, 0xff00, R80, 0xf8, !PT ;  /* 0x0000ff004d4d7812 */ /* 0x000fe200078ef850 */
[----:B------:R-:W-:Y:S01]  /*61c0*/  IMAD.U32 R80, R84, 0x10000, RZ ;  /* 0x0001000054507824 */ /* 0x000fe200078e00ff */
[----:B------:R-:W-:-:S02]  /*61d0*/  F2FP.F16.E4M3.UNPACK_B R86, R75.H1 ;  /* 0x0000004bff56723e */ /* 0x000fc400030006ff */
[----:B------:R-:W-:Y:S02]  /*61e0*/  F2FP.F16.E4M3.UNPACK_B R43, R82 ;  /* 0x00000052ff2b723e */ /* 0x000fe400020006ff */
[----:B------:R-:W-:Y:S01]  /*61f0*/  LOP3.LUT R77, R77, 0xff0000, R80, 0xf8, !PT ;  /* 0x00ff00004d4d7812 */ /* 0x000fe200078ef850 */
[----:B------:R-:W-:Y:S02]  /*6200*/  HADD2.F32 R87, -RZ, R86.H0_H0 ;  /* 0x20000056ff577230 */ /* 0x000fe40000004100 */
[--C-:B------:R-:W-:Y:S01]  /*6210*/  HADD2.F32 R80, -RZ, R43.reuse.H1_H1 ;  /* 0x3000002bff507230 */ /* 0x100fe20000004100 */
[----:B------:R-:W-:Y:S01]  /*6220*/  F2FP.F16.E4M3.UNPACK_B R84, R77.H1 ;  /* 0x0000004dff54723e */ /* 0x000fe200030006ff */
[----:B------:R-:W-:-:S03]  /*6230*/  HADD2.F32 R43, -RZ, R43.H0_H0 ;  /* 0x2000002bff2b7230 */ /* 0x000fc60000004100 */
[CC--:B------:R-:W-:Y:S01]  /*6240*/  FMUL.FTZ R92, R80.reuse, R87.reuse ;  /* 0x00000057505c7220 */ /* 0x0c0fe20000410000 */
[--C-:B------:R-:W-:Y:S02]  /*6250*/  HADD2.F32 R85, -RZ, R84.reuse.H0_H0 ;  /* 0x20000054ff557230 */ /* 0x100fe40000004100 */
[C---:B------:R-:W-:Y:S01]  /*6260*/  FMUL.FTZ R87, R43.reuse, R87 ;  /* 0x000000572b577220 */ /* 0x040fe20000410000 */
[----:B------:R-:W-:Y:S02]  /*6270*/  HADD2.F32 R84, -RZ, R84.H1_H1 ;  /* 0x30000054ff547230 */ /* 0x000fe40000004100 */
[-C--:B------:R-:W-:Y:S01]  /*6280*/  FFMA.FTZ R43, R43, R85.reuse, -R92 ;  /* 0x000000552b2b7223 */ /* 0x080fe2000001085c */
[----:B------:R-:W-:Y:S01]  /*6290*/  FFMA.FTZ R80, R80, R85, R87 ;  /* 0x0000005550507223 */ /* 0x000fe20000010057 */
[----:B------:R-:W-:Y:S02]  /*62a0*/  F2FP.F16.E4M3.UNPACK_B R85, R82.H1 ;  /* 0x00000052ff55723e */ /* 0x000fe400030006ff */
[----:B------:R-:W-:Y:S01]  /*62b0*/  MOV R82, R42 ;  /* 0x0000002a00527202 */ /* 0x000fe20000000f00 */
[----:B------:R-:W-:-:S02]  /*62c0*/  HADD2.F32 R42, -RZ, R86.H1_H1 ;  /* 0x30000056ff2a7230 */ /* 0x000fc40000004100 */
[--C-:B------:R-:W-:Y:S02]  /*62d0*/  HADD2.F32 R86, -RZ, R85.reuse.H1_H1 ;  /* 0x30000055ff567230 */ /* 0x100fe40000004100 */
[----:B------:R-:W-:-:S03]  /*62e0*/  HADD2.F32 R85, -RZ, R85.H0_H0 ;  /* 0x20000055ff557230 */ /* 0x000fc60000004100 */
[CC--:B------:R-:W-:Y:S02]  /*62f0*/  FMUL.FTZ R92, R86.reuse, R42.reuse ;  /* 0x0000002a565c7220 */ /* 0x0c0fe40000410000 */
[C---:B------:R-:W-:Y:S02]  /*6300*/  FMUL.FTZ R87, R85.reuse, R42 ;  /* 0x0000002a55577220 */ /* 0x040fe40000410000 */
[-C--:B------:R-:W-:Y:S02]  /*6310*/  FFMA.FTZ R42, R85, R84.reuse, -R92 ;  /* 0x00000054552a7223 */ /* 0x080fe4000001085c */
[----:B------:R-:W-:Y:S01]  /*6320*/  FFMA.FTZ R85, R86, R84, R87 ;  /* 0x0000005456557223 */ /* 0x000fe20000010057 */
[----:B------:R-:W-:Y:S02]  /*6330*/  F2FP.F16.E4M3.UNPACK_B R87, R75 ;  /* 0x0000004bff57723e */ /* 0x000fe400020006ff */
[-C--:B------:R-:W-:Y:S02]  /*6340*/  F2FP.F16.E4M3.UNPACK_B R75, R82.reuse.H1 ;  /* 0x00000052ff4b723e */ /* 0x080fe400030006ff */
[----:B------:R-:W-:Y:S01]  /*6350*/  F2FP.F16.E4M3.UNPACK_B R84, R77 ;  /* 0x0000004dff54723e */ /* 0x000fe200020006ff */
[----:B------:R-:W-:Y:S01]  /*6360*/  HADD2.F32 R92, -RZ, R87.H1_H1 ;  /* 0x30000057ff5c7230 */ /* 0x000fe20000004100 */
[----:B------:R-:W-:Y:S01]  /*6370*/  F2FP.F16.E4M3.UNPACK_B R82, R82 ;  /* 0x00000052ff52723e */ /* 0x000fe200020006ff */
[--C-:B------:R-:W-:Y:S01]  /*6380*/  HADD2.F32 R77, -RZ, R75.reuse.H1_H1 ;  /* 0x3000004bff4d7230 */ /* 0x100fe20000004100 */
[----:B------:R-:W-:Y:S01]  /*6390*/  F2FP.SATFINITE.E4M3.F32.PACK_AB_MERGE_C R85, R85, R42, RZ ;  /* 0x0000002a5555723e */ /* 0x000fe200048070ff */
[----:B------:R-:W-:-:S02]  /*63a0*/  HADD2.F32 R75, -RZ, R75.H0_H0 ;  /* 0x2000004bff4b7230 */ /* 0x000fc40000004100 */
[--C-:B------:R-:W-:Y:S02]  /*63b0*/  HADD2.F32 R86, -RZ, R84.reuse.H1_H1 ;  /* 0x30000054ff567230 */ /* 0x100fe40000004100 */
[-C--:B------:R-:W-:Y:S01]  /*63c0*/  FMUL.FTZ R94, R77, R92.reuse ;  /* 0x0000005c4d5e7220 */ /* 0x080fe20000410000 */
[----:B------:R-:W-:Y:S02]  /*63d0*/  HADD2.F32 R87, -RZ, R87.H0_H0 ;  /* 0x20000057ff577230 */ /* 0x000fe40000004100 */
[C---:B------:R-:W-:Y:S01]  /*63e0*/  FMUL.FTZ R92, R75.reuse, R92 ;  /* 0x0000005c4b5c7220 */ /* 0x040fe20000410000 */
[----:B------:R-:W-:Y:S02]  /*63f0*/  HADD2.F32 R84, -RZ, R84.H0_H0 ;  /* 0x20000054ff547230 */ /* 0x000fe40000004100 */
[-C--:B------:R-:W-:Y:S01]  /*6400*/  FFMA.FTZ R75, R75, R86.reuse, -R94 ;  /* 0x000000564b4b7223 */ /* 0x080fe2000001085e */
[----:B------:R-:W-:Y:S01]  /*6410*/  F2FP.SATFINITE.E4M3.F32.PACK_AB_MERGE_C R43, R80, R43, R85 ;  /* 0x0000002b502b723e */ /* 0x000fe20004807055 */
[----:B------:R-:W-:Y:S01]  /*6420*/  FFMA.FTZ R92, R77, R86, R92 ;  /* 0x000000564d5c7223 */ /* 0x000fe2000001005c */
[----:B------:R-:W-:-:S02]  /*6430*/  HADD2.F32 R77, -RZ, R82.H1_H1 ;  /* 0x30000052ff4d7230 */ /* 0x000fc40000004100 */
[----:B------:R-:W-:Y:S02]  /*6440*/  HADD2.F32 R82, -RZ, R82.H0_H0 ;  /* 0x20000052ff527230 */ /* 0x000fe40000004100 */
[----:B------:R-:W-:Y:S01]  /*6450*/  F2FP.SATFINITE.E4M3.F32.PACK_AB_MERGE_C R75, R92, R75, RZ ;  /* 0x0000004b5c4b723e */ /* 0x000fe200048070ff */
[CC--:B------:R-:W-:Y:S02]  /*6460*/  FMUL.FTZ R93, R77.reuse, R87.reuse ;  /* 0x000000574d5d7220 */ /* 0x0c0fe40000410000 */
[C---:B------:R-:W-:Y:S02]  /*6470*/  FMUL.FTZ R86, R82.reuse, R87 ;  /* 0x0000005752567220 */ /* 0x040fe40000410000 */
[-C--:B------:R-:W-:Y:S02]  /*6480*/  FFMA.FTZ R93, R82, R84.reuse, -R93 ;  /* 0x00000054525d7223 */ /* 0x080fe4000001085d */
[----:B------:R-:W-:-:S05]  /*6490*/  FFMA.FTZ R86, R77, R84, R86 ;  /* 0x000000544d567223 */ /* 0x000fca0000010056 */
[----:B------:R-:W-:-:S07]  /*64a0*/  F2FP.SATFINITE.E4M3.F32.PACK_AB_MERGE_C R42, R86, R93, R75 ;  /* 0x0000005d562a723e */ /* 0x000fce000480704b */
.L_x_368:
[----:B------:R-:W-:Y:S05]  /*64b0*/  BSYNC B2 ;  /* 0x0000000000027941 */ /* 0x000fea0003800000 */
.L_x_367:
[----:B-1----:R0:W-:Y:S02]  /*64c0*/  STG.E.128 desc[UR54][R48.64+0xa0], R40 ;  /* 0x0000a02830007986 */ /* 0x0021e4000c101d36 */
.L_x_346:
[----:B------:R-:W-:Y:S05]  /*64d0*/  BSYNC B1 ;  /* 0x0000000000017941 */ /* 0x000fea0003800000 */
.L_x_345:
[----:B------:R-:W-:Y:S05]  /*64e0*/  @P4 BRA `(.L_x_369) ;  /* 0x0000009400084947 */ /* 0x000fea0003800000 */
[----:B------:R-:W-:Y:S01]  /*64f0*/  ISETP.NE.AND P3, PT, R34, RZ, PT ;  /* 0x000000ff2200720c */ /* 0x000fe20003f65270 */
[----:B------:R-:W-:-:S12]  /*6500*/  BSSY B1, `(.L_x_370) ;  /* 0x000006f000017945 */ /* 0x000fd80003800000 */
[----:B------:R-:W-:Y:S05]  /*6510*/  @!P3 BRA `(.L_x_371) ;  /* 0x0000000400b4b947 */ /* 0x000fea0003800000 */
[----:B012-4-:R0:W1:Y:S01]  /*6520*/  LDS.128 R40, [R47+0x1c400] ;  /* 0x01c400002f287984 */ /* 0x0170620000000c00 */
[----:B------:R-:W-:Y:S01]  /*6530*/  ISETP.GE.AND P3, PT, R22, R133, PT ;  /* 0x000000851600720c */ /* 0x000fe20003f66270 */
[----:B------:R-:W-:-:S12]  /*6540*/  BSSY B2, `(.L_x_372) ;  /* 0x0000069000027945 */ /* 0x000fd80003800000 */
[----:B0-----:R-:W-:Y:S05]  /*6550*/  @P3 BRA `(.L_x_373) ;  /* 0x00000004009c3947 */ /* 0x001fea0003800000 */
[----:B------:R-:W-:Y:S01]  /*6560*/  SHF.R.U32.HI R49, RZ, 0x8, R71 ;  /* 0x00000008ff317819 */ /* 0x000fe20000011647 */
[----:B-1----:R-:W-:Y:S01]  /*6570*/  IMAD.MOV.U32 R70, RZ, RZ, R40 ;  /* 0x000000ffff467224 */ /* 0x002fe200078e0028 */
[----:B------:R-:W-:Y:S02]  /*6580*/  SHF.R.U32.HI R72, RZ, 0x8, R73 ;  /* 0x00000008ff487819 */ /* 0x000fe40000011649 */
[----:B------:R-:W-:Y:S01]  /*6590*/  LOP3.LUT R48, R71, 0xff0000ff, RZ, 0xc0, !PT ;  /* 0xff0000ff47307812 */ /* 0x000fe200078ec0ff */
[----:B------:R-:W-:Y:S01]  /*65a0*/  IMAD.SHL.U32 R49, R49, 0x100, RZ ;  /* 0x0000010031317824 */ /* 0x000fe200078e00ff */
[----:B------:R-:W-:Y:S01]  /*65b0*/  SHF.R.U32.HI R75, RZ, 0x10, R71 ;  /* 0x00000010ff4b7819 */ /* 0x000fe20000011647 */
[----:B------:R-:W-:Y:S01]  /*65c0*/  IMAD.SHL.U32 R72, R72, 0x100, RZ ;  /* 0x0000010048487824 */ /* 0x000fe200078e00ff */
[----:B------:R-:W-:Y:S02]  /*65d0*/  LOP3.LUT R71, R73, 0xff0000ff, RZ, 0xc0, !PT ;  /* 0xff0000ff49477812 */ /* 0x000fe400078ec0ff */
[----:B------:R-:W-:-:S02]  /*65e0*/  SHF.R.U32.HI R74, RZ, 0x10, R73 ;  /* 0x00000010ff4a7819 */ /* 0x000fc40000011649 */
[----:B------:R-:W-:Y:S01]  /*65f0*/  LOP3.LUT R48, R48, 0xff00, R49, 0xf8, !PT ;  /* 0x0000ff0030307812 */ /* 0x000fe200078ef831 */
[----:B------:R-:W-:Y:S01]  /*6600*/  IMAD.U32 R49, R75, 0x10000, RZ ;  /* 0x000100004b317824 */ /* 0x000fe200078e00ff */
[----:B------:R-:W-:Y:S02]  /*6610*/  LOP3.LUT R71, R71, 0xff00, R72, 0xf8, !PT ;  /* 0x0000ff0047477812 */ /* 0x000fe400078ef848 */
[----:B------:R-:W-:Y:S02]  /*6620*/  SHF.L.U32 R74, R74, 0x10, RZ ;  /* 0x000000104a4a7819 */ /* 0x000fe400000006ff */
[----:B------:R-:W-:Y:S02]  /*6630*/  F2FP.F16.E4M3.UNPACK_B R72, R155.H1 ;  /* 0x0000009bff48723e */ /* 0x000fe400030006ff */
[-C--:B------:R-:W-:Y:S02]  /*6640*/  F2FP.F16.E4M3.UNPACK_B R40, R41.reuse ;  /* 0x00000029ff28723e */ /* 0x080fe400020006ff */
[----:B------:R-:W-:Y:S01]  /*6650*/  LOP3.LUT R48, R48, 0xff0000, R49, 0xf8, !PT ;  /* 0x00ff000030307812 */ /* 0x000fe200078ef831 */
[----:B------:R-:W-:Y:S01]  /*6660*/  HADD2.F32 R76, -RZ, R72.H0_H0 ;  /* 0x20000048ff4c7230 */ /* 0x000fe20000004100 */
[----:B------:R-:W-:Y:S01]  /*6670*/  LOP3.LUT R49, R71, 0xff0000, R74, 0xf8, !PT ;  /* 0x00ff000047317812 */ /* 0x000fe200078ef84a */
[--C-:B------:R-:W-:Y:S01]  /*6680*/  HADD2.F32 R71, -RZ, R40.reuse.H1_H1 ;  /* 0x30000028ff477230 */ /* 0x100fe20000004100 */
[----:B------:R-:W-:Y:S01]  /*6690*/  F2FP.F16.E4M3.UNPACK_B R74, R154.H1 ;  /* 0x0000009aff4a723e */ /* 0x000fe200030006ff */
[----:B------:R-:W-:Y:S01]  /*66a0*/  HADD2.F32 R40, -RZ, R40.H0_H0 ;  /* 0x20000028ff287230 */ /* 0x000fe20000004100 */
[----:B------:R-:W-:Y:S01]  /*66b0*/  F2FP.F16.E4M3.UNPACK_B R41, R41.H1 ;  /* 0x00000029ff29723e */ /* 0x000fe200030006ff */
[----:B------:R-:W-:-:S02]  /*66c0*/  HADD2.F32 R77, -RZ, R72.H1_H1 ;  /* 0x30000048ff4d7230 */ /* 0x000fc40000004100 */
[CC--:B------:R-:W-:Y:S01]  /*66d0*/  FMUL.FTZ R79, R71.reuse, R76.reuse ;  /* 0x0000004c474f7220 */ /* 0x0c0fe20000410000 */
[--C-:B------:R-:W-:Y:S02]  /*66e0*/  HADD2.F32 R75, -RZ, R74.reuse.H0_H0 ;  /* 0x2000004aff4b7230 */ /* 0x100fe40000004100 */
[C---:B------:R-:W-:Y:S01]  /*66f0*/  FMUL.FTZ R76, R40.reuse, R76 ;  /* 0x0000004c284c7220 */ /* 0x040fe20000410000 */
[--C-:B------:R-:W-:Y:S01]  /*6700*/  HADD2.F32 R73, -RZ, R41.reuse.H1_H1 ;  /* 0x30000029ff497230 */ /* 0x100fe20000004100 */
[----:B------:R-:W-:Y:S01]  /*6710*/  F2FP.F16.E4M3.UNPACK_B R155, R155 ;  /* 0x0000009bff9b723e */ /* 0x000fe200020006ff */
[----:B------:R-:W-:Y:S02]  /*6720*/  HADD2.F32 R72, -RZ, R41.H0_H0 ;  /* 0x20000029ff487230 */ /* 0x000fe40000004100 */
[-C--:B------:R-:W-:Y:S01]  /*6730*/  FFMA.FTZ R40, R40, R75.reuse, -R79 ;  /* 0x0000004b28287223 */ /* 0x080fe2000001084f */
[----:B------:R-:W-:Y:S02]  /*6740*/  HADD2.F32 R74, -RZ, R74.H1_H1 ;  /* 0x3000004aff4a7230 */ /* 0x000fe40000004100 */
[----:B------:R-:W-:Y:S01]  /*6750*/  FFMA.FTZ R41, R71, R75, R76 ;  /* 0x0000004b47297223 */ /* 0x000fe2000001004c */
[CC--:B------:R-:W-:Y:S01]  /*6760*/  FMUL.FTZ R79, R73.reuse, R77.reuse ;  /* 0x0000004d494f7220 */ /* 0x0c0fe20000410000 */
[C---:B------:R-:W-:Y:S01]  /*6770*/  FMUL.FTZ R78, R72.reuse, R77 ;  /* 0x0000004d484e7220 */ /* 0x040fe20000410000 */
[-C--:B------:R-:W-:Y:S01]  /*6780*/  F2FP.F16.E4M3.UNPACK_B R71, R70.reuse.H1 ;  /* 0x00000046ff47723e */ /* 0x080fe200030006ff */
[----:B------:R-:W-:Y:S01]  /*6790*/  HADD2.F32 R75, -RZ, R155.H1_H1 ;  /* 0x3000009bff4b7230 */ /* 0x000fe20000004100 */
[----:B------:R-:W-:Y:S01]  /*67a0*/  F2FP.F16.E4M3.UNPACK_B R70, R70 ;  /* 0x00000046ff46723e */ /* 0x000fe200020006ff */
[-C--:B------:R-:W-:Y:S01]  /*67b0*/  FFMA.FTZ R79, R72, R74.reuse, -R79 ;  /* 0x0000004a484f7223 */ /* 0x080fe2000001084f */
[----:B------:R-:W-:Y:S01]  /*67c0*/  FFMA.FTZ R80, R73, R74, R78 ;  /* 0x0000004a49507223 */ /* 0x000fe2000001004e */
[----:B------:R-:W-:Y:S01]  /*67d0*/  F2FP.F16.E4M3.UNPACK_B R154, R154 ;  /* 0x0000009aff9a723e */ /* 0x000fe200020006ff */
[--C-:B------:R-:W-:Y:S01]  /*67e0*/  HADD2.F32 R74, -RZ, R71.reuse.H1_H1 ;  /* 0x30000047ff4a7230 */ /* 0x100fe20000004100 */
[----:B------:R-:W-:Y:S01]  /*67f0*/  F2FP.F16.E4M3.UNPACK_B R82, R49.H1 ;  /* 0x00000031ff52723e */ /* 0x000fe200030006ff */
[----:B------:R-:W-:-:S02]  /*6800*/  HADD2.F32 R73, -RZ, R71.H0_H0 ;  /* 0x20000047ff497230 */ /* 0x000fc40000004100 */
[--C-:B------:R-:W-:Y:S02]  /*6810*/  HADD2.F32 R71, -RZ, R70.reuse.H0_H0 ;  /* 0x20000046ff477230 */ /* 0x100fe40000004100 */
[-C--:B------:R-:W-:Y:S01]  /*6820*/  FMUL.FTZ R78, R74, R75.reuse ;  /* 0x0000004b4a4e7220 */ /* 0x080fe20000410000 */
[----:B------:R-:W-:Y:S02]  /*6830*/  HADD2.F32 R72, -RZ, R70.H1_H1 ;  /* 0x30000046ff487230 */ /* 0x000fe40000004100 */
[----:B------:R-:W-:Y:S01]  /*6840*/  FMUL.FTZ R75, R73, R75 ;  /* 0x0000004b494b7220 */ /* 0x000fe20000410000 */
[----:B------:R-:W-:Y:S02]  /*6850*/  HADD2.F32 R155, -RZ, R155.H0_H0 ;  /* 0x2000009bff9b7230 */ /* 0x000fe40000004100 */
[--C-:B------:R-:W-:Y:S02]  /*6860*/  HADD2.F32 R70, -RZ, R154.reuse.H1_H1 ;  /* 0x3000009aff467230 */ /* 0x100fe40000004100 */
[----:B------:R-:W-:-:S02]  /*6870*/  HADD2.F32 R154, -RZ, R154.H0_H0 ;  /* 0x2000009aff9a7230 */ /* 0x000fc40000004100 */
[-C--:B------:R-:W-:Y:S01]  /*6880*/  FMUL.FTZ R76, R72, R155.reuse ;  /* 0x0000009b484c7220 */ /* 0x080fe20000410000 */
[----:B------:R-:W-:Y:S01]  /*6890*/  FMUL.FTZ R155, R71, R155 ;  /* 0x0000009b479b7220 */ /* 0x000fe20000410000 */
[-C--:B------:R-:W-:Y:S01]  /*68a0*/  FFMA.FTZ R73, R73, R70.reuse, -R78 ;  /* 0x0000004649497223 */ /* 0x080fe2000001084e */
[----:B------:R-:W-:Y:S01]  /*68b0*/  FFMA.FTZ R78, R74, R70, R75 ;  /* 0x000000464a4e7223 */ /* 0x000fe2000001004b */
[----:B------:R-:W-:Y:S01]  /*68c0*/  F2FP.F16.E4M3.UNPACK_B R74, R43.H1 ;  /* 0x0000002bff4a723e */ /* 0x000fe200030006ff */
[-C--:B------:R-:W-:Y:S01]  /*68d0*/  FFMA.FTZ R70, R71, R154.reuse, -R76 ;  /* 0x0000009a47467223 */ /* 0x080fe2000001084c */
[----:B------:R-:W-:Y:S01]  /*68e0*/  FFMA.FTZ R71, R72, R154, R155 ;  /* 0x0000009a48477223 */ /* 0x000fe2000001009b */
[----:B------:R-:W-:Y:S01]  /*68f0*/  F2FP.SATFINITE.E4M3.F32.PACK_AB_MERGE_C R72, R80, R79, RZ ;  /* 0x0000004f5048723e */ /* 0x000fe200048070ff */
[----:B------:R-:W-:Y:S01]  /*6900*/  HADD2.F32 R80, -RZ, R82.H1_H1 ;  /* 0x30000052ff507230 */ /* 0x000fe20000004100 */
[----:B------:R-:W-:Y:S01]  /*6910*/  F2FP.SATFINITE.E4M3.F32.PACK_AB_MERGE_C R73, R78, R73, RZ ;  /* 0x000000494e49723e */ /* 0x000fe200048070ff */
[--C-:B------:R-:W-:Y:S01]  /*6920*/  HADD2.F32 R78, -RZ, R74.reuse.H0_H0 ;  /* 0x2000004aff4e7230 */ /* 0x100fe20000004100 */
[----:B------:R-:W-:Y:S01]  /*6930*/  F2FP.F16.E4M3.UNPACK_B R76, R42.H1 ;  /* 0x0000002aff4c723e */ /* 0x000fe200030006ff */
[----:B------:R-:W-:Y:S01]  /*6940*/  HADD2.F32 R79, -RZ, R74.H1_H1 ;  /* 0x3000004aff4f7230 */ /* 0x000fe20000004100 */
[-C--:B------:R-:W-:Y:S01]  /*6950*/  F2FP.F16.E4M3.UNPACK_B R74, R48.reuse.H1 ;  /* 0x00000030ff4a723e */ /* 0x080fe200030006ff */
[----:B------:R-:W-:Y:S01]  /*6960*/  HADD2.F32 R82, -RZ, R82.H0_H0 ;  /* 0x20000052ff527230 */ /* 0x000fe20000004100 */
[----:B------:R-:W-:Y:S01]  /*6970*/  F2FP.F16.E4M3.UNPACK_B R75, R49 ;  /* 0x00000031ff4b723e */ /* 0x000fe200020006ff */
[----:B------:R-:W-:Y:S01]  /*6980*/  HADD2.F32 R77, -RZ, R76.H1_H1 ;  /* 0x3000004cff4d7230 */ /* 0x000fe20000004100 */
[----:B------:R-:W-:Y:S01]  /*6990*/  F2FP.F16.E4M3.UNPACK_B R49, R48 ;  /* 0x00000030ff31723e */ /* 0x000fe200020006ff */
[----:B------:R-:W-:-:S02]  /*69a0*/  HADD2.F32 R81, -RZ, R74.H1_H1 ;  /* 0x3000004aff517230 */ /* 0x000fc40000004100 */
[-C--:B------:R-:W-:Y:S01]  /*69b0*/  FMUL.FTZ R85, R79, R80.reuse ;  /* 0x000000504f557220 */ /* 0x080fe20000410000 */
[----:B------:R-:W-:Y:S02]  /*69c0*/  HADD2.F32 R83, -RZ, R75.H1_H1 ;  /* 0x3000004bff537230 */ /* 0x000fe40000004100 */
[C---:B------:R-:W-:Y:S01]  /*69d0*/  FMUL.FTZ R86, R78.reuse, R80 ;  /* 0x000000504e567220 */ /* 0x040fe20000410000 */
[----:B------:R-:W-:Y:S02]  /*69e0*/  HADD2.F32 R76, -RZ, R76.H0_H0 ;  /* 0x2000004cff4c7230 */ /* 0x000fe40000004100 */
[----:B------:R-:W-:Y:S01]  /*69f0*/  FFMA.FTZ R48, R78, R81, -R85 ;  /* 0x000000514e307223 */ /* 0x000fe20000010855 */
[----:B------:R-:W-:Y:S02]  /*6a00*/  HADD2.F32 R80, -RZ, R49.H1_H1 ;  /* 0x30000031ff507230 */ /* 0x000fe40000004100 */
[-C--:B------:R-:W-:Y:S01]  /*6a10*/  FMUL.FTZ R85, R77, R83.reuse ;  /* 0x000000534d557220 */ /* 0x080fe20000410000 */
[----:B------:R-:W-:Y:S01]  /*6a20*/  F2FP.F16.E4M3.UNPACK_B R42, R42 ;  /* 0x0000002aff2a723e */ /* 0x000fe200020006ff */
[C---:B------:R-:W-:Y:S01]  /*6a30*/  FMUL.FTZ R84, R76.reuse, R83 ;  /* 0x000000534c547220 */ /* 0x040fe20000410000 */
[----:B------:R-:W-:Y:S01]  /*6a40*/  F2FP.F16.E4M3.UNPACK_B R78, R43 ;  /* 0x0000002bff4e723e */ /* 0x000fe200020006ff */
[----:B------:R-:W-:Y:S01]  /*6a50*/  FFMA.FTZ R85, R76, R80, -R85 ;  /* 0x000000504c557223 */ /* 0x000fe20000010855 */
[----:B------:R-:W-:-:S02]  /*6a60*/  HADD2.F32 R75, -RZ, R75.H0_H0 ;  /* 0x2000004bff4b7230 */ /* 0x000fc40000004100 */
[----:B------:R-:W-:Y:S01]  /*6a70*/  FFMA.FTZ R84, R77, R80, R84 ;  /* 0x000000504d547223 */ /* 0x000fe20000010054 */
[----:B------:R-:W-:Y:S02]  /*6a80*/  HADD2.F32 R76, -RZ, R42.H0_H0 ;  /* 0x2000002aff4c7230 */ /* 0x000fe40000004100 */
[----:B------:R-:W-:Y:S01]  /*6a90*/  FFMA.FTZ R43, R79, R81, R86 ;  /* 0x000000514f2b7223 */ /* 0x000fe20000010056 */
[----:B------:R-:W-:Y:S01]  /*6aa0*/  HADD2.F32 R77, -RZ, R78.H0_H0 ;  /* 0x2000004eff4d7230 */ /* 0x000fe20000004100 */
[----:B------:R-:W-:Y:S01]  /*6ab0*/  F2FP.SATFINITE.E4M3.F32.PACK_AB_MERGE_C R41, R41, R40, R72 ;  /* 0x000000282929723e */ /* 0x000fe20004807048 */
[----:B------:R-:W-:Y:S01]  /*6ac0*/  HADD2.F32 R42, -RZ, R42.H1_H1 ;  /* 0x3000002aff2a7230 */ /* 0x000fe20000004100 */
[----:B------:R-:W-:Y:S01]  /*6ad0*/  F2FP.SATFINITE.E4M3.F32.PACK_AB_MERGE_C R84, R84, R85, RZ ;  /* 0x000000555454723e */ /* 0x000fe200048070ff */
[----:B------:R-:W-:Y:S02]  /*6ae0*/  HADD2.F32 R78, -RZ, R78.H1_H1 ;  /* 0x3000004eff4e7230 */ /* 0x000fe40000004100 */
[----:B------:R-:W-:Y:S01]  /*6af0*/  FMUL.FTZ R81, R77, R82 ;  /* 0x000000524d517220 */ /* 0x000fe20000410000 */
[----:B------:R-:W-:-:S02]  /*6b00*/  HADD2.F32 R74, -RZ, R74.H0_H0 ;  /* 0x2000004aff4a7230 */ /* 0x000fc40000004100 */
[-C--:B------:R-:W-:Y:S01]  /*6b10*/  FMUL.FTZ R79, R42, R75.reuse ;  /* 0x0000004b2a4f7220 */ /* 0x080fe20000410000 */
[----:B------:R-:W-:Y:S02]  /*6b20*/  HADD2.F32 R49, -RZ, R49.H0_H0 ;  /* 0x20000031ff317230 */ /* 0x000fe40000004100 */
[----:B------:R-:W-:Y:S01]  /*6b30*/  FMUL.FTZ R80, R78, R82 ;  /* 0x000000524e507220 */ /* 0x000fe20000410000 */
[----:B------:R-:W-:Y:S01]  /*6b40*/  FMUL.FTZ R75, R76, R75 ;  /* 0x0000004b4c4b7220 */ /* 0x000fe20000410000 */
[----:B------:R-:W-:Y:S01]  /*6b50*/  FFMA.FTZ R81, R78, R74, R81 ;  /* 0x0000004a4e517223 */ /* 0x000fe20000010051 */
[----:B------:R-:W-:Y:S01]  /*6b60*/  F2FP.SATFINITE.E4M3.F32.PACK_AB_MERGE_C R43, R43, R48, RZ ;  /* 0x000000302b2b723e */ /* 0x000fe200048070ff */
[----:B------:R-:W-:Y:S01]  /*6b70*/  FFMA.FTZ R80, R77, R74, -R80 ;  /* 0x0000004a4d507223 */ /* 0x000fe20000010850 */
[-C--:B------:R-:W-:Y:S01]  /*6b80*/  FFMA.FTZ R79, R76, R49.reuse, -R79 ;  /* 0x000000314c4f7223 */ /* 0x080fe2000001084f */
[----:B------:R-:W-:Y:S01]  /*6b90*/  FFMA.FTZ R42, R42, R49, R75 ;  /* 0x000000312a2a7223 */ /* 0x000fe2000001004b */
[----:B------:R-:W-:-:S02]  /*6ba0*/  F2FP.SATFINITE.E4M3.F32.PACK_AB_MERGE_C R40, R71, R70, R73 ;  /* 0x000000464728723e */ /* 0x000fc40004807049 */
[----:B------:R-:W-:Y:S02]  /*6bb0*/  F2FP.SATFINITE.E4M3.F32.PACK_AB_MERGE_C R43, R81, R80, R43 ;  /* 0x00000050512b723e */ /* 0x000fe4000480702b */
[----:B------:R-:W-:-:S07]  /*6bc0*/  F2FP.SATFINITE.E4M3.F32.PACK_AB_MERGE_C R42, R42, R79, R84 ;  /* 0x0000004f2a2a723e */ /* 0x000fce0004807054 */
.L_x_373:
[----:B------:R-:W-:Y:S05]  /*6bd0*/  BSYNC B2 ;  /* 0x0000000000027941 */ /* 0x000fea0003800000 */
.L_x_372:
[----:B-1----:R0:W-:Y:S02]  /*6be0*/  STG.E.128 desc[UR54][R44.64], R40 ;  /* 0x000000282c007986 */ /* 0x0021e4000c101d36 */
.L_x_371:
[----:B------:R-:W-:Y:S05]  /*6bf0*/  BSYNC B1 ;  /* 0x0000000000017941 */ /* 0x000fea0003800000 */
.L_x_370:
[----:B------:R-:W-:Y:S01]  /*6c00*/  ISETP.NE.AND P3, PT, R35, RZ, PT ;  /* 0x000000ff2300720c */ /* 0x000fe20003f65270 */
[----:B------:R-:W-:-:S12]  /*6c10*/  BSSY B1, `(.L_x_374) ;  /* 0x000006f000017945 */ /* 0x000fd80003800000 */
[----:B------:R-:W-:Y:S05]  /*6c20*/  @!P3 BRA `(.L_x_375) ;  /* 0x0000000400b4b947 */ /* 0x000fea0003800000 */
[----:B012-4-:R0:W1:Y:S01]  /*6c30*/  LDS.128 R40, [R46+0x1c400] ;  /* 0x01c400002e287984 */ /* 0x0170620000000c00 */
[----:B------:R-:W-:Y:S01]  /*6c40*/  ISETP.GE.AND P3, PT, R172, R133, PT ;  /* 0x00000085ac00720c */ /* 0x000fe20003f66270 */
[----:B------:R-:W-:-:S12]  /*6c50*/  BSSY B2, `(.L_x_376) ;  /* 0x0000069000027945 */ /* 0x000fd80003800000 */
[----:B0-----:R-:W-:Y:S05]  /*6c60*/  @P3 BRA `(.L_x_377) ;  /* 0x00000004009c3947 */ /* 0x001fea0003800000 */
[--C-:B------:R-:W-:Y:S01]  /*6c70*/  SHF.R.U32.HI R48, RZ, 0x8, R67.reuse ;  /* 0x00000008ff307819 */ /* 0x100fe20000011643 */
[----:B-1----:R-:W-:Y:S01]  /*6c80*/  IMAD.MOV.U32 R66, RZ, RZ, R40 ;  /* 0x000000ffff427224 */ /* 0x002fe200078e0028 */
[----:B------:R-:W-:Y:S02]  /*6c90*/  SHF.R.U32.HI R72, RZ, 0x10, R67 ;  /* 0x00000010ff487819 */ /* 0x000fe40000011643 */
[----:B------:R-:W-:Y:S01]  /*6ca0*/  LOP3.LUT R49, R67, 0xff0000ff, RZ, 0xc0, !PT ;  /* 0xff0000ff43317812 */ /* 0x000fe200078ec0ff */
[----:B------:R-:W-:Y:S01]  /*6cb0*/  IMAD.SHL.U32 R48, R48, 0x100, RZ ;  /* 0x0000010030307824 */ /* 0x000fe200078e00ff */
[--C-:B------:R-:W-:Y:S02]  /*6cc0*/  SHF.R.U32.HI R67, RZ, 0x8, R69.reuse ;  /* 0x00000008ff437819 */ /* 0x100fe40000011645 */
[----:B------:R-:W-:Y:S02]  /*6cd0*/  LOP3.LUT R68, R69, 0xff0000ff, RZ, 0xc0, !PT ;  /* 0xff0000ff45447812 */ /* 0x000fe400078ec0ff */
[----:B------:R-:W-:Y:S01]  /*6ce0*/  SHF.R.U32.HI R71, RZ, 0x10, R69 ;  /* 0x00000010ff477819 */ /* 0x000fe20000011645 */
[----:B------:R-:W-:Y:S01]  /*6cf0*/  IMAD.SHL.U32 R67, R67, 0x100, RZ ;  /* 0x0000010043437824 */ /* 0x000fe200078e00ff */
[----:B------:R-:W-:Y:S01]  /*6d00*/  LOP3.LUT R49, R49, 0xff00, R48, 0xf8, !PT ;  /* 0x0000ff0031317812 */ /* 0x000fe200078ef830 */
[----:B------:R-:W-:Y:S01]  /*6d10*/  IMAD.U32 R48, R72, 0x10000, RZ ;  /* 0x0001000048307824 */ /* 0x000fe200078e00ff */
[----:B------:R-:W-:-:S02]  /*6d20*/  F2FP.F16.E4M3.UNPACK_B R40, R41 ;  /* 0x00000029ff28723e */ /* 0x000fc400020006ff */
[----:B------:R-:W-:Y:S02]  /*6d30*/  LOP3.LUT R70, R68, 0xff00, R67, 0xf8, !PT ;  /* 0x0000ff0044467812 */ /* 0x000fe400078ef843 */
[----:B------:R-:W-:Y:S02]  /*6d40*/  SHF.L.U32 R67, R71, 0x10, RZ ;  /* 0x0000001047437819 */ /* 0x000fe400000006ff */
[----:B------:R-:W-:Y:S02]  /*6d50*/  F2FP.F16.E4M3.UNPACK_B R68, R153.H1 ;  /* 0x00000099ff44723e */ /* 0x000fe400030006ff */
[----:B------:R-:W-:Y:S02]  /*6d60*/  LOP3.LUT R48, R49, 0xff0000, R48, 0xf8, !PT ;  /* 0x00ff000031307812 */ /* 0x000fe400078ef830 */
[----:B------:R-:W-:Y:S01]  /*6d70*/  LOP3.LUT R49, R70, 0xff0000, R67, 0xf8, !PT ;  /* 0x00ff000046317812 */ /* 0x000fe200078ef843 */
[----:B------:R-:W-:Y:S01]  /*6d80*/  HADD2.F32 R72, -RZ, R68.H0_H0 ;  /* 0x20000044ff487230 */ /* 0x000fe20000004100 */
[----:B------:R-:W-:Y:S01]  /*6d90*/  F2FP.F16.E4M3.UNPACK_B R70, R152.H1 ;  /* 0x00000098ff46723e */ /* 0x000fe200030006ff */
[--C-:B------:R-:W-:Y:S01]  /*6da0*/  HADD2.F32 R67, -RZ, R40.reuse.H1_H1 ;  /* 0x30000028ff437230 */ /* 0x100fe20000004100 */
[----:B------:R-:W-:Y:S01]  /*6db0*/  F2FP.F16.E4M3.UNPACK_B R41, R41.H1 ;  /* 0x00000029ff29723e */ /* 0x000fe200030006ff */
[----:B------:R-:W-:Y:S01]  /*6dc0*/  HADD2.F32 R40, -RZ, R40.H0_H0 ;  /* 0x20000028ff287230 */ /* 0x000fe20000004100 */
[----:B------:R-:W-:Y:S01]  /*6dd0*/  F2FP.F16.E4M3.UNPACK_B R153, R153 ;  /* 0x00000099ff99723e */ /* 0x000fe200020006ff */
        /* <DEDUP_REMOVED lines=10> */
[-C--:B------:R-:W-:Y:S01]  /*6e80*/  FMUL.FTZ R75, R69, R73.reuse ;  /* 0x00000049454b7220 */ /* 0x080fe20000410000 */
[----:B------:R-:W-:Y:S01]  /*6e90*/  FMUL.FTZ R74, R68, R73 ;  /* 0x00000049444a7220 */ /* 0x000fe20000410000 */
[----:B------:R-:W-:Y:S01]  /*6ea0*/  F2FP.F16.E4M3.UNPACK_B R67, R66.H1 ;  /* 0x00000042ff43723e */ /* 0x000fe200030006ff */
[----:B------:R-:W-:-:S02]  /*6eb0*/  HADD2.F32 R71, -RZ, R153.H1_H1 ;  /* 0x30000099ff477230 */ /* 0x000fc40000004100 */
[-C--:B------:R-:W-:Y:S01]  /*6ec0*/  FFMA.FTZ R75, R68, R70.reuse, -R75 ;  /* 0x00000046444b7223 */ /* 0x080fe2000001084b */
[----:B------:R-:W-:Y:S01]  /*6ed0*/  FFMA.FTZ R76, R69, R70, R74 ;  /* 0x00000046454c7223 */ /* 0x000fe2000001004a */
[----:B------:R-:W-:Y:S01]  /*6ee0*/  F2FP.F16.E4M3.UNPACK_B R66, R66 ;  /* 0x00000042ff42723e */ /* 0x000fe200020006ff */
[--C-:B------:R-:W-:Y:S01]  /*6ef0*/  HADD2.F32 R70, -RZ, R67.reuse.H1_H1 ;  /* 0x30000043ff467230 */ /* 0x100fe20000004100 */
[----:B------:R-:W-:Y:S01]  /*6f00*/  F2FP.F16.E4M3.UNPACK_B R77, R49.H1 ;  /* 0x00000031ff4d723e */ /* 0x000fe200030006ff */
[----:B------:R-:W-:Y:S01]  /*6f10*/  HADD2.F32 R69, -RZ, R67.H0_H0 ;  /* 0x20000043ff457230 */ /* 0x000fe20000004100 */
[----:B------:R-:W-:Y:S01]  /*6f20*/  F2FP.F16.E4M3.UNPACK_B R73, R48 ;  /* 0x00000030ff49723e */ /* 0x000fe200020006ff */
[--C-:B------:R-:W-:Y:S02]  /*6f30*/  HADD2.F32 R67, -RZ, R66.reuse.H0_H0 ;  /* 0x20000042ff437230 */ /* 0x100fe40000004100 */
[----:B------:R-:W-:Y:S01]  /*6f40*/  FMUL.FTZ R74, R70, R71 ;  /* 0x00000047464a7220 */ /* 0x000fe20000410000 */
[----:B------:R-:W-:-:S02]  /*6f50*/  HADD2.F32 R68, -RZ, R66.H1_H1 ;  /* 0x30000042ff447230 */ /* 0x000fc40000004100 */
[----:B------:R-:W-:Y:S01]  /*6f60*/  FMUL.FTZ R71, R69, R71 ;  /* 0x0000004745477220 */ /* 0x000fe20000410000 */
[----:B------:R-:W-:Y:S02]  /*6f70*/  HADD2.F32 R153, -RZ, R153.H0_H0 ;  /* 0x20000099ff997230 */ /* 0x000fe40000004100 */
[--C-:B------:R-:W-:Y:S02]  /*6f80*/  HADD2.F32 R66, -RZ, R152.reuse.H1_H1 ;  /* 0x30000098ff427230 */ /* 0x100fe40000004100 */
[----:B------:R-:W-:Y:S02]  /*6f90*/  HADD2.F32 R152, -RZ, R152.H0_H0 ;  /* 0x20000098ff987230 */ /* 0x000fe40000004100 */
[-C--:B------:R-:W-:Y:S01]  /*6fa0*/  FMUL.FTZ R72, R68, R153.reuse ;  /* 0x0000009944487220 */ /* 0x080fe20000410000 */
[----:B------:R-:W-:Y:S01]  /*6fb0*/  FMUL.FTZ R153, R67, R153 ;  /* 0x0000009943997220 */ /* 0x000fe20000410000 */
[-C--:B------:R-:W-:Y:S01]  /*6fc0*/  FFMA.FTZ R70, R70, R66.reuse, R71 ;  /* 0x0000004246467223 */ /* 0x080fe20000010047 */
[----:B------:R-:W-:Y:S01]  /*6fd0*/  FFMA.FTZ R69, R69, R66, -R74 ;  /* 0x0000004245457223 */ /* 0x000fe2000001084a */
        /* <DEDUP_REMOVED lines=9> */
[----:B------:R-:W-:Y:S01]  /*7070*/  F2FP.F16.E4M3.UNPACK_B R70, R42.H1 ;  /* 0x0000002aff46723e */ /* 0x000fe200030006ff */
[----:B------:R-:W-:Y:S01]  /*7080*/  HADD2.F32 R77, -RZ, R77.H0_H0 ;  /* 0x2000004dff4d7230 */ /* 0x000fe20000004100 */
[----:B------:R-:W-:Y:S01]  /*7090*/  F2FP.F16.E4M3.UNPACK_B R76, R49 ;  /* 0x00000031ff4c723e */ /* 0x000fe200020006ff */
[----:B------:R-:W-:-:S02]  /*70a0*/  HADD2.F32 R75, -RZ, R74.H1_H1 ;  /* 0x3000004aff4b7230 */ /* 0x000fc40000004100 */
[-C--:B------:R-:W-:Y:S01]  /*70b0*/  FMUL.FTZ R81, R71, R79.reuse ;  /* 0x0000004f47517220 */ /* 0x080fe20000410000 */
[----:B------:R-:W-:Y:S02]  /*70c0*/  HADD2.F32 R49, -RZ, R70.H1_H1 ;  /* 0x30000046ff317230 */ /* 0x000fe40000004100 */
[C---:B------:R-:W-:Y:S01]  /*70d0*/  FMUL.FTZ R80, R72.reuse, R79 ;  /* 0x0000004f48507220 */ /* 0x040fe20000410000 */
[----:B------:R-:W-:Y:S02]  /*70e0*/  HADD2.F32 R78, -RZ, R76.H1_H1 ;  /* 0x3000004cff4e7230 */ /* 0x000fe40000004100 */
[----:B------:R-:W-:Y:S01]  /*70f0*/  FFMA.FTZ R48, R72, R75, -R81 ;  /* 0x0000004b48307223 */ /* 0x000fe20000010851 */
[----:B------:R-:W-:Y:S01]  /*7100*/  HADD2.F32 R70, -RZ, R70.H0_H0 ;  /* 0x20000046ff467230 */ /* 0x000fe20000004100 */
[----:B------:R-:W-:Y:S01]  /*7110*/  F2FP.F16.E4M3.UNPACK_B R43, R43 ;  /* 0x0000002bff2b723e */ /* 0x000fe200020006ff */
[----:B------:R-:W-:Y:S02]  /*7120*/  HADD2.F32 R72, -RZ, R73.H1_H1 ;  /* 0x30000049ff487230 */ /* 0x000fe40000004100 */
[----:B------:R-:W-:Y:S01]  /*7130*/  FMUL.FTZ R79, R49, R78 ;  /* 0x0000004e314f7220 */ /* 0x000fe20000410000 */
[----:B------:R-:W-:Y:S01]  /*7140*/  F2FP.F16.E4M3.UNPACK_B R42, R42 ;  /* 0x0000002aff2a723e */ /* 0x000fe200020006ff */
[----:B------:R-:W-:Y:S01]  /*7150*/  FMUL.FTZ R78, R70, R78 ;  /* 0x0000004e464e7220 */ /* 0x000fe20000410000 */
[----:B------:R-:W-:-:S02]  /*7160*/  HADD2.F32 R76, -RZ, R76.H0_H0 ;  /* 0x2000004cff4c7230 */ /* 0x000fc40000004100 */
[-C--:B------:R-:W-:Y:S01]  /*7170*/  FFMA.FTZ R79, R70, R72.reuse, -R79 ;  /* 0x00000048464f7223 */ /* 0x080fe2000001084f */
[--C-:B------:R-:W-:Y:S02]  /*7180*/  HADD2.F32 R70, -RZ, R43.reuse.H1_H1 ;  /* 0x3000002bff467230 */ /* 0x100fe40000004100 */
[----:B------:R-:W-:Y:S01]  /*7190*/  FFMA.FTZ R78, R49, R72, R78 ;  /* 0x00000048314e7223 */ /* 0x000fe2000001004e */
[----:B------:R-:W-:Y:S02]  /*71a0*/  HADD2.F32 R49, -RZ, R43.H0_H0 ;  /* 0x2000002bff317230 */ /* 0x000fe40000004100 */
[----:B------:R-:W-:Y:S01]  /*71b0*/  FFMA.FTZ R75, R71, R75, R80 ;  /* 0x0000004b474b7223 */ /* 0x000fe20000010050 */
[--C-:B------:R-:W-:Y:S02]  /*71c0*/  HADD2.F32 R43, -RZ, R42.reuse.H0_H0 ;  /* 0x2000002aff2b7230 */ /* 0x100fe40000004100 */
[----:B------:R-:W-:Y:S01]  /*71d0*/  FMUL.FTZ R80, R70, R77 ;  /* 0x0000004d46507220 */ /* 0x000fe20000410000 */
[----:B------:R-:W-:-:S02]  /*71e0*/  HADD2.F32 R42, -RZ, R42.H1_H1 ;  /* 0x3000002aff2a7230 */ /* 0x000fc40000004100 */
[----:B------:R-:W-:Y:S01]  /*71f0*/  FMUL.FTZ R77, R49, R77 ;  /* 0x0000004d314d7220 */ /* 0x000fe20000410000 */
[----:B------:R-:W-:Y:S02]  /*7200*/  HADD2.F32 R74, -RZ, R74.H0_H0 ;  /* 0x2000004aff4a7230 */ /* 0x000fe40000004100 */
[-C--:B------:R-:W-:Y:S01]  /*7210*/  FMUL.FTZ R71, R43, R76.reuse ;  /* 0x0000004c2b477220 */ /* 0x080fe20000410000 */
[----:B------:R-:W-:Y:S02]  /*7220*/  HADD2.F32 R73, -RZ, R73.H0_H0 ;  /* 0x20000049ff497230 */ /* 0x000fe40000004100 */
[----:B------:R-:W-:Y:S01]  /*7230*/  FMUL.FTZ R72, R42, R76 ;  /* 0x0000004c2a487220 */ /* 0x000fe20000410000 */
[----:B------:R-:W-:Y:S01]  /*7240*/  F2FP.SATFINITE.E4M3.F32.PACK_AB_MERGE_C R78, R78, R79, RZ ;  /* 0x0000004f4e4e723e */ /* 0x000fe200048070ff */
[-C--:B------:R-:W-:Y:S01]  /*7250*/  FFMA.FTZ R80, R49, R74.reuse, -R80 ;  /* 0x0000004a31507223 */ /* 0x080fe20000010850 */
[----:B------:R-:W-:Y:S01]  /*7260*/  FFMA.FTZ R77, R70, R74, R77 ;  /* 0x0000004a464d7223 */ /* 0x000fe2000001004d */
[-C--:B------:R-:W-:Y:S01]  /*7270*/  FFMA.FTZ R72, R43, R73.reuse, -R72 ;  /* 0x000000492b487223 */ /* 0x080fe20000010848 */
[----:B------:R-:W-:Y:S01]  /*7280*/  FFMA.FTZ R71, R42, R73, R71 ;  /* 0x000000492a477223 */ /* 0x000fe20000010047 */
[----:B------:R-:W-:-:S02]  /*7290*/  F2FP.SATFINITE.E4M3.F32.PACK_AB_MERGE_C R48, R75, R48, RZ ;  /* 0x000000304b30723e */ /* 0x000fc400048070ff */
[----:B------:R-:W-:Y:S02]  /*72a0*/  F2FP.SATFINITE.E4M3.F32.PACK_AB_MERGE_C R41, R41, R40, R68 ;  /* 0x000000282929723e */ /* 0x000fe40004807044 */
[----:B------:R-:W-:Y:S02]  /*72b0*/  F2FP.SATFINITE.E4M3.F32.PACK_AB_MERGE_C R40, R67, R66, R69 ;  /* 0x000000424328723e */ /* 0x000fe40004807045 */
[----:B------:R-:W-:Y:S02]  /*72c0*/  F2FP.SATFINITE.E4M3.F32.PACK_AB_MERGE_C R42, R71, R72, R78 ;  /* 0x00000048472a723e */ /* 0x000fe4000480704e */
[----:B------:R-:W-:-:S07]  /*72d0*/  F2FP.SATFINITE.E4M3.F32.PACK_AB_MERGE_C R43, R77, R80, R48 ;  /* 0x000000504d2b723e */ /* 0x000fce0004807030 */
.L_x_377:
[----:B------:R-:W-:Y:S05]  /*72e0*/  BSYNC B2 ;  /* 0x0000000000027941 */ /* 0x000fea0003800000 */
.L_x_376:
[----:B-1----:R0:W-:Y:S02]  /*72f0*/  STG.E.128 desc[UR54][R44.64+0x20], R40 ;  /* 0x000020282c007986 */ /* 0x0021e4000c101d36 */
.L_x_375:
[----:B------:R-:W-:Y:S05]  /*7300*/  BSYNC B1 ;  /* 0x0000000000017941 */ /* 0x000fea0003800000 */
.L_x_374:
        /* <DEDUP_REMOVED lines=47> */
[----:B------:R-:W-:Y:S01]  /*7600*/  F2FP.F16.E4M3.UNPACK_B R150, R150 ;  /* 0x00000096ff96723e */ /* 0x000fe200020006ff */
[----:B------:R-:W-:Y:S01]  /*7610*/  HADD2.F32 R65, -RZ, R63.H0_H0 ;  /* 0x2000003fff417230 */ /* 0x000fe20000004100 */
[----:B------:R-:W-:Y:S01]  /*7620*/  F2FP.F16.E4M3.UNPACK_B R73, R49.H1 ;  /* 0x00000031ff49723e */ /* 0x000fe200030006ff */
[----:B------:R-:W-:Y:S02]  /*7630*/  HADD2.F32 R151, -RZ, R151.H0_H0 ;  /* 0x20000097ff977230 */ /* 0x000fe40000004100 */
[----:B------:R-:W-:Y:S01]  /*7640*/  FMUL.FTZ R70, R66, R67 ;  /* 0x0000004342467220 */ /* 0x000fe20000410000 */
[----:B------:R-:W-:-:S02]  /*7650*/  HADD2.F32 R63, -RZ, R62.H0_H0 ;  /* 0x2000003eff3f7230 */ /* 0x000fc40000004100 */
[----:B------:R-:W-:Y:S01]  /*7660*/  FMUL.FTZ R67, R65, R67 ;  /* 0x0000004341437220 */ /* 0x000fe20000410000 */
[----:B------:R-:W-:Y:S01]  /*7670*/  HADD2.F32 R64, -RZ, R62.H1_H1 ;  /* 0x3000003eff407230 */ /* 0x000fe20000004100 */
[----:B------:R-:W-:Y:S01]  /*7680*/  F2FP.F16.E4M3.UNPACK_B R69, R48 ;  /* 0x00000030ff45723e */ /* 0x000fe200020006ff */
[--C-:B------:R-:W-:Y:S02]  /*7690*/  HADD2.F32 R62, -RZ, R150.reuse.H1_H1 ;  /* 0x30000096ff3e7230 */ /* 0x100fe40000004100 */
[----:B------:R-:W-:Y:S02]  /*76a0*/  HADD2.F32 R150, -RZ, R150.H0_H0 ;  /* 0x20000096ff967230 */ /* 0x000fe40000004100 */
[-C--:B------:R-:W-:Y:S01]  /*76b0*/  FMUL.FTZ R68, R64, R151.reuse ;  /* 0x0000009740447220 */ /* 0x080fe20000410000 */
[----:B------:R-:W-:Y:S01]  /*76c0*/  FMUL.FTZ R151, R63, R151 ;  /* 0x000000973f977220 */ /* 0x000fe20000410000 */
[-C--:B------:R-:W-:Y:S01]  /*76d0*/  FFMA.FTZ R65, R65, R62.reuse, -R70 ;  /* 0x0000003e41417223 */ /* 0x080fe20000010846 */
[----:B------:R-:W-:Y:S01]  /*76e0*/  FFMA.FTZ R66, R66, R62, R67 ;  /* 0x0000003e42427223 */ /* 0x000fe20000010043 */
[-C--:B------:R-:W-:Y:S01]  /*76f0*/  FFMA.FTZ R62, R63, R150.reuse, -R68 ;  /* 0x000000963f3e7223 */ /* 0x080fe20000010844 */
[----:B------:R-:W-:Y:S01]  /*7700*/  FFMA.FTZ R63, R64, R150, R151 ;  /* 0x00000096403f7223 */ /* 0x000fe20000010097 */
[----:B------:R-:W-:Y:S01]  /*7710*/  F2FP.F16.E4M3.UNPACK_B R67, R43.H1 ;  /* 0x0000002bff43723e */ /* 0x000fe200030006ff */
[--C-:B------:R-:W-:Y:S01]  /*7720*/  HADD2.F32 R75, -RZ, R73.reuse.H1_H1 ;  /* 0x30000049ff4b7230 */ /* 0x100fe20000004100 */
[----:B------:R-:W-:Y:S01]  /*7730*/  F2FP.SATFINITE.E4M3.F32.PACK_AB_MERGE_C R64, R72, R71, RZ ;  /* 0x000000474840723e */ /* 0x000fe200048070ff */
[----:B------:R-:W-:Y:S01]  /*7740*/  HADD2.F32 R73, -RZ, R73.H0_H0 ;  /* 0x20000049ff497230 */ /* 0x000fe20000004100 */
[----:B------:R-:W-:Y:S01]  /*7750*/  F2FP.SATFINITE.E4M3.F32.PACK_AB_MERGE_C R65, R66, R65, RZ ;  /* 0x000000414241723e */ /* 0x000fe200048070ff */
[--C-:B------:R-:W-:Y:S01]  /*7760*/  HADD2.F32 R68, -RZ, R67.reuse.H0_H0 ;  /* 0x20000043ff447230 */ /* 0x100fe20000004100 */
[----:B------:R-:W-:Y:S01]  /*7770*/  F2FP.F16.E4M3.UNPACK_B R66, R42.H1 ;  /* 0x0000002aff42723e */ /* 0x000fe200030006ff */
[----:B------:R-:W-:Y:S01]  /*7780*/  HADD2.F32 R67, -RZ, R67.H1_H1 ;  /* 0x30000043ff437230 */ /* 0x000fe20000004100 */
[----:B------:R-:W-:-:S02]  /*7790*/  F2FP.F16.E4M3.UNPACK_B R72, R49 ;  /* 0x00000031ff48723e */ /* 0x000fc400020006ff */
[----:B------:R-:W-:Y:S01]  /*77a0*/  F2FP.F16.E4M3.UNPACK_B R70, R48.H1 ;  /* 0x00000030ff46723e */ /* 0x000fe200030006ff */
[----:B------:R-:W-:Y:S02]  /*77b0*/  HADD2.F32 R49, -RZ, R66.H1_H1 ;  /* 0x30000042ff317230 */ /* 0x000fe40000004100 */
[-C--:B------:R-:W-:Y:S01]  /*77c0*/  FMUL.FTZ R77, R67, R75.reuse ;  /* 0x0000004b434d7220 */ /* 0x080fe20000410000 */
[----:B------:R-:W-:Y:S02]  /*77d0*/  HADD2.F32 R74, -RZ, R72.H1_H1 ;  /* 0x30000048ff4a7230 */ /* 0x000fe40000004100 */
[----:B------:R-:W-:Y:S01]  /*77e0*/  FMUL.FTZ R76, R68, R75 ;  /* 0x0000004b444c7220 */ /* 0x000fe20000410000 */
[----:B------:R-:W-:Y:S01]  /*77f0*/  HADD2.F32 R66, -RZ, R66.H0_H0 ;  /* 0x20000042ff427230 */ /* 0x000fe20000004100 */
[----:B------:R-:W-:Y:S01]  /*7800*/  F2FP.F16.E4M3.UNPACK_B R43, R43 ;  /* 0x0000002bff2b723e */ /* 0x000fe200020006ff */
[----:B------:R-:W-:Y:S02]  /*7810*/  HADD2.F32 R48, -RZ, R69.H1_H1 ;  /* 0x30000045ff307230 */ /* 0x000fe40000004100 */
[----:B------:R-:W-:Y:S01]  /*7820*/  FMUL.FTZ R75, R49, R74 ;  /* 0x0000004a314b7220 */ /* 0x000fe20000410000 */
[----:B------:R-:W-:Y:S01]  /*7830*/  F2FP.F16.E4M3.UNPACK_B R42, R42 ;  /* 0x0000002aff2a723e */ /* 0x000fe200020006ff */
[----:B------:R-:W-:Y:S01]  /*7840*/  FMUL.FTZ R74, R66, R74 ;  /* 0x0000004a424a7220 */ /* 0x000fe20000410000 */
[----:B------:R-:W-:-:S02]  /*7850*/  HADD2.F32 R71, -RZ, R70.H1_H1 ;  /* 0x30000046ff477230 */ /* 0x000fc40000004100 */
[-C--:B------:R-:W-:Y:S01]  /*7860*/  FFMA.FTZ R75, R66, R48.reuse, -R75 ;  /* 0x00000030424b7223 */ /* 0x080fe2000001084b */
[----:B------:R-:W-:Y:S02]  /*7870*/  HADD2.F32 R72, -RZ, R72.H0_H0 ;  /* 0x20000048ff487230 */ /* 0x000fe40000004100 */
[----:B------:R-:W-:Y:S01]  /*7880*/  FFMA.FTZ R74, R49, R48, R74 ;  /* 0x00000030314a7223 */ /* 0x000fe2000001004a */
[--C-:B------:R-:W-:Y:S02]  /*7890*/  HADD2.F32 R48, -RZ, R43.reuse.H0_H0 ;  /* 0x2000002bff307230 */ /* 0x100fe40000004100 */
[-C--:B------:R-:W-:Y:S01]  /*78a0*/  FFMA.FTZ R77, R68, R71.reuse, -R77 ;  /* 0x00000047444d7223 */ /* 0x080fe2000001084d */
[----:B------:R-:W-:Y:S02]  /*78b0*/  HADD2.F32 R49, -RZ, R43.H1_H1 ;  /* 0x3000002bff317230 */ /* 0x000fe40000004100 */
[----:B------:R-:W-:Y:S01]  /*78c0*/  FFMA.FTZ R76, R67, R71, R76 ;  /* 0x00000047434c7223 */ /* 0x000fe2000001004c */
[----:B------:R-:W-:-:S02]  /*78d0*/  HADD2.F32 R43, -RZ, R42.H0_H0 ;  /* 0x2000002aff2b7230 */ /* 0x000fc40000004100 */
[-C--:B------:R-:W-:Y:S01]  /*78e0*/  FMUL.FTZ R68, R48, R73.reuse ;  /* 0x0000004930447220 */ /* 0x080fe20000410000 */
[----:B------:R-:W-:Y:S02]  /*78f0*/  HADD2.F32 R42, -RZ, R42.H1_H1 ;  /* 0x3000002aff2a7230 */ /* 0x000fe40000004100 */
        /* <DEDUP_REMOVED lines=15> */
.L_x_381:
[----:B------:R-:W-:Y:S05]  /*79f0*/  BSYNC B2 ;  /* 0x0000000000027941 */ /* 0x000fea0003800000 */
.L_x_380:
[----:B-1----:R0:W-:Y:S02]  /*7a00*/  STG.E.128 desc[UR54][R44.64+0x40], R40 ;  /* 0x000040282c007986 */ /* 0x0021e4000c101d36 */
.L_x_379:
[----:B------:R-:W-:Y:S05]  /*7a10*/  BSYNC B1 ;  /* 0x0000000000017941 */ /* 0x000fea0003800000 */
.L_x_378:
        /* <DEDUP_REMOVED lines=47> */
[--C-:B------:R-:W-:Y:S02]  /*7d10*/  HADD2.F32 R62, -RZ, R59.reuse.H1_H1 ;  /* 0x3000003bff3e7230 */ /* 0x100fe40000004100 */
[----:B------:R-:W-:Y:S01]  /*7d20*/  HADD2.F32 R61, -RZ, R59.H0_H0 ;  /* 0x2000003bff3d7230 */ /* 0x000fe20000004100 */
[----:B------:R-:W-:Y:S01]  /*7d30*/  F2FP.SATFINITE.E4M3.F32.PACK_AB_MERGE_C R73, R68, R67, RZ ;  /* 0x000000434449723e */ /* 0x000fe200048070ff */
[--C-:B------:R-:W-:Y:S02]  /*7d40*/  HADD2.F32 R59, -RZ, R58.reuse.H0_H0 ;  /* 0x2000003aff3b7230 */ /* 0x100fe40000004100 */
[----:B------:R-:W-:Y:S01]  /*7d50*/  FMUL.FTZ R66, R62, R63 ;  /* 0x0000003f3e427220 */ /* 0x000fe20000410000 */
[----:B------:R-:W-:-:S02]  /*7d60*/  HADD2.F32 R60, -RZ, R58.H1_H1 ;  /* 0x3000003aff3c7230 */ /* 0x000fc40000004100 */
[----:B------:R-:W-:Y:S01]  /*7d70*/  FMUL.FTZ R63, R61, R63 ;  /* 0x0000003f3d3f7220 */ /* 0x000fe20000410000 */
[----:B------:R-:W-:Y:S01]  /*7d80*/  HADD2.F32 R141, -RZ, R141.H0_H0 ;  /* 0x2000008dff8d7230 */ /* 0x000fe20000004100 */
[----:B------:R-:W-:Y:S01]  /*7d90*/  F2FP.F16.E4M3.UNPACK_B R67, R49.H1 ;  /* 0x00000031ff43723e */ /* 0x000fe200030006ff */
[--C-:B------:R-:W-:Y:S01]  /*7da0*/  HADD2.F32 R58, -RZ, R140.reuse.H1_H1 ;  /* 0x3000008cff3a7230 */ /* 0x100fe20000004100 */
[----:B------:R-:W-:Y:S01]  /*7db0*/  F2FP.SATFINITE.E4M3.F32.PACK_AB_MERGE_C R41, R41, R40, R73 ;  /* 0x000000282929723e */ /* 0x000fe20004807049 */
[----:B------:R-:W-:Y:S02]  /*7dc0*/  HADD2.F32 R140, -RZ, R140.H0_H0 ;  /* 0x2000008cff8c7230 */ /* 0x000fe40000004100 */
[-C--:B------:R-:W-:Y:S01]  /*7dd0*/  FMUL.FTZ R64, R60, R141.reuse ;  /* 0x0000008d3c407220 */ /* 0x080fe20000410000 */
[----:B------:R-:W-:Y:S01]  /*7de0*/  FMUL.FTZ R141, R59, R141 ;  /* 0x0000008d3b8d7220 */ /* 0x000fe20000410000 */
[-C--:B------:R-:W-:Y:S01]  /*7df0*/  FFMA.FTZ R66, R61, R58.reuse, -R66 ;  /* 0x0000003a3d427223 */ /* 0x080fe20000010842 */
[----:B------:R-:W-:Y:S01]  /*7e00*/  FFMA.FTZ R63, R62, R58, R63 ;  /* 0x0000003a3e3f7223 */ /* 0x000fe2000001003f */
[-C--:B------:R-:W-:Y:S01]  /*7e10*/  FFMA.FTZ R58, R59, R140.reuse, -R64 ;  /* 0x0000008c3b3a7223 */ /* 0x080fe20000010840 */
[----:B------:R-:W-:Y:S01]  /*7e20*/  F2FP.F16.E4M3.UNPACK_B R61, R43.H1 ;  /* 0x0000002bff3d723e */ /* 0x000fe200030006ff */
[----:B------:R-:W-:Y:S01]  /*7e30*/  FFMA.FTZ R59, R60, R140, R141 ;  /* 0x0000008c3c3b7223 */ /* 0x000fe2000001008d */
[----:B------:R-:W-:Y:S01]  /*7e40*/  F2FP.F16.E4M3.UNPACK_B R60, R42.H1 ;  /* 0x0000002aff3c723e */ /* 0x000fe200030006ff */
[----:B------:R-:W-:Y:S01]  /*7e50*/  HADD2.F32 R69, -RZ, R67.H1_H1 ;  /* 0x30000043ff457230 */ /* 0x000fe20000004100 */
[----:B------:R-:W-:Y:S01]  /*7e60*/  F2FP.SATFINITE.E4M3.F32.PACK_AB_MERGE_C R72, R63, R66, RZ ;  /* 0x000000423f48723e */ /* 0x000fe200048070ff */
[--C-:B------:R-:W-:Y:S01]  /*7e70*/  HADD2.F32 R62, -RZ, R61.reuse.H0_H0 ;  /* 0x2000003dff3e7230 */ /* 0x100fe20000004100 */
[----:B------:R-:W-:Y:S01]  /*7e80*/  F2FP.F16.E4M3.UNPACK_B R66, R49 ;  /* 0x00000031ff42723e */ /* 0x000fe200020006ff */
[----:B------:R-:W-:Y:S01]  /*7e90*/  HADD2.F32 R61, -RZ, R61.H1_H1 ;  /* 0x3000003dff3d7230 */ /* 0x000fe20000004100 */
[-C--:B------:R-:W-:Y:S01]  /*7ea0*/  F2FP.F16.E4M3.UNPACK_B R63, R48.reuse ;  /* 0x00000030ff3f723e */ /* 0x080fe200020006ff */
[----:B------:R-:W-:Y:S01]  /*7eb0*/  HADD2.F32 R49, -RZ, R60.H1_H1 ;  /* 0x3000003cff317230 */ /* 0x000fe20000004100 */
[----:B------:R-:W-:Y:S01]  /*7ec0*/  F2FP.F16.E4M3.UNPACK_B R64, R48.H1 ;  /* 0x00000030ff40723e */ /* 0x000fe200030006ff */
[----:B------:R-:W-:-:S02]  /*7ed0*/  HADD2.F32 R68, -RZ, R66.H1_H1 ;  /* 0x30000042ff447230 */ /* 0x000fc40000004100 */
[-C--:B------:R-:W-:Y:S01]  /*7ee0*/  FMUL.FTZ R71, R61, R69.reuse ;  /* 0x000000453d477220 */ /* 0x080fe20000410000 */
[----:B------:R-:W-:Y:S02]  /*7ef0*/  HADD2.F32 R60, -RZ, R60.H0_H0 ;  /* 0x2000003cff3c7230 */ /* 0x000fe40000004100 */
[----:B------:R-:W-:Y:S01]  /*7f00*/  FMUL.FTZ R70, R62, R69 ;  /* 0x000000453e467220 */ /* 0x000fe20000410000 */
[----:B------:R-:W-:Y:S02]  /*7f10*/  HADD2.F32 R48, -RZ, R63.H1_H1 ;  /* 0x3000003fff307230 */ /* 0x000fe40000004100 */
[-C--:B------:R-:W-:Y:S01]  /*7f20*/  FMUL.FTZ R69, R49, R68.reuse ;  /* 0x0000004431457220 */ /* 0x080fe20000410000 */
[----:B------:R-:W-:Y:S01]  /*7f30*/  F2FP.F16.E4M3.UNPACK_B R43, R43 ;  /* 0x0000002bff2b723e */ /* 0x000fe200020006ff */
[C---:B------:R-:W-:Y:S01]  /*7f40*/  FMUL.FTZ R68, R60.reuse, R68 ;  /* 0x000000443c447220 */ /* 0x040fe20000410000 */
[----:B------:R-:W-:Y:S01]  /*7f50*/  F2FP.F16.E4M3.UNPACK_B R42, R42 ;  /* 0x0000002aff2a723e */ /* 0x000fe200020006ff */
[----:B------:R-:W-:Y:S01]  /*7f60*/  FFMA.FTZ R69, R60, R48, -R69 ;  /* 0x000000303c457223 */ /* 0x000fe20000010845 */
[----:B------:R-:W-:-:S02]  /*7f70*/  HADD2.F32 R65, -RZ, R64.H1_H1 ;  /* 0x30000040ff417230 */ /* 0x000fc40000004100 */
[----:B------:R-:W-:Y:S01]  /*7f80*/  FFMA.FTZ R68, R49, R48, R68 ;  /* 0x0000003031447223 */ /* 0x000fe20000010044 */
[--C-:B------:R-:W-:Y:S01]  /*7f90*/  HADD2.F32 R48, -RZ, R43.reuse.H0_H0 ;  /* 0x2000002bff307230 */ /* 0x100fe20000004100 */
[----:B------:R-:W-:Y:S01]  /*7fa0*/  F2FP.SATFINITE.E4M3.F32.PACK_AB_MERGE_C R40, R59, R58, R72 ;  /* 0x0000003a3b28723e */ /* 0x000fe20004807048 */
[----:B------:R-:W-:Y:S02]  /*7fb0*/  HADD2.F32 R49, -RZ, R43.H1_H1 ;  /* 0x3000002bff317230 */ /* 0x000fe40000004100 */
[-C--:B------:R-:W-:Y:S01]  /*7fc0*/  FFMA.FTZ R71, R62, R65.reuse, -R71 ;  /* 0x000000413e477223 */ /* 0x080fe20000010847 */
[--C-:B------:R-:W-:Y:S02]  /*7fd0*/  HADD2.F32 R43, -RZ, R42.reuse.H0_H0 ;  /* 0x2000002aff2b7230 */ /* 0x100fe40000004100 */
[----:B------:R-:W-:Y:S01]  /*7fe0*/  FFMA.FTZ R70, R61, R65, R70 ;  /* 0x000000413d467223 */ /* 0x000fe20000010046 */
[----:B------:R-:W-:Y:S01]  /*7ff0*/  HADD2.F32 R67, -RZ, R67.H0_H0 ;  /* 0x20000043ff437230 */ /* 0x000fe20000004100 */
[----:B------:R-:W-:Y:S01]  /*8000*/  F2FP.SATFINITE.E4M3.F32.PACK_AB_MERGE_C R68, R68, R69, RZ ;  /* 0x000000454444723e */ /* 0x000fe200048070ff */
[----:B------:R-:W-:-:S02]  /*8010*/  HADD2.F32 R42, -RZ, R42.H1_H1 ;  /* 0x3000002aff2a7230 */ /* 0x000fc40000004100 */
[----:B------:R-:W-:Y:S02]  /*8020*/  HADD2.F32 R66, -RZ, R66.H0_H0 ;  /* 0x20000042ff427230 */ /* 0x000fe40000004100 */
[-C--:B------:R-:W-:Y:S01]  /*8030*/  FMUL.FTZ R65, R49, R67.reuse ;  /* 0x0000004331417220 */ /* 0x080fe20000410000 */
[----:B------:R-:W-:Y:S02]  /*8040*/  HADD2.F32 R64, -RZ, R64.H0_H0 ;  /* 0x20000040ff407230 */ /* 0x000fe40000004100 */
[----:B------:R-:W-:Y:S01]  /*8050*/  FMUL.FTZ R62, R48, R67 ;  /* 0x00000043303e7220 */ /* 0x000fe20000410000 */
[----:B------:R-:W-:Y:S02]  /*8060*/  HADD2.F32 R63, -RZ, R63.H0_H0 ;  /* 0x2000003fff3f7230 */ /* 0x000fe40000004100 */
[-C--:B------:R-:W-:Y:S01]  /*8070*/  FMUL.FTZ R60, R42, R66.reuse ;  /* 0x000000422a3c7220 */ /* 0x080fe20000410000 */
[----:B------:R-:W-:Y:S01]  /*8080*/  FMUL.FTZ R61, R43, R66 ;  /* 0x000000422b3d7220 */ /* 0x000fe20000410000 */
[-C--:B------:R-:W-:Y:S01]  /*8090*/  FFMA.FTZ R65, R48, R64.reuse, -R65 ;  /* 0x0000004030417223 */ /* 0x080fe20000010841 */
[----:B------:R-:W-:Y:S01]  /*80a0*/  FFMA.FTZ R62, R49, R64, R62 ;  /* 0x00000040313e7223 */ /* 0x000fe2000001003e */
[-C--:B------:R-:W-:Y:S01]  /*80b0*/  FFMA.FTZ R60, R43, R63.reuse, -R60 ;  /* 0x0000003f2b3c7223 */ /* 0x080fe2000001083c */
[----:B------:R-:W-:Y:S01]  /*80c0*/  FFMA.FTZ R61, R42, R63, R61 ;  /* 0x0000003f2a3d7223 */ /* 0x000fe2000001003d */
[----:B------:R-:W-:-:S04]  /*80d0*/  F2FP.SATFINITE.E4M3.F32.PACK_AB_MERGE_C R70, R70, R71, RZ ;  /* 0x000000474646723e */ /* 0x000fc800048070ff */
[----:B------:R-:W-:Y:S02]  /*80e0*/  F2FP.SATFINITE.E4M3.F32.PACK_AB_MERGE_C R42, R61, R60, R68 ;  /* 0x0000003c3d2a723e */ /* 0x000fe40004807044 */
[----:B------:R-:W-:-:S07]  /*80f0*/  F2FP.SATFINITE.E4M3.F32.PACK_AB_MERGE_C R43, R62, R65, R70 ;  /* 0x000000413e2b723e */ /* 0x000fce0004807046 */
.L_x_385:
[----:B------:R-:W-:Y:S05]  /*8100*/  BSYNC B2 ;  /* 0x0000000000027941 */ /* 0x000fea0003800000 */
.L_x_384:
[----:B-1----:R0:W-:Y:S02]  /*8110*/  STG.E.128 desc[UR54][R44.64+0x60], R40 ;  /* 0x000060282c007986 */ /* 0x0021e4000c101d36 */
.L_x_383:
[----:B------:R-:W-:Y:S05]  /*8120*/  BSYNC B1 ;  /* 0x0000000000017941 */ /* 0x000fea0003800000 */
.L_x_382:
        /* <DEDUP_REMOVED lines=9> */
[----:B------:R-:W-:Y:S02]  /*81c0*/  LOP3.LUT R48, R55, 0xff0000ff, RZ, 0xc0, !PT ;  /* 0xff0000ff37307812 */ /* 0x000fe400078ec0ff */
[----:B------:R-:W-:Y:S01]  /*81d0*/  SHF.R.U32.HI R56, RZ, 0x10, R55 ;  /* 0x00000010ff387819 */ /* 0x000fe20000011637 */
[----:B------:R-:W-:Y:S01]  /*81e0*/  IMAD.SHL.U32 R49, R49, 0x100, RZ ;  /* 0x0000010031317824 */ /* 0x000fe200078e00ff */
[--C-:B------:R-:W-:Y:S02]  /*81f0*/  SHF.R.U32.HI R55, RZ, 0x8, R57.reuse ;  /* 0x00000008ff377819 */ /* 0x100fe40000011639 */
[----:B------:R-:W-:Y:S02]  /*8200*/  LOP3.LUT R54, R57, 0xff0000ff, RZ, 0xc0, !PT ;  /* 0xff0000ff39367812 */ /* 0x000fe400078ec0ff */
[----:B------:R-:W-:Y:S01]  /*8210*/  SHF.R.U32.HI R58, RZ, 0x10, R57 ;  /* 0x00000010ff3a7819 */ /* 0x000fe20000011639 */
[----:B------:R-:W-:Y:S01]  /*8220*/  IMAD.SHL.U32 R55, R55, 0x100, RZ ;  /* 0x0000010037377824 */ /* 0x000fe200078e00ff */
[----:B------:R-:W-:Y:S01]  /*8230*/  LOP3.LUT R48, R48, 0xff00, R49, 0xf8, !PT ;  /* 0x0000ff0030307812 */ /* 0x000fe200078ef831 */
[----:B------:R-:W-:Y:S01]  /*8240*/  IMAD.U32 R49, R56, 0x10000, RZ ;  /* 0x0001000038317824 */ /* 0x000fe200078e00ff */
[----:B------:R-:W-:-:S02]  /*8250*/  SHF.L.U32 R58, R58, 0x10, RZ ;  /* 0x000000103a3a7819 */ /* 0x000fc400000006ff */
[----:B------:R-:W-:Y:S02]  /*8260*/  LOP3.LUT R55, R54, 0xff00, R55, 0xf8, !PT ;  /* 0x0000ff0036377812 */ /* 0x000fe400078ef837 */
[----:B------:R-:W-:Y:S02]  /*8270*/  F2FP.F16.E4M3.UNPACK_B R40, R41 ;  /* 0x00000029ff28723e */ /* 0x000fe400020006ff */
[----:B------:R-:W-:Y:S02]  /*8280*/  F2FP.F16.E4M3.UNPACK_B R54, R91.H1 ;  /* 0x0000005bff36723e */ /* 0x000fe400030006ff */
[----:B------:R-:W-:Y:S01]  /*8290*/  LOP3.LUT R56, R48, 0xff0000, R49, 0xf8, !PT ;  /* 0x00ff000030387812 */ /* 0x000fe200078ef831 */
[----:B------:R-:W-:Y:S01]  /*82a0*/  HADD2.F32 R48, -RZ, R40.H1_H1 ;  /* 0x30000028ff307230 */ /* 0x000fe20000004100 */
[----:B------:R-:W-:Y:S01]  /*82b0*/  LOP3.LUT R60, R55, 0xff0000, R58, 0xf8, !PT ;  /* 0x00ff0000373c7812 */ /* 0x000fe200078ef83a */
[----:B------:R-:W-:Y:S01]  /*82c0*/  HADD2.F32 R59, -RZ, R54.H0_H0 ;  /* 0x20000036ff3b7230 */ /* 0x000fe20000004100 */
[----:B------:R-:W-:Y:S01]  /*82d0*/  F2FP.F16.E4M3.UNPACK_B R55, R90.H1 ;  /* 0x0000005aff37723e */ /* 0x000fe200030006ff */
[----:B------:R-:W-:Y:S01]  /*82e0*/  HADD2.F32 R40, -RZ, R40.H0_H0 ;  /* 0x20000028ff287230 */ /* 0x000fe20000004100 */
[----:B------:R-:W-:Y:S01]  /*82f0*/  F2FP.F16.E4M3.UNPACK_B R41, R41.H1 ;  /* 0x00000029ff29723e */ /* 0x000fe200030006ff */
[----:B------:R-:W-:-:S02]  /*8300*/  HADD2.F32 R58, -RZ, R54.H1_H1 ;  /* 0x30000036ff3a7230 */ /* 0x000fc40000004100 */
[----:B------:R-:W-:Y:S01]  /*8310*/  FMUL.FTZ R61, R48, R59 ;  /* 0x0000003b303d7220 */ /* 0x000fe20000410000 */
[----:B------:R-:W-:Y:S01]  /*8320*/  HADD2.F32 R57, -RZ, R55.H0_H0 ;  /* 0x20000037ff397230 */ /* 0x000fe20000004100 */
[----:B------:R-:W-:Y:S01]  /*8330*/  F2FP.F16.E4M3.UNPACK_B R91, R91 ;  /* 0x0000005bff5b723e */ /* 0x000fe200020006ff */
[--C-:B------:R-:W-:Y:S01]  /*8340*/  HADD2.F32 R54, -RZ, R41.reuse.H1_H1 ;  /* 0x30000029ff367230 */ /* 0x100fe20000004100 */
[----:B------:R-:W-:Y:S01]  /*8350*/  F2FP.F16.E4M3.UNPACK_B R90, R90 ;  /* 0x0000005aff5a723e */ /* 0x000fe200020006ff */
[----:B------:R-:W-:Y:S02]  /*8360*/  HADD2.F32 R49, -RZ, R41.H0_H0 ;  /* 0x20000029ff317230 */ /* 0x000fe40000004100 */
[----:B------:R-:W-:Y:S01]  /*8370*/  FMUL.FTZ R41, R40, R59 ;  /* 0x0000003b28297220 */ /* 0x000fe20000410000 */
[----:B------:R-:W-:Y:S02]  /*8380*/  HADD2.F32 R55, -RZ, R55.H1_H1 ;  /* 0x30000037ff377230 */ /* 0x000fe40000004100 */
[-C--:B------:R-:W-:Y:S01]  /*8390*/  FMUL.FTZ R62, R54, R58.reuse ;  /* 0x0000003a363e7220 */ /* 0x080fe20000410000 */
[-C--:B------:R-:W-:Y:S01]  /*83a0*/  FFMA.FTZ R40, R40, R57.reuse, -R61 ;  /* 0x0000003928287223 */ /* 0x080fe2000001083d */
[----:B------:R-:W-:Y:S01]  /*83b0*/  FFMA.FTZ R41, R48, R57, R41 ;  /* 0x0000003930297223 */ /* 0x000fe20000010029 */
[C---:B------:R-:W-:Y:S01]  /*83c0*/  FMUL.FTZ R59, R49.reuse, R58 ;  /* 0x0000003a313b7220 */ /* 0x040fe20000410000 */
[----:B------:R-:W-:Y:S01]  /*83d0*/  F2FP.F16.E4M3.UNPACK_B R48, R47.H1 ;  /* 0x0000002fff30723e */ /* 0x000fe200030006ff */
[----:B------:R-:W-:Y:S01]  /*83e0*/  FFMA.FTZ R61, R49, R55, -R62 ;  /* 0x00000037313d7223 */ /* 0x000fe2000001083e */
[----:B------:R-:W-:Y:S01]  /*83f0*/  F2FP.F16.E4M3.UNPACK_B R47, R47 ;  /* 0x0000002fff2f723e */ /* 0x000fe200020006ff */
[----:B------:R-:W-:Y:S01]  /*8400*/  FFMA.FTZ R64, R54, R55, R59 ;  /* 0x0000003736407223 */ /* 0x000fe2000001003b */
[----:B------:R-:W-:-:S02]  /*8410*/  HADD2.F32 R57, -RZ, R91.H1_H1 ;  /* 0x3000005bff397230 */ /* 0x000fc40000004100 */
[--C-:B------:R-:W-:Y:S02]  /*8420*/  HADD2.F32 R49, -RZ, R48.reuse.H0_H0 ;  /* 0x20000030ff317230 */ /* 0x100fe40000004100 */
[----:B------:R-:W-:Y:S01]  /*8430*/  HADD2.F32 R54, -RZ, R48.H1_H1 ;  /* 0x30000030ff367230 */ /* 0x000fe20000004100 */
[----:B------:R-:W-:Y:S01]  /*8440*/  F2FP.SATFINITE.E4M3.F32.PACK_AB_MERGE_C R69, R64, R61, RZ ;  /* 0x0000003d4045723e */ /* 0x000fe200048070ff */
[----:B------:R-:W-:Y:S02]  /*8450*/  HADD2.F32 R48, -RZ, R47.H0_H0 ;  /* 0x2000002fff307230 */ /* 0x000fe40000004100 */
[-C--:B------:R-:W-:Y:S01]  /*8460*/  FMUL.FTZ R59, R49, R57.reuse ;  /* 0x00000039313b7220 */ /* 0x080fe20000410000 */
[----:B------:R-:W-:Y:S02]  /*8470*/  HADD2.F32 R91, -RZ, R91.H0_H0 ;  /* 0x2000005bff5b7230 */ /* 0x000fe40000004100 */
[----:B------:R-:W-:Y:S01]  /*8480*/  FMUL.FTZ R62, R54, R57 ;  /* 0x00000039363e7220 */ /* 0x000fe20000410000 */
[----:B------:R-:W-:Y:S01]  /*8490*/  HADD2.F32 R47, -RZ, R47.H1_H1 ;  /* 0x3000002fff2f7230 */ /* 0x000fe20000004100 */
[----:B------:R-:W-:Y:S01]  /*84a0*/  F2FP.SATFINITE.E4M3.F32.PACK_AB_MERGE_C R41, R41, R40, R69 ;  /* 0x000000282929723e */ /* 0x000fe20004807045 */
[----:B------:R-:W-:-:S02]  /*84b0*/  HADD2.F32 R55, -RZ, R90.H1_H1 ;  /* 0x3000005aff377230 */ /* 0x000fc40000004100 */
[-C--:B------:R-:W-:Y:S01]  /*84c0*/  FMUL.FTZ R58, R48, R91.reuse ;  /* 0x0000005b303a7220 */ /* 0x080fe20000410000 */
[----:B------:R-:W-:Y:S02]  /*84d0*/  HADD2.F32 R90, -RZ, R90.H0_H0 ;  /* 0x2000005aff5a7230 */ /* 0x000fe40000004100 */
[----:B------:R-:W-:Y:S01]  /*84e0*/  FMUL.FTZ R57, R47, R91 ;  /* 0x0000005b2f397220 */ /* 0x000fe20000410000 */
[-C--:B------:R-:W-:Y:S01]  /*84f0*/  FFMA.FTZ R49, R49, R55.reuse, -R62 ;  /* 0x0000003731317223 */ /* 0x080fe2000001083e */
[----:B------:R-:W-:Y:S02]  /*8500*/  FFMA.FTZ R54, R54, R55, R59 ;  /* 0x0000003736367223 */ /* 0x000fe4000001003b */
[-C--:B------:R-:W-:Y:S01]  /*8510*/  FFMA.FTZ R62, R48, R90.reuse, -R57 ;  /* 0x0000005a303e7223 */ /* 0x080fe20000010839 */
[----:B------:R-:W-:Y:S01]  /*8520*/  FFMA.FTZ R63, R47, R90, R58 ;  /* 0x0000005a2f3f7223 */ /* 0x000fe2000001003a */
[----:B------:R-:W-:Y:S02]  /*8530*/  F2FP.F16.E4M3.UNPACK_B R48, R43.H1 ;  /* 0x0000002bff30723e */ /* 0x000fe400030006ff */
[----:B------:R-:W-:-:S02]  /*8540*/  F2FP.F16.E4M3.UNPACK_B R58, R60.H1 ;  /* 0x0000003cff3a723e */ /* 0x000fc400030006ff */
[----:B------:R-:W-:Y:S01]  /*8550*/  F2FP.SATFINITE.E4M3.F32.PACK_AB_MERGE_C R67, R54, R49, RZ ;  /* 0x000000313643723e */ /* 0x000fe200048070ff */
[----:B------:R-:W-:Y:S01]  /*8560*/  HADD2.F32 R54, -RZ, R48.H1_H1 ;  /* 0x30000030ff367230 */ /* 0x000fe20000004100 */
[----:B------:R-:W-:Y:S01]  /*8570*/  F2FP.F16.E4M3.UNPACK_B R55, R56.H1 ;  /* 0x00000038ff37723e */ /* 0x000fe200030006ff */
[----:B------:R-:W-:Y:S01]  /*8580*/  HADD2.F32 R61, -RZ, R58.H1_H1 ;  /* 0x3000003aff3d7230 */ /* 0x000fe20000004100 */
[----:B------:R-:W-:Y:S01]  /*8590*/  F2FP.F16.E4M3.UNPACK_B R47, R42.H1 ;  /* 0x0000002aff2f723e */ /* 0x000fe200030006ff */
[----:B------:R-:W-:Y:S01]  /*85a0*/  HADD2.F32 R49, -RZ, R48.H0_H0 ;  /* 0x20000030ff317230 */ /* 0x000fe20000004100 */
[----:B------:R-:W-:Y:S01]  /*85b0*/  F2FP.F16.E4M3.UNPACK_B R60, R60 ;  /* 0x0000003cff3c723e */ /* 0x000fe200020006ff */
[----:B------:R-:W-:Y:S01]  /*85c0*/  HADD2.F32 R57, -RZ, R55.H1_H1 ;  /* 0x30000037ff397230 */ /* 0x000fe20000004100 */
[----:B------:R-:W-:Y:S01]  /*85d0*/  F2FP.F16.E4M3.UNPACK_B R56, R56 ;  /* 0x00000038ff38723e */ /* 0x000fe200020006ff */
[----:B------:R-:W-:Y:S02]  /*85e0*/  HADD2.F32 R48, -RZ, R47.H1_H1 ;  /* 0x3000002fff307230 */ /* 0x000fe40000004100 */
[----:B------:R-:W-:Y:S01]  /*85f0*/  FMUL.FTZ R64, R54, R61 ;  /* 0x0000003d36407220 */ /* 0x000fe20000410000 */
[----:B------:R-:W-:-:S02]  /*8600*/  HADD2.F32 R59, -RZ, R60.H1_H1 ;  /* 0x3000003cff3b7230 */ /* 0x000fc40000004100 */
[C---:B------:R-:W-:Y:S01]  /*8610*/  FMUL.FTZ R65, R49.reuse, R61 ;  /* 0x0000003d31417220 */ /* 0x040fe20000410000 */
[----:B------:R-:W-:Y:S02]  /*8620*/  HADD2.F32 R47, -RZ, R47.H0_H0 ;  /* 0x2000002fff2f7230 */ /* 0x000fe40000004100 */
[----:B------:R-:W-:Y:S01]  /*8630*/  FFMA.FTZ R61, R49, R57, -R64 ;  /* 0x00000039313d7223 */ /* 0x000fe20000010840 */
[----:B------:R-:W-:Y:S02]  /*8640*/  HADD2.F32 R49, -RZ, R56.H1_H1 ;  /* 0x30000038ff317230 */ /* 0x000fe40000004100 */
[----:B------:R-:W-:Y:S01]  /*8650*/  FMUL.FTZ R64, R48, R59 ;  /* 0x0000003b30407220 */ /* 0x000fe20000410000 */
[----:B------:R-:W-:Y:S01]  /*8660*/  F2FP.F16.E4M3.UNPACK_B R43, R43 ;  /* 0x0000002bff2b723e */ /* 0x000fe200020006ff */
[C---:B------:R-:W-:Y:S01]  /*8670*/  FMUL.FTZ R59, R47.reuse, R59 ;  /* 0x0000003b2f3b7220 */ /* 0x040fe20000410000 */
[----:B------:R-:W-:Y:S01]  /*8680*/  F2FP.F16.E4M3.UNPACK_B R42, R42 ;  /* 0x0000002aff2a723e */ /* 0x000fe200020006ff */
[----:B------:R-:W-:Y:S01]  /*8690*/  FFMA.FTZ R64, R47, R49, -R64 ;  /* 0x000000312f407223 */ /* 0x000fe20000010840 */
[----:B------:R-:W-:-:S02]  /*86a0*/  HADD2.F32 R58, -RZ, R58.H0_H0 ;  /* 0x2000003aff3a7230 */ /* 0x000fc40000004100 */
[----:B------:R-:W-:Y:S01]  /*86b0*/  FFMA.FTZ R59, R48, R49, R59 ;  /* 0x00000031303b7223 */ /* 0x000fe2000001003b */
[--C-:B------:R-:W-:Y:S02]  /*86c0*/  HADD2.F32 R47, -RZ, R43.reuse.H0_H0 ;  /* 0x2000002bff2f7230 */ /* 0x100fe40000004100 */
[----:B------:R-:W-:Y:S01]  /*86d0*/  FFMA.FTZ R68, R54, R57, R65 ;  /* 0x0000003936447223 */ /* 0x000fe20000010041 */
[----:B------:R-:W-:Y:S01]  /*86e0*/  HADD2.F32 R48, -RZ, R43.H1_H1 ;  /* 0x3000002bff307230 */ /* 0x000fe20000004100 */
[----:B------:R-:W-:Y:S01]  /*86f0*/  F2FP.SATFINITE.E4M3.F32.PACK_AB_MERGE_C R40, R63, R62, R67 ;  /* 0x0000003e3f28723e */ /* 0x000fe20004807043 */
[--C-:B------:R-:W-:Y:S02]  /*8700*/  HADD2.F32 R43, -RZ, R42.reuse.H0_H0 ;  /* 0x2000002aff2b7230 */ /* 0x100fe40000004100 */
[-C--:B------:R-:W-:Y:S01]  /*8710*/  FMUL.FTZ R57, R47, R58.reuse ;  /* 0x0000003a2f397220 */ /* 0x080fe20000410000 */
[----:B------:R-:W-:Y:S02]  /*8720*/  HADD2.F32 R42, -RZ, R42.H1_H1 ;  /* 0x3000002aff2a7230 */ /* 0x000fe40000004100 */
[----:B------:R-:W-:Y:S01]  /*8730*/  FMUL.FTZ R66, R48, R58 ;  /* 0x0000003a30427220 */ /* 0x000fe20000410000 */
[----:B------:R-:W-:Y:S01]  /*8740*/  HADD2.F32 R60, -RZ, R60.H0_H0 ;  /* 0x2000003cff3c7230 */ /* 0x000fe20000004100 */
[----:B------:R-:W-:Y:S01]  /*8750*/  F2FP.SATFINITE.E4M3.F32.PACK_AB_MERGE_C R59, R59, R64, RZ ;  /* 0x000000403b3b723e */ /* 0x000fe200048070ff */
[----:B------:R-:W-:Y:S01]  /*8760*/  HADD2.F32 R55, -RZ, R55.H0_H0 ;  /* 0x20000037ff377230 */ /* 0x000fe20000004100 */
[----:B------:R-:W-:Y:S01]  /*8770*/  F2FP.SATFINITE.E4M3.F32.PACK_AB_MERGE_C R61, R68, R61, RZ ;  /* 0x0000003d443d723e */ /* 0x000fe200048070ff */
[----:B------:R-:W-:-:S02]  /*8780*/  HADD2.F32 R56, -RZ, R56.H0_H0 ;  /* 0x20000038ff387230 */ /* 0x000fc40000004100 */
[-C--:B------:R-:W-:Y:S01]  /*8790*/  FMUL.FTZ R54, R42, R60.reuse ;  /* 0x0000003c2a367220 */ /* 0x080fe20000410000 */
[----:B------:R-:W-:Y:S01]  /*87a0*/  FMUL.FTZ R49, R43, R60 ;  /* 0x0000003c2b317220 */ /* 0x000fe20000410000 */
[-C--:B------:R-:W-:Y:S01]  /*87b0*/  FFMA.FTZ R66, R47, R55.reuse, -R66 ;  /* 0x000000372f427223 */ /* 0x080fe20000010842 */
[----:B------:R-:W-:Y:S01]  /*87c0*/  FFMA.FTZ R57, R48, R55, R57 ;  /* 0x0000003730397223 */ /* 0x000fe20000010039 */
[-C--:B------:R-:W-:Y:S01]  /*87d0*/  FFMA.FTZ R54, R43, R56.reuse, -R54 ;  /* 0x000000382b367223 */ /* 0x080fe20000010836 */
[----:B------:R-:W-:-:S03]  /*87e0*/  FFMA.FTZ R49, R42, R56, R49 ;  /* 0x000000382a317223 */ /* 0x000fc60000010031 */
[----:B------:R-:W-:Y:S02]  /*87f0*/  F2FP.SATFINITE.E4M3.F32.PACK_AB_MERGE_C R43, R57, R66, R61 ;  /* 0x00000042392b723e */ /* 0x000fe4000480703d */
[----:B------:R-:W-:-:S07]  /*8800*/  F2FP.SATFINITE.E4M3.F32.PACK_AB_MERGE_C R42, R49, R54, R59 ;  /* 0x00000036312a723e */ /* 0x000fce000480703b */
.L_x_389:
[----:B------:R-:W-:Y:S05]  /*8810*/  BSYNC B2 ;  /* 0x0000000000027941 */ /* 0x000fea0003800000 */
.L_x_388:
[----:B-1----:R0:W-:Y:S02]  /*8820*/  STG.E.128 desc[UR54][R44.64+0x80], R40 ;  /* 0x000080282c007986 */ /* 0x0021e4000c101d36 */
.L_x_387:
[----:B------:R-:W-:Y:S05]  /*8830*/  BSYNC B1 ;  /* 0x0000000000017941 */ /* 0x000fea0003800000 */
.L_x_386:
[----:B------:R-:W-:-:S13]  /*8840*/  ISETP.NE.AND P3, PT, R39, RZ, PT ;  /* 0x000000ff2700720c */ /* 0x000fda0003f65270 */
        /* <DEDUP_REMOVED lines=8> */
[----:B------:R-:W-:Y:S01]  /*88d0*/  SHF.R.U32.HI R54, RZ, 0x10, R51 ;  /* 0x00000010ff367819 */ /* 0x000fe20000011633 */
[----:B------:R-:W-:Y:S01]  /*88e0*/  IMAD.SHL.U32 R47, R47, 0x100, RZ ;  /* 0x000001002f2f7824 */ /* 0x000fe200078e00ff */
[----:B------:R-:W-:Y:S01]  /*88f0*/  LOP3.LUT R48, R51, 0xff0000ff, RZ, 0xc0, !PT ;  /* 0xff0000ff33307812 */ /* 0x000fe200078ec0ff */
[----:B------:R-:W-:Y:S01]  /*8900*/  IMAD.SHL.U32 R49, R49, 0x100, RZ ;  /* 0x0000010031317824 */ /* 0x000fe200078e00ff */
[----:B------:R-:W-:Y:S02]  /*8910*/  LOP3.LUT R50, R53, 0xff0000ff, RZ, 0xc0, !PT ;  /* 0xff0000ff35327812 */ /* 0x000fe400078ec0ff */
[----:B------:R-:W-:-:S02]  /*8920*/  SHF.R.U32.HI R52, RZ, 0x10, R53 ;  /* 0x00000010ff347819 */ /* 0x000fc40000011635 */
[----:B------:R-:W-:Y:S01]  /*8930*/  LOP3.LUT R48, R48, 0xff00, R47, 0xf8, !PT ;  /* 0x0000ff0030307812 */ /* 0x000fe200078ef82f */
[----:B------:R-:W-:Y:S01]  /*8940*/  IMAD.U32 R47, R54, 0x10000, RZ ;  /* 0x00010000362f7824 */ /* 0x000fe200078e00ff */
[----:B------:R-:W-:Y:S02]  /*8950*/  LOP3.LUT R51, R50, 0xff00, R49, 0xf8, !PT ;  /* 0x0000ff0032337812 */ /* 0x000fe400078ef831 */
[----:B------:R-:W-:Y:S02]  /*8960*/  SHF.L.U32 R50, R52, 0x10, RZ ;  /* 0x0000001034327819 */ /* 0x000fe400000006ff */
[----:B------:R-:W-:Y:S02]  /*8970*/  F2FP.F16.E4M3.UNPACK_B R40, R41 ;  /* 0x00000029ff28723e */ /* 0x000fe400020006ff */
[----:B------:R-:W-:Y:S02]  /*8980*/  F2FP.F16.E4M3.UNPACK_B R49, R89.H1 ;  /* 0x00000059ff31723e */ /* 0x000fe400030006ff */
[----:B------:R-:W-:Y:S01]  /*8990*/  LOP3.LUT R52, R48, 0xff0000, R47, 0xf8, !PT ;  /* 0x00ff000030347812 */ /* 0x000fe200078ef82f */
[--C-:B------:R-:W-:Y:S01]  /*89a0*/  HADD2.F32 R47, -RZ, R40.reuse.H1_H1 ;  /* 0x30000028ff2f7230 */ /* 0x100fe20000004100 */
[----:B------:R-:W-:Y:S01]  /*89b0*/  LOP3.LUT R55, R51, 0xff0000, R50, 0xf8, !PT ;  /* 0x00ff000033377812 */ /* 0x000fe200078ef832 */
[--C-:B------:R-:W-:Y:S01]  /*89c0*/  HADD2.F32 R53, -RZ, R49.reuse.H0_H0 ;  /* 0x20000031ff357230 */ /* 0x100fe20000004100 */
[----:B------:R-:W-:Y:S01]  /*89d0*/  F2FP.F16.E4M3.UNPACK_B R50, R88.H1 ;  /* 0x00000058ff32723e */ /* 0x000fe200030006ff */
[----:B------:R-:W-:Y:S01]  /*89e0*/  HADD2.F32 R40, -RZ, R40.H0_H0 ;  /* 0x20000028ff287230 */ /* 0x000fe20000004100 */
[----:B------:R-:W-:Y:S01]  /*89f0*/  F2FP.F16.E4M3.UNPACK_B R41, R41.H1 ;  /* 0x00000029ff29723e */ /* 0x000fe200030006ff */
[----:B------:R-:W-:-:S02]  /*8a00*/  HADD2.F32 R54, -RZ, R49.H1_H1 ;  /* 0x30000031ff367230 */ /* 0x000fc40000004100 */
[CC--:B------:R-:W-:Y:S01]  /*8a10*/  FMUL.FTZ R57, R47.reuse, R53.reuse ;  /* 0x000000352f397220 */ /* 0x0c0fe20000410000 */
[--C-:B------:R-:W-:Y:S02]  /*8a20*/  HADD2.F32 R51, -RZ, R50.reuse.H0_H0 ;  /* 0x20000032ff337230 */ /* 0x100fe40000004100 */
[----:B------:R-:W-:Y:S01]  /*8a30*/  FMUL.FTZ R56, R40, R53 ;  /* 0x0000003528387220 */ /* 0x000fe20000410000 */
[--C-:B------:R-:W-:Y:S01]  /*8a40*/  HADD2.F32 R49, -RZ, R41.reuse.H1_H1 ;  /* 0x30000029ff317230 */ /* 0x100fe20000004100 */
[----:B------:R-:W-:Y:S01]  /*8a50*/  F2FP.F16.E4M3.UNPACK_B R89, R89 ;  /* 0x00000059ff59723e */ /* 0x000fe200020006ff */
[----:B------:R-:W-:Y:S02]  /*8a60*/  HADD2.F32 R48, -RZ, R41.H0_H0 ;  /* 0x20000029ff307230 */ /* 0x000fe40000004100 */
[-C--:B------:R-:W-:Y:S01]  /*8a70*/  FFMA.FTZ R41, R47, R51.reuse, R56 ;  /* 0x000000332f297223 */ /* 0x080fe20000010038 */
[----:B------:R-:W-:Y:S02]  /*8a80*/  HADD2.F32 R50, -RZ, R50.H1_H1 ;  /* 0x30000032ff327230 */ /* 0x000fe40000004100 */
[C---:B------:R-:W-:Y:S01]  /*8a90*/  FMUL.FTZ R53, R49.reuse, R54 ;  /* 0x0000003631357220 */ /* 0x040fe20000410000 */
[----:B------:R-:W-:Y:S01]  /*8aa0*/  F2FP.F16.E4M3.UNPACK_B R47, R46.H1 ;  /* 0x0000002eff2f723e */ /* 0x000fe200030006ff */
[----:B------:R-:W-:Y:S01]  /*8ab0*/  FMUL.FTZ R54, R48, R54 ;  /* 0x0000003630367220 */ /* 0x000fe20000410000 */
[----:B------:R-:W-:Y:S01]  /*8ac0*/  FFMA.FTZ R40, R40, R51, -R57 ;  /* 0x0000003328287223 */ /* 0x000fe20000010839 */
[----:B------:R-:W-:Y:S01]  /*8ad0*/  FFMA.FTZ R58, R48, R50, -R53 ;  /* 0x00000032303a7223 */ /* 0x000fe20000010835 */
[----:B------:R-:W-:Y:S01]  /*8ae0*/  F2FP.F16.E4M3.UNPACK_B R46, R46 ;  /* 0x0000002eff2e723e */ /* 0x000fe200020006ff */
[----:B------:R-:W-:Y:S01]  /*8af0*/  FFMA.FTZ R59, R49, R50, R54 ;  /* 0x00000032313b7223 */ /* 0x000fe20000010036 */
[----:B------:R-:W-:Y:S01]  /*8b00*/  F2FP.F16.E4M3.UNPACK_B R88, R88 ;  /* 0x00000058ff58723e */ /* 0x000fe200020006ff */
[----:B------:R-:W-:-:S02]  /*8b10*/  HADD2.F32 R51, -RZ, R89.H1_H1 ;  /* 0x30000059ff337230 */ /* 0x000fc40000004100 */
[--C-:B------:R-:W-:Y:S01]  /*8b20*/  HADD2.F32 R48, -RZ, R47.reuse.H0_H0 ;  /* 0x2000002fff307230 */ /* 0x100fe20000004100 */
[----:B------:R-:W-:Y:S01]  /*8b30*/  F2FP.SATFINITE.E4M3.F32.PACK_AB_MERGE_C R61, R59, R58, RZ ;  /* 0x0000003a3b3d723e */ /* 0x000fe200048070ff */
[----:B------:R-:W-:Y:S02]  /*8b40*/  HADD2.F32 R49, -RZ, R47.H1_H1 ;  /* 0x3000002fff317230 */ /* 0x000fe40000004100 */
[----:B------:R-:W-:Y:S02]  /*8b50*/  HADD2.F32 R47, -RZ, R46.H0_H0 ;  /* 0x2000002eff2f7230 */ /* 0x000fe40000004100 */
[-C--:B------:R-:W-:Y:S01]  /*8b60*/  FMUL.FTZ R56, R48, R51.reuse ;  /* 0x0000003330387220 */ /* 0x080fe20000410000 */
[----:B------:R-:W-:Y:S02]  /*8b70*/  HADD2.F32 R50, -RZ, R88.H1_H1 ;  /* 0x30000058ff327230 */ /* 0x000fe40000004100 */
[----:B------:R-:W-:Y:S01]  /*8b80*/  FMUL.FTZ R53, R49, R51 ;  /* 0x0000003331357220 */ /* 0x000fe20000410000 */
[----:B------:R-:W-:Y:S01]  /*8b90*/  HADD2.F32 R89, -RZ, R89.H0_H0 ;  /* 0x20000059ff597230 */ /* 0x000fe20000004100 */
[----:B------:R-:W-:Y:S01]  /*8ba0*/  F2FP.SATFINITE.E4M3.F32.PACK_AB_MERGE_C R41, R41, R40, R61 ;  /* 0x000000282929723e */ /* 0x000fe2000480703d */
[----:B------:R-:W-:-:S02]  /*8bb0*/  HADD2.F32 R46, -RZ, R46.H1_H1 ;  /* 0x3000002eff2e7230 */ /* 0x000fc40000004100 */
[-C--:B------:R-:W-:Y:S01]  /*8bc0*/  FFMA.FTZ R53, R48, R50.reuse, -R53 ;  /* 0x0000003230357223 */ /* 0x080fe20000010835 */
[----:B------:R-:W-:Y:S02]  /*8bd0*/  HADD2.F32 R88, -RZ, R88.H0_H0 ;  /* 0x20000058ff587230 */ /* 0x000fe40000004100 */
[----:B------:R-:W-:Y:S01]  /*8be0*/  FFMA.FTZ R56, R49, R50, R56 ;  /* 0x0000003231387223 */ /* 0x000fe20000010038 */
[-C--:B------:R-:W-:Y:S01]  /*8bf0*/  F2FP.F16.E4M3.UNPACK_B R50, R52.reuse.H1 ;  /* 0x00000034ff32723e */ /* 0x080fe200030006ff */
[-C--:B------:R-:W-:Y:S01]  /*8c00*/  FMUL.FTZ R54, R46, R89.reuse ;  /* 0x000000592e367220 */ /* 0x080fe20000410000 */
[C---:B------:R-:W-:Y:S01]  /*8c10*/  FMUL.FTZ R89, R47.reuse, R89 ;  /* 0x000000592f597220 */ /* 0x040fe20000410000 */
[----:B------:R-:W-:Y:S02]  /*8c20*/  F2FP.F16.E4M3.UNPACK_B R52, R52 ;  /* 0x00000034ff34723e */ /* 0x000fe400020006ff */
[-C--:B------:R-:W-:Y:S01]  /*8c30*/  FFMA.FTZ R57, R47, R88.reuse, -R54 ;  /* 0x000000582f397223 */ /* 0x080fe20000010836 */
[----:B------:R-:W-:Y:S01]  /*8c40*/  F2FP.SATFINITE.E4M3.F32.PACK_AB_MERGE_C R60, R56, R53, RZ ;  /* 0x00000035383c723e */ /* 0x000fe200048070ff */
[----:B------:R-:W-:Y:S01]  /*8c50*/  FFMA.FTZ R88, R46, R88, R89 ;  /* 0x000000582e587223 */ /* 0x000fe20000010059 */
[----:B------:R-:W-:Y:S01]  /*8c60*/  F2FP.F16.E4M3.UNPACK_B R47, R43.H1 ;  /* 0x0000002bff2f723e */ /* 0x000fe200030006ff */
[--C-:B------:R-:W-:Y:S01]  /*8c70*/  HADD2.F32 R51, -RZ, R50.reuse.H1_H1 ;  /* 0x30000032ff337230 */ /* 0x100fe20000004100 */
[-C--:B------:R-:W-:Y:S01]  /*8c80*/  F2FP.F16.E4M3.UNPACK_B R53, R55.reuse.H1 ;  /* 0x00000037ff35723e */ /* 0x080fe200030006ff */
[----:B------:R-:W-:Y:S01]  /*8c90*/  HADD2.F32 R50, -RZ, R50.H0_H0 ;  /* 0x20000032ff327230 */ /* 0x000fe20000004100 */
[-C--:B------:R-:W-:Y:S01]  /*8ca0*/  F2FP.F16.E4M3.UNPACK_B R46, R42.reuse.H1 ;  /* 0x0000002aff2e723e */ /* 0x080fe200030006ff */
[----:B------:R-:W-:Y:S01]  /*8cb0*/  HADD2.F32 R49, -RZ, R47.H1_H1 ;  /* 0x3000002fff317230 */ /* 0x000fe20000004100 */
[----:B------:R-:W-:Y:S01]  /*8cc0*/  F2FP.F16.E4M3.UNPACK_B R55, R55 ;  /* 0x00000037ff37723e */ /* 0x000fe200020006ff */
[----:B------:R-:W-:Y:S01]  /*8cd0*/  HADD2.F32 R56, -RZ, R53.H1_H1 ;  /* 0x30000035ff387230 */ /* 0x000fe20000004100 */
[----:B------:R-:W-:Y:S01]  /*8ce0*/  F2FP.F16.E4M3.UNPACK_B R43, R43 ;  /* 0x0000002bff2b723e */ /* 0x000fe200020006ff */
[----:B------:R-:W-:Y:S01]  /*8cf0*/  HADD2.F32 R48, -RZ, R47.H0_H0 ;  /* 0x2000002fff307230 */ /* 0x000fe20000004100 */
[----:B------:R-:W-:Y:S01]  /*8d00*/  F2FP.F16.E4M3.UNPACK_B R42, R42 ;  /* 0x0000002aff2a723e */ /* 0x000fe200020006ff */
[----:B------:R-:W-:-:S02]  /*8d10*/  HADD2.F32 R47, -RZ, R46.H1_H1 ;  /* 0x3000002eff2f7230 */ /* 0x000fc40000004100 */
[-C--:B------:R-:W-:Y:S01]  /*8d20*/  FMUL.FTZ R59, R49, R56.reuse ;  /* 0x00000038313b7220 */ /* 0x080fe20000410000 */
[--C-:B------:R-:W-:Y:S02]  /*8d30*/  HADD2.F32 R54, -RZ, R55.reuse.H1_H1 ;  /* 0x30000037ff367230 */ /* 0x100fe40000004100 */
[C---:B------:R-:W-:Y:S01]  /*8d40*/  FMUL.FTZ R56, R48.reuse, R56 ;  /* 0x0000003830387220 */ /* 0x040fe20000410000 */
[----:B------:R-:W-:Y:S02]  /*8d50*/  HADD2.F32 R46, -RZ, R46.H0_H0 ;  /* 0x2000002eff2e7230 */ /* 0x000fe40000004100 */
[----:B------:R-:W-:Y:S01]  /*8d60*/  FFMA.FTZ R58, R48, R51, -R59 ;  /* 0x00000033303a7223 */ /* 0x000fe2000001083b */
[----:B------:R-:W-:Y:S02]  /*8d70*/  HADD2.F32 R48, -RZ, R52.H1_H1 ;  /* 0x30000034ff307230 */ /* 0x000fe40000004100 */
[----:B------:R-:W-:Y:S01]  /*8d80*/  FMUL.FTZ R59, R47, R54 ;  /* 0x000000362f3b7220 */ /* 0x000fe20000410000 */
[----:B------:R-:W-:-:S02]  /*8d90*/  HADD2.F32 R55, -RZ, R55.H0_H0 ;  /* 0x20000037ff377230 */ /* 0x000fc40000004100 */
[C---:B------:R-:W-:Y:S01]  /*8da0*/  FMUL.FTZ R54, R46.reuse, R54 ;  /* 0x000000362e367220 */ /* 0x040fe20000410000 */
[----:B------:R-:W-:Y:S02]  /*8db0*/  HADD2.F32 R53, -RZ, R53.H0_H0 ;  /* 0x20000035ff357230 */ /* 0x000fe40000004100 */
[-C--:B------:R-:W-:Y:S01]  /*8dc0*/  FFMA.FTZ R59, R46, R48.reuse, -R59 ;  /* 0x000000302e3b7223 */ /* 0x080fe2000001083b */
[--C-:B------:R-:W-:Y:S02]  /*8dd0*/  HADD2.F32 R46, -RZ, R43.reuse.H0_H0 ;  /* 0x2000002bff2e7230 */ /* 0x100fe40000004100 */
[----:B------:R-:W-:Y:S01]  /*8de0*/  FFMA.FTZ R54, R47, R48, R54 ;  /* 0x000000302f367223 */ /* 0x000fe20000010036 */
[----:B------:R-:W-:Y:S02]  /*8df0*/  HADD2.F32 R47, -RZ, R43.H1_H1 ;  /* 0x3000002bff2f7230 */ /* 0x000fe40000004100 */
[----:B------:R-:W-:Y:S01]  /*8e00*/  FFMA.FTZ R51, R49, R51, R56 ;  /* 0x0000003331337223 */ /* 0x000fe20000010038 */
[----:B------:R-:W-:-:S02]  /*8e10*/  HADD2.F32 R43, -RZ, R42.H0_H0 ;  /* 0x2000002aff2b7230 */ /* 0x000fc40000004100 */
[-C--:B------:R-:W-:Y:S01]  /*8e20*/  FMUL.FTZ R56, R46, R53.reuse ;  /* 0x000000352e387220 */ /* 0x080fe20000410000 */
[----:B------:R-:W-:Y:S02]  /*8e30*/  HADD2.F32 R42, -RZ, R42.H1_H1 ;  /* 0x3000002aff2a7230 */ /* 0x000fe40000004100 */
[C---:B------:R-:W-:Y:S01]  /*8e40*/  FMUL.FTZ R49, R47.reuse, R53 ;  /* 0x000000352f317220 */ /* 0x040fe20000410000 */
[----:B------:R-:W-:Y:S02]  /*8e50*/  HADD2.F32 R52, -RZ, R52.H0_H0 ;  /* 0x20000034ff347230 */ /* 0x000fe40000004100 */
[-C--:B------:R-:W-:Y:S01]  /*8e60*/  FFMA.FTZ R56, R47, R50.reuse, R56 ;  /* 0x000000322f387223 */ /* 0x080fe20000010038 */
[----:B------:R-:W-:Y:S01]  /*8e70*/  F2FP.SATFINITE.E4M3.F32.PACK_AB_MERGE_C R54, R54, R59, RZ ;  /* 0x0000003b3636723e */ /* 0x000fe200048070ff */
[-C--:B------:R-:W-:Y:S01]  /*8e80*/  FMUL.FTZ R48, R42, R55.reuse ;  /* 0x000000372a307220 */ /* 0x080fe20000410000 */
[----:B------:R-:W-:Y:S01]  /*8e90*/  FMUL.FTZ R55, R43, R55 ;  /* 0x000000372b377220 */ /* 0x000fe20000410000 */
[----:B------:R-:W-:Y:S01]  /*8ea0*/  FFMA.FTZ R49, R46, R50, -R49 ;  /* 0x000000322e317223 */ /* 0x000fe20000010831 */
[----:B------:R-:W-:Y:S01]  /*8eb0*/  F2FP.SATFINITE.E4M3.F32.PACK_AB_MERGE_C R51, R51, R58, RZ ;  /* 0x0000003a3333723e */ /* 0x000fe200048070ff */
[-C--:B------:R-:W-:Y:S01]  /*8ec0*/  FFMA.FTZ R48, R43, R52.reuse, -R48 ;  /* 0x000000342b307223 */ /* 0x080fe20000010830 */
[----:B------:R-:W-:Y:S01]  /*8ed0*/  FFMA.FTZ R55, R42, R52, R55 ;  /* 0x000000342a377223 */ /* 0x000fe20000010037 */
[----:B------:R-:W-:-:S02]  /*8ee0*/  F2FP.SATFINITE.E4M3.F32.PACK_AB_MERGE_C R40, R88, R57, R60 ;  /* 0x000000395828723e */ /* 0x000fc4000480703c */
[----:B------:R-:W-:Y:S02]  /*8ef0*/  F2FP.SATFINITE.E4M3.F32.PACK_AB_MERGE_C R43, R56, R49, R51 ;  /* 0x00000031382b723e */ /* 0x000fe40004807033 */
[----:B------:R-:W-:-:S07]  /*8f00*/  F2FP.SATFINITE.E4M3.F32.PACK_AB_MERGE_C R42, R55, R48, R54 ;  /* 0x00000030372a723e */ /* 0x000fce0004807036 */
.L_x_391:
[----:B------:R-:W-:Y:S05]  /*8f10*/  BSYNC B1 ;  /* 0x0000000000017941 */ /* 0x000fea0003800000 */
.L_x_390:
[----:B-1----:R0:W-:Y:S01]  /*8f20*/  STG.E.128 desc[UR54][R44.64+0xa0], R40 ;  /* 0x0000a0282c007986 */ /* 0x0021e2000c101d36 */
[----:B------:R-:W-:Y:S05]  /*8f30*/  BRA `(.L_x_369) ;  /* 0x0000006800747947 */ /* 0x000fea0003800000 */
.L_x_337:
[----:B------:R-:W-:Y:S01]  /*8f40*/  ISETP.GE.AND P4, PT, R168, R96, PT ;  /* 0x00000060a800720c */ /* 0x000fe20003f86270 */
[----:B------:R-:W-:Y:S01]  /*8f50*/  BSSY B1, `(.L_x_392) ;  /* 0x000002f000017945 */ /* 0x000fe20003800000 */
[----:B------:R-:W-:Y:S02]  /*8f60*/  CS2R R60, SRZ ;  /* 0x00000000003c7805 */ /* 0x000fe4000001ff00 */
[----:B------:R-:W-:Y:S02]  /*8f70*/  CS2R R40, SRZ ;  /* 0x0000000000287805 */ /* 0x000fe4000001ff00 */
[----:B0-----:R-:W-:Y:S02]  /*8f80*/  CS2R R42, SRZ ;  /* 0x00000000002a7805 */ /* 0x001fe4000001ff00 */
        /* <DEDUP_REMOVED lines=14> */
[----:B------:R-:W-:Y:S01]  /*9070*/  CS2R R74, SRZ ;  /* 0x00000000004a7805 */ /* 0x000fe2000001ff00 */
[----:B------:R-:W-:Y:S06]  /*9080*/  @P4 BRA `(.L_x_393) ;  /* 0x00000000006c4947 */ /* 0x000fec0003800000 */
[----:B------:R-:W-:Y:S01]  /*9090*/  ULDC.64 UR4, c[0x0][0x3e8] ;  /* 0x0000fa0000047ab9 */ /* 0x000fe20000000a00 */
[----:B------:R-:W-:Y:S02]  /*90a0*/  CS2R R52, SRZ ;  /* 0x0000000000347805 */ /* 0x000fe4000001ff00 */
[----:B------:R-:W-:Y:S02]  /*90b0*/  IADD3 R76, P2, P3, R108, UR4, R90 ;  /* 0x000000046c4c7c10 */ /* 0x000fe4000fb5e05a */
[----:B------:R-:W-:Y:S02]  /*90c0*/  CS2R R54, SRZ ;  /* 0x0000000000367805 */ /* 0x000fe4000001ff00 */
[----:B------:R-:W-:Y:S02]  /*90d0*/  CS2R R40, SRZ ;  /* 0x0000000000287805 */ /* 0x000fe4000001ff00 */
[----:B------:R-:W-:Y:S02]  /*90e0*/  CS2R R42, SRZ ;  /* 0x00000000002a7805 */ /* 0x000fe4000001ff00 */
[----:B------:R-:W-:Y:S01]  /*90f0*/  IADD3.X R77, R14, UR5, R97, P2, P3 ;  /* 0x000000050e4d7c10 */ /* 0x000fe200097e6461 */
[----:B------:R-:W-:-:S02]  /*9100*/  ULDC.64 UR4, c[0x0][0x400] ;  /* 0x0001000000047ab9 */ /* 0x000fc40000000a00 */
[----:B------:R-:W-:-:S04]  /*9110*/  IADD3 R78, P2, P3, R102, UR4, R88 ;  /* 0x00000004664e7c10 */ /* 0x000fc8000fb5e058 */
[----:B------:R-:W-:Y:S02]  /*9120*/  IADD3.X R79, R20, UR5, R98, P2, P3 ;  /* 0x00000005144f7c10 */ /* 0x000fe400097e6462 */
[----:B------:R-:W-:Y:S02]  /*9130*/  ISETP.GE.AND P2, PT, R18, R133, PT ;  /* 0x000000851200720c */ /* 0x000fe40003f46270 */
[----:B------:R-:W-:Y:S02]  /*9140*/  CS2R R56, SRZ ;  /* 0x0000000000387805 */ /* 0x000fe4000001ff00 */
[----:B------:R-:W-:Y:S02]  /*9150*/  CS2R R58, SRZ ;  /* 0x00000000003a7805 */ /* 0x000fe4000001ff00 */
[----:B------:R-:W-:Y:S02]  /*9160*/  CS2R R44, SRZ ;  /* 0x00000000002c7805 */ /* 0x000fe4000001ff00 */
[----:B------:R-:W-:-:S05]  /*9170*/  CS2R R46, SRZ ;  /* 0x00000000002e7805 */ /* 0x000fca000001ff00 */
[----:B------:R0:W5:Y:S04]  /*9180*/  @!P2 LDG.E.128 R52, desc[UR54][R76.64] ;  /* 0x000000364c34a981 */ /* 0x000168000c1e1d00 */
[----:B------:R0:W5:Y:S01]  /*9190*/  @!P2 LDG.E.128 R40, desc[UR54][R78.64] ;  /* 0x000000364e28a981 */ /* 0x000162000c1e1d00 */
[----:B------:R-:W-:Y:S02]  /*91a0*/  ISETP.GE.AND P2, PT, R0, R133, PT ;  /* 0x000000850000720c */ /* 0x000fe40003f46270 */
[----:B------:R-:W-:Y:S02]  /*91b0*/  CS2R R72, SRZ ;  /* 0x0000000000487805 */ /* 0x000fe4000001ff00 */
[----:B------:R-:W-:Y:S02]  /*91c0*/  CS2R R74, SRZ ;  /* 0x00000000004a7805 */ /* 0x000fe4000001ff00 */
[----:B------:R-:W-:-:S02]  /*91d0*/  CS2R R48, SRZ ;  /* 0x0000000000307805 */ /* 0x000fc4000001ff00 */
[----:B------:R-:W-:-:S05]  /*91e0*/  CS2R R50, SRZ ;  /* 0x0000000000327805 */ /* 0x000fca000001ff00 */
[----:B------:R0:W5:Y:S04]  /*91f0*/  @!P2 LDG.E.128 R56, desc[UR54][R76.64+0x20] ;  /* 0x000020364c38a981 */ /* 0x000168000c1e1d00 */
[----:B------:R0:W5:Y:S01]  /*9200*/  @!P2 LDG.E.128 R44, desc[UR54][R78.64+0x20] ;  /* 0x000020364e2ca981 */ /* 0x000162000c1e1d00 */
[----:B------:R-:W-:-:S13]  /*9210*/  ISETP.GE.AND P2, PT, R6, R133, PT ;  /* 0x000000850600720c */ /* 0x000fda0003f46270 */
[----:B------:R0:W5:Y:S04]  /*9220*/  @!P2 LDG.E.128 R72, desc[UR54][R76.64+0x40] ;  /* 0x000040364c48a981 */ /* 0x000168000c1e1d00 */
[----:B------:R0:W5:Y:S02]  /*9230*/  @!P2 LDG.E.128 R48, desc[UR54][R78.64+0x40] ;  /* 0x000040364e30a981 */ /* 0x000164000c1e1d00 */
.L_x_393:
[----:B------:R-:W-:Y:S05]  /*9240*/  BSYNC B1 ;  /* 0x0000000000017941 */ /* 0x000fea0003800000 */
.L_x_392:
[----:B------:R-:W-:Y:S01]  /*9250*/  ISETP.GE.AND P3, PT, R216, R96, PT ;  /* 0x00000060d800720c */ /* 0x000fe20003f66270 */
[----:B------:R-:W-:Y:S01]  /*9260*/  BSSY B1, `(.L_x_394) ;  /* 0x0000027000017945 */ /* 0x000fe20003800000 */
[----:B0-----:R-:W-:Y:S02]  /*9270*/  CS2R R76, SRZ ;  /* 0x00000000004c7805 */ /* 0x001fe4000001ff00 */
[----:B------:R-:W-:Y:S02]  /*9280*/  CS2R R78, SRZ ;  /* 0x00000000004e7805 */ /* 0x000fe4000001ff00 */
[----:B------:R-:W-:Y:S02]  /*9290*/  CS2R R80, SRZ ;  /* 0x0000000000507805 */ /* 0x000fe4000001ff00 */
[----:B------:R-:W-:Y:S02]  /*92a0*/  CS2R R82, SRZ ;  /* 0x0000000000527805 */ /* 0x000fe4000001ff00 */
[----:B------:R-:W-:-:S02]  /*92b0*/  CS2R R84, SRZ ;  /* 0x0000000000547805 */ /* 0x000fc4000001ff00 */
[----:B------:R-:W-:Y:S01]  /*92c0*/  CS2R R86, SRZ ;  /* 0x0000000000567805 */ /* 0x000fe2000001ff00 */
[----:B------:R-:W-:Y:S06]  /*92d0*/  @P3 BRA `(.L_x_395) ;  /* 0x00000000007c3947 */ /* 0x000fec0003800000 */
[----:B------:R-:W-:Y:S01]  /*92e0*/  IADD3 R89, P2, P5, R108, R90, R10 ;  /* 0x0000005a6c597210 */ /* 0x000fe20007d5e00a */
[----:B------:R-:W-:Y:S01]  /*92f0*/  ULDC.64 UR4, c[0x0][0x3e8] ;  /* 0x0000fa0000047ab9 */ /* 0x000fe20000000a00 */
[----:B------:R-:W-:Y:S02]  /*9300*/  CS2R R76, SRZ ;  /* 0x00000000004c7805 */ /* 0x000fe4000001ff00 */
[----:B------:R-:W-:Y:S02]  /*9310*/  CS2R R78, SRZ ;  /* 0x00000000004e7805 */ /* 0x000fe4000001ff00 */
[----:B------:R-:W-:Y:S02]  /*9320*/  IADD3.X R97, R14, R97, R9, P2, P5 ;  /* 0x000000610e617210 */ /* 0x000fe400017ea409 */
[----:B------:R-:W-:Y:S02]  /*9330*/  CS2R R60, SRZ ;  /* 0x00000000003c7805 */ /* 0x000fe4000001ff00 */
[----:B------:R-:W-:-:S02]  /*9340*/  IADD3 R90, P2, P5, R102, R88, R12 ;  /* 0x00000058665a7210 */ /* 0x000fc40007d5e00c */
[----:B------:R-:W-:Y:S02]  /*9350*/  CS2R R62, SRZ ;  /* 0x00000000003e7805 */ /* 0x000fe4000001ff00 */
        /* <DEDUP_REMOVED lines=23> */
.L_x_395:
[----:B------:R-:W-:Y:S05]  /*94d0*/  BSYNC B1 ;  /* 0x0000000000017941 */ /* 0x000fea0003800000 */
.L_x_394:
[----:B------:R-:W-:Y:S01]  /*94e0*/  UISETP.NE.AND UP0, UPT, UR53, 0x3, UPT ;  /* 0x000000033500788c */ /* 0x000fe2000bf05270 */
[----:B-----5:R-:W-:Y:S01]  /*94f0*/  IMAD.MOV.U32 R183, RZ, RZ, R40 ;  /* 0x000000ffffb77224 */ /* 0x020fe200078e0028 */
        /* <DEDUP_REMOVED lines=23> */
[----:B------:R-:W-:Y:S01]  /*9670*/  IMAD.MOV.U32 R153, RZ, RZ, R86 ;  /* 0x000000ffff997224 */ /* 0x000fe200078e0056 */
[----:B------:R-:W-:Y:S06]  /*9680*/  @!P2 BRA `(.L_x_396) ;  /* 0x000000000004a947 */ /* 0x000fec0003800000 */
[----:B------:R-:W-:Y:S01]  /*9690*/  BPT.TRAP 0x1 ;  /* 0x000000040000795c */ /* 0x000fe20000300000 */
.L_x_396:
[----:B------:R-:W-:Y:S01]  /*96a0*/  IMAD R97, R17, 0x8, R16 ;  /* 0x0000000811617824 */ /* 0x000fe200078e0210 */
[----:B------:R-:W-:Y:S01]  /*96b0*/  SHF.L.U32 R98, R169, 0x1f, RZ ;  /* 0x0000001fa9627819 */ /* 0x000fe200000006ff */
[----:B------:R-:W1:Y:S01]  /*96c0*/  LDC R154, c[0x0][0x2f4] ;  /* 0x0000bd00ff9a7b82 */ /* 0x000e620000000800 */
[----:B------:R-:W-:Y:S01]  /*96d0*/  BSSY B1, `(.L_x_397) ;  /* 0x0000004000017945 */ /* 0x000fe20003800000 */
[----:B------:R-:W-:Y:S01]  /*96e0*/  MOV R137, R92 ;  /* 0x0000005c00897202 */ /* 0x000fe20000000f00 */
[----:B------:R-:W2:Y:S02]  /*96f0*/  SYNCS.PHASECHK.TRANS64.TRYWAIT P5, [R97+URZ+0x29890], R98 ;  /* 0x02989062610075a7 */ /* 0x000ea400080a017f */
[----:B--2---:R-:W-:Y:S05]  /*9700*/  @!P5 BRA `(.L_x_398) ;  /* 0x000002180090d947 */ /* 0x004fea0003800000 */
.L_x_664:
[----:B------:R-:W-:Y:S05]  /*9710*/  BSYNC B1 ;  /* 0x0000000000017941 */ /* 0x000fea0003800000 */
.L_x_397:
[----:B------:R-:W3:Y:S01]  /*9720*/  LDC.64 R138, c[0x0][0x300] ;  /* 0x0000c000ff8a7b82 */ /* 0x000ee20000000a00 */
[----:B------:R-:W-:Y:S01]  /*9730*/  BSSY B1, `(.L_x_399) ;  /* 0x00002f7000017945 */ /* 0x000fe20003800000 */
[----:B-1----:R-:W-:-:S03]  /*9740*/  IMAD.IADD R159, R154, 0x1, -R99 ;  /* 0x000000019a9f7824 */ /* 0x002fc600078e0a63 */
[----:B------:R-:W-:Y:S05]  /*9750*/  @P4 BRA `(.L_x_400) ;  /* 0x0000002c00d04947 */ /* 0x000fea0003800000 */
[----:B------:R-:W-:Y:S01]  /*9760*/  ISETP.NE.AND P4, PT, R34, RZ, PT ;  /* 0x000000ff2200720c */ /* 0x000fe20003f85270 */
[-C--:B---3--:R-:W-:Y:S01]  /*9770*/  IMAD R176, R219, R138.reuse, RZ ;  /* 0x0000008adbb07224 */ /* 0x088fe200078e02ff */
[----:B------:R-:W-:Y:S01]  /*9780*/  BSSY B2, `(.L_x_401) ;  /* 0x00000fc000027945 */ /* 0x000fe20003800000 */
[----:B------:R-:W-:-:S04]  /*9790*/  IMAD.WIDE.U32 R140, R168, R138, R136 ;  /* 0x0000008aa88c7225 */ /* 0x000fc800078e0088 */
[----:B------:R-:W-:-:S04]  /*97a0*/  IMAD R176, R168, R139, R176 ;  /* 0x0000008ba8b07224 */ /* 0x000fc800078e02b0 */
[----:B------:R-:W-:Y:S02]  /*97b0*/  IMAD.IADD R176, R176, 0x1, R141 ;  /* 0x00000001b0b07824 */ /* 0x000fe400078e028d */
[----:B------:R-:W-:Y:S05]  /*97c0*/  @!P4 BRA `(.L_x_402) ;  /* 0x0000000c00dcc947 */ /* 0x000fea0003800000 */
[----:B0-----:R-:W-:Y:S01]  /*97d0*/  SEL R88, R99, R159, !P0 ;  /* 0x0000009f63587207 */ /* 0x001fe20004000000 */
[----:B------:R-:W-:Y:S01]  /*97e0*/  BSSY B3, `(.L_x_403) ;  /* 0x00000e9000037945 */ /* 0x000fe20003800000 */
[----:B------:R-:W-:Y:S02]  /*97f0*/  ISETP.GE.AND P4, PT, R18, R133, PT ;  /* 0x000000851200720c */ /* 0x000fe40003f86270 */
[----:B------:R-:W-:-:S04]  /*9800*/  SHF.R.S32.HI R89, RZ, 0x1f, R88 ;  /* 0x0000001fff597819 */ /* 0x000fc80000011458 */
[----:B------:R-:W-:-:S04]  /*9810*/  LEA.HI R89, R89, R88, RZ, 0x5 ;  /* 0x0000005859597211 */ /* 0x000fc800078f28ff */
[----:B------:R-:W-:-:S04]  /*9820*/  LEA.HI.SX32 R186, R89, R21, 0x1b ;  /* 0x0000001559ba7211 */ /* 0x000fc800078fdaff */
[----:B------:R-:W-:-:S04]  /*9830*/  SHF.R.S32.HI R89, RZ, 0x1f, R186 ;  /* 0x0000001fff597819 */ /* 0x000fc800000114ba */
[----:B------:R-:W-:Y:S01]  /*9840*/  LEA.HI R89, R89, R186, RZ, 0x2 ;  /* 0x000000ba59597211 */ /* 0x000fe200078f10ff */
[----:B------:R-:W-:-:S03]  /*9850*/  IMAD.SHL.U32 R186, R186, 0x10, RZ ;  /* 0x00000010baba7824 */ /* 0x000fc600078e00ff */
[----:B------:R-:W-:Y:S02]  /*9860*/  SHF.R.S32.HI R89, RZ, 0x2, R89 ;  /* 0x00000002ff597819 */ /* 0x000fe40000011459 */
[----:B------:R-:W-:-:S03]  /*9870*/  LOP3.LUT R88, R175, 0x30, R186, 0xf8, !PT ;  /* 0x00000030af587812 */ /* 0x000fc600078ef8ba */
[----:B------:R-:W-:Y:S01]  /*9880*/  IMAD R89, R89, 0x2800, R197 ;  /* 0x0000280059597824 */ /* 0x000fe200078e02c5 */
[----:B------:R-:W-:-:S04]  /*9890*/  LOP3.LUT R88, R88, R196, RZ, 0x3c, !PT ;  /* 0x000000c458587212 */ /* 0x000fc800078e3cff */
[----:B------:R-:W-:-:S05]  /*98a0*/  IADD3 R88, R89, R88, RZ ;  /* 0x0000005859587210 */ /* 0x000fca0007ffe0ff */
[C---:B------:R-:W-:Y:S02]  /*98b0*/  IMAD R92, R17.reuse, 0x7800, R88 ;  /* 0x00007800115c7824 */ /* 0x040fe400078e0258 */
[----:B------:R-:W-:Y:S02]  /*98c0*/  IMAD R88, R17, 0x7800, R143 ;  /* 0x0000780011587824 */ /* 0x000fe400078e028f */
[C---:B------:R-:W-:Y:S02]  /*98d0*/  IMAD.IADD R92, R16.reuse, 0x1, R92 ;  /* 0x00000001105c7824 */ /* 0x040fe400078e025c */
[----:B------:R-:W-:-:S04]  /*98e0*/  IMAD.IADD R88, R16, 0x1, R88 ;  /* 0x0000000110587824 */ /* 0x000fc800078e0258 */
[----:B------:R-:W0:Y:S04]  /*98f0*/  LDS.128 R92, [R92+0x1a400] ;  /* 0x01a400005c5c7984 */ /* 0x000e280000000c00 */
[----:B------:R-:W1:Y:S01]  /*9900*/  LDS.128 R88, [R88+0x1a400] ;  /* 0x01a4000058587984 */ /* 0x000e620000000c00 */
[----:B------:R-:W-:Y:S05]  /*9910*/  @P4 BRA `(.L_x_404) ;  /* 0x0000000c00544947 */ /* 0x000fea0003800000 */
[--C-:B------:R-:W-:Y:S02]  /*9920*/  SHF.R.U32.HI R54, RZ, 0x8, R53.reuse ;  /* 0x00000008ff367819 */ /* 0x100fe40000011635 */
[----:B------:R-:W-:Y:S02]  /*9930*/  SHF.R.U32.HI R40, RZ, 0x10, R53 ;  /* 0x00000010ff287819 */ /* 0x000fe40000011635 */
[----:B------:R-:W-:Y:S01]  /*9940*/  LOP3.LUT R52, R53, 0xff0000ff, RZ, 0xc0, !PT ;  /* 0xff0000ff35347812 */ /* 0x000fe200078ec0ff */
[----:B------:R-:W-:Y:S01]  /*9950*/  IMAD.SHL.U32 R190, R54, 0x100, RZ ;  /* 0x0000010036be7824 */ /* 0x000fe200078e00ff */
[--C-:B------:R-:W-:Y:S01]  /*9960*/  SHF.R.U32.HI R53, RZ, 0x8, R55.reuse ;  /* 0x00000008ff357819 */ /* 0x100fe20000011637 */
[----:B------:R-:W-:Y:S01]  /*9970*/  IMAD.U32 R40, R40, 0x10000, RZ ;  /* 0x0001000028287824 */ /* 0x000fe200078e00ff */
[----:B------:R-:W-:Y:S02]  /*9980*/  SHF.R.U32.HI R42, RZ, 0x10, R55 ;  /* 0x00000010ff2a7819 */ /* 0x000fe40000011637 */
[----:B------:R-:W-:Y:S01]  /*9990*/  LOP3.LUT R188, R55, 0xff0000ff, RZ, 0xc0, !PT ;  /* 0xff0000ff37bc7812 */ /* 0x000fe200078ec0ff */
[----:B------:R-:W-:Y:S01]  /*99a0*/  IMAD.SHL.U32 R53, R53, 0x100, RZ ;  /* 0x0000010035357824 */ /* 0x000fe200078e00ff */
[--C-:B------:R-:W-:Y:S01]  /*99b0*/  SHF.R.U32.HI R55, RZ, 0x8, R41.reuse ;  /* 0x00000008ff377819 */ /* 0x100fe20000011629 */
[----:B------:R-:W-:Y:S01]  /*99c0*/  IMAD.U32 R42, R42, 0x10000, RZ ;  /* 0x000100002a2a7824 */ /* 0x000fe200078e00ff */
[----:B------:R-:W-:-:S02]  /*99d0*/  SHF.R.U32.HI R187, RZ, 0x10, R41 ;  /* 0x00000010ffbb7819 */ /* 0x000fc40000011629 */
[----:B------:R-:W-:Y:S02]  /*99e0*/  LOP3.LUT R52, R52, 0xff00, R190, 0xf8, !PT ;  /* 0x0000ff0034347812 */ /* 0x000fe400078ef8be */
[----:B------:R-:W-:Y:S02]  /*99f0*/  LOP3.LUT R189, R41, 0xff0000ff, RZ, 0xc0, !PT ;  /* 0xff0000ff29bd7812 */ /* 0x000fe400078ec0ff */
[----:B------:R-:W-:Y:S02]  /*9a00*/  SHF.L.U32 R190, R55, 0x8, RZ ;  /* 0x0000000837be7819 */ /* 0x000fe400000006ff */
[----:B------:R-:W-:Y:S01]  /*9a10*/  LOP3.LUT R55, R188, 0xff00, R53, 0xf8, !PT ;  /* 0x0000ff00bc377812 */ /* 0x000fe200078ef835 */
[----:B------:R-:W-:Y:S01]  /*9a20*/  IMAD.U32 R53, R187, 0x10000, RZ ;  /* 0x00010000bb357824 */ /* 0x000fe200078e00ff */
[----:B------:R-:W-:Y:S02]  /*9a30*/  LOP3.LUT R189, R189, 0xff00, R190, 0xf8, !PT ;  /* 0x0000ff00bdbd7812 */ /* 0x000fe400078ef8be */
[----:B------:R-:W-:-:S02]  /*9a40*/  LOP3.LUT R187, R52, 0xff0000, R40, 0xf8, !PT ;  /* 0x00ff000034bb7812 */ /* 0x000fc400078ef828 */
[----:B------:R-:W-:Y:S02]  /*9a50*/  LOP3.LUT R40, R189, 0xff0000, R53, 0xf8, !PT ;  /* 0x00ff0000bd287812 */ /* 0x000fe400078ef835 */
[----:B0-----:R-:W-:Y:S02]  /*9a60*/  F2FP.F16.E4M3.UNPACK_B R188, R93 ;  /* 0x0000005dffbc723e */ /* 0x001fe400020006ff */
[----:B------:R-:W-:Y:S02]  /*9a70*/  F2FP.F16.E4M3.UNPACK_B R190, R40 ;  /* 0x00000028ffbe723e */ /* 0x000fe400020006ff */
[----:B-1----:R-:W-:Y:S01]  /*9a80*/  F2FP.F16.E4M3.UNPACK_B R52, R89 ;  /* 0x00000059ff34723e */ /* 0x002fe200020006ff */
[----:B------:R-:W-:Y:S01]  /*9a90*/  HADD2.F32 R53, -RZ, R188.H0_H0 ;  /* 0x200000bcff357230 */ /* 0x000fe20000004100 */
[----:B------:R-:W-:Y:S01]  /*9aa0*/  F2FP.F16.E4M3.UNPACK_B R191, R187 ;  /* 0x000000bbffbf723e */ /* 0x000fe200020006ff */
[----:B------:R-:W-:Y:S01]  /*9ab0*/  HADD2.F32 R193, -RZ, R190.H0_H0 ;  /* 0x200000beffc17230 */ /* 0x000fe20000004100 */
[----:B------:R-:W-:Y:S01]  /*9ac0*/  F2FP.F16.E4M3.UNPACK_B R93, R93.H1 ;  /* 0x0000005dff5d723e */ /* 0x000fe200030006ff */
[----:B------:R-:W-:Y:S01]  /*9ad0*/  HADD2.F32 R189, -RZ, R52.H0_H0 ;  /* 0x20000034ffbd7230 */ /* 0x000fe20000004100 */
[----:B------:R-:W-:Y:S01]  /*9ae0*/  F2FP.F16.E4M3.UNPACK_B R187, R187.H1 ;  /* 0x000000bbffbb723e */ /* 0x000fe200030006ff */
[----:B------:R-:W-:-:S02]  /*9af0*/  HADD2.F32 R192, -RZ, R191.H0_H0 ;  /* 0x200000bfffc07230 */ /* 0x000fc40000004100 */
[-C--:B------:R-:W-:Y:S01]  /*9b00*/  FMUL.FTZ R194, R53, R193.reuse ;  /* 0x000000c135c27220 */ /* 0x080fe20000410000 */
[----:B------:R-:W-:Y:S02]  /*9b10*/  HADD2.F32 R190, -RZ, R190.H1_H1 ;  /* 0x300000beffbe7230 */ /* 0x000fe40000004100 */
[C---:B------:R-:W-:Y:S01]  /*9b20*/  FMUL.FTZ R193, R189.reuse, R193 ;  /* 0x000000c1bdc17220 */ /* 0x040fe20000410000 */
[----:B------:R-:W-:Y:S02]  /*9b30*/  HADD2.F32 R52, -RZ, R52.H1_H1 ;  /* 0x30000034ff347230 */ /* 0x000fe40000004100 */
[-C--:B------:R-:W-:Y:S01]  /*9b40*/  FFMA.FTZ R189, R189, R192.reuse, -R194 ;  /* 0x000000c0bdbd7223 */ /* 0x080fe200000108c2 */
[----:B------:R-:W-:Y:S02]  /*9b50*/  HADD2.F32 R191, -RZ, R191.H1_H1 ;  /* 0x300000bfffbf7230 */ /* 0x000fe40000004100 */
[----:B------:R-:W-:Y:S01]  /*9b60*/  FFMA.FTZ R53, R53, R192, R193 ;  /* 0x000000c035357223 */ /* 0x000fe200000100c1 */
[----:B------:R-:W-:Y:S01]  /*9b70*/  HADD2.F32 R192, -RZ, R188.H1_H1 ;  /* 0x300000bcffc07230 */ /* 0x000fe20000004100 */
[----:B------:R-:W-:-:S02]  /*9b80*/  SHF.R.U32.HI R54, RZ, 0x8, R43 ;  /* 0x00000008ff367819 */ /* 0x000fc4000001162b */
[----:B------:R-:W-:Y:S02]  /*9b90*/  SHF.R.U32.HI R41, RZ, 0x10, R43 ;  /* 0x00000010ff297819 */ /* 0x000fe4000001162b */
[-C--:B------:R-:W-:Y:S01]  /*9ba0*/  FMUL.FTZ R188, R192, R190.reuse ;  /* 0x000000bec0bc7220 */ /* 0x080fe20000410000 */
[----:B------:R-:W-:Y:S01]  /*9bb0*/  FMUL.FTZ R190, R52, R190 ;  /* 0x000000be34be7220 */ /* 0x000fe20000410000 */
[----:B------:R-:W-:Y:S01]  /*9bc0*/  IMAD.SHL.U32 R54, R54, 0x100, RZ ;  /* 0x0000010036367824 */ /* 0x000fe200078e00ff */
[----:B------:R-:W-:Y:S01]  /*9bd0*/  LOP3.LUT R43, R43, 0xff0000ff, RZ, 0xc0, !PT ;  /* 0xff0000ff2b2b7812 */ /* 0x000fe200078ec0ff */
[-C--:B------:R-:W-:Y:S01]  /*9be0*/  FFMA.FTZ R188, R52, R191.reuse, -R188 ;  /* 0x000000bf34bc7223 */ /* 0x080fe200000108bc */
[----:B------:R-:W-:Y:S01]  /*9bf0*/  FFMA.FTZ R52, R192, R191, R190 ;  /* 0x000000bfc0347223 */ /* 0x000fe200000100be */
[----:B------:R-:W-:Y:S01]  /*9c00*/  F2FP.F16.E4M3.UNPACK_B R190, R40.H1 ;  /* 0x00000028ffbe723e */ /* 0x000fe200030006ff */
[----:B------:R-:W-:Y:S01]  /*9c10*/  HADD2.F32 R40, -RZ, R93.H0_H0 ;  /* 0x2000005dff287230 */ /* 0x000fe20000004100 */
[----:B------:R-:W-:Y:S01]  /*9c20*/  F2FP.F16.E4M3.UNPACK_B R191, R89.H1 ;  /* 0x00000059ffbf723e */ /* 0x000fe200030006ff */
[----:B------:R-:W-:Y:S01]  /*9c30*/  HADD2.F32 R192, -RZ, R187.H0_H0 ;  /* 0x200000bbffc07230 */ /* 0x000fe20000004100 */
[----:B------:R-:W-:Y:S01]  /*9c40*/  LOP3.LUT R43, R43, 0xff00, R54, 0xf8, !PT ;  /* 0x0000ff002b2b7812 */ /* 0x000fe200078ef836 */
[----:B------:R-:W-:Y:S01]  /*9c50*/  HADD2.F32 R193, -RZ, R190.H0_H0 ;  /* 0x200000beffc17230 */ /* 0x000fe20000004100 */
[----:B------:R-:W-:Y:S01]  /*9c60*/  SHF.L.U32 R41, R41, 0x10, RZ ;  /* 0x0000001029297819 */ /* 0x000fe200000006ff */
[----:B------:R-:W-:Y:S01]  /*9c70*/  HADD2.F32 R89, -RZ, R191.H0_H0 ;  /* 0x200000bfff597230 */ /* 0x000fe20000004100 */
[----:B------:R-:W-:Y:S01]  /*9c80*/  F2FP.F16.E4M3.UNPACK_B R54, R91 ;  /* 0x0000005bff36723e */ /* 0x000fe200020006ff */
[----:B------:R-:W-:-:S02]  /*9c90*/  HADD2.F32 R93, -RZ, R93.H1_H1 ;  /* 0x3000005dff5d7230 */ /* 0x000fc40000004100 */
[CC--:B------:R-:W-:Y:S01]  /*9ca0*/  FMUL.FTZ R194, R40.reuse, R193.reuse ;  /* 0x000000c128c27220 */ /* 0x0c0fe20000410000 */
[----:B------:R-:W-:Y:S02]  /*9cb0*/  HADD2.F32 R190, -RZ, R190.H1_H1 ;  /* 0x300000beffbe7230 */ /* 0x000fe40000004100 */
[C---:B------:R-:W-:Y:S01]  /*9cc0*/  FMUL.FTZ R193, R89.reuse, R193 ;  /* 0x000000c159c17220 */ /* 0x040fe20000410000 */
[----:B------:R-:W-:Y:S02]  /*9cd0*/  HADD2.F32 R191, -RZ, R191.H1_H1 ;  /* 0x300000bfffbf7230 */ /* 0x000fe40000004100 */
[-C--:B------:R-:W-:Y:S01]  /*9ce0*/  FFMA.FTZ R89, R89, R192.reuse, -R194 ;  /* 0x000000c059597223 */ /* 0x080fe200000108c2 */
[----:B------:R-:W-:Y:S02]  /*9cf0*/  HADD2.F32 R187, -RZ, R187.H1_H1 ;  /* 0x300000bbffbb7230 */ /* 0x000fe40000004100 */
[----:B------:R-:W-:Y:S01]  /*9d00*/  FFMA.FTZ R40, R40, R192, R193 ;  /* 0x000000c028287223 */ /* 0x000fe200000100c1 */
[-C--:B------:R-:W-:Y:S01]  /*9d10*/  FMUL.FTZ R192, R93, R190.reuse ;  /* 0x000000be5dc07220 */ /* 0x080fe20000410000 */
[----:B------:R-:W-:Y:S01]  /*9d20*/  FMUL.FTZ R193, R191, R190 ;  /* 0x000000bebfc17220 */ /* 0x000fe20000410000 */
[----:B------:R-:W-:Y:S01]  /*9d30*/  LOP3.LUT R41, R43, 0xff0000, R41, 0xf8, !PT ;  /* 0x00ff00002b297812 */ /* 0x000fe200078ef829 */
[----:B------:R-:W-:-:S02]  /*9d40*/  HADD2.F32 R194, -RZ, R54.H0_H0 ;  /* 0x20000036ffc27230 */ /* 0x000fc40000004100 */
[-C--:B------:R-:W-:Y:S01]  /*9d50*/  FFMA.FTZ R190, R191, R187.reuse, -R192 ;  /* 0x000000bbbfbe7223 */ /* 0x080fe200000108c0 */
[----:B------:R-:W-:Y:S01]  /*9d60*/  FFMA.FTZ R187, R93, R187, R193 ;  /* 0x000000bb5dbb7223 */ /* 0x000fe200000100c1 */
[----:B------:R-:W-:Y:S01]  /*9d70*/  LOP3.LUT R93, R55, 0xff0000, R42, 0xf8, !PT ;  /* 0x00ff0000375d7812 */ /* 0x000fe200078ef82a */
[----:B------:R-:W-:Y:S01]  /*9d80*/  IMAD.MOV.U32 R42, RZ, RZ, R95 ;  /* 0x000000ffff2a7224 */ /* 0x000fe200078e005f */
[----:B------:R-:W-:Y:S02]  /*9d90*/  F2FP.F16.E4M3.UNPACK_B R95, R41 ;  /* 0x00000029ff5f723e */ /* 0x000fe400020006ff */
[----:B------:R-:W-:Y:S02]  /*9da0*/  F2FP.F16.E4M3.UNPACK_B R191, R93 ;  /* 0x0000005dffbf723e */ /* 0x000fe400020006ff */
[-C--:B------:R-:W-:Y:S01]  /*9db0*/  F2FP.F16.E4M3.UNPACK_B R43, R42.reuse ;  /* 0x0000002aff2b723e */ /* 0x080fe200020006ff */
[----:B------:R-:W-:Y:S01]  /*9dc0*/  HADD2.F32 R55, -RZ, R95.H0_H0 ;  /* 0x2000005fff377230 */ /* 0x000fe20000004100 */
[----:B------:R-:W-:Y:S01]  /*9dd0*/  F2FP.F16.E4M3.UNPACK_B R42, R42.H1 ;  /* 0x0000002aff2a723e */ /* 0x000fe200030006ff */
[----:B------:R-:W-:Y:S01]  /*9de0*/  HADD2.F32 R193, -RZ, R191.H0_H0 ;  /* 0x200000bfffc17230 */ /* 0x000fe20000004100 */
[----:B------:R-:W-:Y:S01]  /*9df0*/  F2FP.F16.E4M3.UNPACK_B R41, R41.H1 ;  /* 0x00000029ff29723e */ /* 0x000fe200030006ff */
[--C-:B------:R-:W-:Y:S01]  /*9e00*/  HADD2.F32 R192, -RZ, R43.reuse.H0_H0 ;  /* 0x2000002bffc07230 */ /* 0x100fe20000004100 */
[----:B------:R-:W-:Y:S01]  /*9e10*/  F2FP.F16.E4M3.UNPACK_B R93, R93.H1 ;  /* 0x0000005dff5d723e */ /* 0x000fe200030006ff */
[----:B------:R-:W-:Y:S01]  /*9e20*/  HADD2.F32 R43, -RZ, R43.H1_H1 ;  /* 0x3000002bff2b7230 */ /* 0x000fe20000004100 */
[----:B------:R-:W-:Y:S01]  /*9e30*/  F2FP.SATFINITE.E4M3.F32.PACK_AB_MERGE_C R89, R190, R89, RZ ;  /* 0x00000059be59723e */ /* 0x000fe200048070ff */
[----:B------:R-:W-:-:S02]  /*9e40*/  HADD2.F32 R95, -RZ, R95.H1_H1 ;  /* 0x3000005fff5f7230 */ /* 0x000fc40000004100 */
[-C--:B------:R-:W-:Y:S01]  /*9e50*/  FMUL.FTZ R195, R192, R55.reuse ;  /* 0x00000037c0c37220 */ /* 0x080fe20000410000 */
[----:B------:R-:W-:Y:S01]  /*9e60*/  FMUL.FTZ R55, R194, R55 ;  /* 0x00000037c2377220 */ /* 0x000fe20000410000 */
[----:B------:R-:W-:Y:S01]  /*9e70*/  HADD2.F32 R191, -RZ, R191.H1_H1 ;  /* 0x300000bfffbf7230 */ /* 0x000fe20000004100 */
[----:B------:R-:W-:Y:S01]  /*9e80*/  F2FP.SATFINITE.E4M3.F32.PACK_AB_MERGE_C R188, R188, R189, R89 ;  /* 0x000000bdbcbc723e */ /* 0x000fe20004807059 */
[-C--:B------:R-:W-:Y:S01]  /*9e90*/  FFMA.FTZ R195, R194, R193.reuse, -R195 ;  /* 0x000000c1c2c37223 */ /* 0x080fe200000108c3 */
[----:B------:R-:W-:Y:S01]  /*9ea0*/  FFMA.FTZ R192, R192, R193, R55 ;  /* 0x000000c1c0c07223 */ /* 0x000fe20000010037 */
[----:B------:R-:W-:Y:S02]  /*9eb0*/  HADD2.F32 R55, -RZ, R54.H1_H1 ;  /* 0x30000036ff377230 */ /* 0x000fe40000004100 */
[----:B------:R-:W-:Y:S01]  /*9ec0*/  FMUL.FTZ R54, R43, R95 ;  /* 0x0000005f2b367220 */ /* 0x000fe20000410000 */
[--C-:B------:R-:W-:Y:S01]  /*9ed0*/  HADD2.F32 R193, -RZ, R41.reuse.H0_H0 ;  /* 0x20000029ffc17230 */ /* 0x100fe20000004100 */
[----:B------:R-:W-:Y:S01]  /*9ee0*/  F2FP.F16.E4M3.UNPACK_B R89, R92.H1 ;  /* 0x0000005cff59723e */ /* 0x000fe200030006ff */
[----:B------:R-:W-:-:S02]  /*9ef0*/  HADD2.F32 R41, -RZ, R41.H1_H1 ;  /* 0x30000029ff297230 */ /* 0x000fc40000004100 */
[C---:B------:R-:W-:Y:S01]  /*9f00*/  FFMA.FTZ R54, R55.reuse, R191, -R54 ;  /* 0x000000bf37367223 */ /* 0x040fe20000010836 */
[----:B------:R-:W-:Y:S01]  /*9f10*/  FMUL.FTZ R55, R55, R95 ;  /* 0x0000005f37377220 */ /* 0x000fe20000410000 */
[--C-:B------:R-:W-:Y:S01]  /*9f20*/  HADD2.F32 R95, -RZ, R93.reuse.H0_H0 ;  /* 0x2000005dff5f7230 */ /* 0x100fe20000004100 */
[----:B------:R-:W-:Y:S01]  /*9f30*/  F2FP.SATFINITE.E4M3.F32.PACK_AB_MERGE_C R40, R187, R40, RZ ;  /* 0x00000028bb28723e */ /* 0x000fe200048070ff */
[----:B------:R-:W-:Y:S02]  /*9f40*/  HADD2.F32 R93, -RZ, R93.H1_H1 ;  /* 0x3000005dff5d7230 */ /* 0x000fe40000004100 */
[----:B------:R-:W-:Y:S01]  /*9f50*/  FFMA.FTZ R43, R43, R191, R55 ;  /* 0x000000bf2b2b7223 */ /* 0x000fe20000010037 */
[----:B------:R-:W-:Y:S01]  /*9f60*/  F2FP.F16.E4M3.UNPACK_B R55, R91.H1 ;  /* 0x0000005bff37723e */ /* 0x000fe200030006ff */
[--C-:B------:R-:W-:Y:S01]  /*9f70*/  HADD2.F32 R91, -RZ, R42.reuse.H0_H0 ;  /* 0x2000002aff5b7230 */ /* 0x100fe20000004100 */
[----:B------:R-:W-:Y:S01]  /*9f80*/  F2FP.F16.E4M3.UNPACK_B R92, R92 ;  /* 0x0000005cff5c723e */ /* 0x000fe200020006ff */
[----:B------:R-:W-:Y:S01]  /*9f90*/  HADD2.F32 R42, -RZ, R42.H1_H1 ;  /* 0x3000002aff2a7230 */ /* 0x000fe20000004100 */
[----:B------:R-:W-:Y:S01]  /*9fa0*/  F2FP.SATFINITE.E4M3.F32.PACK_AB_MERGE_C R40, R52, R53, R40 ;  /* 0x000000353428723e */ /* 0x000fe20004807028 */
[----:B------:R-:W-:-:S02]  /*9fb0*/  HADD2.F32 R191, -RZ, R55.H0_H0 ;  /* 0x20000037ffbf7230 */ /* 0x000fc40000004100 */
[----:B------:R-:W-:Y:S01]  /*9fc0*/  FMUL.FTZ R194, R91, R193 ;  /* 0x000000c15bc27220 */ /* 0x000fe20000410000 */
[----:B------:R-:W-:-:S03]  /*9fd0*/  HADD2.F32 R55, -RZ, R55.H1_H1 ;  /* 0x30000037ff377230 */ /* 0x000fc60000004100 */
[C---:B------:R-:W-:Y:S01]  /*9fe0*/  FFMA.FTZ R194, R191.reuse, R95, -R194 ;  /* 0x0000005fbfc27223 */ /* 0x040fe200000108c2 */
[----:B------:R-:W-:-:S04]  /*9ff0*/  FMUL.FTZ R191, R191, R193 ;  /* 0x000000c1bfbf7220 */ /* 0x000fc80000410000 */
[----:B------:R-:W-:Y:S01]  /*a000*/  FFMA.FTZ R191, R91, R95, R191 ;  /* 0x0000005f5bbf7223 */ /* 0x000fe200000100bf */
[CC--:B------:R-:W-:Y:S01]  /*a010*/  FMUL.FTZ R91, R42.reuse, R41.reuse ;  /* 0x000000292a5b7220 */ /* 0x0c0fe20000410000 */
[C---:B------:R-:W-:Y:S01]  /*a020*/  FMUL.FTZ R41, R55.reuse, R41 ;  /* 0x0000002937297220 */ /* 0x040fe20000410000 */
[-C--:B------:R-:W-:Y:S02]  /*a030*/  F2FP.F16.E4M3.UNPACK_B R95, R182.reuse.H1 ;  /* 0x000000b6ff5f723e */ /* 0x080fe400030006ff */
[-C--:B------:R-:W-:Y:S01]  /*a040*/  FFMA.FTZ R91, R55, R93.reuse, -R91 ;  /* 0x0000005d375b7223 */ /* 0x080fe2000001085b */
[----:B------:R-:W-:Y:S01]  /*a050*/  FFMA.FTZ R42, R42, R93, R41 ;  /* 0x0000005d2a2a7223 */ /* 0x000fe20000010029 */
[----:B------:R-:W-:Y:S01]  /*a060*/  IMAD.MOV.U32 R41, RZ, RZ, R88 ;  /* 0x000000ffff297224 */ /* 0x000fe200078e0058 */
[-C--:B------:R-:W-:Y:S01]  /*a070*/  F2FP.F16.E4M3.UNPACK_B R55, R183.reuse.H1 ;  /* 0x000000b7ff37723e */ /* 0x080fe200030006ff */
[----:B------:R-:W-:Y:S01]  /*a080*/  HADD2.F32 R93, -RZ, R89.H0_H0 ;  /* 0x20000059ff5d7230 */ /* 0x000fe20000004100 */
[----:B------:R-:W-:Y:S01]  /*a090*/  F2FP.F16.E4M3.UNPACK_B R183, R183 ;  /* 0x000000b7ffb7723e */ /* 0x000fe200020006ff */
[----:B------:R-:W-:Y:S01]  /*a0a0*/  HADD2.F32 R189, -RZ, R95.H0_H0 ;  /* 0x2000005fffbd7230 */ /* 0x000fe20000004100 */
[-C--:B------:R-:W-:Y:S01]  /*a0b0*/  F2FP.F16.E4M3.UNPACK_B R88, R41.reuse.H1 ;  /* 0x00000029ff58723e */ /* 0x080fe200030006ff */
[--C-:B------:R-:W-:Y:S01]  /*a0c0*/  HADD2.F32 R193, -RZ, R55.reuse.H0_H0 ;  /* 0x20000037ffc17230 */ /* 0x100fe20000004100 */
[----:B------:R-:W-:Y:S01]  /*a0d0*/  F2FP.F16.E4M3.UNPACK_B R41, R41 ;  /* 0x00000029ff29723e */ /* 0x000fe200020006ff */
[----:B------:R-:W-:Y:S01]  /*a0e0*/  HADD2.F32 R55, -RZ, R55.H1_H1 ;  /* 0x30000037ff377230 */ /* 0x000fe20000004100 */
[----:B------:R-:W-:Y:S01]  /*a0f0*/  F2FP.F16.E4M3.UNPACK_B R182, R182 ;  /* 0x000000b6ffb6723e */ /* 0x000fe200020006ff */
[----:B------:R-:W-:-:S02]  /*a100*/  HADD2.F32 R187, -RZ, R88.H0_H0 ;  /* 0x20000058ffbb7230 */ /* 0x000fc40000004100 */
[-C--:B------:R-:W-:Y:S01]  /*a110*/  FMUL.FTZ R190, R93, R193.reuse ;  /* 0x000000c15dbe7220 */ /* 0x080fe20000410000 */
[----:B------:R-:W-:Y:S01]  /*a120*/  HADD2.F32 R89, -RZ, R89.H1_H1 ;  /* 0x30000059ff597230 */ /* 0x000fe20000004100 */
[----:B------:R-:W-:Y:S01]  /*a130*/  F2FP.SATFINITE.E4M3.F32.PACK_AB_MERGE_C R91, R91, R194, RZ ;  /* 0x000000c25b5b723e */ /* 0x000fe200048070ff */
[----:B------:R-:W-:Y:S02]  /*a140*/  HADD2.F32 R88, -RZ, R88.H1_H1 ;  /* 0x30000058ff587230 */ /* 0x000fe40000004100 */
[C---:B------:R-:W-:Y:S01]  /*a150*/  FMUL.FTZ R193, R187.reuse, R193 ;  /* 0x000000c1bbc17220 */ /* 0x040fe20000410000 */
[----:B------:R-:W-:Y:S02]  /*a160*/  HADD2.F32 R95, -RZ, R95.H1_H1 ;  /* 0x3000005fff5f7230 */ /* 0x000fe40000004100 */
[----:B------:R-:W-:Y:S01]  /*a170*/  FFMA.FTZ R190, R187, R189, -R190 ;  /* 0x000000bdbbbe7223 */ /* 0x000fe200000108be */
[----:B------:R-:W-:Y:S01]  /*a180*/  F2FP.SATFINITE.E4M3.F32.PACK_AB_MERGE_C R42, R42, R191, RZ ;  /* 0x000000bf2a2a723e */ /* 0x000fe200048070ff */
[----:B------:R-:W-:Y:S01]  /*a190*/  FFMA.FTZ R193, R93, R189, R193 ;  /* 0x000000bd5dc17223 */ /* 0x000fe200000100c1 */
[-C--:B------:R-:W-:Y:S01]  /*a1a0*/  FMUL.FTZ R93, R89, R55.reuse ;  /* 0x00000037595d7220 */ /* 0x080fe20000410000 */
[C---:B------:R-:W-:Y:S01]  /*a1b0*/  FMUL.FTZ R55, R88.reuse, R55 ;  /* 0x0000003758377220 */ /* 0x040fe20000410000 */
[----:B------:R-:W-:Y:S01]  /*a1c0*/  HADD2.F32 R189, -RZ, R183.H0_H0 ;  /* 0x200000b7ffbd7230 */ /* 0x000fe20000004100 */
[----:B------:R-:W-:Y:S01]  /*a1d0*/  F2FP.SATFINITE.E4M3.F32.PACK_AB_MERGE_C R42, R43, R192, R42 ;  /* 0x000000c02b2a723e */ /* 0x000fe2000480702a */
[-C--:B------:R-:W-:Y:S01]  /*a1e0*/  FFMA.FTZ R88, R88, R95.reuse, -R93 ;  /* 0x0000005f58587223 */ /* 0x080fe2000001085d */
[----:B------:R-:W-:Y:S01]  /*a1f0*/  FFMA.FTZ R55, R89, R95, R55 ;  /* 0x0000005f59377223 */ /* 0x000fe20000010037 */
[----:B------:R-:W-:Y:S01]  /*a200*/  HADD2.F32 R89, -RZ, R92.H0_H0 ;  /* 0x2000005cff597230 */ /* 0x000fe20000004100 */
[----:B------:R-:W-:Y:S01]  /*a210*/  F2FP.SATFINITE.E4M3.F32.PACK_AB_MERGE_C R91, R54, R195, R91 ;  /* 0x000000c3365b723e */ /* 0x000fe2000480705b */
[----:B------:R-:W-:Y:S01]  /*a220*/  HADD2.F32 R95, -RZ, R41.H0_H0 ;  /* 0x20000029ff5f7230 */ /* 0x000fe20000004100 */
[----:B------:R-:W-:Y:S01]  /*a230*/  F2FP.SATFINITE.E4M3.F32.PACK_AB_MERGE_C R88, R88, R190, RZ ;  /* 0x000000be5858723e */ /* 0x000fe200048070ff */
        /* <DEDUP_REMOVED lines=8> */
[----:B------:R-:W-:-:S02]  /*a2c0*/  HADD2.F32 R182, -RZ, R182.H1_H1 ;  /* 0x300000b6ffb67230 */ /* 0x000fc40000004100 */
[C---:B------:R-:W-:Y:S01]  /*a2d0*/  FMUL.FTZ R89, R92.reuse, R183 ;  /* 0x000000b75c597220 */ /* 0x040fe20000410000 */
[----:B------:R-:W-:Y:S01]  /*a2e0*/  F2FP.F16.E4M3.UNPACK_B R95, R185.H1 ;  /* 0x000000b9ff5f723e */ /* 0x000fe200030006ff */
[C---:B------:R-:W-:Y:S01]  /*a2f0*/  FMUL.FTZ R183, R41.reuse, R183 ;  /* 0x000000b729b77220 */ /* 0x040fe20000410000 */
[----:B------:R-:W-:Y:S01]  /*a300*/  F2FP.F16.E4M3.UNPACK_B R185, R185 ;  /* 0x000000b9ffb9723e */ /* 0x000fe200020006ff */
[-C--:B------:R-:W-:Y:S01]  /*a310*/  FFMA.FTZ R89, R41, R182.reuse, -R89 ;  /* 0x000000b629597223 */ /* 0x080fe20000010859 */
[----:B------:R-:W-:Y:S01]  /*a320*/  F2FP.SATFINITE.E4M3.F32.PACK_AB_MERGE_C R55, R55, R193, RZ ;  /* 0x000000c13737723e */ /* 0x000fe200048070ff */
[----:B------:R-:W-:Y:S01]  /*a330*/  FFMA.FTZ R41, R92, R182, R183 ;  /* 0x000000b65c297223 */ /* 0x000fe200000100b7 */
[----:B------:R-:W-:Y:S01]  /*a340*/  F2FP.F16.E4M3.UNPACK_B R92, R94.H1 ;  /* 0x0000005eff5c723e */ /* 0x000fe200030006ff */
[--C-:B------:R-:W-:Y:S01]  /*a350*/  HADD2.F32 R183, -RZ, R95.reuse.H0_H0 ;  /* 0x2000005fffb77230 */ /* 0x100fe20000004100 */
[----:B------:R-:W-:Y:S01]  /*a360*/  F2FP.SATFINITE.E4M3.F32.PACK_AB_MERGE_C R187, R89, R187, R88 ;  /* 0x000000bb59bb723e */ /* 0x000fe20004807058 */
[----:B------:R-:W-:Y:S01]  /*a370*/  HADD2.F32 R95, -RZ, R95.H1_H1 ;  /* 0x3000005fff5f7230 */ /* 0x000fe20000004100 */
[----:B------:R-:W-:Y:S01]  /*a380*/  F2FP.F16.E4M3.UNPACK_B R88, R184.H1 ;  /* 0x000000b8ff58723e */ /* 0x000fe200030006ff */
[--C-:B------:R-:W-:Y:S01]  /*a390*/  HADD2.F32 R93, -RZ, R92.reuse.H0_H0 ;  /* 0x2000005cff5d7230 */ /* 0x100fe20000004100 */
[----:B------:R-:W-:Y:S01]  /*a3a0*/  F2FP.F16.E4M3.UNPACK_B R89, R90.H1 ;  /* 0x0000005aff59723e */ /* 0x000fe200030006ff */
[----:B------:R-:W-:Y:S01]  /*a3b0*/  HADD2.F32 R92, -RZ, R92.H1_H1 ;  /* 0x3000005cff5c7230 */ /* 0x000fe20000004100 */
[----:B------:R-:W-:Y:S01]  /*a3c0*/  F2FP.F16.E4M3.UNPACK_B R184, R184 ;  /* 0x000000b8ffb8723e */ /* 0x000fe200020006ff */
[--C-:B------:R-:W-:Y:S01]  /*a3d0*/  HADD2.F32 R194, -RZ, R88.reuse.H0_H0 ;  /* 0x20000058ffc27230 */ /* 0x100fe20000004100 */
[----:B------:R-:W-:Y:S01]  /*a3e0*/  F2FP.F16.E4M3.UNPACK_B R94, R94 ;  /* 0x0000005eff5e723e */ /* 0x000fe200020006ff */
[----:B------:R-:W-:Y:S01]  /*a3f0*/  HADD2.F32 R182, -RZ, R89.H0_H0 ;  /* 0x20000059ffb67230 */ /* 0x000fe20000004100 */
[----:B------:R-:W-:Y:S01]  /*a400*/  F2FP.F16.E4M3.UNPACK_B R90, R90 ;  /* 0x0000005aff5a723e */ /* 0x000fe200020006ff */
[----:B------:R-:W-:-:S02]  /*a410*/  HADD2.F32 R88, -RZ, R88.H1_H1 ;  /* 0x30000058ff587230 */ /* 0x000fc40000004100 */
[-C--:B------:R-:W-:Y:S01]  /*a420*/  FMUL.FTZ R190, R93, R194.reuse ;  /* 0x000000c25dbe7220 */ /* 0x080fe20000410000 */
[----:B------:R-:W-:Y:S02]  /*a430*/  HADD2.F32 R89, -RZ, R89.H1_H1 ;  /* 0x30000059ff597230 */ /* 0x000fe40000004100 */
[C---:B------:R-:W-:Y:S01]  /*a440*/  FMUL.FTZ R194, R182.reuse, R194 ;  /* 0x000000c2b6c27220 */ /* 0x040fe20000410000 */
[----:B------:R-:W-:Y:S01]  /*a450*/  F2FP.SATFINITE.E4M3.F32.PACK_AB_MERGE_C R41, R41, R189, R55 ;  /* 0x000000bd2929723e */ /* 0x000fe20004807037 */
[-C--:B------:R-:W-:Y:S02]  /*a460*/  FFMA.FTZ R190, R182, R183.reuse, -R190 ;  /* 0x000000b7b6be7223 */ /* 0x080fe400000108be */
[----:B------:R-:W-:Y:S01]  /*a470*/  FFMA.FTZ R194, R93, R183, R194 ;  /* 0x000000b75dc27223 */ /* 0x000fe200000100c2 */
[-C--:B------:R-:W-:Y:S01]  /*a480*/  FMUL.FTZ R93, R92, R88.reuse ;  /* 0x000000585c5d7220 */ /* 0x080fe20000410000 */
[----:B------:R-:W-:Y:S01]  /*a490*/  FMUL.FTZ R88, R89, R88 ;  /* 0x0000005859587220 */ /* 0x000fe20000410000 */
[----:B------:R-:W-:-:S02]  /*a4a0*/  HADD2.F32 R183, -RZ, R184.H0_H0 ;  /* 0x200000b8ffb77230 */ /* 0x000fc40000004100 */
[-C--:B------:R-:W-:Y:S01]  /*a4b0*/  FFMA.FTZ R89, R89, R95.reuse, -R93 ;  /* 0x0000005f59597223 */ /* 0x080fe2000001085d */
[----:B------:R-:W-:Y:S01]  /*a4c0*/  FFMA.FTZ R88, R92, R95, R88 ;  /* 0x0000005f5c587223 */ /* 0x000fe20000010058 */
[----:B------:R-:W-:Y:S02]  /*a4d0*/  HADD2.F32 R92, -RZ, R94.H0_H0 ;  /* 0x2000005eff5c7230 */ /* 0x000fe40000004100 */
[----:B------:R-:W-:Y:S01]  /*a4e0*/  HADD2.F32 R95, -RZ, R90.H0_H0 ;  /* 0x2000005aff5f7230 */ /* 0x000fe20000004100 */
[----:B------:R-:W-:Y:S01]  /*a4f0*/  F2FP.SATFINITE.E4M3.F32.PACK_AB_MERGE_C R89, R89, R190, RZ ;  /* 0x000000be5959723e */ /* 0x000fe200048070ff */
[----:B------:R-:W-:Y:S02]  /*a500*/  HADD2.F32 R93, -RZ, R185.H0_H0 ;  /* 0x200000b9ff5d7230 */ /* 0x000fe40000004100 */
[-C--:B------:R-:W-:Y:S01]  /*a510*/  FMUL.FTZ R182, R92, R183.reuse ;  /* 0x000000b75cb67220 */ /* 0x080fe20000410000 */
[----:B------:R-:W-:Y:S02]  /*a520*/  HADD2.F32 R184, -RZ, R184.H1_H1 ;  /* 0x300000b8ffb87230 */ /* 0x000fe40000004100 */
[----:B------:R-:W-:Y:S01]  /*a530*/  FMUL.FTZ R183, R95, R183 ;  /* 0x000000b75fb77220 */ /* 0x000fe20000410000 */
[----:B------:R-:W-:-:S02]  /*a540*/  HADD2.F32 R94, -RZ, R94.H1_H1 ;  /* 0x3000005eff5e7230 */ /* 0x000fc40000004100 */
[-C--:B------:R-:W-:Y:S01]  /*a550*/  FFMA.FTZ R182, R95, R93.reuse, -R182 ;  /* 0x0000005d5fb67223 */ /* 0x080fe200000108b6 */
[----:B------:R-:W-:Y:S02]  /*a560*/  HADD2.F32 R90, -RZ, R90.H1_H1 ;  /* 0x3000005aff5a7230 */ /* 0x000fe40000004100 */
[----:B------:R-:W-:Y:S01]  /*a570*/  FFMA.FTZ R183, R92, R93, R183 ;  /* 0x0000005d5cb77223 */ /* 0x000fe200000100b7 */
[----:B------:R-:W-:Y:S02]  /*a580*/  HADD2.F32 R185, -RZ, R185.H1_H1 ;  /* 0x300000b9ffb97230 */ /* 0x000fe40000004100 */
[----:B------:R-:W-:Y:S01]  /*a590*/  FMUL.FTZ R92, R94, R184 ;  /* 0x000000b85e5c7220 */ /* 0x000fe20000410000 */
[----:B------:R-:W-:Y:S01]  /*a5a0*/  F2FP.SATFINITE.E4M3.F32.PACK_AB_MERGE_C R88, R88, R194, RZ ;  /* 0x000000c25858723e */ /* 0x000fe200048070ff */
[C---:B------:R-:W-:Y:S01]  /*a5b0*/  FMUL.FTZ R184, R90.reuse, R184 ;  /* 0x000000b85ab87220 */ /* 0x040fe20000410000 */
[----:B------:R-:W-:Y:S02]  /*a5c0*/  IMAD.MOV.U32 R93, RZ, RZ, R40 ;  /* 0x000000ffff5d7224 */ /* 0x000fe400078e0028 */
[----:B------:R-:W-:Y:S01]  /*a5d0*/  FFMA.FTZ R92, R90, R185, -R92 ;  /* 0x000000b95a5c7223 */ /* 0x000fe2000001085c */
[----:B------:R-:W-:-:S02]  /*a5e0*/  IMAD.MOV.U32 R95, RZ, RZ, R42 ;  /* 0x000000ffff5f7224 */ /* 0x000fc400078e002a */
[----:B------:R-:W-:Y:S02]  /*a5f0*/  FFMA.FTZ R184, R94, R185, R184 ;  /* 0x000000b95eb87223 */ /* 0x000fe400000100b8 */
[----:B------:R-:W-:Y:S01]  /*a600*/  F2FP.SATFINITE.E4M3.F32.PACK_AB_MERGE_C R182, R92, R182, R89 ;  /* 0x000000b65cb6723e */ /* 0x000fe20004807059 */
[----:B------:R-:W-:Y:S02]  /*a610*/  IMAD.MOV.U32 R89, RZ, RZ, R188 ;  /* 0x000000ffff597224 */ /* 0x000fe400078e00bc */
[----:B------:R-:W-:Y:S01]  /*a620*/  F2FP.SATFINITE.E4M3.F32.PACK_AB_MERGE_C R183, R184, R183, R88 ;  /* 0x000000b7b8b7723e */ /* 0x000fe20004807058 */
[----:B------:R-:W-:Y:S01]  /*a630*/  IMAD.MOV.U32 R88, RZ, RZ, R187 ;  /* 0x000000ffff587224 */ /* 0x000fe200078e00bb */
[----:B------:R-:W-:Y:S01]  /*a640*/  MOV R92, R41 ;  /* 0x00000029005c7202 */ /* 0x000fe20000000f00 */
[----:B------:R-:W-:Y:S02]  /*a650*/  IMAD.MOV.U32 R90, RZ, RZ, R182 ;  /* 0x000000ffff5a7224 */ /* 0x000fe400078e00b6 */
[----:B------:R-:W-:-:S07]  /*a660*/  IMAD.MOV.U32 R94, RZ, RZ, R183 ;  /* 0x000000ffff5e7224 */ /* 0x000fce00078e00b7 */
.L_x_404:
[----:B------:R-:W-:Y:S05]  /*a670*/  BSYNC B3 ;  /* 0x0000000000037941 */ /* 0x000fea0003800000 */
.L_x_403:
[----:B------:R-:W-:-:S13]  /*a680*/  ISETP.GE.AND P4, PT, R186, R154, PT ;  /* 0x0000009aba00720c */ /* 0x000fda0003f86270 */
[--C-:B------:R-:W-:Y:S02]  /*a690*/  @!P4 SHF.R.S32.HI R43, RZ, 0x1f, R186.reuse ;  /* 0x0000001fff2bc819 */ /* 0x100fe400000114ba */
[----:B------:R-:W-:-:S04]  /*a6a0*/  @!P4 IADD3 R42, P5, P6, R116, R140, R186 ;  /* 0x0000008c742ac210 */ /* 0x000fc80007ebe0ba */
[----:B------:R-:W-:Y:S02]  /*a6b0*/  @!P4 IADD3.X R43, R4, R176, R43, P5, P6 ;  /* 0x000000b0042bc210 */ /* 0x000fe40002fec42b */
[----:B------:R-:W-:-:S04]  /*a6c0*/  IADD3 R40, P5, P6, R116, R140, R25 ;  /* 0x0000008c74287210 */ /* 0x000fc80007ebe019 */
[----:B------:R-:W-:Y:S02]  /*a6d0*/  IADD3.X R41, R4, R176, R30, P5, P6 ;  /* 0x000000b004297210 */ /* 0x000fe40002fec41e */
[----:B------:R-:W-:-:S04]  /*a6e0*/  IADD3 R40, P5, R40, R124, RZ ;  /* 0x0000007c28287210 */ /* 0x000fc80007fbe0ff */
[----:B------:R-:W-:Y:S02]  /*a6f0*/  IADD3.X R41, R41, R125, RZ, P5, !PT ;  /* 0x0000007d29297210 */ /* 0x000fe40002ffe4ff */
[----:B------:R-:W-:-:S03]  /*a700*/  @!P4 IADD3 R42, P5, R42, R124, RZ ;  /* 0x0000007c2a2ac210 */ /* 0x000fc60007fbe0ff */
[----:B-1----:R1:W-:Y:S02]  /*a710*/  STG.E.128 desc[UR54][R40.64], R88 ;  /* 0x0000005828007986 */ /* 0x0023e4000c101d36 */
[----:B------:R-:W-:-:S05]  /*a720*/  @!P4 IMAD.X R43, R43, 0x1, R125, P5 ;  /* 0x000000012b2bc824 */ /* 0x000fca00028e067d */
[----:B0-----:R1:W-:Y:S03]  /*a730*/  @!P4 STG.E.128 desc[UR54][R42.64], R92 ;  /* 0x0000005c2a00c986 */ /* 0x0013e6000c101d36 */
.L_x_402:
[----:B------:R-:W-:Y:S05]  /*a740*/  BSYNC B2 ;  /* 0x0000000000027941 */ /* 0x000fea0003800000 */
.L_x_401:
[----:B------:R-:W-:Y:S01]  /*a750*/  ISETP.NE.AND P4, PT, R35, RZ, PT ;  /* 0x000000ff2300720c */ /* 0x000fe20003f85270 */
[----:B------:R-:W-:-:S12]  /*a760*/  BSSY B2, `(.L_x_405) ;  /* 0x00000fb000027945 */ /* 0x000fd80003800000 */
[----:B------:R-:W-:Y:S05]  /*a770*/  @!P4 BRA `(.L_x_406) ;  /* 0x0000000c00e4c947 */ /* 0x000fea0003800000 */
[----:B-1----:R-:W-:Y:S01]  /*a780*/  SEL R40, R99, R159, !P1 ;  /* 0x0000009f63287207 */ /* 0x002fe20004800000 */
[----:B------:R-:W-:Y:S01]  /*a790*/  BSSY B3, `(.L_x_407) ;  /* 0x00000eb000037945 */ /* 0x000fe20003800000 */
[----:B------:R-:W-:Y:S02]  /*a7a0*/  ISETP.GE.AND P4, PT, R0, R133, PT ;  /* 0x000000850000720c */ /* 0x000fe40003f86270 */
[----:B------:R-:W-:-:S04]  /*a7b0*/  SHF.R.S32.HI R41, RZ, 0x1f, R40 ;  /* 0x0000001fff297819 */ /* 0x000fc80000011428 */
[----:B------:R-:W-:-:S04]  /*a7c0*/  LEA.HI R41, R41, R40, RZ, 0x5 ;  /* 0x0000002829297211 */ /* 0x000fc800078f28ff */
[----:B0-----:R-:W-:-:S04]  /*a7d0*/  LEA.HI.SX32 R88, R41, R26, 0x1b ;  /* 0x0000001a29587211 */ /* 0x001fc800078fdaff */
[----:B------:R-:W-:-:S04]  /*a7e0*/  SHF.R.S32.HI R41, RZ, 0x1f, R88 ;  /* 0x0000001fff297819 */ /* 0x000fc80000011458 */
[----:B------:R-:W-:Y:S01]  /*a7f0*/  LEA.HI R41, R41, R88, RZ, 0x2 ;  /* 0x0000005829297211 */ /* 0x000fe200078f10ff */
[----:B------:R-:W-:-:S03]  /*a800*/  IMAD.SHL.U32 R88, R88, 0x10, RZ ;  /* 0x0000001058587824 */ /* 0x000fc600078e00ff */
[----:B------:R-:W-:Y:S02]  /*a810*/  SHF.R.S32.HI R41, RZ, 0x2, R41 ;  /* 0x00000002ff297819 */ /* 0x000fe40000011429 */
[----:B------:R-:W-:-:S03]  /*a820*/  LOP3.LUT R40, R175, 0x30, R88, 0xf8, !PT ;  /* 0x00000030af287812 */ /* 0x000fc600078ef858 */
[----:B------:R-:W-:Y:S01]  /*a830*/  IMAD R41, R41, 0x2800, R197 ;  /* 0x0000280029297824 */ /* 0x000fe200078e02c5 */
[----:B------:R-:W-:-:S05]  /*a840*/  LOP3.LUT R40, R40, R196, RZ, 0x3c, !PT ;  /* 0x000000c428287212 */ /* 0x000fca00078e3cff */
[----:B------:R-:W-:-:S04]  /*a850*/  IMAD.IADD R40, R41, 0x1, R40 ;  /* 0x0000000129287824 */ /* 0x000fc800078e0228 */
[C---:B------:R-:W-:Y:S02]  /*a860*/  IMAD R52, R17.reuse, 0x7800, R40 ;  /* 0x0000780011347824 */ /* 0x040fe400078e0228 */
[----:B------:R-:W-:-:S03]  /*a870*/  IMAD R40, R17, 0x7800, R142 ;  /* 0x0000780011287824 */ /* 0x000fc600078e028e */
[C---:B------:R-:W-:Y:S01]  /*a880*/  IADD3 R52, R16.reuse, R52, RZ ;  /* 0x0000003410347210 */ /* 0x040fe20007ffe0ff */
[----:B------:R-:W-:-:S05]  /*a890*/  IMAD.IADD R40, R16, 0x1, R40 ;  /* 0x0000000110287824 */ /* 0x000fca00078e0228 */
[----:B------:R-:W0:Y:S04]  /*a8a0*/  LDS.128 R52, [R52+0x1a400] ;  /* 0x01a4000034347984 */ /* 0x000e280000000c00 */
[----:B------:R-:W1:Y:S01]  /*a8b0*/  LDS.128 R40, [R40+0x1a400] ;  /* 0x01a4000028287984 */ /* 0x000e620000000c00 */
[----:B------:R-:W-:Y:S05]  /*a8c0*/  @P4 BRA `(.L_x_408) ;  /* 0x0000000c005c4947 */ /* 0x000fea0003800000 */
[----:B------:R-:W-:Y:S02]  /*a8d0*/  SHF.R.U32.HI R46, RZ, 0x8, R57 ;  /* 0x00000008ff2e7819 */ /* 0x000fe40000011639 */
[--C-:B------:R-:W-:Y:S02]  /*a8e0*/  SHF.R.U32.HI R90, RZ, 0x8, R59.reuse ;  /* 0x00000008ff5a7819 */ /* 0x100fe4000001163b */
[----:B------:R-:W-:Y:S01]  /*a8f0*/  LOP3.LUT R89, R59, 0xff0000ff, RZ, 0xc0, !PT ;  /* 0xff0000ff3b597812 */ /* 0x000fe200078ec0ff */
[----:B------:R-:W-:Y:S01]  /*a900*/  IMAD.SHL.U32 R93, R46, 0x100, RZ ;  /* 0x000001002e5d7824 */ /* 0x000fe200078e00ff */
[----:B------:R-:W-:Y:S01]  /*a910*/  SHF.R.U32.HI R44, RZ, 0x10, R59 ;  /* 0x00000010ff2c7819 */ /* 0x000fe2000001163b */
[----:B------:R-:W-:Y:S01]  /*a920*/  IMAD.SHL.U32 R90, R90, 0x100, RZ ;  /* 0x000001005a5a7824 */ /* 0x000fe200078e00ff */
[----:B------:R-:W-:Y:S02]  /*a930*/  SHF.R.U32.HI R59, RZ, 0x8, R45 ;  /* 0x00000008ff3b7819 */ /* 0x000fe4000001162d */
[----:B------:R-:W-:Y:S01]  /*a940*/  SHF.R.U32.HI R58, RZ, 0x10, R57 ;  /* 0x00000010ff3a7819 */ /* 0x000fe20000011639 */
[----:B------:R-:W-:Y:S01]  /*a950*/  IMAD.U32 R44, R44, 0x10000, RZ ;  /* 0x000100002c2c7824 */ /* 0x000fe200078e00ff */
[----:B------:R-:W-:-:S02]  /*a960*/  LOP3.LUT R56, R57, 0xff0000ff, RZ, 0xc0, !PT ;  /* 0xff0000ff39387812 */ /* 0x000fc400078ec0ff */
[----:B------:R-:W-:Y:S01]  /*a970*/  LOP3.LUT R91, R45, 0xff0000ff, RZ, 0xc0, !PT ;  /* 0xff0000ff2d5b7812 */ /* 0x000fe200078ec0ff */
[----:B------:R-:W-:Y:S01]  /*a980*/  IMAD.U32 R58, R58, 0x10000, RZ ;  /* 0x000100003a3a7824 */ /* 0x000fe200078e00ff */
[----:B------:R-:W-:Y:S02]  /*a990*/  SHF.R.U32.HI R92, RZ, 0x10, R45 ;  /* 0x00000010ff5c7819 */ /* 0x000fe4000001162d */
[--C-:B------:R-:W-:Y:S02]  /*a9a0*/  SHF.R.U32.HI R45, RZ, 0x8, R47.reuse ;  /* 0x00000008ff2d7819 */ /* 0x100fe4000001162f */
[----:B------:R-:W-:Y:S02]  /*a9b0*/  LOP3.LUT R46, R47, 0xff0000ff, RZ, 0xc0, !PT ;  /* 0xff0000ff2f2e7812 */ /* 0x000fe400078ec0ff */
[----:B------:R-:W-:Y:S01]  /*a9c0*/  SHF.R.U32.HI R57, RZ, 0x10, R47 ;  /* 0x00000010ff397819 */ /* 0x000fe2000001162f */
[----:B------:R-:W-:Y:S01]  /*a9d0*/  IMAD.SHL.U32 R47, R59, 0x100, RZ ;  /* 0x000001003b2f7824 */ /* 0x000fe200078e00ff */
[----:B------:R-:W-:Y:S01]  /*a9e0*/  LOP3.LUT R56, R56, 0xff00, R93, 0xf8, !PT ;  /* 0x0000ff0038387812 */ /* 0x000fe200078ef85d */
[----:B------:R-:W-:Y:S01]  /*a9f0*/  IMAD.SHL.U32 R45, R45, 0x100, RZ ;  /* 0x000001002d2d7824 */ /* 0x000fe200078e00ff */
[----:B------:R-:W-:-:S02]  /*aa00*/  SHF.L.U32 R92, R92, 0x10, RZ ;  /* 0x000000105c5c7819 */ /* 0x000fc400000006ff */
[----:B------:R-:W-:Y:S02]  /*aa10*/  LOP3.LUT R47, R91, 0xff00, R47, 0xf8, !PT ;  /* 0x0000ff005b2f7812 */ /* 0x000fe400078ef82f */
[----:B------:R-:W-:Y:S01]  /*aa20*/  LOP3.LUT R91, R56, 0xff0000, R58, 0xf8, !PT ;  /* 0x00ff0000385b7812 */ /* 0x000fe200078ef83a */
[----:B0-----:R-:W-:Y:S01]  /*aa30*/  IMAD.MOV.U32 R58, RZ, RZ, R53 ;  /* 0x000000ffff3a7224 */ /* 0x001fe200078e0035 */
[----:B------:R-:W-:Y:S02]  /*aa40*/  LOP3.LUT R56, R47, 0xff0000, R92, 0xf8, !PT ;  /* 0x00ff00002f387812 */ /* 0x000fe400078ef85c */
[----:B------:R-:W-:Y:S02]  /*aa50*/  LOP3.LUT R59, R89, 0xff00, R90, 0xf8, !PT ;  /* 0x0000ff00593b7812 */ /* 0x000fe400078ef85a */
[----:B------:R-:W-:Y:S02]  /*aa60*/  F2FP.F16.E4M3.UNPACK_B R89, R58 ;  /* 0x0000003aff59723e */ /* 0x000fe400020006ff */
[----:B------:R-:W-:-:S02]  /*aa70*/  F2FP.F16.E4M3.UNPACK_B R92, R56 ;  /* 0x00000038ff5c723e */ /* 0x000fc400020006ff */
[----:B-1----:R-:W-:Y:S01]  /*aa80*/  F2FP.F16.E4M3.UNPACK_B R47, R41 ;  /* 0x00000029ff2f723e */ /* 0x002fe200020006ff */
[----:B------:R-:W-:Y:S01]  /*aa90*/  HADD2.F32 R53, -RZ, R89.H0_H0 ;  /* 0x20000059ff357230 */ /* 0x000fe20000004100 */
[-C--:B------:R-:W-:Y:S01]  /*aaa0*/  F2FP.F16.E4M3.UNPACK_B R93, R91.reuse ;  /* 0x0000005bff5d723e */ /* 0x080fe200020006ff */
[--C-:B------:R-:W-:Y:S01]  /*aab0*/  HADD2.F32 R95, -RZ, R92.reuse.H0_H0 ;  /* 0x2000005cff5f7230 */ /* 0x100fe20000004100 */
[----:B------:R-:W-:Y:S01]  /*aac0*/  F2FP.F16.E4M3.UNPACK_B R58, R58.H1 ;  /* 0x0000003aff3a723e */ /* 0x000fe200030006ff */
[----:B------:R-:W-:Y:S01]  /*aad0*/  HADD2.F32 R90, -RZ, R47.H0_H0 ;  /* 0x2000002fff5a7230 */ /* 0x000fe20000004100 */
[----:B------:R-:W-:Y:S01]  /*aae0*/  F2FP.F16.E4M3.UNPACK_B R91, R91.H1 ;  /* 0x0000005bff5b723e */ /* 0x000fe200030006ff */
[----:B------:R-:W-:Y:S02]  /*aaf0*/  HADD2.F32 R94, -RZ, R93.H0_H0 ;  /* 0x2000005dff5e7230 */ /* 0x000fe40000004100 */
[----:B------:R-:W-:Y:S01]  /*ab00*/  FMUL.FTZ R182, R53, R95 ;  /* 0x0000005f35b67220 */ /* 0x000fe20000410000 */
[----:B------:R-:W-:-:S02]  /*ab10*/  HADD2.F32 R92, -RZ, R92.H1_H1 ;  /* 0x3000005cff5c7230 */ /* 0x000fc40000004100 */
[C---:B------:R-:W-:Y:S01]  /*ab20*/  FMUL.FTZ R95, R90.reuse, R95 ;  /* 0x0000005f5a5f7220 */ /* 0x040fe20000410000 */
[----:B------:R-:W-:Y:S02]  /*ab30*/  HADD2.F32 R47, -RZ, R47.H1_H1 ;  /* 0x3000002fff2f7230 */ /* 0x000fe40000004100 */
[-C--:B------:R-:W-:Y:S01]  /*ab40*/  FFMA.FTZ R90, R90, R94.reuse, -R182 ;  /* 0x0000005e5a5a7223 */ /* 0x080fe200000108b6 */
[----:B------:R-:W-:Y:S02]  /*ab50*/  HADD2.F32 R93, -RZ, R93.H1_H1 ;  /* 0x3000005dff5d7230 */ /* 0x000fe40000004100 */
[----:B------:R-:W-:Y:S01]  /*ab60*/  FFMA.FTZ R53, R53, R94, R95 ;  /* 0x0000005e35357223 */ /* 0x000fe2000001005f */
[----:B------:R-:W-:Y:S01]  /*ab70*/  HADD2.F32 R94, -RZ, R89.H1_H1 ;  /* 0x30000059ff5e7230 */ /* 0x000fe20000004100 */
[----:B------:R-:W-:Y:S01]  /*ab80*/  LOP3.LUT R46, R46, 0xff00, R45, 0xf8, !PT ;  /* 0x0000ff002e2e7812 */ /* 0x000fe200078ef82d */
[----:B------:R-:W-:Y:S01]  /*ab90*/  IMAD.U32 R45, R57, 0x10000, RZ ;  /* 0x00010000392d7824 */ /* 0x000fe200078e00ff */
[----:B------:R-:W-:Y:S01]  /*aba0*/  LOP3.LUT R57, R59, 0xff0000, R44, 0xf8, !PT ;  /* 0x00ff00003b397812 */ /* 0x000fe200078ef82c */
[----:B------:R-:W-:-:S02]  /*abb0*/  IMAD.MOV.U32 R59, RZ, RZ, R43 ;  /* 0x000000ffff3b7224 */ /* 0x000fc400078e002b */
[-C--:B------:R-:W-:Y:S01]  /*abc0*/  FMUL.FTZ R89, R94, R92.reuse ;  /* 0x0000005c5e597220 */ /* 0x080fe20000410000 */
[C---:B------:R-:W-:Y:S01]  /*abd0*/  FMUL.FTZ R92, R47.reuse, R92 ;  /* 0x0000005c2f5c7220 */ /* 0x040fe20000410000 */
[----:B------:R-:W-:Y:S02]  /*abe0*/  LOP3.LUT R44, R46, 0xff0000, R45, 0xf8, !PT ;  /* 0x00ff00002e2c7812 */ /* 0x000fe400078ef82d */
[-C--:B------:R-:W-:Y:S01]  /*abf0*/  FFMA.FTZ R89, R47, R93.reuse, -R89 ;  /* 0x0000005d2f597223 */ /* 0x080fe20000010859 */
[----:B------:R-:W-:Y:S01]  /*ac00*/  FFMA.FTZ R47, R94, R93, R92 ;  /* 0x0000005d5e2f7223 */ /* 0x000fe2000001005c */
[----:B------:R-:W-:Y:S01]  /*ac10*/  F2FP.F16.E4M3.UNPACK_B R92, R56.H1 ;  /* 0x00000038ff5c723e */ /* 0x000fe200030006ff */
[----:B------:R-:W-:Y:S01]  /*ac20*/  HADD2.F32 R94, -RZ, R91.H0_H0 ;  /* 0x2000005bff5e7230 */ /* 0x000fe20000004100 */
[----:B------:R-:W-:Y:S01]  /*ac30*/  F2FP.F16.E4M3.UNPACK_B R93, R41.H1 ;  /* 0x00000029ff5d723e */ /* 0x000fe200030006ff */
[----:B------:R-:W-:Y:S01]  /*ac40*/  HADD2.F32 R41, -RZ, R58.H0_H0 ;  /* 0x2000003aff297230 */ /* 0x000fe20000004100 */
[----:B------:R-:W-:Y:S01]  /*ac50*/  MOV R45, R55 ;  /* 0x00000037002d7202 */ /* 0x000fe20000000f00 */
[----:B------:R-:W-:Y:S01]  /*ac60*/  HADD2.F32 R95, -RZ, R92.H0_H0 ;  /* 0x2000005cff5f7230 */ /* 0x000fe20000004100 */
[----:B------:R-:W-:Y:S01]  /*ac70*/  F2FP.F16.E4M3.UNPACK_B R43, R59 ;  /* 0x0000003bff2b723e */ /* 0x000fe200020006ff */
[----:B------:R-:W-:Y:S01]  /*ac80*/  HADD2.F32 R56, -RZ, R93.H0_H0 ;  /* 0x2000005dff387230 */ /* 0x000fe20000004100 */
[----:B------:R-:W-:Y:S01]  /*ac90*/  F2FP.F16.E4M3.UNPACK_B R46, R45 ;  /* 0x0000002dff2e723e */ /* 0x000fe200020006ff */
[----:B------:R-:W-:-:S02]  /*aca0*/  HADD2.F32 R58, -RZ, R58.H1_H1 ;  /* 0x3000003aff3a7230 */ /* 0x000fc40000004100 */
[CC--:B------:R-:W-:Y:S01]  /*acb0*/  FMUL.FTZ R182, R41.reuse, R95.reuse ;  /* 0x0000005f29b67220 */ /* 0x0c0fe20000410000 */
[----:B------:R-:W-:Y:S02]  /*acc0*/  HADD2.F32 R92, -RZ, R92.H1_H1 ;  /* 0x3000005cff5c7230 */ /* 0x000fe40000004100 */
[C---:B------:R-:W-:Y:S01]  /*acd0*/  FMUL.FTZ R95, R56.reuse, R95 ;  /* 0x0000005f385f7220 */ /* 0x040fe20000410000 */
[----:B------:R-:W-:Y:S01]  /*ace0*/  F2FP.F16.E4M3.UNPACK_B R45, R45.H1 ;  /* 0x0000002dff2d723e */ /* 0x000fe200030006ff */
[-C--:B------:R-:W-:Y:S01]  /*acf0*/  FFMA.FTZ R56, R56, R94.reuse, -R182 ;  /* 0x0000005e38387223 */ /* 0x080fe200000108b6 */
[----:B------:R-:W-:Y:S02]  /*ad00*/  HADD2.F32 R182, -RZ, R43.H0_H0 ;  /* 0x2000002bffb67230 */ /* 0x000fe40000004100 */
[----:B------:R-:W-:Y:S01]  /*ad10*/  FFMA.FTZ R41, R41, R94, R95 ;  /* 0x0000005e29297223 */ /* 0x000fe2000001005f */
[----:B------:R-:W-:Y:S02]  /*ad20*/  HADD2.F32 R94, -RZ, R93.H1_H1 ;  /* 0x3000005dff5e7230 */ /* 0x000fe40000004100 */
[----:B------:R-:W-:-:S02]  /*ad30*/  HADD2.F32 R93, -RZ, R91.H1_H1 ;  /* 0x3000005bff5d7230 */ /* 0x000fc40000004100 */
[-C--:B------:R-:W-:Y:S01]  /*ad40*/  FMUL.FTZ R91, R58, R92.reuse ;  /* 0x0000005c3a5b7220 */ /* 0x080fe20000410000 */
[----:B------:R-:W-:Y:S02]  /*ad50*/  HADD2.F32 R43, -RZ, R43.H1_H1 ;  /* 0x3000002bff2b7230 */ /* 0x000fe40000004100 */
[C---:B------:R-:W-:Y:S01]  /*ad60*/  FMUL.FTZ R92, R94.reuse, R92 ;  /* 0x0000005c5e5c7220 */ /* 0x040fe20000410000 */
[-C--:B------:R-:W-:Y:S01]  /*ad70*/  FFMA.FTZ R91, R94, R93.reuse, -R91 ;  /* 0x0000005d5e5b7223 */ /* 0x080fe2000001085b */
[----:B------:R-:W-:Y:S02]  /*ad80*/  HADD2.F32 R94, -RZ, R46.H0_H0 ;  /* 0x2000002eff5e7230 */ /* 0x000fe40000004100 */
[----:B------:R-:W-:Y:S01]  /*ad90*/  FFMA.FTZ R58, R58, R93, R92 ;  /* 0x0000005d3a3a7223 */ /* 0x000fe2000001005c */
[----:B------:R-:W-:Y:S02]  /*ada0*/  F2FP.F16.E4M3.UNPACK_B R92, R44 ;  /* 0x0000002cff5c723e */ /* 0x000fe400020006ff */
[----:B------:R-:W-:-:S02]  /*adb0*/  F2FP.F16.E4M3.UNPACK_B R93, R57 ;  /* 0x00000039ff5d723e */ /* 0x000fc400020006ff */
[----:B------:R-:W-:Y:S01]  /*adc0*/  F2FP.F16.E4M3.UNPACK_B R44, R44.H1 ;  /* 0x0000002cff2c723e */ /* 0x000fe200030006ff */
[--C-:B------:R-:W-:Y:S01]  /*add0*/  HADD2.F32 R55, -RZ, R92.reuse.H0_H0 ;  /* 0x2000005cff377230 */ /* 0x100fe20000004100 */
[----:B------:R-:W-:Y:S01]  /*ade0*/  F2FP.F16.E4M3.UNPACK_B R57, R57.H1 ;  /* 0x00000039ff39723e */ /* 0x000fe200030006ff */
[--C-:B------:R-:W-:Y:S01]  /*adf0*/  HADD2.F32 R95, -RZ, R93.reuse.H0_H0 ;  /* 0x2000005dff5f7230 */ /* 0x100fe20000004100 */
[----:B------:R-:W-:Y:S01]  /*ae00*/  F2FP.SATFINITE.E4M3.F32.PACK_AB_MERGE_C R56, R91, R56, RZ ;  /* 0x000000385b38723e */ /* 0x000fe200048070ff */
[----:B------:R-:W-:Y:S02]  /*ae10*/  HADD2.F32 R92, -RZ, R92.H1_H1 ;  /* 0x3000005cff5c7230 */ /* 0x000fe40000004100 */
[-C--:B------:R-:W-:Y:S01]  /*ae20*/  FMUL.FTZ R183, R94, R55.reuse ;  /* 0x000000375eb77220 */ /* 0x080fe20000410000 */
[C---:B------:R-:W-:Y:S01]  /*ae30*/  FMUL.FTZ R55, R182.reuse, R55 ;  /* 0x00000037b6377220 */ /* 0x040fe20000410000 */
[----:B------:R-:W-:Y:S01]  /*ae40*/  HADD2.F32 R93, -RZ, R93.H1_H1 ;  /* 0x3000005dff5d7230 */ /* 0x000fe20000004100 */
[----:B------:R-:W-:Y:S01]  /*ae50*/  F2FP.SATFINITE.E4M3.F32.PACK_AB_MERGE_C R89, R89, R90, R56 ;  /* 0x0000005a5959723e */ /* 0x000fe20004807038 */
[-C--:B------:R-:W-:Y:S01]  /*ae60*/  FFMA.FTZ R183, R182, R95.reuse, -R183 ;  /* 0x0000005fb6b77223 */ /* 0x080fe200000108b7 */
[----:B------:R-:W-:Y:S01]  /*ae70*/  FFMA.FTZ R94, R94, R95, R55 ;  /* 0x0000005f5e5e7223 */ /* 0x000fe20000010037 */
[----:B------:R-:W-:Y:S01]  /*ae80*/  HADD2.F32 R55, -RZ, R46.H1_H1 ;  /* 0x3000002eff377230 */ /* 0x000fe20000004100 */
[----:B------:R-:W-:Y:S01]  /*ae90*/  F2FP.F16.E4M3.UNPACK_B R56, R52.H1 ;  /* 0x00000034ff38723e */ /* 0x000fe200030006ff */
[--C-:B------:R-:W-:Y:S01]  /*aea0*/  HADD2.F32 R95, -RZ, R44.reuse.H0_H0 ;  /* 0x2000002cff5f7230 */ /* 0x100fe20000004100 */
[----:B------:R-:W-:Y:S01]  /*aeb0*/  F2FP.SATFINITE.E4M3.F32.PACK_AB_MERGE_C R41, R58, R41, RZ ;  /* 0x000000293a29723e */ /* 0x000fe200048070ff */
[----:B------:R-:W-:-:S02]  /*aec0*/  HADD2.F32 R44, -RZ, R44.H1_H1 ;  /* 0x3000002cff2c7230 */ /* 0x000fc40000004100 */
[----:B------:R-:W-:Y:S01]  /*aed0*/  FMUL.FTZ R46, R55, R92 ;  /* 0x0000005c372e7220 */ /* 0x000fe20000410000 */
[----:B------:R-:W-:Y:S02]  /*aee0*/  F2FP.F16.E4M3.UNPACK_B R58, R179.H1 ;  /* 0x000000b3ff3a723e */ /* 0x000fe400030006ff */
[----:B------:R-:W-:Y:S01]  /*aef0*/  F2FP.F16.E4M3.UNPACK_B R52, R52 ;  /* 0x00000034ff34723e */ /* 0x000fe200020006ff */
[C---:B------:R-:W-:Y:S01]  /*af00*/  FFMA.FTZ R46, R43.reuse, R93, -R46 ;  /* 0x0000005d2b2e7223 */ /* 0x040fe2000001082e */
[----:B------:R-:W-:Y:S01]  /*af10*/  FMUL.FTZ R43, R43, R92 ;  /* 0x0000005c2b2b7220 */ /* 0x000fe20000410000 */
[--C-:B------:R-:W-:Y:S01]  /*af20*/  HADD2.F32 R92, -RZ, R57.reuse.H0_H0 ;  /* 0x20000039ff5c7230 */ /* 0x100fe20000004100 */
[----:B------:R-:W-:Y:S01]  /*af30*/  F2FP.F16.E4M3.UNPACK_B R179, R179 ;  /* 0x000000b3ffb3723e */ /* 0x000fe200020006ff */
[----:B------:R-:W-:Y:S02]  /*af40*/  HADD2.F32 R57, -RZ, R57.H1_H1 ;  /* 0x30000039ff397230 */ /* 0x000fe40000004100 */
[----:B------:R-:W-:Y:S01]  /*af50*/  FFMA.FTZ R43, R55, R93, R43 ;  /* 0x0000005d372b7223 */ /* 0x000fe2000001002b */
[----:B------:R-:W-:Y:S01]  /*af60*/  F2FP.F16.E4M3.UNPACK_B R55, R59.H1 ;  /* 0x0000003bff37723e */ /* 0x000fe200030006ff */
[--C-:B------:R-:W-:Y:S01]  /*af70*/  HADD2.F32 R59, -RZ, R45.reuse.H0_H0 ;  /* 0x2000002dff3b7230 */ /* 0x100fe20000004100 */
[----:B------:R-:W-:Y:S01]  /*af80*/  F2FP.SATFINITE.E4M3.F32.PACK_AB_MERGE_C R53, R47, R53, R41 ;  /* 0x000000352f35723e */ /* 0x000fe20004807029 */
[----:B------:R-:W-:-:S02]  /*af90*/  HADD2.F32 R45, -RZ, R45.H1_H1 ;  /* 0x3000002dff2d7230 */ /* 0x000fc40000004100 */
[--C-:B------:R-:W-:Y:S02]  /*afa0*/  HADD2.F32 R93, -RZ, R55.reuse.H0_H0 ;  /* 0x20000037ff5d7230 */ /* 0x100fe40000004100 */
[-C--:B------:R-:W-:Y:S01]  /*afb0*/  FMUL.FTZ R182, R59, R95.reuse ;  /* 0x0000005f3bb67220 */ /* 0x080fe20000410000 */
[----:B------:R-:W-:Y:S02]  /*afc0*/  HADD2.F32 R55, -RZ, R55.H1_H1 ;  /* 0x30000037ff377230 */ /* 0x000fe40000004100 */
[--C-:B------:R-:W-:Y:S02]  /*afd0*/  HADD2.F32 R91, -RZ, R58.reuse.H0_H0 ;  /* 0x2000003aff5b7230 */ /* 0x100fe40000004100 */
[C---:B------:R-:W-:Y:S01]  /*afe0*/  FFMA.FTZ R182, R93.reuse, R92, -R182 ;  /* 0x0000005c5db67223 */ /* 0x040fe200000108b6 */
[----:B------:R-:W-:Y:S01]  /*aff0*/  FMUL.FTZ R93, R93, R95 ;  /* 0x0000005f5d5d7220 */ /* 0x000fe20000410000 */
[----:B------:R-:W-:Y:S02]  /*b000*/  HADD2.F32 R58, -RZ, R58.H1_H1 ;  /* 0x3000003aff3a7230 */ /* 0x000fe40000004100 */
[----:B------:R-:W-:-:S02]  /*b010*/  IMAD.MOV.U32 R41, RZ, RZ, R89 ;  /* 0x000000ffff297224 */ /* 0x000fc400078e0059 */
[----:B------:R-:W-:Y:S01]  /*b020*/  FFMA.FTZ R93, R59, R92, R93 ;  /* 0x0000005c3b5d7223 */ /* 0x000fe2000001005d */
[-C--:B------:R-:W-:Y:S01]  /*b030*/  FMUL.FTZ R59, R45, R44.reuse ;  /* 0x0000002c2d3b7220 */ /* 0x080fe20000410000 */
[----:B------:R-:W-:-:S03]  /*b040*/  FMUL.FTZ R44, R55, R44 ;  /* 0x0000002c372c7220 */ /* 0x000fc60000410000 */
[-C--:B------:R-:W-:Y:S01]  /*b050*/  FFMA.FTZ R59, R55, R57.reuse, -R59 ;  /* 0x00000039373b7223 */ /* 0x080fe2000001083b */
[----:B------:R-:W-:Y:S01]  /*b060*/  FFMA.FTZ R45, R45, R57, R44 ;  /* 0x000000392d2d7223 */ /* 0x000fe2000001002c */
[-C--:B------:R-:W-:Y:S01]  /*b070*/  F2FP.F16.E4M3.UNPACK_B R44, R181.reuse.H1 ;  /* 0x000000b5ff2c723e */ /* 0x080fe200030006ff */
[--C-:B------:R-:W-:Y:S01]  /*b080*/  HADD2.F32 R57, -RZ, R56.reuse.H0_H0 ;  /* 0x20000038ff397230 */ /* 0x100fe20000004100 */
[-C--:B------:R-:W-:Y:S01]  /*b090*/  F2FP.F16.E4M3.UNPACK_B R55, R40.reuse.H1 ;  /* 0x00000028ff37723e */ /* 0x080fe200030006ff */
[----:B------:R-:W-:Y:S01]  /*b0a0*/  HADD2.F32 R56, -RZ, R56.H1_H1 ;  /* 0x30000038ff387230 */ /* 0x000fe20000004100 */
[----:B------:R-:W-:Y:S01]  /*b0b0*/  F2FP.F16.E4M3.UNPACK_B R181, R181 ;  /* 0x000000b5ffb5723e */ /* 0x000fe200020006ff */
[--C-:B------:R-:W-:Y:S01]  /*b0c0*/  HADD2.F32 R95, -RZ, R44.reuse.H0_H0 ;  /* 0x2000002cff5f7230 */ /* 0x100fe20000004100 */
[----:B------:R-:W-:Y:S01]  /*b0d0*/  F2FP.F16.E4M3.UNPACK_B R40, R40 ;  /* 0x00000028ff28723e */ /* 0x000fe200020006ff */
[----:B------:R-:W-:Y:S01]  /*b0e0*/  HADD2.F32 R90, -RZ, R55.H0_H0 ;  /* 0x20000037ff5a7230 */ /* 0x000fe20000004100 */
[----:B------:R-:W-:Y:S01]  /*b0f0*/  F2FP.SATFINITE.E4M3.F32.PACK_AB_MERGE_C R59, R59, R182, RZ ;  /* 0x000000b63b3b723e */ /* 0x000fe200048070ff */
[----:B------:R-:W-:-:S02]  /*b100*/  HADD2.F32 R44, -RZ, R44.H1_H1 ;  /* 0x3000002cff2c7230 */ /* 0x000fc40000004100 */
[-C--:B------:R-:W-:Y:S01]  /*b110*/  FMUL.FTZ R92, R57, R95.reuse ;  /* 0x0000005f395c7220 */ /* 0x080fe20000410000 */
[----:B------:R-:W-:Y:S02]  /*b120*/  HADD2.F32 R55, -RZ, R55.H1_H1 ;  /* 0x30000037ff377230 */ /* 0x000fe40000004100 */
[C---:B------:R-:W-:Y:S01]  /*b130*/  FMUL.FTZ R95, R90.reuse, R95 ;  /* 0x0000005f5a5f7220 */ /* 0x040fe20000410000 */
[----:B------:R-:W-:Y:S01]  /*b140*/  F2FP.SATFINITE.E4M3.F32.PACK_AB_MERGE_C R45, R45, R93, RZ ;  /* 0x0000005d2d2d723e */ /* 0x000fe200048070ff */
[----:B------:R-:W-:Y:S01]  /*b150*/  FFMA.FTZ R92, R90, R91, -R92 ;  /* 0x0000005b5a5c7223 */ /* 0x000fe2000001085c */
[----:B------:R-:W-:Y:S01]  /*b160*/  F2FP.SATFINITE.E4M3.F32.PACK_AB_MERGE_C R46, R46, R183, R59 ;  /* 0x000000b72e2e723e */ /* 0x000fe2000480703b */
[----:B------:R-:W-:Y:S01]  /*b170*/  FFMA.FTZ R95, R57, R91, R95 ;  /* 0x0000005b395f7223 */ /* 0x000fe2000001005f */
[CC--:B------:R-:W-:Y:S01]  /*b180*/  FMUL.FTZ R57, R56.reuse, R44.reuse ;  /* 0x0000002c38397220 */ /* 0x0c0fe20000410000 */
[----:B------:R-:W-:Y:S01]  /*b190*/  FMUL.FTZ R44, R55, R44 ;  /* 0x0000002c372c7220 */ /* 0x000fe20000410000 */
[----:B------:R-:W-:Y:S01]  /*b1a0*/  HADD2.F32 R91, -RZ, R181.H0_H0 ;  /* 0x200000b5ff5b7230 */ /* 0x000fe20000004100 */
[----:B------:R-:W-:Y:S01]  /*b1b0*/  F2FP.SATFINITE.E4M3.F32.PACK_AB_MERGE_C R45, R43, R94, R45 ;  /* 0x0000005e2b2d723e */ /* 0x000fe2000480702d */
[-C--:B------:R-:W-:Y:S01]  /*b1c0*/  FFMA.FTZ R55, R55, R58.reuse, -R57 ;  /* 0x0000003a37377223 */ /* 0x080fe20000010839 */
[----:B------:R-:W-:Y:S01]  /*b1d0*/  FFMA.FTZ R44, R56, R58, R44 ;  /* 0x0000003a382c7223 */ /* 0x000fe2000001002c */
[----:B------:R-:W-:-:S02]  /*b1e0*/  HADD2.F32 R56, -RZ, R52.H0_H0 ;  /* 0x20000034ff387230 */ /* 0x000fc40000004100 */
[----:B------:R-:W-:Y:S01]  /*b1f0*/  HADD2.F32 R58, -RZ, R40.H0_H0 ;  /* 0x20000028ff3a7230 */ /* 0x000fe20000004100 */
[----:B------:R-:W-:Y:S01]  /*b200*/  F2FP.SATFINITE.E4M3.F32.PACK_AB_MERGE_C R55, R55, R92, RZ ;  /* 0x0000005c3737723e */ /* 0x000fe200048070ff */
[----:B------:R-:W-:Y:S02]  /*b210*/  HADD2.F32 R57, -RZ, R179.H0_H0 ;  /* 0x200000b3ff397230 */ /* 0x000fe40000004100 */
[-C--:B------:R-:W-:Y:S01]  /*b220*/  FMUL.FTZ R90, R56, R91.reuse ;  /* 0x0000005b385a7220 */ /* 0x080fe20000410000 */
[----:B------:R-:W-:Y:S02]  /*b230*/  HADD2.F32 R181, -RZ, R181.H1_H1 ;  /* 0x300000b5ffb57230 */ /* 0x000fe40000004100 */
[C---:B------:R-:W-:Y:S01]  /*b240*/  FMUL.FTZ R91, R58.reuse, R91 ;  /* 0x0000005b3a5b7220 */ /* 0x040fe20000410000 */
[----:B------:R-:W-:Y:S02]  /*b250*/  HADD2.F32 R52, -RZ, R52.H1_H1 ;  /* 0x30000034ff347230 */ /* 0x000fe40000004100 */
[----:B------:R-:W-:Y:S01]  /*b260*/  FFMA.FTZ R90, R58, R57, -R90 ;  /* 0x000000393a5a7223 */ /* 0x000fe2000001085a */
[----:B------:R-:W-:-:S02]  /*b270*/  HADD2.F32 R40, -RZ, R40.H1_H1 ;  /* 0x30000028ff287230 */ /* 0x000fc40000004100 */
[----:B------:R-:W-:Y:S01]  /*b280*/  FFMA.FTZ R91, R56, R57, R91 ;  /* 0x00000039385b7223 */ /* 0x000fe2000001005b */
[----:B------:R-:W-:Y:S02]  /*b290*/  HADD2.F32 R179, -RZ, R179.H1_H1 ;  /* 0x300000b3ffb37230 */ /* 0x000fe40000004100 */
[-C--:B------:R-:W-:Y:S01]  /*b2a0*/  FMUL.FTZ R56, R52, R181.reuse ;  /* 0x000000b534387220 */ /* 0x080fe20000410000 */
[-C--:B------:R-:W-:Y:S01]  /*b2b0*/  F2FP.F16.E4M3.UNPACK_B R58, R178.reuse.H1 ;  /* 0x000000b2ff3a723e */ /* 0x080fe200030006ff */
[C---:B------:R-:W-:Y:S01]  /*b2c0*/  FMUL.FTZ R181, R40.reuse, R181 ;  /* 0x000000b528b57220 */ /* 0x040fe20000410000 */
[----:B------:R-:W-:Y:S01]  /*b2d0*/  F2FP.F16.E4M3.UNPACK_B R178, R178 ;  /* 0x000000b2ffb2723e */ /* 0x000fe200020006ff */
[----:B------:R-:W-:Y:S01]  /*b2e0*/  FFMA.FTZ R56, R40, R179, -R56 ;  /* 0x000000b328387223 */ /* 0x000fe20000010838 */
[----:B------:R-:W-:Y:S01]  /*b2f0*/  F2FP.SATFINITE.E4M3.F32.PACK_AB_MERGE_C R44, R44, R95, RZ ;  /* 0x0000005f2c2c723e */ /* 0x000fe200048070ff */
[----:B------:R-:W-:Y:S01]  /*b300*/  FFMA.FTZ R40, R52, R179, R181 ;  /* 0x000000b334287223 */ /* 0x000fe200000100b5 */
[----:B------:R-:W-:Y:S01]  /*b310*/  IMAD.MOV.U32 R52, RZ, RZ, R42 ;  /* 0x000000ffff347224 */ /* 0x000fe200078e002a */
        /* <DEDUP_REMOVED lines=14> */
[CC--:B------:R-:W-:Y:S01]  /*b400*/  FMUL.FTZ R181, R57.reuse, R182.reuse ;  /* 0x000000b639b57220 */ /* 0x0c0fe20000410000 */
[----:B------:R-:W-:Y:S02]  /*b410*/  HADD2.F32 R55, -RZ, R55.H1_H1 ;  /* 0x30000037ff377230 */ /* 0x000fe40000004100 */
[----:B------:R-:W-:Y:S01]  /*b420*/  FMUL.FTZ R182, R92, R182 ;  /* 0x000000b65cb67220 */ /* 0x000fe20000410000 */
[----:B------:R-:W-:Y:S01]  /*b430*/  F2FP.SATFINITE.E4M3.F32.PACK_AB_MERGE_C R44, R40, R91, R44 ;  /* 0x0000005b282c723e */ /* 0x000fe2000480702c */
[-C--:B------:R-:W-:Y:S01]  /*b440*/  FFMA.FTZ R181, R92, R179.reuse, -R181 ;  /* 0x000000b35cb57223 */ /* 0x080fe200000108b5 */
[----:B------:R-:W-:Y:S02]  /*b450*/  IMAD.MOV.U32 R40, RZ, RZ, R90 ;  /* 0x000000ffff287224 */ /* 0x000fe400078e005a */
        /* <DEDUP_REMOVED lines=23> */
[----:B------:R-:W-:Y:S01]  /*b5d0*/  MOV R52, R44 ;  /* 0x0000002c00347202 */ /* 0x000fe20000000f00 */
[----:B------:R-:W-:-:S03]  /*b5e0*/  FFMA.FTZ R180, R54, R178, R180 ;  /* 0x000000b236b47223 */ /* 0x000fc600000100b4 */
[----:B------:R-:W-:Y:S02]  /*b5f0*/  F2FP.SATFINITE.E4M3.F32.PACK_AB_MERGE_C R55, R56, R92, R55 ;  /* 0x0000005c3837723e */ /* 0x000fe40004807037 */
[----:B------:R-:W-:-:S03]  /*b600*/  F2FP.SATFINITE.E4M3.F32.PACK_AB_MERGE_C R179, R180, R179, R42 ;  /* 0x000000b3b4b3723e */ /* 0x000fc6000480702a */
[----:B------:R-:W-:Y:S02]  /*b610*/  IMAD.MOV.U32 R42, RZ, RZ, R55 ;  /* 0x000000ffff2a7224 */ /* 0x000fe400078e0037 */
[----:B------:R-:W-:Y:S02]  /*b620*/  IMAD.MOV.U32 R54, RZ, RZ, R179 ;  /* 0x000000ffff367224 */ /* 0x000fe400078e00b3 */
[----:B------:R-:W-:-:S07]  /*b630*/  IMAD.MOV.U32 R55, RZ, RZ, R45 ;  /* 0x000000ffff377224 */ /* 0x000fce00078e002d */
.L_x_408:
[----:B------:R-:W-:Y:S05]  /*b640*/  BSYNC B3 ;  /* 0x0000000000037941 */ /* 0x000fea0003800000 */
.L_x_407:
        /* <DEDUP_REMOVED lines=12> */
.L_x_406:
[----:B------:R-:W-:Y:S05]  /*b710*/  BSYNC B2 ;  /* 0x0000000000027941 */ /* 0x000fea0003800000 */
.L_x_405:
[----:B------:R-:W-:-:S13]  /*b720*/  ISETP.NE.AND P4, PT, R36, RZ, PT ;  /* 0x000000ff2400720c */ /* 0x000fda0003f85270 */
[----:B------:R-:W-:Y:S05]  /*b730*/  @!P4 BRA `(.L_x_400) ;  /* 0x0000000c00d8c947 */ /* 0x000fea0003800000 */
[----:B-1-3--:R-:W3:Y:S01]  /*b740*/  LDL R40, [R1+0x10] ;  /* 0x0000100001287983 */ /* 0x00aee20000100800 */
[----:B------:R-:W-:Y:S01]  /*b750*/  ISETP.GE.AND P4, PT, R6, R133, PT ;  /* 0x000000850600720c */ /* 0x000fe20003f86270 */
[----:B------:R-:W-:Y:S01]  /*b760*/  BSSY B2, `(.L_x_409) ;  /* 0x00000e7000027945 */ /* 0x000fe20003800000 */
[----:B---3--:R-:W-:-:S04]  /*b770*/  LOP3.LUT P5, RZ, R40, 0x1, RZ, 0xc0, !PT ;  /* 0x0000000128ff7812 */ /* 0x008fc800078ac0ff */
[----:B------:R-:W-:-:S04]  /*b780*/  SEL R40, R99, R159, !P5 ;  /* 0x0000009f63287207 */ /* 0x000fc80006800000 */
[----:B------:R-:W-:-:S04]  /*b790*/  SHF.R.S32.HI R41, RZ, 0x1f, R40 ;  /* 0x0000001fff297819 */ /* 0x000fc80000011428 */
[----:B------:R-:W-:-:S04]  /*b7a0*/  LEA.HI R41, R41, R40, RZ, 0x5 ;  /* 0x0000002829297211 */ /* 0x000fc800078f28ff */
[----:B------:R-:W-:-:S04]  /*b7b0*/  LEA.HI.SX32 R41, R41, R28, 0x1b ;  /* 0x0000001c29297211 */ /* 0x000fc800078fdaff */
[----:B------:R-:W-:Y:S01]  /*b7c0*/  SHF.R.S32.HI R40, RZ, 0x1f, R41 ;  /* 0x0000001fff287819 */ /* 0x000fe20000011429 */
[----:B------:R-:W-:-:S03]  /*b7d0*/  IMAD.SHL.U32 R52, R41, 0x10, RZ ;  /* 0x0000001029347824 */ /* 0x000fc600078e00ff */
[----:B------:R-:W-:Y:S02]  /*b7e0*/  LEA.HI R40, R40, R41, RZ, 0x2 ;  /* 0x0000002928287211 */ /* 0x000fe400078f10ff */
[----:B------:R-:W-:Y:S02]  /*b7f0*/  LOP3.LUT R41, R175, 0x30, R52, 0xf8, !PT ;  /* 0x00000030af297812 */ /* 0x000fe400078ef834 */
[----:B------:R-:W-:Y:S02]  /*b800*/  SHF.R.S32.HI R40, RZ, 0x2, R40 ;  /* 0x00000002ff287819 */ /* 0x000fe40000011428 */
[----:B------:R-:W-:-:S03]  /*b810*/  LOP3.LUT R41, R41, R196, RZ, 0x3c, !PT ;  /* 0x000000c429297212 */ /* 0x000fc600078e3cff */
[----:B------:R-:W-:-:S04]  /*b820*/  IMAD R40, R40, 0x2800, R197 ;  /* 0x0000280028287824 */ /* 0x000fc800078e02c5 */
[----:B------:R-:W-:Y:S02]  /*b830*/  IMAD.IADD R40, R40, 0x1, R41 ;  /* 0x0000000128287824 */ /* 0x000fe400078e0229 */
[C---:B------:R-:W-:Y:S02]  /*b840*/  IMAD R41, R17.reuse, 0x7800, R134 ;  /* 0x0000780011297824 */ /* 0x040fe400078e0286 */
[----:B------:R-:W-:Y:S02]  /*b850*/  IMAD R43, R17, 0x7800, R40 ;  /* 0x00007800112b7824 */ /* 0x000fe400078e0228 */
[----:B------:R-:W-:-:S03]  /*b860*/  IMAD.IADD R41, R16, 0x1, R41 ;  /* 0x0000000110297824 */ /* 0x000fc600078e0229 */
[----:B------:R-:W-:-:S03]  /*b870*/  IADD3 R44, R16, R43, RZ ;  /* 0x0000002b102c7210 */ /* 0x000fc60007ffe0ff */
[----:B------:R-:W1:Y:S04]  /*b880*/  LDS.128 R40, [R41+0x1a400] ;  /* 0x01a4000029287984 */ /* 0x000e680000000c00 */
[----:B------:R-:W3:Y:S01]  /*b890*/  LDS.128 R44, [R44+0x1a400] ;  /* 0x01a400002c2c7984 */ /* 0x000ee20000000c00 */
[----:B------:R-:W-:Y:S05]  /*b8a0*/  @P4 BRA `(.L_x_410) ;  /* 0x0000000c00484947 */ /* 0x000fea0003800000 */
[----:B------:R-:W-:Y:S02]  /*b8b0*/  SHF.R.U32.HI R54, RZ, 0x8, R73 ;  /* 0x00000008ff367819 */ /* 0x000fe40000011649 */
[----:B------:R-:W-:Y:S02]  /*b8c0*/  SHF.R.U32.HI R58, RZ, 0x8, R49 ;  /* 0x00000008ff3a7819 */ /* 0x000fe40000011631 */
[----:B------:R-:W-:Y:S01]  /*b8d0*/  SHF.R.U32.HI R55, RZ, 0x8, R75 ;  /* 0x00000008ff377819 */ /* 0x000fe2000001164b */
[----:B------:R-:W-:Y:S01]  /*b8e0*/  IMAD.SHL.U32 R59, R54, 0x100, RZ ;  /* 0x00000100363b7824 */ /* 0x000fe200078e00ff */
[----:B------:R-:W-:Y:S01]  /*b8f0*/  SHF.R.U32.HI R50, RZ, 0x10, R73 ;  /* 0x00000010ff327819 */ /* 0x000fe20000011649 */
[----:B------:R-:W-:Y:S01]  /*b900*/  IMAD.SHL.U32 R58, R58, 0x100, RZ ;  /* 0x000001003a3a7824 */ /* 0x000fe200078e00ff */
[----:B------:R-:W-:Y:S01]  /*b910*/  SHF.R.U32.HI R57, RZ, 0x10, R49 ;  /* 0x00000010ff397819 */ /* 0x000fe20000011631 */
[----:B------:R-:W-:Y:S01]  /*b920*/  IMAD.SHL.U32 R55, R55, 0x100, RZ ;  /* 0x0000010037377824 */ /* 0x000fe200078e00ff */
[----:B------:R-:W-:Y:S01]  /*b930*/  LOP3.LUT R53, R73, 0xff0000ff, RZ, 0xc0, !PT ;  /* 0xff0000ff49357812 */ /* 0x000fe200078ec0ff */
[----:B------:R-:W-:Y:S01]  /*b940*/  IMAD.U32 R50, R50, 0x10000, RZ ;  /* 0x0001000032327824 */ /* 0x000fe200078e00ff */
[----:B------:R-:W-:-:S02]  /*b950*/  LOP3.LUT R49, R49, 0xff0000ff, RZ, 0xc0, !PT ;  /* 0xff0000ff31317812 */ /* 0x000fc400078ec0ff */
[----:B------:R-:W-:Y:S02]  /*b960*/  LOP3.LUT R72, R75, 0xff0000ff, RZ, 0xc0, !PT ;  /* 0xff0000ff4b487812 */ /* 0x000fe400078ec0ff */
[----:B------:R-:W-:Y:S02]  /*b970*/  LOP3.LUT R53, R53, 0xff00, R59, 0xf8, !PT ;  /* 0x0000ff0035357812 */ /* 0x000fe400078ef83b */
[----:B------:R-:W-:Y:S02]  /*b980*/  LOP3.LUT R49, R49, 0xff00, R58, 0xf8, !PT ;  /* 0x0000ff0031317812 */ /* 0x000fe400078ef83a */
[----:B------:R-:W-:Y:S02]  /*b990*/  SHF.L.U32 R58, R57, 0x10, RZ ;  /* 0x00000010393a7819 */ /* 0x000fe400000006ff */
[----:B------:R-:W-:Y:S02]  /*b9a0*/  LOP3.LUT R72, R72, 0xff00, R55, 0xf8, !PT ;  /* 0x0000ff0048487812 */ /* 0x000fe400078ef837 */
[----:B------:R-:W-:-:S02]  /*b9b0*/  LOP3.LUT R55, R53, 0xff0000, R50, 0xf8, !PT ;  /* 0x00ff000035377812 */ /* 0x000fc400078ef832 */
[----:B------:R-:W-:Y:S02]  /*b9c0*/  LOP3.LUT R53, R49, 0xff0000, R58, 0xf8, !PT ;  /* 0x00ff000031357812 */ /* 0x000fe400078ef83a */
[----:B---3--:R-:W-:Y:S02]  /*b9d0*/  F2FP.F16.E4M3.UNPACK_B R57, R45 ;  /* 0x0000002dff39723e */ /* 0x008fe400020006ff */
[----:B------:R-:W-:Y:S02]  /*b9e0*/  F2FP.F16.E4M3.UNPACK_B R59, R53 ;  /* 0x00000035ff3b723e */ /* 0x000fe400020006ff */
[----:B-1----:R-:W-:Y:S01]  /*b9f0*/  F2FP.F16.E4M3.UNPACK_B R49, R41 ;  /* 0x00000029ff31723e */ /* 0x002fe200020006ff */
[----:B------:R-:W-:Y:S01]  /*ba00*/  HADD2.F32 R50, -RZ, R57.H0_H0 ;  /* 0x20000039ff327230 */ /* 0x000fe20000004100 */
[----:B------:R-:W-:Y:S01]  /*ba10*/  SHF.R.U32.HI R48, RZ, 0x10, R75 ;  /* 0x00000010ff307819 */ /* 0x000fe2000001164b */
[----:B------:R-:W-:Y:S01]  /*ba20*/  HADD2.F32 R75, -RZ, R59.H0_H0 ;  /* 0x2000003bff4b7230 */ /* 0x000fe20000004100 */
[----:B------:R-:W-:Y:S01]  /*ba30*/  F2FP.F16.E4M3.UNPACK_B R73, R55 ;  /* 0x00000037ff49723e */ /* 0x000fe200020006ff */
[----:B------:R-:W-:Y:S01]  /*ba40*/  HADD2.F32 R58, -RZ, R49.H0_H0 ;  /* 0x20000031ff3a7230 */ /* 0x000fe20000004100 */
[----:B------:R-:W-:Y:S01]  /*ba50*/  F2FP.F16.E4M3.UNPACK_B R45, R45.H1 ;  /* 0x0000002dff2d723e */ /* 0x000fe200030006ff */
[----:B------:R-:W-:-:S02]  /*ba60*/  HADD2.F32 R59, -RZ, R59.H1_H1 ;  /* 0x3000003bff3b7230 */ /* 0x000fc40000004100 */
[-C--:B0-----:R-:W-:Y:S01]  /*ba70*/  FMUL.FTZ R88, R50, R75.reuse ;  /* 0x0000004b32587220 */ /* 0x081fe20000410000 */
[----:B------:R-:W-:Y:S02]  /*ba80*/  HADD2.F32 R74, -RZ, R73.H0_H0 ;  /* 0x20000049ff4a7230 */ /* 0x000fe40000004100 */
[C---:B------:R-:W-:Y:S01]  /*ba90*/  FMUL.FTZ R75, R58.reuse, R75 ;  /* 0x0000004b3a4b7220 */ /* 0x040fe20000410000 */
[----:B------:R-:W-:Y:S01]  /*baa0*/  HADD2.F32 R49, -RZ, R49.H1_H1 ;  /* 0x30000031ff317230 */ /* 0x000fe20000004100 */
[----:B------:R-:W-:Y:S01]  /*bab0*/  F2FP.F16.E4M3.UNPACK_B R55, R55.H1 ;  /* 0x00000037ff37723e */ /* 0x000fe200030006ff */
[----:B------:R-:W-:Y:S02]  /*bac0*/  HADD2.F32 R73, -RZ, R73.H1_H1 ;  /* 0x30000049ff497230 */ /* 0x000fe40000004100 */
[-C--:B------:R-:W-:Y:S01]  /*bad0*/  FFMA.FTZ R58, R58, R74.reuse, -R88 ;  /* 0x0000004a3a3a7223 */ /* 0x080fe20000010858 */
[----:B------:R-:W-:Y:S01]  /*bae0*/  FFMA.FTZ R50, R50, R74, R75 ;  /* 0x0000004a32327223 */ /* 0x000fe2000001004b */
[----:B------:R-:W-:Y:S01]  /*baf0*/  HADD2.F32 R74, -RZ, R57.H1_H1 ;  /* 0x30000039ff4a7230 */ /* 0x000fe20000004100 */
[--C-:B------:R-:W-:Y:S01]  /*bb00*/  SHF.R.U32.HI R56, RZ, 0x8, R51.reuse ;  /* 0x00000008ff387819 */ /* 0x100fe20000011633 */
[----:B------:R-:W-:Y:S01]  /*bb10*/  IMAD.U32 R48, R48, 0x10000, RZ ;  /* 0x0001000030307824 */ /* 0x000fe200078e00ff */
[----:B------:R-:W-:-:S02]  /*bb20*/  SHF.R.U32.HI R54, RZ, 0x10, R51 ;  /* 0x00000010ff367819 */ /* 0x000fc40000011633 */
[CC--:B------:R-:W-:Y:S01]  /*bb30*/  FMUL.FTZ R57, R74.reuse, R59.reuse ;  /* 0x0000003b4a397220 */ /* 0x0c0fe20000410000 */
[----:B------:R-:W-:Y:S01]  /*bb40*/  FMUL.FTZ R59, R49, R59 ;  /* 0x0000003b313b7220 */ /* 0x000fe20000410000 */
[----:B------:R-:W-:Y:S02]  /*bb50*/  LOP3.LUT R51, R51, 0xff0000ff, RZ, 0xc0, !PT ;  /* 0xff0000ff33337812 */ /* 0x000fe400078ec0ff */
[-C--:B------:R-:W-:Y:S01]  /*bb60*/  FFMA.FTZ R57, R49, R73.reuse, -R57 ;  /* 0x0000004931397223 */ /* 0x080fe20000010839 */
[----:B------:R-:W-:Y:S01]  /*bb70*/  FFMA.FTZ R49, R74, R73, R59 ;  /* 0x000000494a317223 */ /* 0x000fe2000001003b */
[----:B------:R-:W-:Y:S01]  /*bb80*/  F2FP.F16.E4M3.UNPACK_B R59, R53.H1 ;  /* 0x00000035ff3b723e */ /* 0x000fe200030006ff */
[----:B------:R-:W-:Y:S01]  /*bb90*/  HADD2.F32 R74, -RZ, R55.H0_H0 ;  /* 0x20000037ff4a7230 */ /* 0x000fe20000004100 */
[----:B------:R-:W-:Y:S01]  /*bba0*/  F2FP.F16.E4M3.UNPACK_B R73, R41.H1 ;  /* 0x00000029ff49723e */ /* 0x000fe200030006ff */
[----:B------:R-:W-:Y:S02]  /*bbb0*/  HADD2.F32 R41, -RZ, R45.H0_H0 ;  /* 0x2000002dff297230 */ /* 0x000fe40000004100 */
[----:B------:R-:W-:-:S02]  /*bbc0*/  HADD2.F32 R75, -RZ, R59.H0_H0 ;  /* 0x2000003bff4b7230 */ /* 0x000fc40000004100 */
[----:B------:R-:W-:Y:S02]  /*bbd0*/  HADD2.F32 R53, -RZ, R73.H0_H0 ;  /* 0x20000049ff357230 */ /* 0x000fe40000004100 */
[----:B------:R-:W-:Y:S02]  /*bbe0*/  HADD2.F32 R45, -RZ, R45.H1_H1 ;  /* 0x3000002dff2d7230 */ /* 0x000fe40000004100 */
[-C--:B------:R-:W-:Y:S01]  /*bbf0*/  FMUL.FTZ R88, R41, R75.reuse ;  /* 0x0000004b29587220 */ /* 0x080fe20000410000 */
[----:B------:R-:W-:Y:S02]  /*bc00*/  HADD2.F32 R59, -RZ, R59.H1_H1 ;  /* 0x3000003bff3b7230 */ /* 0x000fe40000004100 */
[C---:B------:R-:W-:Y:S01]  /*bc10*/  FMUL.FTZ R75, R53.reuse, R75 ;  /* 0x0000004b354b7220 */ /* 0x040fe20000410000 */
[----:B------:R-:W-:Y:S02]  /*bc20*/  HADD2.F32 R73, -RZ, R73.H1_H1 ;  /* 0x30000049ff497230 */ /* 0x000fe40000004100 */
[----:B------:R-:W-:Y:S01]  /*bc30*/  FFMA.FTZ R53, R53, R74, -R88 ;  /* 0x0000004a35357223 */ /* 0x000fe20000010858 */
[----:B------:R-:W-:-:S02]  /*bc40*/  HADD2.F32 R55, -RZ, R55.H1_H1 ;  /* 0x30000037ff377230 */ /* 0x000fc40000004100 */
[----:B------:R-:W-:Y:S01]  /*bc50*/  FFMA.FTZ R41, R41, R74, R75 ;  /* 0x0000004a29297223 */ /* 0x000fe2000001004b */
[-C--:B------:R-:W-:Y:S01]  /*bc60*/  FMUL.FTZ R74, R45, R59.reuse ;  /* 0x0000003b2d4a7220 */ /* 0x080fe20000410000 */
[----:B------:R-:W-:-:S03]  /*bc70*/  FMUL.FTZ R75, R73, R59 ;  /* 0x0000003b494b7220 */ /* 0x000fc60000410000 */
[-C--:B------:R-:W-:Y:S01]  /*bc80*/  FFMA.FTZ R59, R73, R55.reuse, -R74 ;  /* 0x00000037493b7223 */ /* 0x080fe2000001084a */
[----:B------:R-:W-:Y:S01]  /*bc90*/  FFMA.FTZ R55, R45, R55, R75 ;  /* 0x000000372d377223 */ /* 0x000fe2000001004b */
[----:B------:R-:W-:Y:S02]  /*bca0*/  IMAD.SHL.U32 R45, R56, 0x100, RZ ;  /* 0x00000100382d7824 */ /* 0x000fe400078e00ff */
[----:B------:R-:W-:Y:S01]  /*bcb0*/  IMAD.MOV.U32 R56, RZ, RZ, R43 ;  /* 0x000000ffff387224 */ /* 0x000fe200078e002b */
[----:B------:R-:W-:Y:S02]  /*bcc0*/  F2FP.SATFINITE.E4M3.F32.PACK_AB_MERGE_C R53, R59, R53, RZ ;  /* 0x000000353b35723e */ /* 0x000fe400048070ff */
[----:B------:R-:W-:Y:S01]  /*bcd0*/  LOP3.LUT R45, R51, 0xff00, R45, 0xf8, !PT ;  /* 0x0000ff00332d7812 */ /* 0x000fe200078ef82d */
[----:B------:R-:W-:Y:S01]  /*bce0*/  IMAD.U32 R51, R54, 0x10000, RZ ;  /* 0x0001000036337824 */ /* 0x000fe200078e00ff */
[----:B------:R-:W-:Y:S02]  /*bcf0*/  LOP3.LUT R54, R72, 0xff0000, R48, 0xf8, !PT ;  /* 0x00ff000048367812 */ /* 0x000fe400078ef830 */
[----:B------:R-:W-:-:S02]  /*bd00*/  F2FP.F16.E4M3.UNPACK_B R48, R47 ;  /* 0x0000002fff30723e */ /* 0x000fc400020006ff */
[----:B------:R-:W-:Y:S02]  /*bd10*/  LOP3.LUT R45, R45, 0xff0000, R51, 0xf8, !PT ;  /* 0x00ff00002d2d7812 */ /* 0x000fe400078ef833 */
[----:B------:R-:W-:Y:S01]  /*bd20*/  F2FP.F16.E4M3.UNPACK_B R43, R56 ;  /* 0x00000038ff2b723e */ /* 0x000fe200020006ff */
[----:B------:R-:W-:Y:S01]  /*bd30*/  HADD2.F32 R74, -RZ, R48.H0_H0 ;  /* 0x20000030ff4a7230 */ /* 0x000fe20000004100 */
[----:B------:R-:W-:Y:S02]  /*bd40*/  F2FP.F16.E4M3.UNPACK_B R72, R45 ;  /* 0x0000002dff48723e */ /* 0x000fe400020006ff */
[-C--:B------:R-:W-:Y:S01]  /*bd50*/  F2FP.F16.E4M3.UNPACK_B R73, R54.reuse ;  /* 0x00000036ff49723e */ /* 0x080fe200020006ff */
[----:B------:R-:W-:Y:S01]  /*bd60*/  HADD2.F32 R88, -RZ, R43.H0_H0 ;  /* 0x2000002bff587230 */ /* 0x000fe20000004100 */
[----:B------:R-:W-:Y:S01]  /*bd70*/  F2FP.F16.E4M3.UNPACK_B R47, R47.H1 ;  /* 0x0000002fff2f723e */ /* 0x000fe200030006ff */
[--C-:B------:R-:W-:Y:S01]  /*bd80*/  HADD2.F32 R51, -RZ, R72.reuse.H0_H0 ;  /* 0x20000048ff337230 */ /* 0x100fe20000004100 */
[----:B------:R-:W-:Y:S01]  /*bd90*/  F2FP.F16.E4M3.UNPACK_B R45, R45.H1 ;  /* 0x0000002dff2d723e */ /* 0x000fe200030006ff */
[----:B------:R-:W-:Y:S01]  /*bda0*/  HADD2.F32 R75, -RZ, R73.H0_H0 ;  /* 0x20000049ff4b7230 */ /* 0x000fe20000004100 */
[----:B------:R-:W-:Y:S01]  /*bdb0*/  F2FP.F16.E4M3.UNPACK_B R54, R54.H1 ;  /* 0x00000036ff36723e */ /* 0x000fe200030006ff */
[----:B------:R-:W-:-:S02]  /*bdc0*/  HADD2.F32 R72, -RZ, R72.H1_H1 ;  /* 0x30000048ff487230 */ /* 0x000fc40000004100 */
[-C--:B------:R-:W-:Y:S01]  /*bdd0*/  FMUL.FTZ R89, R74, R51.reuse ;  /* 0x000000334a597220 */ /* 0x080fe20000410000 */
[----:B------:R-:W-:Y:S01]  /*bde0*/  FMUL.FTZ R51, R88, R51 ;  /* 0x0000003358337220 */ /* 0x000fe20000410000 */
[----:B------:R-:W-:Y:S01]  /*bdf0*/  HADD2.F32 R43, -RZ, R43.H1_H1 ;  /* 0x3000002bff2b7230 */ /* 0x000fe20000004100 */
[----:B------:R-:W-:Y:S01]  /*be00*/  F2FP.SATFINITE.E4M3.F32.PACK_AB_MERGE_C R57, R57, R58, R53 ;  /* 0x0000003a3939723e */ /* 0x000fe20004807035 */
[----:B------:R-:W-:Y:S02]  /*be10*/  HADD2.F32 R73, -RZ, R73.H1_H1 ;  /* 0x30000049ff497230 */ /* 0x000fe40000004100 */
[-C--:B------:R-:W-:Y:S01]  /*be20*/  FFMA.FTZ R74, R74, R75.reuse, R51 ;  /* 0x0000004b4a4a7223 */ /* 0x080fe20000010033 */
[----:B------:R-:W-:Y:S02]  /*be30*/  HADD2.F32 R51, -RZ, R48.H1_H1 ;  /* 0x30000030ff337230 */ /* 0x000fe40000004100 */
[----:B------:R-:W-:Y:S01]  /*be40*/  FFMA.FTZ R89, R88, R75, -R89 ;  /* 0x0000004b58597223 */ /* 0x000fe20000010859 */
[--C-:B------:R-:W-:Y:S01]  /*be50*/  HADD2.F32 R75, -RZ, R45.reuse.H0_H0 ;  /* 0x2000002dff4b7230 */ /* 0x100fe20000004100 */
[----:B------:R-:W-:Y:S01]  /*be60*/  F2FP.F16.E4M3.UNPACK_B R53, R44.H1 ;  /* 0x0000002cff35723e */ /* 0x000fe200030006ff */
[----:B------:R-:W-:-:S02]  /*be70*/  HADD2.F32 R45, -RZ, R45.H1_H1 ;  /* 0x3000002dff2d7230 */ /* 0x000fc40000004100 */
[----:B------:R-:W-:Y:S01]  /*be80*/  FMUL.FTZ R48, R51, R72 ;  /* 0x0000004833307220 */ /* 0x000fe20000410000 */
[----:B------:R-:W-:Y:S02]  /*be90*/  F2FP.SATFINITE.E4M3.F32.PACK_AB_MERGE_C R41, R55, R41, RZ ;  /* 0x000000293729723e */ /* 0x000fe400048070ff */
[----:B------:R-:W-:Y:S01]  /*bea0*/  F2FP.F16.E4M3.UNPACK_B R55, R166.H1 ;  /* 0x000000a6ff37723e */ /* 0x000fe200030006ff */
[CC--:B------:R-:W-:Y:S01]  /*beb0*/  FFMA.FTZ R48, R43.reuse, R73.reuse, -R48 ;  /* 0x000000492b307223 */ /* 0x0c0fe20000010830 */
[----:B------:R-:W-:Y:S01]  /*bec0*/  FMUL.FTZ R43, R43, R72 ;  /* 0x000000482b2b7220 */ /* 0x000fe20000410000 */
[--C-:B------:R-:W-:Y:S01]  /*bed0*/  HADD2.F32 R72, -RZ, R54.reuse.H0_H0 ;  /* 0x20000036ff487230 */ /* 0x100fe20000004100 */
[----:B------:R-:W-:Y:S01]  /*bee0*/  F2FP.F16.E4M3.UNPACK_B R44, R44 ;  /* 0x0000002cff2c723e */ /* 0x000fe200020006ff */
[----:B------:R-:W-:Y:S02]  /*bef0*/  HADD2.F32 R54, -RZ, R54.H1_H1 ;  /* 0x30000036ff367230 */ /* 0x000fe40000004100 */
[----:B------:R-:W-:Y:S01]  /*bf00*/  FFMA.FTZ R43, R51, R73, R43 ;  /* 0x00000049332b7223 */ /* 0x000fe2000001002b */
[----:B------:R-:W-:Y:S01]  /*bf10*/  F2FP.F16.E4M3.UNPACK_B R51, R56.H1 ;  /* 0x00000038ff33723e */ /* 0x000fe200030006ff */
[--C-:B------:R-:W-:Y:S01]  /*bf20*/  HADD2.F32 R56, -RZ, R47.reuse.H0_H0 ;  /* 0x2000002fff387230 */ /* 0x100fe20000004100 */
[----:B------:R-:W-:Y:S01]  /*bf30*/  F2FP.F16.E4M3.UNPACK_B R166, R166 ;  /* 0x000000a6ffa6723e */ /* 0x000fe200020006ff */
[----:B------:R-:W-:-:S02]  /*bf40*/  HADD2.F32 R47, -RZ, R47.H1_H1 ;  /* 0x3000002fff2f7230 */ /* 0x000fc40000004100 */
[--C-:B------:R-:W-:Y:S02]  /*bf50*/  HADD2.F32 R73, -RZ, R51.reuse.H0_H0 ;  /* 0x20000033ff497230 */ /* 0x100fe40000004100 */
[-C--:B------:R-:W-:Y:S01]  /*bf60*/  FMUL.FTZ R88, R56, R75.reuse ;  /* 0x0000004b38587220 */ /* 0x080fe20000410000 */
[----:B------:R-:W-:Y:S02]  /*bf70*/  HADD2.F32 R51, -RZ, R51.H1_H1 ;  /* 0x30000033ff337230 */ /* 0x000fe40000004100 */
[--C-:B------:R-:W-:Y:S02]  /*bf80*/  HADD2.F32 R59, -RZ, R55.reuse.H0_H0 ;  /* 0x20000037ff3b7230 */ /* 0x100fe40000004100 */
[C---:B------:R-:W-:Y:S01]  /*bf90*/  FFMA.FTZ R88, R73.reuse, R72, -R88 ;  /* 0x0000004849587223 */ /* 0x040fe20000010858 */
[----:B------:R-:W-:Y:S01]  /*bfa0*/  FMUL.FTZ R73, R73, R75 ;  /* 0x0000004b49497220 */ /* 0x000fe20000410000 */
[----:B------:R-:W-:-:S03]  /*bfb0*/  HADD2.F32 R55, -RZ, R55.H1_H1 ;  /* 0x30000037ff377230 */ /* 0x000fc60000004100 */
[----:B------:R-:W-:Y:S01]  /*bfc0*/  FFMA.FTZ R73, R56, R72, R73 ;  /* 0x0000004838497223 */ /* 0x000fe20000010049 */
[-C--:B------:R-:W-:Y:S01]  /*bfd0*/  FMUL.FTZ R56, R47, R45.reuse ;  /* 0x0000002d2f387220 */ /* 0x080fe20000410000 */
[----:B------:R-:W-:-:S03]  /*bfe0*/  FMUL.FTZ R45, R51, R45 ;  /* 0x0000002d332d7220 */ /* 0x000fc60000410000 */
[-C--:B------:R-:W-:Y:S01]  /*bff0*/  FFMA.FTZ R56, R51, R54.reuse, -R56 ;  /* 0x0000003633387223 */ /* 0x080fe20000010838 */
[----:B------:R-:W-:Y:S01]  /*c000*/  FFMA.FTZ R47, R47, R54, R45 ;  /* 0x000000362f2f7223 */ /* 0x000fe2000001002d */
[----:B------:R-:W-:Y:S01]  /*c010*/  F2FP.F16.E4M3.UNPACK_B R45, R164.H1 ;  /* 0x000000a4ff2d723e */ /* 0x000fe200030006ff */
[--C-:B------:R-:W-:Y:S01]  /*c020*/  HADD2.F32 R54, -RZ, R53.reuse.H0_H0 ;  /* 0x20000035ff367230 */ /* 0x100fe20000004100 */
[----:B------:R-:W-:Y:S01]  /*c030*/  F2FP.F16.E4M3.UNPACK_B R51, R40.H1 ;  /* 0x00000028ff33723e */ /* 0x000fe200030006ff */
[----:B------:R-:W-:Y:S01]  /*c040*/  HADD2.F32 R53, -RZ, R53.H1_H1 ;  /* 0x30000035ff357230 */ /* 0x000fe20000004100 */
[----:B------:R-:W-:Y:S01]  /*c050*/  F2FP.F16.E4M3.UNPACK_B R164, R164 ;  /* 0x000000a4ffa4723e */ /* 0x000fe200020006ff */
[----:B------:R-:W-:Y:S01]  /*c060*/  HADD2.F32 R75, -RZ, R45.H0_H0 ;  /* 0x2000002dff4b7230 */ /* 0x000fe20000004100 */
        /* <DEDUP_REMOVED lines=11> */
[-C--:B------:R-:W-:Y:S01]  /*c120*/  FMUL.FTZ R54, R53, R45.reuse ;  /* 0x0000002d35367220 */ /* 0x080fe20000410000 */
        /* <DEDUP_REMOVED lines=21> */
[-C--:B------:R-:W-:Y:S01]  /*c280*/  FFMA.FTZ R53, R40, R166.reuse, -R53 ;  /* 0x000000a628357223 */ /* 0x080fe20000010835 */
[----:B------:R-:W-:Y:S01]  /*c290*/  F2FP.SATFINITE.E4M3.F32.PACK_AB_MERGE_C R45, R45, R75, RZ ;  /* 0x0000004b2d2d723e */ /* 0x000fe200048070ff */
[----:B------:R-:W-:Y:S01]  /*c2a0*/  FFMA.FTZ R40, R44, R166, R164 ;  /* 0x000000a62c287223 */ /* 0x000fe200000100a4 */
[----:B------:R-:W-:Y:S01]  /*c2b0*/  MOV R44, R42 ;  /* 0x0000002a002c7202 */ /* 0x000fe20000000f00 */
[--C-:B------:R-:W-:Y:S01]  /*c2c0*/  HADD2.F32 R88, -RZ, R55.reuse.H0_H0 ;  /* 0x20000037ff587230 */ /* 0x100fe20000004100 */
[----:B------:R-:W-:Y:S01]  /*c2d0*/  F2FP.SATFINITE.E4M3.F32.PACK_AB_MERGE_C R58, R53, R58, R51 ;  /* 0x0000003a353a723e */ /* 0x000fe20004807033 */
[----:B------:R-:W-:Y:S01]  /*c2e0*/  HADD2.F32 R55, -RZ, R55.H1_H1 ;  /* 0x30000037ff377230 */ /* 0x000fe20000004100 */
[----:B------:R-:W-:Y:S01]  /*c2f0*/  F2FP.F16.E4M3.UNPACK_B R42, R165.H1 ;  /* 0x000000a5ff2a723e */ /* 0x000fe200030006ff */
[----:B------:R-:W-:Y:S01]  /*c300*/  IMAD.MOV.U32 R43, RZ, RZ, R48 ;  /* 0x000000ffff2b7224 */ /* 0x000fe200078e0030 */
[----:B------:R-:W-:-:S02]  /*c310*/  F2FP.F16.E4M3.UNPACK_B R53, R46.H1 ;  /* 0x0000002eff35723e */ /* 0x000fc400030006ff */
[----:B------:R-:W-:Y:S01]  /*c320*/  F2FP.F16.E4M3.UNPACK_B R51, R44.H1 ;  /* 0x0000002cff33723e */ /* 0x000fe200030006ff */
[--C-:B------:R-:W-:Y:S01]  /*c330*/  HADD2.F32 R91, -RZ, R42.reuse.H0_H0 ;  /* 0x2000002aff5b7230 */ /* 0x100fe20000004100 */
[----:B------:R-:W-:Y:S01]  /*c340*/  F2FP.F16.E4M3.UNPACK_B R165, R165 ;  /* 0x000000a5ffa5723e */ /* 0x000fe200020006ff */
[----:B------:R-:W-:Y:S01]  /*c350*/  HADD2.F32 R54, -RZ, R53.H0_H0 ;  /* 0x20000035ff367230 */ /* 0x000fe20000004100 */
[----:B------:R-:W-:Y:S01]  /*c360*/  F2FP.F16.E4M3.UNPACK_B R46, R46 ;  /* 0x0000002eff2e723e */ /* 0x000fe200020006ff */
[----:B------:R-:W-:Y:S01]  /*c370*/  HADD2.F32 R72, -RZ, R51.H0_H0 ;  /* 0x20000033ff487230 */ /* 0x000fe20000004100 */
[----:B------:R-:W-:Y:S01]  /*c380*/  F2FP.F16.E4M3.UNPACK_B R44, R44 ;  /* 0x0000002cff2c723e */ /* 0x000fe200020006ff */
[----:B------:R-:W-:Y:S02]  /*c390*/  HADD2.F32 R42, -RZ, R42.H1_H1 ;  /* 0x3000002aff2a7230 */ /* 0x000fe40000004100 */
[----:B------:R-:W-:Y:S01]  /*c3a0*/  FMUL.FTZ R90, R54, R91 ;  /* 0x0000005b365a7220 */ /* 0x000fe20000410000 */
[----:B------:R-:W-:-:S02]  /*c3b0*/  HADD2.F32 R53, -RZ, R53.H1_H1 ;  /* 0x30000035ff357230 */ /* 0x000fc40000004100 */
[C---:B------:R-:W-:Y:S01]  /*c3c0*/  FMUL.FTZ R91, R72.reuse, R91 ;  /* 0x0000005b485b7220 */ /* 0x040fe20000410000 */
[----:B------:R-:W-:Y:S02]  /*c3d0*/  HADD2.F32 R51, -RZ, R51.H1_H1 ;  /* 0x30000033ff337230 */ /* 0x000fe40000004100 */
[-C--:B------:R-:W-:Y:S01]  /*c3e0*/  FFMA.FTZ R90, R72, R88.reuse, -R90 ;  /* 0x00000058485a7223 */ /* 0x080fe2000001085a */
[----:B------:R-:W-:Y:S01]  /*c3f0*/  FFMA.FTZ R91, R54, R88, R91 ;  /* 0x00000058365b7223 */ /* 0x000fe2000001005b */
[-C--:B------:R-:W-:Y:S01]  /*c400*/  FMUL.FTZ R54, R53, R42.reuse ;  /* 0x0000002a35367220 */ /* 0x080fe20000410000 */
[C---:B------:R-:W-:Y:S01]  /*c410*/  FMUL.FTZ R42, R51.reuse, R42 ;  /* 0x0000002a332a7220 */ /* 0x040fe20000410000 */
[----:B------:R-:W-:Y:S02]  /*c420*/  HADD2.F32 R88, -RZ, R165.H0_H0 ;  /* 0x200000a5ff587230 */ /* 0x000fe40000004100 */
        /* <DEDUP_REMOVED lines=14> */
[----:B------:R-:W-:Y:S01]  /*c510*/  FMUL.FTZ R53, R46, R165 ;  /* 0x000000a52e357220 */ /* 0x000fe20000410000 */
[----:B------:R-:W-:Y:S01]  /*c520*/  F2FP.SATFINITE.E4M3.F32.PACK_AB_MERGE_C R42, R42, R91, RZ ;  /* 0x0000005b2a2a723e */ /* 0x000fe200048070ff */
[C---:B------:R-:W-:Y:S02]  /*c530*/  FMUL.FTZ R165, R44.reuse, R165 ;  /* 0x000000a52ca57220 */ /* 0x040fe40000410000 */
[----:B------:R-:W-:Y:S01]  /*c540*/  FFMA.FTZ R53, R44, R167, -R53 ;  /* 0x000000a72c357223 */ /* 0x000fe20000010835 */
[----:B------:R-:W-:Y:S01]  /*c550*/  F2FP.SATFINITE.E4M3.F32.PACK_AB_MERGE_C R44, R40, R59, R45 ;  /* 0x0000003b282c723e */ /* 0x000fe2000480702d */
[----:B------:R-:W-:Y:S01]  /*c560*/  FFMA.FTZ R165, R46, R167, R165 ;  /* 0x000000a72ea57223 */ /* 0x000fe200000100a5 */
[----:B------:R-:W-:Y:S01]  /*c570*/  F2FP.SATFINITE.E4M3.F32.PACK_AB_MERGE_C R45, R49, R50, R41 ;  /* 0x00000032312d723e */ /* 0x000fe20004807029 */
[----:B------:R-:W-:Y:S01]  /*c580*/  IMAD.MOV.U32 R40, RZ, RZ, R58 ;  /* 0x000000ffff287224 */ /* 0x000fe200078e003a */
[----:B------:R-:W-:Y:S01]  /*c590*/  F2FP.SATFINITE.E4M3.F32.PACK_AB_MERGE_C R51, R53, R72, R51 ;  /* 0x000000483533723e */ /* 0x000fe20004807033 */
[----:B------:R-:W-:Y:S01]  /*c5a0*/  IMAD.MOV.U32 R41, RZ, RZ, R57 ;  /* 0x000000ffff297224 */ /* 0x000fe200078e0039 */
[----:B------:R-:W-:-:S03]  /*c5b0*/  F2FP.SATFINITE.E4M3.F32.PACK_AB_MERGE_C R46, R165, R88, R42 ;  /* 0x00000058a52e723e */ /* 0x000fc6000480702a */
[----:B------:R-:W-:-:S07]  /*c5c0*/  IMAD.MOV.U32 R42, RZ, RZ, R51 ;  /* 0x000000ffff2a7224 */ /* 0x000fce00078e0033 */
.L_x_410:
[----:B------:R-:W-:Y:S05]  /*c5d0*/  BSYNC B2 ;  /* 0x0000000000027941 */ /* 0x000fea0003800000 */
.L_x_409:
        /* <DEDUP_REMOVED lines=11> */
[----:B---3--:R4:W-:Y:S03]  /*c690*/  @!P4 STG.E.128 desc[UR54][R50.64], R44 ;  /* 0x0000002c3200c986 */ /* 0x0089e6000c101d36 */
.L_x_400:
[----:B------:R-:W-:Y:S05]  /*c6a0*/  BSYNC B1 ;  /* 0x0000000000017941 */ /* 0x000fea0003800000 */
.L_x_399:
[-C--:B-1-34-:R-:W-:Y:S02]  /*c6b0*/  IMAD R40, R146, R138.reuse, RZ ;  /* 0x0000008a92287224 */ /* 0x09afe400078e02ff */
[----:B------:R-:W-:-:S04]  /*c6c0*/  IMAD.WIDE.U32 R136, R216, R138, R136 ;  /* 0x0000008ad8887225 */ /* 0x000fc800078e0088 */
[----:B------:R-:W-:Y:S01]  /*c6d0*/  IMAD R139, R216, R139, R40 ;  /* 0x0000008bd88b7224 */ /* 0x000fe200078e0228 */
[----:B------:R-:W-:Y:S06]  /*c6e0*/  @P3 BRA `(.L_x_369) ;  /* 0x0000003000883947 */ /* 0x000fec0003800000 */
[----:B------:R-:W-:Y:S01]  /*c6f0*/  ISETP.NE.AND P3, PT, R34, RZ, PT ;  /* 0x000000ff2200720c */ /* 0x000fe20003f65270 */
[----:B------:R-:W-:Y:S01]  /*c700*/  BSSY B1, `(.L_x_411) ;  /* 0x00000f5000017945 */ /* 0x000fe20003800000 */
[----:B------:R-:W-:-:S11]  /*c710*/  IMAD.IADD R52, R137, 0x1, R139 ;  /* 0x0000000189347824 */ /* 0x000fd600078e028b */
[----:B------:R-:W-:Y:S05]  /*c720*/  @!P3 BRA `(.L_x_412) ;  /* 0x0000000c00c8b947 */ /* 0x000fea0003800000 */
[----:B------:R-:W-:Y:S01]  /*c730*/  SEL R40, R99, R159, !P0 ;  /* 0x0000009f63287207 */ /* 0x000fe20004000000 */
[----:B------:R-:W-:Y:S01]  /*c740*/  BSSY B2, `(.L_x_413) ;  /* 0x00000e6000027945 */ /* 0x000fe20003800000 */
[----:B------:R-:W-:Y:S02]  /*c750*/  IADD3 R48, P3, P4, R116, R136, R25 ;  /* 0x0000008874307210 */ /* 0x000fe40007c7e019 */
[----:B------:R-:W-:Y:S02]  /*c760*/  SHF.R.S32.HI R41, RZ, 0x1f, R40 ;  /* 0x0000001fff297819 */ /* 0x000fe40000011428 */
[----:B------:R-:W-:Y:S02]  /*c770*/  IADD3.X R49, R4, R52, R30, P3, P4 ;  /* 0x0000003404317210 */ /* 0x000fe40001fe841e */
[----:B------:R-:W-:Y:S02]  /*c780*/  LEA.HI R40, R41, R40, RZ, 0x5 ;  /* 0x0000002829287211 */ /* 0x000fe400078f28ff */
[----:B------:R-:W-:-:S02]  /*c790*/  ISETP.GE.AND P3, PT, R18, R133, PT ;  /* 0x000000851200720c */ /* 0x000fc40003f66270 */
[----:B------:R-:W-:-:S04]  /*c7a0*/  LEA.HI.SX32 R40, R40, R21, 0x1b ;  /* 0x0000001528287211 */ /* 0x000fc800078fdaff */
[----:B------:R-:W-:Y:S01]  /*c7b0*/  SHF.R.S32.HI R41, RZ, 0x1f, R40 ;  /* 0x0000001fff297819 */ /* 0x000fe20000011428 */
[----:B------:R-:W-:-:S03]  /*c7c0*/  IMAD.SHL.U32 R50, R40, 0x10, RZ ;  /* 0x0000001028327824 */ /* 0x000fc600078e00ff */
[----:B------:R-:W-:-:S04]  /*c7d0*/  LEA.HI R41, R41, R40, RZ, 0x2 ;  /* 0x0000002829297211 */ /* 0x000fc800078f10ff */
[----:B------:R-:W-:Y:S02]  /*c7e0*/  SHF.R.S32.HI R43, RZ, 0x2, R41 ;  /* 0x00000002ff2b7819 */ /* 0x000fe40000011429 */
[----:B------:R-:W-:-:S03]  /*c7f0*/  LOP3.LUT R41, R199, 0x30, R50, 0xf8, !PT ;  /* 0x00000030c7297812 */ /* 0x000fc600078ef832 */
[----:B------:R-:W-:Y:S01]  /*c800*/  IMAD R40, R43, 0x2800, R200 ;  /* 0x000028002b287824 */ /* 0x000fe200078e02c8 */
[----:B------:R-:W-:-:S05]  /*c810*/  LOP3.LUT R41, R41, R8, RZ, 0x3c, !PT ;  /* 0x0000000829297212 */ /* 0x000fca00078e3cff */
[----:B------:R-:W-:Y:S02]  /*c820*/  IMAD.IADD R40, R40, 0x1, R41 ;  /* 0x0000000128287824 */ /* 0x000fe400078e0229 */
[C---:B------:R-:W-:Y:S02]  /*c830*/  IMAD R41, R17.reuse, 0x7800, R135 ;  /* 0x0000780011297824 */ /* 0x040fe400078e0287 */
[----:B------:R-:W-:-:S03]  /*c840*/  IMAD R43, R17, 0x7800, R40 ;  /* 0x00007800112b7824 */ /* 0x000fc600078e0228 */
[C---:B------:R-:W-:Y:S01]  /*c850*/  IADD3 R41, R16.reuse, R41, RZ ;  /* 0x0000002910297210 */ /* 0x040fe20007ffe0ff */
[----:B------:R-:W-:-:S05]  /*c860*/  IMAD.IADD R44, R16, 0x1, R43 ;  /* 0x00000001102c7824 */ /* 0x000fca00078e022b */
[----:B------:R-:W1:Y:S04]  /*c870*/  LDS.128 R40, [R41+0x1a400] ;  /* 0x01a4000029287984 */ /* 0x000e680000000c00 */
[----:B------:R-:W3:Y:S01]  /*c880*/  LDS.128 R44, [R44+0x1a400] ;  /* 0x01a400002c2c7984 */ /* 0x000ee20000000c00 */
[----:B------:R-:W-:Y:S05]  /*c890*/  @P3 BRA `(.L_x_414) ;  /* 0x0000000c00403947 */ /* 0x000fea0003800000 */
[----:B---3--:R-:W-:Y:S01]  /*c8a0*/  IMAD.MOV.U32 R55, RZ, RZ, R44 ;  /* 0x000000ffff377224 */ /* 0x008fe200078e002c */
[----:B------:R-:W-:Y:S01]  /*c8b0*/  F2FP.F16.E4M3.UNPACK_B R58, R160.H1 ;  /* 0x000000a0ff3a723e */ /* 0x000fe200030006ff */
[----:B-1----:R-:W-:Y:S01]  /*c8c0*/  IMAD.MOV.U32 R54, RZ, RZ, R40 ;  /* 0x000000ffff367224 */ /* 0x002fe200078e0028 */
[----:B------:R-:W-:Y:S01]  /*c8d0*/  F2FP.F16.E4M3.UNPACK_B R51, R162.H1 ;  /* 0x000000a2ff33723e */ /* 0x000fe200030006ff */
[----:B------:R-:W-:Y:S01]  /*c8e0*/  IMAD.MOV.U32 R78, RZ, RZ, R46 ;  /* 0x000000ffff4e7224 */ /* 0x000fe200078e002e */
[----:B------:R-:W-:Y:S01]  /*c8f0*/  F2FP.F16.E4M3.UNPACK_B R56, R55.H1 ;  /* 0x00000037ff38723e */ /* 0x000fe200030006ff */
[----:B------:R-:W-:Y:S01]  /*c900*/  HADD2.F32 R59, -RZ, R58.H0_H0 ;  /* 0x2000003aff3b7230 */ /* 0x000fe20000004100 */
[-C--:B------:R-:W-:Y:S01]  /*c910*/  F2FP.F16.E4M3.UNPACK_B R53, R54.reuse.H1 ;  /* 0x00000036ff35723e */ /* 0x080fe200030006ff */
[----:B------:R-:W-:Y:S01]  /*c920*/  HADD2.F32 R57, -RZ, R51.H0_H0 ;  /* 0x20000033ff397230 */ /* 0x000fe20000004100 */
[----:B------:R-:W-:Y:S01]  /*c930*/  F2FP.F16.E4M3.UNPACK_B R54, R54 ;  /* 0x00000036ff36723e */ /* 0x000fe200020006ff */
[----:B------:R-:W-:Y:S01]  /*c940*/  HADD2.F32 R40, -RZ, R56.H0_H0 ;  /* 0x20000038ff287230 */ /* 0x000fe20000004100 */
[----:B------:R-:W-:Y:S01]  /*c950*/  SHF.R.U32.HI R72, RZ, 0x10, R79 ;  /* 0x00000010ff487819 */ /* 0x000fe2000001164f */
[----:B------:R-:W-:Y:S01]  /*c960*/  HADD2.F32 R44, -RZ, R53.H0_H0 ;  /* 0x20000035ff2c7230 */ /* 0x000fe20000004100 */
[----:B------:R-:W-:Y:S01]  /*c970*/  F2FP.F16.E4M3.UNPACK_B R46, R161.H1 ;  /* 0x000000a1ff2e723e */ /* 0x000fe200030006ff */
[----:B------:R-:W-:-:S02]  /*c980*/  HADD2.F32 R58, -RZ, R58.H1_H1 ;  /* 0x3000003aff3a7230 */ /* 0x000fc40000004100 */
[-C--:B------:R-:W-:Y:S01]  /*c990*/  FMUL.FTZ R73, R40, R59.reuse ;  /* 0x0000003b28497220 */ /* 0x080fe20000410000 */
        /* <DEDUP_REMOVED lines=8> */
[----:B------:R-:W-:Y:S01]  /*ca20*/  F2FP.F16.E4M3.UNPACK_B R59, R162 ;  /* 0x000000a2ff3b723e */ /* 0x000fe200020006ff */
[----:B------:R-:W-:-:S02]  /*ca30*/  HADD2.F32 R58, -RZ, R54.H0_H0 ;  /* 0x20000036ff3a7230 */ /* 0x000fc40000004100 */
[-C--:B------:R-:W-:Y:S01]  /*ca40*/  FFMA.FTZ R53, R53, R51.reuse, -R60 ;  /* 0x0000003335357223 */ /* 0x080fe2000001083c */
[----:B------:R-:W-:Y:S01]  /*ca50*/  FFMA.FTZ R51, R56, R51, R57 ;  /* 0x0000003338337223 */ /* 0x000fe20000010039 */
[----:B------:R-:W-:Y:S01]  /*ca60*/  F2FP.F16.E4M3.UNPACK_B R57, R160 ;  /* 0x000000a0ff39723e */ /* 0x000fe200020006ff */
[----:B------:R-:W-:Y:S01]  /*ca70*/  HADD2.F32 R60, -RZ, R59.H0_H0 ;  /* 0x2000003bff3c7230 */ /* 0x000fe20000004100 */
[----:B------:R-:W-:Y:S01]  /*ca80*/  F2FP.F16.E4M3.UNPACK_B R56, R55 ;  /* 0x00000037ff38723e */ /* 0x000fe200020006ff */
[----:B------:R-:W-:Y:S01]  /*ca90*/  HADD2.F32 R94, -RZ, R46.H0_H0 ;  /* 0x2000002eff5e7230 */ /* 0x000fe20000004100 */
[-C--:B0-----:R-:W-:Y:S01]  /*caa0*/  F2FP.F16.E4M3.UNPACK_B R88, R78.reuse.H1 ;  /* 0x0000004eff58723e */ /* 0x081fe200030006ff */
[----:B------:R-:W-:Y:S01]  /*cab0*/  HADD2.F32 R62, -RZ, R57.H0_H0 ;  /* 0x20000039ff3e7230 */ /* 0x000fe20000004100 */
[----:B------:R-:W-:Y:S01]  /*cac0*/  F2FP.F16.E4M3.UNPACK_B R90, R163.H1 ;  /* 0x000000a3ff5a723e */ /* 0x000fe200030006ff */
[----:B------:R-:W-:Y:S01]  /*cad0*/  HADD2.F32 R55, -RZ, R56.H0_H0 ;  /* 0x20000038ff377230 */ /* 0x000fe20000004100 */
[----:B------:R-:W-:Y:S01]  /*cae0*/  F2FP.F16.E4M3.UNPACK_B R161, R161 ;  /* 0x000000a1ffa1723e */ /* 0x000fe200020006ff */
[----:B------:R-:W-:Y:S01]  /*caf0*/  HADD2.F32 R89, -RZ, R88.H0_H0 ;  /* 0x20000058ff597230 */ /* 0x000fe20000004100 */
[----:B------:R-:W-:Y:S01]  /*cb00*/  F2FP.F16.E4M3.UNPACK_B R78, R78 ;  /* 0x0000004eff4e723e */ /* 0x000fe200020006ff */
[----:B------:R-:W-:-:S02]  /*cb10*/  HADD2.F32 R92, -RZ, R90.H0_H0 ;  /* 0x2000005aff5c7230 */ /* 0x000fc40000004100 */
[-C--:B------:R-:W-:Y:S01]  /*cb20*/  FMUL.FTZ R73, R55, R62.reuse ;  /* 0x0000003e37497220 */ /* 0x080fe20000410000 */
[C---:B------:R-:W-:Y:S01]  /*cb30*/  FMUL.FTZ R62, R58.reuse, R62 ;  /* 0x0000003e3a3e7220 */ /* 0x040fe20000410000 */
[----:B------:R-:W-:Y:S01]  /*cb40*/  FMUL.FTZ R93, R89, R94 ;  /* 0x0000005e595d7220 */ /* 0x000fe20000410000 */
[----:B------:R-:W-:Y:S02]  /*cb50*/  HADD2.F32 R46, -RZ, R46.H1_H1 ;  /* 0x3000002eff2e7230 */ /* 0x000fe40000004100 */
[-C--:B------:R-:W-:Y:S01]  /*cb60*/  FFMA.FTZ R58, R58, R60.reuse, -R73 ;  /* 0x0000003c3a3a7223 */ /* 0x080fe20000010849 */
[----:B------:R-:W-:Y:S01]  /*cb70*/  FFMA.FTZ R55, R55, R60, R62 ;  /* 0x0000003c37377223 */ /* 0x000fe2000001003e */
[----:B------:R-:W-:Y:S01]  /*cb80*/  SHF.R.U32.HI R62, RZ, 0x8, R79 ;  /* 0x00000008ff3e7819 */ /* 0x000fe2000001164f */
[----:B------:R-:W-:Y:S01]  /*cb90*/  HADD2.F32 R88, -RZ, R88.H1_H1 ;  /* 0x30000058ff587230 */ /* 0x000fe20000004100 */
[----:B------:R-:W-:Y:S01]  /*cba0*/  LOP3.LUT R60, R79, 0xff0000ff, RZ, 0xc0, !PT ;  /* 0xff0000ff4f3c7812 */ /* 0x000fe200078ec0ff */
[----:B------:R-:W-:Y:S01]  /*cbb0*/  HADD2.F32 R90, -RZ, R90.H1_H1 ;  /* 0x3000005aff5a7230 */ /* 0x000fe20000004100 */
[-C--:B------:R-:W-:Y:S01]  /*cbc0*/  F2FP.F16.E4M3.UNPACK_B R79, R42.reuse.H1 ;  /* 0x0000002aff4f723e */ /* 0x080fe200030006ff */
[----:B------:R-:W-:Y:S01]  /*cbd0*/  HADD2.F32 R57, -RZ, R57.H1_H1 ;  /* 0x30000039ff397230 */ /* 0x000fe20000004100 */
[----:B------:R-:W-:Y:S01]  /*cbe0*/  F2FP.F16.E4M3.UNPACK_B R42, R42 ;  /* 0x0000002aff2a723e */ /* 0x000fe200020006ff */
[----:B------:R-:W-:Y:S01]  /*cbf0*/  HADD2.F32 R56, -RZ, R56.H1_H1 ;  /* 0x30000038ff387230 */ /* 0x000fe20000004100 */
[----:B------:R-:W-:Y:S01]  /*cc00*/  F2FP.F16.E4M3.UNPACK_B R163, R163 ;  /* 0x000000a3ffa3723e */ /* 0x000fe200020006ff */
[--C-:B------:R-:W-:Y:S01]  /*cc10*/  HADD2.F32 R91, -RZ, R79.reuse.H0_H0 ;  /* 0x2000004fff5b7230 */ /* 0x100fe20000004100 */
[----:B------:R-:W-:Y:S01]  /*cc20*/  LOP3.LUT R74, R61, 0xff0000ff, RZ, 0xc0, !PT ;  /* 0xff0000ff3d4a7812 */ /* 0x000fe200078ec0ff */
[----:B------:R-:W-:-:S02]  /*cc30*/  HADD2.F32 R79, -RZ, R79.H1_H1 ;  /* 0x3000004fff4f7230 */ /* 0x000fc40000004100 */
[----:B------:R-:W-:Y:S01]  /*cc40*/  FMUL.FTZ R73, R56, R57 ;  /* 0x0000003938497220 */ /* 0x000fe20000410000 */
[----:B------:R-:W-:Y:S02]  /*cc50*/  HADD2.F32 R54, -RZ, R54.H1_H1 ;  /* 0x30000036ff367230 */ /* 0x000fe40000004100 */
[C---:B------:R-:W-:Y:S01]  /*cc60*/  FMUL.FTZ R94, R91.reuse, R94 ;  /* 0x0000005e5b5e7220 */ /* 0x040fe20000410000 */
[-C--:B------:R-:W-:Y:S01]  /*cc70*/  FFMA.FTZ R93, R91, R92.reuse, -R93 ;  /* 0x0000005c5b5d7223 */ /* 0x080fe2000001085d */
[----:B------:R-:W-:Y:S01]  /*cc80*/  HADD2.F32 R59, -RZ, R59.H1_H1 ;  /* 0x3000003bff3b7230 */ /* 0x000fe20000004100 */
[----:B------:R-:W-:Y:S01]  /*cc90*/  SHF.R.U32.HI R76, RZ, 0x10, R77 ;  /* 0x00000010ff4c7819 */ /* 0x000fe2000001164d */
[----:B------:R-:W-:Y:S01]  /*cca0*/  FFMA.FTZ R94, R89, R92, R94 ;  /* 0x0000005c595e7223 */ /* 0x000fe2000001005e */
[-C--:B------:R-:W-:Y:S01]  /*ccb0*/  FMUL.FTZ R89, R88, R46.reuse ;  /* 0x0000002e58597220 */ /* 0x080fe20000410000 */
[----:B------:R-:W-:Y:S01]  /*ccc0*/  FMUL.FTZ R46, R79, R46 ;  /* 0x0000002e4f2e7220 */ /* 0x000fe20000410000 */
[----:B------:R-:W-:-:S02]  /*ccd0*/  HADD2.F32 R92, -RZ, R161.H0_H0 ;  /* 0x200000a1ff5c7230 */ /* 0x000fc40000004100 */
[----:B------:R-:W-:Y:S01]  /*cce0*/  FMUL.FTZ R75, R54, R57 ;  /* 0x00000039364b7220 */ /* 0x000fe20000410000 */
[-C--:B------:R-:W-:Y:S01]  /*ccf0*/  FFMA.FTZ R79, R79, R90.reuse, -R89 ;  /* 0x0000005a4f4f7223 */ /* 0x080fe20000010859 */
[----:B------:R-:W-:Y:S01]  /*cd00*/  FFMA.FTZ R46, R88, R90, R46 ;  /* 0x0000005a582e7223 */ /* 0x000fe2000001002e */
[----:B------:R-:W-:Y:S02]  /*cd10*/  HADD2.F32 R88, -RZ, R78.H0_H0 ;  /* 0x2000004eff587230 */ /* 0x000fe40000004100 */
[-C--:B------:R-:W-:Y:S01]  /*cd20*/  FFMA.FTZ R57, R54, R59.reuse, -R73 ;  /* 0x0000003b36397223 */ /* 0x080fe20000010849 */
[----:B------:R-:W-:Y:S02]  /*cd30*/  HADD2.F32 R90, -RZ, R42.H0_H0 ;  /* 0x2000002aff5a7230 */ /* 0x000fe40000004100 */
[----:B------:R-:W-:Y:S01]  /*cd40*/  FFMA.FTZ R54, R56, R59, R75 ;  /* 0x0000003b38367223 */ /* 0x000fe2000001004b */
        /* <DEDUP_REMOVED lines=8> */
[----:B------:R-:W-:Y:S02]  /*cdd0*/  HADD2.F32 R163, -RZ, R163.H1_H1 ;  /* 0x300000a3ffa37230 */ /* 0x000fe40000004100 */
[-C--:B------:R-:W-:Y:S01]  /*cde0*/  FMUL.FTZ R89, R78, R161.reuse ;  /* 0x000000a14e597220 */ /* 0x080fe20000410000 */
[----:B------:R-:W-:Y:S01]  /*cdf0*/  SHF.R.U32.HI R56, RZ, 0x8, R77 ;  /* 0x00000008ff387819 */ /* 0x000fe2000001164d */
[C---:B------:R-:W-:Y:S01]  /*ce00*/  FMUL.FTZ R161, R42.reuse, R161 ;  /* 0x000000a12aa17220 */ /* 0x040fe20000410000 */
[----:B------:R-:W-:Y:S01]  /*ce10*/  SHF.R.U32.HI R73, RZ, 0x8, R61 ;  /* 0x00000008ff497819 */ /* 0x000fe2000001163d */
[-C--:B------:R-:W-:Y:S01]  /*ce20*/  FFMA.FTZ R42, R42, R163.reuse, -R89 ;  /* 0x000000a32a2a7223 */ /* 0x080fe20000010859 */
[----:B------:R-:W-:Y:S01]  /*ce30*/  SHF.R.U32.HI R75, RZ, 0x8, R63 ;  /* 0x00000008ff4b7819 */ /* 0x000fe2000001163f */
[----:B------:R-:W-:Y:S01]  /*ce40*/  IMAD.SHL.U32 R89, R62, 0x100, RZ ;  /* 0x000001003e597824 */ /* 0x000fe200078e00ff */
[----:B------:R-:W-:Y:S01]  /*ce50*/  LOP3.LUT R59, R77, 0xff0000ff, RZ, 0xc0, !PT ;  /* 0xff0000ff4d3b7812 */ /* 0x000fe200078ec0ff */
[----:B------:R-:W-:Y:S01]  /*ce60*/  IMAD.SHL.U32 R73, R73, 0x100, RZ ;  /* 0x0000010049497824 */ /* 0x000fe200078e00ff */
[----:B------:R-:W-:Y:S01]  /*ce70*/  SHF.R.U32.HI R61, RZ, 0x10, R61 ;  /* 0x00000010ff3d7819 */ /* 0x000fe2000001163d */
[----:B------:R-:W-:Y:S01]  /*ce80*/  IMAD.SHL.U32 R62, R75, 0x100, RZ ;  /* 0x000001004b3e7824 */ /* 0x000fe200078e00ff */
[----:B------:R-:W-:Y:S01]  /*ce90*/  SHF.L.U32 R56, R56, 0x8, RZ ;  /* 0x0000000838387819 */ /* 0x000fe200000006ff */
[----:B------:R-:W-:Y:S01]  /*cea0*/  IMAD.U32 R76, R76, 0x10000, RZ ;  /* 0x000100004c4c7824 */ /* 0x000fe200078e00ff */
[----:B------:R-:W-:Y:S01]  /*ceb0*/  LOP3.LUT R77, R63, 0xff0000ff, RZ, 0xc0, !PT ;  /* 0xff0000ff3f4d7812 */ /* 0x000fe200078ec0ff */
[----:B------:R-:W-:Y:S01]  /*cec0*/  IMAD.U32 R61, R61, 0x10000, RZ ;  /* 0x000100003d3d7824 */ /* 0x000fe200078e00ff */
[----:B------:R-:W-:Y:S01]  /*ced0*/  SHF.R.U32.HI R63, RZ, 0x10, R63 ;  /* 0x00000010ff3f7819 */ /* 0x000fe2000001163f */
[----:B------:R-:W-:Y:S01]  /*cee0*/  FFMA.FTZ R161, R78, R163, R161 ;  /* 0x000000a34ea17223 */ /* 0x000fe200000100a1 */
[----:B------:R-:W-:-:S02]  /*cef0*/  LOP3.LUT R59, R59, 0xff00, R56, 0xf8, !PT ;  /* 0x0000ff003b3b7812 */ /* 0x000fc400078ef838 */
[----:B------:R-:W-:Y:S01]  /*cf00*/  LOP3.LUT R56, R60, 0xff00, R89, 0xf8, !PT ;  /* 0x0000ff003c387812 */ /* 0x000fe200078ef859 */
[----:B------:R-:W-:Y:S01]  /*cf10*/  IMAD.U32 R63, R63, 0x10000, RZ ;  /* 0x000100003f3f7824 */ /* 0x000fe200078e00ff */
[----:B------:R-:W-:Y:S02]  /*cf20*/  LOP3.LUT R60, R74, 0xff00, R73, 0xf8, !PT ;  /* 0x0000ff004a3c7812 */ /* 0x000fe400078ef849 */
[----:B------:R-:W-:Y:S02]  /*cf30*/  LOP3.LUT R62, R77, 0xff00, R62, 0xf8, !PT ;  /* 0x0000ff004d3e7812 */ /* 0x000fe400078ef83e */
[----:B------:R-:W-:Y:S02]  /*cf40*/  F2FP.SATFINITE.E4M3.F32.PACK_AB_MERGE_C R53, R53, R44, RZ ;  /* 0x0000002c3535723e */ /* 0x000fe400048070ff */
[----:B------:R-:W-:Y:S02]  /*cf50*/  LOP3.LUT R60, R60, 0xff0000, R61, 0xf8, !PT ;  /* 0x00ff00003c3c7812 */ /* 0x000fe400078ef83d */
[----:B------:R-:W-:-:S02]  /*cf60*/  F2FP.SATFINITE.E4M3.F32.PACK_AB_MERGE_C R51, R51, R40, RZ ;  /* 0x000000283333723e */ /* 0x000fc400048070ff */
[----:B------:R-:W-:Y:S02]  /*cf70*/  LOP3.LUT R44, R62, 0xff0000, R63, 0xf8, !PT ;  /* 0x00ff00003e2c7812 */ /* 0x000fe400078ef83f */
[----:B------:R-:W-:Y:S02]  /*cf80*/  F2FP.SATFINITE.E4M3.F32.PACK_AB_MERGE_C R40, R57, R58, R53 ;  /* 0x0000003a3928723e */ /* 0x000fe40004807035 */
[----:B------:R-:W-:Y:S02]  /*cf90*/  F2FP.F16.E4M3.UNPACK_B R57, R45 ;  /* 0x0000002dff39723e */ /* 0x000fe400020006ff */
[----:B------:R-:W-:Y:S02]  /*cfa0*/  F2FP.SATFINITE.E4M3.F32.PACK_AB_MERGE_C R54, R54, R55, R51 ;  /* 0x000000373636723e */ /* 0x000fe40004807033 */
[----:B------:R-:W-:Y:S01]  /*cfb0*/  F2FP.F16.E4M3.UNPACK_B R63, R60 ;  /* 0x0000003cff3f723e */ /* 0x000fe200020006ff */
[--C-:B------:R-:W-:Y:S01]  /*cfc0*/  HADD2.F32 R51, -RZ, R57.reuse.H0_H0 ;  /* 0x20000039ff337230 */ /* 0x100fe20000004100 */
[----:B------:R-:W-:Y:S01]  /*cfd0*/  LOP3.LUT R59, R59, 0xff0000, R76, 0xf8, !PT ;  /* 0x00ff00003b3b7812 */ /* 0x000fe200078ef84c */
[----:B------:R-:W-:Y:S01]  /*cfe0*/  HADD2.F32 R61, -RZ, R57.H1_H1 ;  /* 0x30000039ff3d7230 */ /* 0x000fe20000004100 */
[----:B------:R-:W-:-:S02]  /*cff0*/  F2FP.F16.E4M3.UNPACK_B R55, R41 ;  /* 0x00000029ff37723e */ /* 0x000fc400020006ff */
[----:B------:R-:W-:Y:S01]  /*d000*/  SHF.L.U32 R73, R72, 0x10, RZ ;  /* 0x0000001048497819 */ /* 0x000fe200000006ff */
[----:B------:R-:W-:Y:S01]  /*d010*/  HADD2.F32 R72, -RZ, R63.H0_H0 ;  /* 0x2000003fff487230 */ /* 0x000fe20000004100 */
[----:B------:R-:W-:Y:S01]  /*d020*/  F2FP.F16.E4M3.UNPACK_B R58, R59 ;  /* 0x0000003bff3a723e */ /* 0x000fe200020006ff */
[--C-:B------:R-:W-:Y:S01]  /*d030*/  HADD2.F32 R53, -RZ, R55.reuse.H0_H0 ;  /* 0x20000037ff357230 */ /* 0x100fe20000004100 */
[----:B------:R-:W-:Y:S01]  /*d040*/  LOP3.LUT R56, R56, 0xff0000, R73, 0xf8, !PT ;  /* 0x00ff000038387812 */ /* 0x000fe200078ef849 */
[----:B------:R-:W-:Y:S02]  /*d050*/  HADD2.F32 R55, -RZ, R55.H1_H1 ;  /* 0x30000037ff377230 */ /* 0x000fe40000004100 */
[-C--:B------:R-:W-:Y:S01]  /*d060*/  FMUL.FTZ R74, R51, R72.reuse ;  /* 0x00000048334a7220 */ /* 0x080fe20000410000 */
[----:B------:R-:W-:Y:S02]  /*d070*/  HADD2.F32 R62, -RZ, R58.H0_H0 ;  /* 0x2000003aff3e7230 */ /* 0x000fe40000004100 */
[----:B------:R-:W-:Y:S01]  /*d080*/  FMUL.FTZ R72, R53, R72 ;  /* 0x0000004835487220 */ /* 0x000fe20000410000 */
[----:B------:R-:W-:-:S02]  /*d090*/  F2FP.F16.E4M3.UNPACK_B R57, R45.H1 ;  /* 0x0000002dff39723e */ /* 0x000fc400030006ff */
[----:B------:R-:W-:Y:S01]  /*d0a0*/  F2FP.F16.E4M3.UNPACK_B R73, R60.H1 ;  /* 0x0000003cff49723e */ /* 0x000fe200030006ff */
[-C--:B------:R-:W-:Y:S01]  /*d0b0*/  FFMA.FTZ R51, R51, R62.reuse, R72 ;  /* 0x0000003e33337223 */ /* 0x080fe20000010048 */
[----:B------:R-:W-:Y:S02]  /*d0c0*/  HADD2.F32 R72, -RZ, R63.H1_H1 ;  /* 0x3000003fff487230 */ /* 0x000fe40000004100 */
[----:B------:R-:W-:Y:S01]  /*d0d0*/  FFMA.FTZ R53, R53, R62, -R74 ;  /* 0x0000003e35357223 */ /* 0x000fe2000001084a */
[----:B------:R-:W-:Y:S01]  /*d0e0*/  F2FP.F16.E4M3.UNPACK_B R45, R41.H1 ;  /* 0x00000029ff2d723e */ /* 0x000fe200030006ff */
[----:B------:R-:W-:Y:S01]  /*d0f0*/  HADD2.F32 R62, -RZ, R58.H1_H1 ;  /* 0x3000003aff3e7230 */ /* 0x000fe20000004100 */
[----:B------:R-:W-:Y:S01]  /*d100*/  F2FP.F16.E4M3.UNPACK_B R59, R59.H1 ;  /* 0x0000003bff3b723e */ /* 0x000fe200030006ff */
[----:B------:R-:W-:Y:S02]  /*d110*/  HADD2.F32 R63, -RZ, R57.H0_H0 ;  /* 0x20000039ff3f7230 */ /* 0x000fe40000004100 */
[-C--:B------:R-:W-:Y:S01]  /*d120*/  FMUL.FTZ R58, R61, R72.reuse ;  /* 0x000000483d3a7220 */ /* 0x080fe20000410000 */
[----:B------:R-:W-:Y:S01]  /*d130*/  FMUL.FTZ R60, R55, R72 ;  /* 0x00000048373c7220 */ /* 0x000fe20000410000 */
[----:B------:R-:W-:Y:S01]  /*d140*/  HADD2.F32 R76, -RZ, R73.H0_H0 ;  /* 0x20000049ff4c7230 */ /* 0x000fe20000004100 */
[----:B------:R-:W-:Y:S01]  /*d150*/  F2FP.SATFINITE.E4M3.F32.PACK_AB_MERGE_C R79, R79, R93, RZ ;  /* 0x0000005d4f4f723e */ /* 0x000fe200048070ff */
[----:B------:R-:W-:-:S02]  /*d160*/  HADD2.F32 R41, -RZ, R45.H0_H0 ;  /* 0x2000002dff297230 */ /* 0x000fc40000004100 */
[-C--:B------:R-:W-:Y:S01]  /*d170*/  FFMA.FTZ R58, R55, R62.reuse, -R58 ;  /* 0x0000003e373a7223 */ /* 0x080fe2000001083a */
[----:B------:R-:W-:Y:S01]  /*d180*/  FFMA.FTZ R60, R61, R62, R60 ;  /* 0x0000003e3d3c7223 */ /* 0x000fe2000001003c */
[----:B------:R-:W-:Y:S02]  /*d190*/  HADD2.F32 R74, -RZ, R59.H0_H0 ;  /* 0x2000003bff4a7230 */ /* 0x000fe40000004100 */
[-C--:B------:R-:W-:Y:S01]  /*d1a0*/  FMUL.FTZ R62, R63, R76.reuse ;  /* 0x0000004c3f3e7220 */ /* 0x080fe20000410000 */
[----:B------:R-:W-:Y:S02]  /*d1b0*/  HADD2.F32 R72, -RZ, R57.H1_H1 ;  /* 0x30000039ff487230 */ /* 0x000fe40000004100 */
[C---:B------:R-:W-:Y:S01]  /*d1c0*/  FMUL.FTZ R76, R41.reuse, R76 ;  /* 0x0000004c294c7220 */ /* 0x040fe20000410000 */
[----:B------:R-:W-:Y:S02]  /*d1d0*/  HADD2.F32 R73, -RZ, R73.H1_H1 ;  /* 0x30000049ff497230 */ /* 0x000fe40000004100 */
[----:B------:R-:W-:Y:S01]  /*d1e0*/  FFMA.FTZ R41, R41, R74, -R62 ;  /* 0x0000004a29297223 */ /* 0x000fe2000001083e */
[----:B------:R-:W-:Y:S01]  /*d1f0*/  HADD2.F32 R62, -RZ, R45.H1_H1 ;  /* 0x3000002dff3e7230 */ /* 0x000fe20000004100 */
[----:B------:R-:W-:Y:S01]  /*d200*/  F2FP.F16.E4M3.UNPACK_B R57, R47 ;  /* 0x0000002fff39723e */ /* 0x000fe200020006ff */
[----:B------:R-:W-:-:S02]  /*d210*/  HADD2.F32 R61, -RZ, R59.H1_H1 ;  /* 0x3000003bff3d7230 */ /* 0x000fc40000004100 */
[-C--:B------:R-:W-:Y:S01]  /*d220*/  FMUL.FTZ R55, R72, R73.reuse ;  /* 0x0000004948377220 */ /* 0x080fe20000410000 */
[----:B------:R-:W-:Y:S01]  /*d230*/  F2FP.F16.E4M3.UNPACK_B R59, R44 ;  /* 0x0000002cff3b723e */ /* 0x000fe200020006ff */
[C---:B------:R-:W-:Y:S01]  /*d240*/  FMUL.FTZ R73, R62.reuse, R73 ;  /* 0x000000493e497220 */ /* 0x040fe20000410000 */
[----:B------:R-:W-:Y:S01]  /*d250*/  FFMA.FTZ R45, R63, R74, R76 ;  /* 0x0000004a3f2d7223 */ /* 0x000fe2000001004c */
[----:B------:R-:W-:Y:S01]  /*d260*/  FFMA.FTZ R62, R62, R61, -R55 ;  /* 0x0000003d3e3e7223 */ /* 0x000fe20000010837 */
[----:B------:R-:W-:Y:S01]  /*d270*/  F2FP.F16.E4M3.UNPACK_B R55, R43 ;  /* 0x0000002bff37723e */ /* 0x000fe200020006ff */
[----:B------:R-:W-:Y:S01]  /*d280*/  FFMA.FTZ R72, R72, R61, R73 ;  /* 0x0000003d48487223 */ /* 0x000fe20000010049 */
[----:B------:R-:W-:Y:S01]  /*d290*/  HADD2.F32 R73, -RZ, R57.H0_H0 ;  /* 0x20000039ff497230 */ /* 0x000fe20000004100 */
[-C--:B------:R-:W-:Y:S01]  /*d2a0*/  F2FP.F16.E4M3.UNPACK_B R63, R56.reuse ;  /* 0x00000038ff3f723e */ /* 0x080fe200020006ff */
[----:B------:R-:W-:Y:S01]  /*d2b0*/  HADD2.F32 R76, -RZ, R59.H0_H0 ;  /* 0x2000003bff4c7230 */ /* 0x000fe20000004100 */
[----:B------:R-:W-:Y:S01]  /*d2c0*/  F2FP.F16.E4M3.UNPACK_B R56, R56.H1 ;  /* 0x00000038ff38723e */ /* 0x000fe200030006ff */
[----:B------:R-:W-:Y:S01]  /*d2d0*/  HADD2.F32 R61, -RZ, R55.H0_H0 ;  /* 0x20000037ff3d7230 */ /* 0x000fe20000004100 */
[----:B------:R-:W-:Y:S01]  /*d2e0*/  F2FP.SATFINITE.E4M3.F32.PACK_AB_MERGE_C R46, R46, R94, RZ ;  /* 0x0000005e2e2e723e */ /* 0x000fe200048070ff */
[----:B------:R-:W-:-:S02]  /*d2f0*/  HADD2.F32 R74, -RZ, R63.H0_H0 ;  /* 0x2000003fff4a7230 */ /* 0x000fc40000004100 */
[-C--:B------:R-:W-:Y:S01]  /*d300*/  FMUL.FTZ R78, R73, R76.reuse ;  /* 0x0000004c494e7220 */ /* 0x080fe20000410000 */
[--C-:B------:R-:W-:Y:S02]  /*d310*/  HADD2.F32 R75, -RZ, R56.reuse.H0_H0 ;  /* 0x20000038ff4b7230 */ /* 0x100fe40000004100 */
[C---:B------:R-:W-:Y:S01]  /*d320*/  FMUL.FTZ R76, R61.reuse, R76 ;  /* 0x0000004c3d4c7220 */ /* 0x040fe20000410000 */
[----:B------:R-:W-:Y:S02]  /*d330*/  HADD2.F32 R56, -RZ, R56.H1_H1 ;  /* 0x30000038ff387230 */ /* 0x000fe40000004100 */
[-C--:B------:R-:W-:Y:S01]  /*d340*/  FFMA.FTZ R61, R61, R74.reuse, -R78 ;  /* 0x0000004a3d3d7223 */ /* 0x080fe2000001084e */
[----:B------:R-:W-:Y:S02]  /*d350*/  HADD2.F32 R57, -RZ, R57.H1_H1 ;  /* 0x30000039ff397230 */ /* 0x000fe40000004100 */
[----:B------:R-:W-:Y:S01]  /*d360*/  FFMA.FTZ R73, R73, R74, R76 ;  /* 0x0000004a49497223 */ /* 0x000fe2000001004c */
[----:B------:R-:W-:Y:S01]  /*d370*/  F2FP.F16.E4M3.UNPACK_B R74, R47.H1 ;  /* 0x0000002fff4a723e */ /* 0x000fe200030006ff */
[----:B------:R-:W-:Y:S01]  /*d380*/  HADD2.F32 R55, -RZ, R55.H1_H1 ;  /* 0x30000037ff377230 */ /* 0x000fe20000004100 */
[----:B------:R-:W-:-:S02]  /*d390*/  F2FP.F16.E4M3.UNPACK_B R76, R44.H1 ;  /* 0x0000002cff4c723e */ /* 0x000fc400030006ff */
[----:B------:R-:W-:Y:S01]  /*d3a0*/  F2FP.F16.E4M3.UNPACK_B R47, R43.H1 ;  /* 0x0000002bff2f723e */ /* 0x000fe200030006ff */
[----:B------:R-:W-:Y:S01]  /*d3b0*/  HADD2.F32 R44, -RZ, R74.H0_H0 ;  /* 0x2000004aff2c7230 */ /* 0x000fe20000004100 */
[----:B------:R-:W-:Y:S01]  /*d3c0*/  F2FP.SATFINITE.E4M3.F32.PACK_AB_MERGE_C R41, R62, R41, RZ ;  /* 0x000000293e29723e */ /* 0x000fe200048070ff */
[--C-:B------:R-:W-:Y:S01]  /*d3d0*/  HADD2.F32 R77, -RZ, R76.reuse.H0_H0 ;  /* 0x2000004cff4d7230 */ /* 0x100fe20000004100 */
[----:B------:R-:W-:Y:S01]  /*d3e0*/  F2FP.SATFINITE.E4M3.F32.PACK_AB_MERGE_C R45, R72, R45, RZ ;  /* 0x0000002d482d723e */ /* 0x000fe200048070ff */
[--C-:B------:R-:W-:Y:S01]  /*d3f0*/  HADD2.F32 R43, -RZ, R47.reuse.H0_H0 ;  /* 0x2000002fff2b7230 */ /* 0x100fe20000004100 */
[----:B------:R-:W-:Y:S01]  /*d400*/  F2FP.SATFINITE.E4M3.F32.PACK_AB_MERGE_C R42, R42, R91, R79 ;  /* 0x0000005b2a2a723e */ /* 0x000fe2000480704f */
[----:B------:R-:W-:Y:S02]  /*d410*/  HADD2.F32 R76, -RZ, R76.H1_H1 ;  /* 0x3000004cff4c7230 */ /* 0x000fe40000004100 */
[----:B------:R-:W-:Y:S01]  /*d420*/  FMUL.FTZ R78, R44, R77 ;  /* 0x0000004d2c4e7220 */ /* 0x000fe20000410000 */
[----:B------:R-:W-:-:S02]  /*d430*/  HADD2.F32 R47, -RZ, R47.H1_H1 ;  /* 0x3000002fff2f7230 */ /* 0x000fc40000004100 */
[C---:B------:R-:W-:Y:S01]  /*d440*/  FMUL.FTZ R77, R43.reuse, R77 ;  /* 0x0000004d2b4d7220 */ /* 0x040fe20000410000 */
[----:B------:R-:W-:Y:S02]  /*d450*/  HADD2.F32 R74, -RZ, R74.H1_H1 ;  /* 0x3000004aff4a7230 */ /* 0x000fe40000004100 */
[-C--:B------:R-:W-:Y:S01]  /*d460*/  FFMA.FTZ R43, R43, R75.reuse, -R78 ;  /* 0x0000004b2b2b7223 */ /* 0x080fe2000001084e */
[----:B------:R-:W-:Y:S01]  /*d470*/  F2FP.SATFINITE.E4M3.F32.PACK_AB_MERGE_C R46, R161, R92, R46 ;  /* 0x0000005ca12e723e */ /* 0x000fe2000480702e */
[----:B------:R-:W-:Y:S01]  /*d480*/  FFMA.FTZ R44, R44, R75, R77 ;  /* 0x0000004b2c2c7223 */ /* 0x000fe2000001004d */
[-C--:B------:R-:W-:Y:S01]  /*d490*/  FMUL.FTZ R75, R47, R76.reuse ;  /* 0x0000004c2f4b7220 */ /* 0x080fe20000410000 */
[----:B------:R-:W-:Y:S01]  /*d4a0*/  FMUL.FTZ R78, R74, R76 ;  /* 0x0000004c4a4e7220 */ /* 0x000fe20000410000 */
[----:B------:R-:W-:Y:S02]  /*d4b0*/  F2FP.SATFINITE.E4M3.F32.PACK_AB_MERGE_C R41, R58, R53, R41 ;  /* 0x000000353a29723e */ /* 0x000fe40004807029 */
[----:B------:R-:W-:Y:S01]  /*d4c0*/  FFMA.FTZ R75, R74, R56, R75 ;  /* 0x000000384a4b7223 */ /* 0x000fe2000001004b */
[----:B------:R-:W-:-:S02]  /*d4d0*/  HADD2.F32 R74, -RZ, R59.H1_H1 ;  /* 0x3000003bff4a7230 */ /* 0x000fc40000004100 */
[----:B------:R-:W-:Y:S01]  /*d4e0*/  FFMA.FTZ R78, R47, R56, -R78 ;  /* 0x000000382f4e7223 */ /* 0x000fe2000001084e */
[----:B------:R-:W-:Y:S01]  /*d4f0*/  HADD2.F32 R56, -RZ, R63.H1_H1 ;  /* 0x3000003fff387230 */ /* 0x000fe20000004100 */
[----:B------:R-:W-:Y:S01]  /*d500*/  F2FP.SATFINITE.E4M3.F32.PACK_AB_MERGE_C R45, R60, R51, R45 ;  /* 0x000000333c2d723e */ /* 0x000fe2000480702d */
[-C--:B------:R-:W-:Y:S01]  /*d510*/  FMUL.FTZ R76, R57, R74.reuse ;  /* 0x0000004a394c7220 */ /* 0x080fe20000410000 */
[----:B------:R-:W-:Y:S01]  /*d520*/  FMUL.FTZ R74, R55, R74 ;  /* 0x0000004a374a7220 */ /* 0x000fe20000410000 */
[----:B------:R-:W-:Y:S02]  /*d530*/  F2FP.SATFINITE.E4M3.F32.PACK_AB_MERGE_C R44, R75, R44, RZ ;  /* 0x0000002c4b2c723e */ /* 0x000fe400048070ff */
[-C--:B------:R-:W-:Y:S01]  /*d540*/  FFMA.FTZ R76, R55, R56.reuse, -R76 ;  /* 0x00000038374c7223 */ /* 0x080fe2000001084c */
[----:B------:R-:W-:Y:S01]  /*d550*/  FFMA.FTZ R74, R57, R56, R74 ;  /* 0x00000038394a7223 */ /* 0x000fe2000001004a */
[----:B------:R-:W-:-:S04]  /*d560*/  F2FP.SATFINITE.E4M3.F32.PACK_AB_MERGE_C R43, R78, R43, RZ ;  /* 0x0000002b4e2b723e */ /* 0x000fc800048070ff */
[----:B------:R-:W-:Y:S01]  /*d570*/  F2FP.SATFINITE.E4M3.F32.PACK_AB_MERGE_C R47, R74, R73, R44 ;  /* 0x000000494a2f723e */ /* 0x000fe2000480702c */
[----:B------:R-:W-:Y:S01]  /*d580*/  IMAD.MOV.U32 R44, RZ, RZ, R54 ;  /* 0x000000ffff2c7224 */ /* 0x000fe200078e0036 */
[----:B------:R-:W-:-:S07]  /*d590*/  F2FP.SATFINITE.E4M3.F32.PACK_AB_MERGE_C R43, R76, R61, R43 ;  /* 0x0000003d4c2b723e */ /* 0x000fce000480702b */
.L_x_414:
[----:B------:R-:W-:Y:S05]  /*d5a0*/  BSYNC B2 ;  /* 0x0000000000027941 */ /* 0x000fea0003800000 */
.L_x_413:
[----:B------:R-:W-:-:S13]  /*d5b0*/  ISETP.GE.AND P3, PT, R50, R154, PT ;  /* 0x0000009a3200720c */ /* 0x000fda0003f66270 */
[--C-:B------:R-:W-:Y:S02]  /*d5c0*/  @!P3 SHF.R.S32.HI R53, RZ, 0x1f, R50.reuse ;  /* 0x0000001fff35b819 */ /* 0x100fe40000011432 */
[----:B------:R-:W-:-:S04]  /*d5d0*/  @!P3 IADD3 R51, P4, P5, R116, R136, R50 ;  /* 0x000000887433b210 */ /* 0x000fc80007d9e032 */
[----:B------:R-:W-:Y:S02]  /*d5e0*/  @!P3 IADD3.X R54, R4, R52, R53, P4, P5 ;  /* 0x000000340436b210 */ /* 0x000fe400027ea435 */
[----:B------:R-:W-:-:S05]  /*d5f0*/  IADD3 R48, P4, R48, R124, RZ ;  /* 0x0000007c30307210 */ /* 0x000fca0007f9e0ff */
[----:B------:R-:W-:Y:S01]  /*d600*/  IMAD.X R49, R49, 0x1, R125, P4 ;  /* 0x0000000131317824 */ /* 0x000fe200020e067d */
[----:B------:R-:W-:-:S04]  /*d610*/  @!P3 IADD3 R50, P4, R51, R124, RZ ;  /* 0x0000007c3332b210 */ /* 0x000fc80007f9e0ff */
[----:B------:R-:W-:Y:S01]  /*d620*/  @!P3 IADD3.X R51, R54, R125, RZ, P4, !PT ;  /* 0x0000007d3633b210 */ /* 0x000fe200027fe4ff */
[----:B-1----:R1:W-:Y:S04]  /*d630*/  STG.E.128 desc[UR54][R48.64], R40 ;  /* 0x0000002830007986 */ /* 0x0023e8000c101d36 */
[----:B---3--:R1:W-:Y:S04]  /*d640*/  @!P3 STG.E.128 desc[UR54][R50.64], R44 ;  /* 0x0000002c3200b986 */ /* 0x0083e8000c101d36 */
.L_x_412:
[----:B------:R-:W-:Y:S05]  /*d650*/  BSYNC B1 ;  /* 0x0000000000017941 */ /* 0x000fea0003800000 */
.L_x_411:
[----:B------:R-:W-:Y:S01]  /*d660*/  ISETP.NE.AND P3, PT, R35, RZ, PT ;  /* 0x000000ff2300720c */ /* 0x000fe20003f65270 */
[----:B------:R-:W-:-:S12]  /*d670*/  BSSY B1, `(.L_x_415) ;  /* 0x00000f8000017945 */ /* 0x000fd80003800000 */
[----:B------:R-:W-:Y:S05]  /*d680*/  @!P3 BRA `(.L_x_416) ;  /* 0x0000000c00d8b947 */ /* 0x000fea0003800000 */
[----:B-1----:R-:W-:Y:S01]  /*d690*/  SEL R40, R99, R159, !P1 ;  /* 0x0000009f63287207 */ /* 0x002fe20004800000 */
        /* <DEDUP_REMOVED lines=17> */
[C---:B------:R-:W-:Y:S02]  /*d7b0*/  IMAD.IADD R41, R16.reuse, 0x1, R41 ;  /* 0x0000000110297824 */ /* 0x040fe400078e0229 */
[----:B------:R-:W-:-:S04]  /*d7c0*/  IMAD.IADD R44, R16, 0x1, R43 ;  /* 0x00000001102c7824 */ /* 0x000fc800078e022b */
[----:B------:R-:W1:Y:S04]  /*d7d0*/  LDS.128 R40, [R41+0x1a400] ;  /* 0x01a4000029287984 */ /* 0x000e680000000c00 */
[----:B------:R-:W3:Y:S01]  /*d7e0*/  LDS.128 R44, [R44+0x1a400] ;  /* 0x01a400002c2c7984 */ /* 0x000ee20000000c00 */
[----:B------:R-:W-:Y:S05]  /*d7f0*/  @P3 BRA `(.L_x_418) ;  /* 0x0000000c00503947 */ /* 0x000fea0003800000 */
[----:B------:R-:W-:Y:S01]  /*d800*/  SHF.R.U32.HI R54, RZ, 0x8, R81 ;  /* 0x00000008ff367819 */ /* 0x000fe20000011651 */
[----:B---3--:R-:W-:Y:S01]  /*d810*/  IMAD.MOV.U32 R57, RZ, RZ, R44 ;  /* 0x000000ffff397224 */ /* 0x008fe200078e002c */
[----:B-1----:R-:W-:Y:S01]  /*d820*/  MOV R56, R40 ;  /* 0x0000002800387202 */ /* 0x002fe20000000f00 */
[----:B------:R-:W-:Y:S01]  /*d830*/  IMAD.MOV.U32 R55, RZ, RZ, R46 ;  /* 0x000000ffff377224 */ /* 0x000fe200078e002e */
[----:B------:R-:W-:Y:S01]  /*d840*/  LOP3.LUT R59, R81, 0xff0000ff, RZ, 0xc0, !PT ;  /* 0xff0000ff513b7812 */ /* 0x000fe200078ec0ff */
[----:B------:R-:W-:Y:S01]  /*d850*/  IMAD.SHL.U32 R40, R54, 0x100, RZ ;  /* 0x0000010036287824 */ /* 0x000fe200078e00ff */
[----:B------:R-:W-:Y:S01]  /*d860*/  SHF.R.U32.HI R60, RZ, 0x8, R65 ;  /* 0x00000008ff3c7819 */ /* 0x000fe20000011641 */
[----:B------:R-:W-:Y:S01]  /*d870*/  IMAD.MOV.U32 R54, RZ, RZ, R42 ;  /* 0x000000ffff367224 */ /* 0x000fe200078e002a */
[----:B------:R-:W-:Y:S02]  /*d880*/  SHF.R.U32.HI R62, RZ, 0x8, R83 ;  /* 0x00000008ff3e7819 */ /* 0x000fe40000011653 */
[----:B------:R-:W-:Y:S01]  /*d890*/  LOP3.LUT R59, R59, 0xff00, R40, 0xf8, !PT ;  /* 0x0000ff003b3b7812 */ /* 0x000fe200078ef828 */
[----:B------:R-:W-:Y:S01]  /*d8a0*/  IMAD.SHL.U32 R42, R60, 0x100, RZ ;  /* 0x000001003c2a7824 */ /* 0x000fe200078e00ff */
[----:B------:R-:W-:-:S02]  /*d8b0*/  SHF.R.U32.HI R66, RZ, 0x10, R81 ;  /* 0x00000010ff427819 */ /* 0x000fc40000011651 */
[----:B------:R-:W-:Y:S02]  /*d8c0*/  SHF.R.U32.HI R64, RZ, 0x10, R83 ;  /* 0x00000010ff407819 */ /* 0x000fe40000011653 */
[----:B------:R-:W-:Y:S01]  /*d8d0*/  LOP3.LUT R61, R83, 0xff0000ff, RZ, 0xc0, !PT ;  /* 0xff0000ff533d7812 */ /* 0x000fe200078ec0ff */
[----:B------:R-:W-:Y:S01]  /*d8e0*/  IMAD.U32 R44, R66, 0x10000, RZ ;  /* 0x00010000422c7824 */ /* 0x000fe200078e00ff */
[----:B------:R-:W-:Y:S02]  /*d8f0*/  SHF.R.U32.HI R58, RZ, 0x8, R67 ;  /* 0x00000008ff3a7819 */ /* 0x000fe40000011643 */
[----:B------:R-:W-:Y:S02]  /*d900*/  SHF.L.U32 R40, R62, 0x8, RZ ;  /* 0x000000083e287819 */ /* 0x000fe400000006ff */
[----:B------:R-:W-:Y:S01]  /*d910*/  LOP3.LUT R63, R65, 0xff0000ff, RZ, 0xc0, !PT ;  /* 0xff0000ff413f7812 */ /* 0x000fe200078ec0ff */
[----:B------:R-:W-:Y:S01]  /*d920*/  IMAD.SHL.U32 R46, R58, 0x100, RZ ;  /* 0x000001003a2e7824 */ /* 0x000fe200078e00ff */
[----:B------:R-:W-:-:S02]  /*d930*/  SHF.R.U32.HI R48, RZ, 0x10, R65 ;  /* 0x00000010ff307819 */ /* 0x000fc40000011641 */
[----:B------:R-:W-:Y:S01]  /*d940*/  LOP3.LUT R61, R61, 0xff00, R40, 0xf8, !PT ;  /* 0x0000ff003d3d7812 */ /* 0x000fe200078ef828 */
[----:B------:R-:W-:Y:S01]  /*d950*/  IMAD.U32 R40, R64, 0x10000, RZ ;  /* 0x0001000040287824 */ /* 0x000fe200078e00ff */
[----:B------:R-:W-:Y:S02]  /*d960*/  LOP3.LUT R65, R63, 0xff00, R42, 0xf8, !PT ;  /* 0x0000ff003f417812 */ /* 0x000fe400078ef82a */
[----:B------:R-:W-:Y:S02]  /*d970*/  F2FP.F16.E4M3.UNPACK_B R63, R158.H1 ;  /* 0x0000009eff3f723e */ /* 0x000fe400030006ff */
[----:B------:R-:W-:Y:S02]  /*d980*/  F2FP.F16.E4M3.UNPACK_B R60, R57.H1 ;  /* 0x00000039ff3c723e */ /* 0x000fe400030006ff */
[----:B------:R-:W-:Y:S01]  /*d990*/  F2FP.F16.E4M3.UNPACK_B R58, R56.H1 ;  /* 0x00000038ff3a723e */ /* 0x000fe200030006ff */
[----:B------:R-:W-:Y:S01]  /*d9a0*/  HADD2.F32 R42, -RZ, R63.H0_H0 ;  /* 0x2000003fff2a7230 */ /* 0x000fe20000004100 */
[----:B------:R-:W-:-:S02]  /*d9b0*/  SHF.R.U32.HI R53, RZ, 0x10, R67 ;  /* 0x00000010ff357819 */ /* 0x000fc40000011643 */
[----:B------:R-:W-:Y:S02]  /*d9c0*/  LOP3.LUT R67, R67, 0xff0000ff, RZ, 0xc0, !PT ;  /* 0xff0000ff43437812 */ /* 0x000fe400078ec0ff */
[----:B------:R-:W-:Y:S01]  /*d9d0*/  LOP3.LUT R44, R59, 0xff0000, R44, 0xf8, !PT ;  /* 0x00ff00003b2c7812 */ /* 0x000fe200078ef82c */
[----:B------:R-:W-:Y:S01]  /*d9e0*/  HADD2.F32 R59, -RZ, R58.H0_H0 ;  /* 0x2000003aff3b7230 */ /* 0x000fe20000004100 */
[----:B------:R-:W-:Y:S01]  /*d9f0*/  LOP3.LUT R40, R61, 0xff0000, R40, 0xf8, !PT ;  /* 0x00ff00003d287812 */ /* 0x000fe200078ef828 */
[----:B------:R-:W-:Y:S01]  /*da00*/  HADD2.F32 R61, -RZ, R60.H0_H0 ;  /* 0x2000003cff3d7230 */ /* 0x000fe20000004100 */
[----:B------:R-:W-:Y:S01]  /*da10*/  F2FP.F16.E4M3.UNPACK_B R62, R156.H1 ;  /* 0x0000009cff3e723e */ /* 0x000fe200030006ff */
[----:B------:R-:W-:Y:S01]  /*da20*/  IMAD.U32 R53, R53, 0x10000, RZ ;  /* 0x0001000035357824 */ /* 0x000fe200078e00ff */
[----:B------:R-:W-:Y:S01]  /*da30*/  LOP3.LUT R66, R67, 0xff00, R46, 0xf8, !PT ;  /* 0x0000ff0043427812 */ /* 0x000fe200078ef82e */
[----:B------:R-:W-:Y:S01]  /*da40*/  FMUL.FTZ R72, R59, R42 ;  /* 0x0000002a3b487220 */ /* 0x000fe20000410000 */
[----:B------:R-:W-:Y:S01]  /*da50*/  SHF.L.U32 R46, R48, 0x10, RZ ;  /* 0x00000010302e7819 */ /* 0x000fe200000006ff */
[----:B------:R-:W-:-:S02]  /*da60*/  HADD2.F32 R64, -RZ, R62.H0_H0 ;  /* 0x2000003eff407230 */ /* 0x000fc40000004100 */
[----:B------:R-:W-:Y:S01]  /*da70*/  FMUL.FTZ R48, R61, R42 ;  /* 0x0000002a3d307220 */ /* 0x000fe20000410000 */
[----:B------:R-:W-:Y:S02]  /*da80*/  LOP3.LUT R42, R66, 0xff0000, R53, 0xf8, !PT ;  /* 0x00ff0000422a7812 */ /* 0x000fe400078ef835 */
[----:B------:R-:W-:Y:S01]  /*da90*/  F2FP.F16.E4M3.UNPACK_B R158, R158 ;  /* 0x0000009eff9e723e */ /* 0x000fe200020006ff */
[-C--:B------:R-:W-:Y:S01]  /*daa0*/  FFMA.FTZ R48, R59, R64.reuse, -R48 ;  /* 0x000000403b307223 */ /* 0x080fe20000010830 */
[----:B------:R-:W-:Y:S01]  /*dab0*/  FFMA.FTZ R53, R61, R64, R72 ;  /* 0x000000403d357223 */ /* 0x000fe20000010048 */
[----:B------:R-:W-:Y:S01]  /*dac0*/  HADD2.F32 R64, -RZ, R62.H1_H1 ;  /* 0x3000003eff407230 */ /* 0x000fe20000004100 */
[----:B------:R-:W-:Y:S01]  /*dad0*/  F2FP.F16.E4M3.UNPACK_B R61, R57 ;  /* 0x00000039ff3d723e */ /* 0x000fe200020006ff */
[----:B------:R-:W-:Y:S01]  /*dae0*/  HADD2.F32 R62, -RZ, R63.H1_H1 ;  /* 0x3000003fff3e7230 */ /* 0x000fe20000004100 */
[----:B------:R-:W-:Y:S01]  /*daf0*/  LOP3.LUT R46, R65, 0xff0000, R46, 0xf8, !PT ;  /* 0x00ff0000412e7812 */ /* 0x000fe200078ef82e */
[----:B------:R-:W-:Y:S01]  /*db00*/  HADD2.F32 R59, -RZ, R58.H1_H1 ;  /* 0x3000003aff3b7230 */ /* 0x000fe20000004100 */
[----:B------:R-:W-:Y:S01]  /*db10*/  F2FP.F16.E4M3.UNPACK_B R156, R156 ;  /* 0x0000009cff9c723e */ /* 0x000fe200020006ff */
[----:B------:R-:W-:Y:S01]  /*db20*/  HADD2.F32 R63, -RZ, R60.H1_H1 ;  /* 0x3000003cff3f7230 */ /* 0x000fe20000004100 */
[----:B------:R-:W-:Y:S01]  /*db30*/  F2FP.F16.E4M3.UNPACK_B R60, R56 ;  /* 0x00000038ff3c723e */ /* 0x000fe200020006ff */
[----:B------:R-:W-:-:S02]  /*db40*/  HADD2.F32 R65, -RZ, R158.H0_H0 ;  /* 0x2000009eff417230 */ /* 0x000fc40000004100 */
[-C--:B------:R-:W-:Y:S01]  /*db50*/  FMUL.FTZ R66, R59, R62.reuse ;  /* 0x0000003e3b427220 */ /* 0x080fe20000410000 */
[----:B------:R-:W-:Y:S02]  /*db60*/  HADD2.F32 R158, -RZ, R158.H1_H1 ;  /* 0x3000009eff9e7230 */ /* 0x000fe40000004100 */
[----:B------:R-:W-:Y:S01]  /*db70*/  FMUL.FTZ R56, R63, R62 ;  /* 0x0000003e3f387220 */ /* 0x000fe20000410000 */
[--C-:B------:R-:W-:Y:S02]  /*db80*/  HADD2.F32 R62, -RZ, R61.reuse.H0_H0 ;  /* 0x2000003dff3e7230 */ /* 0x100fe40000004100 */
[----:B------:R-:W-:Y:S02]  /*db90*/  HADD2.F32 R58, -RZ, R60.H0_H0 ;  /* 0x2000003cff3a7230 */ /* 0x000fe40000004100 */
[-C--:B------:R-:W-:Y:S01]  /*dba0*/  FFMA.FTZ R57, R59, R64.reuse, -R56 ;  /* 0x000000403b397223 */ /* 0x080fe20000010838 */
[----:B------:R-:W-:Y:S02]  /*dbb0*/  HADD2.F32 R59, -RZ, R156.H0_H0 ;  /* 0x2000009cff3b7230 */ /* 0x000fe40000004100 */
[----:B------:R-:W-:Y:S01]  /*dbc0*/  FFMA.FTZ R56, R63, R64, R66 ;  /* 0x000000403f387223 */ /* 0x000fe20000010042 */
[-C--:B------:R-:W-:Y:S01]  /*dbd0*/  FMUL.FTZ R67, R62, R65.reuse ;  /* 0x000000413e437220 */ /* 0x080fe20000410000 */
[C---:B------:R-:W-:Y:S01]  /*dbe0*/  FMUL.FTZ R65, R58.reuse, R65 ;  /* 0x000000413a417220 */ /* 0x040fe20000410000 */
[----:B------:R-:W-:Y:S01]  /*dbf0*/  HADD2.F32 R63, -RZ, R61.H1_H1 ;  /* 0x3000003dff3f7230 */ /* 0x000fe20000004100 */
[----:B------:R-:W-:Y:S01]  /*dc00*/  F2FP.F16.E4M3.UNPACK_B R66, R157.H1 ;  /* 0x0000009dff42723e */ /* 0x000fe200030006ff */
[----:B------:R-:W-:Y:S01]  /*dc10*/  HADD2.F32 R60, -RZ, R60.H1_H1 ;  /* 0x3000003cff3c7230 */ /* 0x000fe20000004100 */
[----:B------:R-:W-:Y:S01]  /*dc20*/  F2FP.F16.E4M3.UNPACK_B R64, R55.H1 ;  /* 0x00000037ff40723e */ /* 0x000fe200030006ff */
[-C--:B------:R-:W-:Y:S01]  /*dc30*/  FFMA.FTZ R58, R58, R59.reuse, -R67 ;  /* 0x0000003b3a3a7223 */ /* 0x080fe20000010843 */
[----:B------:R-:W-:Y:S01]  /*dc40*/  FFMA.FTZ R59, R62, R59, R65 ;  /* 0x0000003b3e3b7223 */ /* 0x000fe20000010041 */
[----:B------:R-:W-:Y:S01]  /*dc50*/  HADD2.F32 R156, -RZ, R156.H1_H1 ;  /* 0x3000009cff9c7230 */ /* 0x000fe20000004100 */
[----:B------:R-:W-:Y:S01]  /*dc60*/  F2FP.F16.E4M3.UNPACK_B R67, R155.H1 ;  /* 0x0000009bff43723e */ /* 0x000fe200030006ff */
[----:B------:R-:W-:Y:S01]  /*dc70*/  FMUL.FTZ R61, R63, R158 ;  /* 0x0000009e3f3d7220 */ /* 0x000fe20000410000 */
[----:B------:R-:W-:Y:S01]  /*dc80*/  F2FP.F16.E4M3.UNPACK_B R62, R54.H1 ;  /* 0x00000036ff3e723e */ /* 0x000fe200030006ff */
[----:B------:R-:W-:-:S02]  /*dc90*/  HADD2.F32 R74, -RZ, R66.H0_H0 ;  /* 0x20000042ff4a7230 */ /* 0x000fc40000004100 */
[C---:B------:R-:W-:Y:S01]  /*dca0*/  FMUL.FTZ R158, R60.reuse, R158 ;  /* 0x0000009e3c9e7220 */ /* 0x040fe20000410000 */
[----:B------:R-:W-:Y:S02]  /*dcb0*/  HADD2.F32 R73, -RZ, R66.H1_H1 ;  /* 0x30000042ff497230 */ /* 0x000fe40000004100 */
[-C--:B------:R-:W-:Y:S01]  /*dcc0*/  FFMA.FTZ R61, R60, R156.reuse, -R61 ;  /* 0x0000009c3c3d7223 */ /* 0x080fe2000001083d */
[--C-:B------:R-:W-:Y:S02]  /*dcd0*/  HADD2.F32 R66, -RZ, R64.reuse.H1_H1 ;  /* 0x30000040ff427230 */ /* 0x100fe40000004100 */
[----:B------:R-:W-:Y:S01]  /*dce0*/  FFMA.FTZ R60, R63, R156, R158 ;  /* 0x0000009c3f3c7223 */ /* 0x000fe2000001009e */
[----:B------:R-:W-:Y:S01]  /*dcf0*/  HADD2.F32 R65, -RZ, R64.H0_H0 ;  /* 0x20000040ff417230 */ /* 0x000fe20000004100 */
[----:B------:R-:W-:Y:S01]  /*dd00*/  F2FP.F16.E4M3.UNPACK_B R157, R157 ;  /* 0x0000009dff9d723e */ /* 0x000fe200020006ff */
[----:B------:R-:W-:Y:S02]  /*dd10*/  HADD2.F32 R72, -RZ, R67.H0_H0 ;  /* 0x20000043ff487230 */ /* 0x000fe40000004100 */
[----:B------:R-:W-:Y:S01]  /*dd20*/  FMUL.FTZ R75, R66, R73 ;  /* 0x00000049424b7220 */ /* 0x000fe20000410000 */
[----:B------:R-:W-:-:S02]  /*dd30*/  HADD2.F32 R64, -RZ, R62.H1_H1 ;  /* 0x3000003eff407230 */ /* 0x000fc40000004100 */
[----:B------:R-:W-:Y:S01]  /*dd40*/  FMUL.FTZ R76, R65, R74 ;  /* 0x0000004a414c7220 */ /* 0x000fe20000410000 */
[----:B------:R-:W-:Y:S01]  /*dd50*/  HADD2.F32 R67, -RZ, R67.H1_H1 ;  /* 0x30000043ff437230 */ /* 0x000fe20000004100 */
[----:B------:R-:W-:Y:S01]  /*dd60*/  F2FP.F16.E4M3.UNPACK_B R54, R54 ;  /* 0x00000036ff36723e */ /* 0x000fe200020006ff */
[----:B------:R-:W-:Y:S02]  /*dd70*/  HADD2.F32 R63, -RZ, R62.H0_H0 ;  /* 0x2000003eff3f7230 */ /* 0x000fe40000004100 */
[C---:B------:R-:W-:Y:S01]  /*dd80*/  FMUL.FTZ R73, R64.reuse, R73 ;  /* 0x0000004940497220 */ /* 0x040fe20000410000 */
[----:B------:R-:W-:Y:S01]  /*dd90*/  F2FP.F16.E4M3.UNPACK_B R155, R155 ;  /* 0x0000009bff9b723e */ /* 0x000fe200020006ff */
[----:B------:R-:W-:Y:S01]  /*dda0*/  FFMA.FTZ R75, R64, R67, -R75 ;  /* 0x00000043404b7223 */ /* 0x000fe2000001084b */
[----:B------:R-:W-:Y:S01]  /*ddb0*/  F2FP.F16.E4M3.UNPACK_B R64, R55 ;  /* 0x00000037ff40723e */ /* 0x000fe200020006ff */
[C---:B------:R-:W-:Y:S01]  /*ddc0*/  FMUL.FTZ R74, R63.reuse, R74 ;  /* 0x0000004a3f4a7220 */ /* 0x040fe20000410000 */
[----:B------:R-:W-:Y:S01]  /*ddd0*/  FFMA.FTZ R62, R63, R72, -R76 ;  /* 0x000000483f3e7223 */ /* 0x000fe2000001084c */
[----:B------:R-:W-:Y:S01]  /*dde0*/  FFMA.FTZ R76, R66, R67, R73 ;  /* 0x00000043424c7223 */ /* 0x000fe20000010049 */
[----:B------:R-:W-:-:S02]  /*ddf0*/  HADD2.F32 R55, -RZ, R54.H0_H0 ;  /* 0x20000036ff377230 */ /* 0x000fc40000004100 */
[----:B------:R-:W-:Y:S01]  /*de00*/  FFMA.FTZ R63, R65, R72, R74 ;  /* 0x00000048413f7223 */ /* 0x000fe2000001004a */
[--C-:B------:R-:W-:Y:S01]  /*de10*/  HADD2.F32 R72, -RZ, R157.reuse.H0_H0 ;  /* 0x2000009dff487230 */ /* 0x100fe20000004100 */
[----:B------:R-:W-:Y:S01]  /*de20*/  F2FP.SATFINITE.E4M3.F32.PACK_AB_MERGE_C R48, R57, R48, RZ ;  /* 0x000000303930723e */ /* 0x000fe200048070ff */
[--C-:B------:R-:W-:Y:S01]  /*de30*/  HADD2.F32 R65, -RZ, R64.reuse.H0_H0 ;  /* 0x20000040ff417230 */ /* 0x100fe20000004100 */
[----:B------:R-:W-:Y:S01]  /*de40*/  F2FP.F16.E4M3.UNPACK_B R57, R41 ;  /* 0x00000029ff39723e */ /* 0x000fe200020006ff */
[----:B------:R-:W-:Y:S01]  /*de50*/  HADD2.F32 R157, -RZ, R157.H1_H1 ;  /* 0x3000009dff9d7230 */ /* 0x000fe20000004100 */
[----:B------:R-:W-:Y:S01]  /*de60*/  F2FP.SATFINITE.E4M3.F32.PACK_AB_MERGE_C R76, R76, R63, RZ ;  /* 0x0000003f4c4c723e */ /* 0x000fe200048070ff */
[----:B------:R-:W-:Y:S02]  /*de70*/  HADD2.F32 R64, -RZ, R64.H1_H1 ;  /* 0x30000040ff407230 */ /* 0x000fe40000004100 */
[----:B------:R-:W-:Y:S01]  /*de80*/  FMUL.FTZ R74, R65, R72 ;  /* 0x00000048414a7220 */ /* 0x000fe20000410000 */
[----:B------:R-:W-:Y:S01]  /*de90*/  HADD2.F32 R66, -RZ, R155.H0_H0 ;  /* 0x2000009bff427230 */ /* 0x000fe20000004100 */
[----:B------:R-:W-:Y:S01]  /*dea0*/  F2FP.F16.E4M3.UNPACK_B R63, R46 ;  /* 0x0000002eff3f723e */ /* 0x000fe200020006ff */
[----:B------:R-:W-:-:S02]  /*deb0*/  HADD2.F32 R54, -RZ, R54.H1_H1 ;  /* 0x30000036ff367230 */ /* 0x000fc40000004100 */
[-C--:B------:R-:W-:Y:S01]  /*dec0*/  FMUL.FTZ R67, R64, R157.reuse ;  /* 0x0000009d40437220 */ /* 0x080fe20000410000 */
[----:B------:R-:W-:Y:S02]  /*ded0*/  HADD2.F32 R155, -RZ, R155.H1_H1 ;  /* 0x3000009bff9b7230 */ /* 0x000fe40000004100 */
[C---:B------:R-:W-:Y:S01]  /*dee0*/  FMUL.FTZ R72, R55.reuse, R72 ;  /* 0x0000004837487220 */ /* 0x040fe20000410000 */
[----:B------:R-:W-:Y:S01]  /*def0*/  FFMA.FTZ R74, R55, R66, -R74 ;  /* 0x00000042374a7223 */ /* 0x000fe2000001084a */
[C---:B------:R-:W-:Y:S01]  /*df00*/  FMUL.FTZ R157, R54.reuse, R157 ;  /* 0x0000009d369d7220 */ /* 0x040fe20000410000 */
[----:B------:R-:W-:Y:S01]  /*df10*/  F2FP.SATFINITE.E4M3.F32.PACK_AB_MERGE_C R55, R61, R58, R48 ;  /* 0x0000003a3d37723e */ /* 0x000fe20004807030 */
[----:B------:R-:W-:Y:S01]  /*df20*/  FFMA.FTZ R67, R54, R155, -R67 ;  /* 0x0000009b36437223 */ /* 0x000fe20000010843 */
[----:B------:R-:W-:Y:S01]  /*df30*/  F2FP.SATFINITE.E4M3.F32.PACK_AB_MERGE_C R54, R56, R53, RZ ;  /* 0x000000353836723e */ /* 0x000fe200048070ff */
[----:B------:R-:W-:Y:S01]  /*df40*/  HADD2.F32 R56, -RZ, R57.H0_H0 ;  /* 0x20000039ff387230 */ /* 0x000fe20000004100 */
[----:B------:R-:W-:Y:S01]  /*df50*/  F2FP.SATFINITE.E4M3.F32.PACK_AB_MERGE_C R53, R75, R62, RZ ;  /* 0x0000003e4b35723e */ /* 0x000fe200048070ff */
[----:B------:R-:W-:Y:S01]  /*df60*/  FFMA.FTZ R72, R65, R66, R72 ;  /* 0x0000004241487223 */ /* 0x000fe20000010048 */
[----:B------:R-:W-:Y:S01]  /*df70*/  F2FP.F16.E4M3.UNPACK_B R62, R45 ;  /* 0x0000002dff3e723e */ /* 0x000fe200020006ff */
[----:B------:R-:W-:Y:S01]  /*df80*/  FFMA.FTZ R157, R64, R155, R157 ;  /* 0x0000009b409d7223 */ /* 0x000fe2000001009d */
[----:B------:R-:W-:Y:S01]  /*df90*/  F2FP.SATFINITE.E4M3.F32.PACK_AB_MERGE_C R54, R60, R59, R54 ;  /* 0x0000003b3c36723e */ /* 0x000fe20004807036 */
[----:B------:R-:W-:Y:S01]  /*dfa0*/  HADD2.F32 R59, -RZ, R63.H0_H0 ;  /* 0x2000003fff3b7230 */ /* 0x000fe20000004100 */
[----:B------:R-:W-:Y:S01]  /*dfb0*/  F2FP.F16.E4M3.UNPACK_B R60, R44 ;  /* 0x0000002cff3c723e */ /* 0x000fe200020006ff */
[--C-:B------:R-:W-:Y:S01]  /*dfc0*/  HADD2.F32 R58, -RZ, R62.reuse.H0_H0 ;  /* 0x2000003eff3a7230 */ /* 0x100fe20000004100 */
[----:B------:R-:W-:Y:S01]  /*dfd0*/  F2FP.SATFINITE.E4M3.F32.PACK_AB_MERGE_C R53, R67, R74, R53 ;  /* 0x0000004a4335723e */ /* 0x000fe20004807035 */
[----:B------:R-:W-:-:S02]  /*dfe0*/  HADD2.F32 R62, -RZ, R62.H1_H1 ;  /* 0x3000003eff3e7230 */ /* 0x000fc40000004100 */
[-C--:B------:R-:W-:Y:S01]  /*dff0*/  FMUL.FTZ R67, R56, R59.reuse ;  /* 0x0000003b38437220 */ /* 0x080fe20000410000 */
[--C-:B------:R-:W-:Y:S02]  /*e000*/  HADD2.F32 R61, -RZ, R60.reuse.H0_H0 ;  /* 0x2000003cff3d7230 */ /* 0x100fe40000004100 */
[----:B------:R-:W-:Y:S01]  /*e010*/  FMUL.FTZ R65, R58, R59 ;  /* 0x0000003b3a417220 */ /* 0x000fe20000410000 */
[----:B------:R-:W-:Y:S01]  /*e020*/  HADD2.F32 R63, -RZ, R63.H1_H1 ;  /* 0x3000003fff3f7230 */ /* 0x000fe20000004100 */
[----:B------:R-:W-:Y:S01]  /*e030*/  F2FP.F16.E4M3.UNPACK_B R44, R44.H1 ;  /* 0x0000002cff2c723e */ /* 0x000fe200030006ff */
[----:B------:R-:W-:Y:S02]  /*e040*/  HADD2.F32 R59, -RZ, R57.H1_H1 ;  /* 0x30000039ff3b7230 */ /* 0x000fe40000004100 */
[-C--:B------:R-:W-:Y:S01]  /*e050*/  FFMA.FTZ R56, R56, R61.reuse, -R65 ;  /* 0x0000003d38387223 */ /* 0x080fe20000010841 */
[----:B------:R-:W-:Y:S01]  /*e060*/  FFMA.FTZ R57, R58, R61, R67 ;  /* 0x0000003d3a397223 */ /* 0x000fe20000010043 */
[----:B------:R-:W-:-:S02]  /*e070*/  HADD2.F32 R61, -RZ, R60.H1_H1 ;  /* 0x3000003cff3d7230 */ /* 0x000fc40000004100 */
[CC--:B------:R-:W-:Y:S01]  /*e080*/  FMUL.FTZ R64, R62.reuse, R63.reuse ;  /* 0x0000003f3e407220 */ /* 0x0c0fe20000410000 */
[C---:B------:R-:W-:Y:S01]  /*e090*/  FMUL.FTZ R65, R59.reuse, R63 ;  /* 0x0000003f3b417220 */ /* 0x040fe20000410000 */
[----:B------:R-:W-:Y:S02]  /*e0a0*/  F2FP.F16.E4M3.UNPACK_B R60, R45.H1 ;  /* 0x0000002dff3c723e */ /* 0x000fe400030006ff */
[----:B------:R-:W-:Y:S01]  /*e0b0*/  F2FP.F16.E4M3.UNPACK_B R63, R46.H1 ;  /* 0x0000002eff3f723e */ /* 0x000fe200030006ff */
[----:B------:R-:W-:Y:S01]  /*e0c0*/  FFMA.FTZ R46, R62, R61, R65 ;  /* 0x0000003d3e2e7223 */ /* 0x000fe20000010041 */
[----:B------:R-:W-:Y:S01]  /*e0d0*/  F2FP.F16.E4M3.UNPACK_B R58, R41.H1 ;  /* 0x00000029ff3a723e */ /* 0x000fe200030006ff */
[----:B------:R-:W-:Y:S01]  /*e0e0*/  FFMA.FTZ R41, R59, R61, -R64 ;  /* 0x0000003d3b297223 */ /* 0x000fe20000010840 */
[----:B------:R-:W-:Y:S01]  /*e0f0*/  HADD2.F32 R59, -RZ, R60.H0_H0 ;  /* 0x2000003cff3b7230 */ /* 0x000fe20000004100 */
[----:B------:R-:W-:Y:S01]  /*e100*/  F2FP.F16.E4M3.UNPACK_B R73, R42 ;  /* 0x0000002aff49723e */ /* 0x000fe200020006ff */
[----:B------:R-:W-:Y:S01]  /*e110*/  HADD2.F32 R62, -RZ, R63.H0_H0 ;  /* 0x2000003fff3e7230 */ /* 0x000fe20000004100 */
[----:B------:R-:W-:Y:S01]  /*e120*/  F2FP.F16.E4M3.UNPACK_B R67, R40.H1 ;  /* 0x00000028ff43723e */ /* 0x000fe200030006ff */
[----:B------:R-:W-:Y:S01]  /*e130*/  HADD2.F32 R45, -RZ, R58.H0_H0 ;  /* 0x2000003aff2d7230 */ /* 0x000fe20000004100 */
[----:B------:R-:W-:Y:S01]  /*e140*/  F2FP.F16.E4M3.UNPACK_B R74, R42.H1 ;  /* 0x0000002aff4a723e */ /* 0x000fe200030006ff */
[----:B------:R-:W-:-:S02]  /*e150*/  HADD2.F32 R61, -RZ, R60.H1_H1 ;  /* 0x3000003cff3d7230 */ /* 0x000fc40000004100 */
[-C--:B------:R-:W-:Y:S01]  /*e160*/  FMUL.FTZ R66, R59, R62.reuse ;  /* 0x0000003e3b427220 */ /* 0x080fe20000410000 */
[----:B------:R-:W-:Y:S02]  /*e170*/  HADD2.F32 R60, -RZ, R44.H0_H0 ;  /* 0x2000002cff3c7230 */ /* 0x000fe40000004100 */
[----:B------:R-:W-:Y:S01]  /*e180*/  FMUL.FTZ R62, R45, R62 ;  /* 0x0000003e2d3e7220 */ /* 0x000fe20000410000 */
[----:B------:R-:W-:Y:S01]  /*e190*/  HADD2.F32 R64, -RZ, R63.H1_H1 ;  /* 0x3000003fff407230 */ /* 0x000fe20000004100 */
[----:B------:R-:W-:Y:S01]  /*e1a0*/  F2FP.SATFINITE.E4M3.F32.PACK_AB_MERGE_C R48, R157, R72, R76 ;  /* 0x000000489d30723e */ /* 0x000fe2000480704c */
[----:B------:R-:W-:Y:S02]  /*e1b0*/  HADD2.F32 R58, -RZ, R58.H1_H1 ;  /* 0x3000003aff3a7230 */ /* 0x000fe40000004100 */
[----:B------:R-:W-:Y:S02]  /*e1c0*/  HADD2.F32 R63, -RZ, R44.H1_H1 ;  /* 0x3000002cff3f7230 */ /* 0x000fe40000004100 */
[----:B------:R-:W-:Y:S01]  /*e1d0*/  FFMA.FTZ R44, R45, R60, -R66 ;  /* 0x0000003c2d2c7223 */ /* 0x000fe20000010842 */
[----:B------:R-:W-:Y:S01]  /*e1e0*/  FMUL.FTZ R65, R61, R64 ;  /* 0x000000403d417220 */ /* 0x000fe20000410000 */
[----:B------:R-:W-:Y:S01]  /*e1f0*/  FFMA.FTZ R45, R59, R60, R62 ;  /* 0x0000003c3b2d7223 */ /* 0x000fe2000001003e */
[C---:B------:R-:W-:Y:S01]  /*e200*/  FMUL.FTZ R64, R58.reuse, R64 ;  /* 0x000000403a407220 */ /* 0x040fe20000410000 */
[----:B------:R-:W-:Y:S01]  /*e210*/  F2FP.F16.E4M3.UNPACK_B R62, R47 ;  /* 0x0000002fff3e723e */ /* 0x000fe200020006ff */
[----:B------:R-:W-:Y:S01]  /*e220*/  FFMA.FTZ R59, R58, R63, -R65 ;  /* 0x0000003f3a3b7223 */ /* 0x000fe20000010841 */
[----:B------:R-:W-:Y:S01]  /*e230*/  F2FP.F16.E4M3.UNPACK_B R60, R43 ;  /* 0x0000002bff3c723e */ /* 0x000fe200020006ff */
[----:B------:R-:W-:Y:S01]  /*e240*/  FFMA.FTZ R58, R61, R63, R64 ;  /* 0x0000003f3d3a7223 */ /* 0x000fe20000010040 */
[----:B------:R-:W-:Y:S01]  /*e250*/  F2FP.F16.E4M3.UNPACK_B R66, R40 ;  /* 0x00000028ff42723e */ /* 0x000fe200020006ff */
[----:B------:R-:W-:Y:S01]  /*e260*/  HADD2.F32 R64, -RZ, R62.H0_H0 ;  /* 0x2000003eff407230 */ /* 0x000fe20000004100 */
[----:B------:R-:W-:Y:S01]  /*e270*/  F2FP.F16.E4M3.UNPACK_B R63, R47.H1 ;  /* 0x0000002fff3f723e */ /* 0x000fe200030006ff */
[----:B------:R-:W-:Y:S01]  /*e280*/  HADD2.F32 R40, -RZ, R73.H0_H0 ;  /* 0x20000049ff287230 */ /* 0x000fe20000004100 */
[----:B------:R-:W-:Y:S01]  /*e290*/  F2FP.F16.E4M3.UNPACK_B R43, R43.H1 ;  /* 0x0000002bff2b723e */ /* 0x000fe200030006ff */
[----:B------:R-:W-:Y:S01]  /*e2a0*/  HADD2.F32 R47, -RZ, R60.H0_H0 ;  /* 0x2000003cff2f7230 */ /* 0x000fe20000004100 */
[----:B------:R-:W-:Y:S01]  /*e2b0*/  F2FP.SATFINITE.E4M3.F32.PACK_AB_MERGE_C R44, R59, R44, RZ ;  /* 0x0000002c3b2c723e */ /* 0x000fe200048070ff */
[----:B------:R-:W-:-:S02]  /*e2c0*/  HADD2.F32 R42, -RZ, R66.H0_H0 ;  /* 0x20000042ff2a7230 */ /* 0x000fc40000004100 */
[CC--:B------:R-:W-:Y:S01]  /*e2d0*/  FMUL.FTZ R78, R64.reuse, R40.reuse ;  /* 0x00000028404e7220 */ /* 0x0c0fe20000410000 */
[----:B------:R-:W-:Y:S02]  /*e2e0*/  HADD2.F32 R65, -RZ, R63.H0_H0 ;  /* 0x2000003fff417230 */ /* 0x000fe40000004100 */
[C---:B------:R-:W-:Y:S01]  /*e2f0*/  FMUL.FTZ R75, R47.reuse, R40 ;  /* 0x000000282f4b7220 */ /* 0x040fe20000410000 */
[----:B------:R-:W-:Y:S02]  /*e300*/  HADD2.F32 R76, -RZ, R74.H0_H0 ;  /* 0x2000004aff4c7230 */ /* 0x000fe40000004100 */
[-C--:B------:R-:W-:Y:S01]  /*e310*/  FFMA.FTZ R40, R47, R42.reuse, -R78 ;  /* 0x0000002a2f287223 */ /* 0x080fe2000001084e */
[----:B------:R-:W-:Y:S02]  /*e320*/  HADD2.F32 R61, -RZ, R43.H0_H0 ;  /* 0x2000002bff3d7230 */ /* 0x000fe40000004100 */
[----:B------:R-:W-:Y:S01]  /*e330*/  FFMA.FTZ R42, R64, R42, R75 ;  /* 0x0000002a402a7223 */ /* 0x000fe2000001004b */
[----:B------:R-:W-:-:S02]  /*e340*/  HADD2.F32 R63, -RZ, R63.H1_H1 ;  /* 0x3000003fff3f7230 */ /* 0x000fc40000004100 */
[-C--:B------:R-:W-:Y:S01]  /*e350*/  FMUL.FTZ R80, R65, R76.reuse ;  /* 0x0000004c41507220 */ /* 0x080fe20000410000 */
[----:B------:R-:W-:Y:S02]  /*e360*/  HADD2.F32 R74, -RZ, R74.H1_H1 ;  /* 0x3000004aff4a7230 */ /* 0x000fe40000004100 */
[----:B------:R-:W-:Y:S01]  /*e370*/  FMUL.FTZ R76, R61, R76 ;  /* 0x0000004c3d4c7220 */ /* 0x000fe20000410000 */
[----:B------:R-:W-:Y:S01]  /*e380*/  HADD2.F32 R43, -RZ, R43.H1_H1 ;  /* 0x3000002bff2b7230 */ /* 0x000fe20000004100 */
[----:B------:R-:W-:Y:S01]  /*e390*/  F2FP.SATFINITE.E4M3.F32.PACK_AB_MERGE_C R45, R58, R45, RZ ;  /* 0x0000002d3a2d723e */ /* 0x000fe200048070ff */
[----:B------:R-:W-:Y:S01]  /*e3a0*/  HADD2.F32 R72, -RZ, R67.H0_H0 ;  /* 0x20000043ff487230 */ /* 0x000fe20000004100 */
[----:B------:R-:W-:Y:S01]  /*e3b0*/  F2FP.SATFINITE.E4M3.F32.PACK_AB_MERGE_C R41, R41, R56, R44 ;  /* 0x000000382929723e */ /* 0x000fe2000480702c */
[----:B------:R-:W-:Y:S01]  /*e3c0*/  HADD2.F32 R62, -RZ, R62.H1_H1 ;  /* 0x3000003eff3e7230 */ /* 0x000fe20000004100 */
[----:B------:R-:W-:Y:S01]  /*e3d0*/  F2FP.SATFINITE.E4M3.F32.PACK_AB_MERGE_C R45, R46, R57, R45 ;  /* 0x000000392e2d723e */ /* 0x000fe2000480702d */
[----:B------:R-:W-:-:S02]  /*e3e0*/  HADD2.F32 R73, -RZ, R73.H1_H1 ;  /* 0x30000049ff497230 */ /* 0x000fc40000004100 */
[----:B------:R-:W-:Y:S01]  /*e3f0*/  FFMA.FTZ R80, R61, R72, -R80 ;  /* 0x000000483d507223 */ /* 0x000fe20000010850 */
[----:B------:R-:W-:Y:S02]  /*e400*/  HADD2.F32 R47, -RZ, R66.H1_H1 ;  /* 0x30000042ff2f7230 */ /* 0x000fe40000004100 */
[-C--:B------:R-:W-:Y:S01]  /*e410*/  FMUL.FTZ R66, R63, R74.reuse ;  /* 0x0000004a3f427220 */ /* 0x080fe20000410000 */
[----:B------:R-:W-:Y:S02]  /*e420*/  HADD2.F32 R60, -RZ, R60.H1_H1 ;  /* 0x3000003cff3c7230 */ /* 0x000fe40000004100 */
[----:B------:R-:W-:Y:S01]  /*e430*/  FMUL.FTZ R74, R43, R74 ;  /* 0x0000004a2b4a7220 */ /* 0x000fe20000410000 */
[----:B------:R-:W-:Y:S02]  /*e440*/  HADD2.F32 R64, -RZ, R67.H1_H1 ;  /* 0x30000043ff407230 */ /* 0x000fe40000004100 */
[-C--:B------:R-:W-:Y:S01]  /*e450*/  FMUL.FTZ R61, R62, R73.reuse ;  /* 0x000000493e3d7220 */ /* 0x080fe20000410000 */
[----:B------:R-:W-:Y:S01]  /*e460*/  FFMA.FTZ R76, R65, R72, R76 ;  /* 0x00000048414c7223 */ /* 0x000fe2000001004c */
[----:B------:R-:W-:Y:S01]  /*e470*/  FMUL.FTZ R73, R60, R73 ;  /* 0x000000493c497220 */ /* 0x000fe20000410000 */
[----:B------:R-:W-:-:S02]  /*e480*/  IMAD.MOV.U32 R44, RZ, RZ, R54 ;  /* 0x000000ffff2c7224 */ /* 0x000fc400078e0036 */
[-C--:B------:R-:W-:Y:S01]  /*e490*/  FFMA.FTZ R43, R43, R64.reuse, -R66 ;  /* 0x000000402b2b7223 */ /* 0x080fe20000010842 */
[----:B------:R-:W-:Y:S01]  /*e4a0*/  FFMA.FTZ R63, R63, R64, R74 ;  /* 0x000000403f3f7223 */ /* 0x000fe2000001004a */
[-C--:B------:R-:W-:Y:S01]  /*e4b0*/  FFMA.FTZ R61, R60, R47.reuse, -R61 ;  /* 0x0000002f3c3d7223 */ /* 0x080fe2000001083d */
[----:B------:R-:W-:Y:S01]  /*e4c0*/  FFMA.FTZ R73, R62, R47, R73 ;  /* 0x0000002f3e497223 */ /* 0x000fe20000010049 */
[----:B------:R-:W-:Y:S02]  /*e4d0*/  MOV R46, R48 ;  /* 0x00000030002e7202 */ /* 0x000fe40000000f00 */
[----:B------:R-:W-:Y:S02]  /*e4e0*/  F2FP.SATFINITE.E4M3.F32.PACK_AB_MERGE_C R43, R43, R80, RZ ;  /* 0x000000502b2b723e */ /* 0x000fe400048070ff */
[----:B------:R-:W-:Y:S02]  /*e4f0*/  F2FP.SATFINITE.E4M3.F32.PACK_AB_MERGE_C R63, R63, R76, RZ ;  /* 0x0000004c3f3f723e */ /* 0x000fe400048070ff */
[----:B------:R-:W-:Y:S01]  /*e500*/  F2FP.SATFINITE.E4M3.F32.PACK_AB_MERGE_C R43, R61, R40, R43 ;  /* 0x000000283d2b723e */ /* 0x000fe2000480702b */
[----:B------:R-:W-:Y:S01]  /*e510*/  IMAD.MOV.U32 R40, RZ, RZ, R55 ;  /* 0x000000ffff287224 */ /* 0x000fe200078e0037 */
[----:B------:R-:W-:Y:S01]  /*e520*/  F2FP.SATFINITE.E4M3.F32.PACK_AB_MERGE_C R47, R73, R42, R63 ;  /* 0x0000002a492f723e */ /* 0x000fe2000480703f */
[----:B------:R-:W-:-:S07]  /*e530*/  IMAD.MOV.U32 R42, RZ, RZ, R53 ;  /* 0x000000ffff2a7224 */ /* 0x000fce00078e0035 */
.L_x_418:
[----:B------:R-:W-:Y:S05]  /*e540*/  BSYNC B2 ;  /* 0x0000000000027941 */ /* 0x000fea0003800000 */
.L_x_417:
[----:B------:R-:W-:-:S13]  /*e550*/  ISETP.GE.AND P3, PT, R51, R154, PT ;  /* 0x0000009a3300720c */ /* 0x000fda0003f66270 */
[--C-:B------:R-:W-:Y:S02]  /*e560*/  @!P3 SHF.R.S32.HI R53, RZ, 0x1f, R51.reuse ;  /* 0x0000001fff35b819 */ /* 0x100fe40000011433 */
[----:B------:R-:W-:-:S04]  /*e570*/  @!P3 IADD3 R51, P4, P5, R116, R136, R51 ;  /* 0x000000887433b210 */ /* 0x000fc80007d9e033 */
[----:B------:R-:W-:Y:S02]  /*e580*/  @!P3 IADD3.X R54, R4, R52, R53, P4, P5 ;  /* 0x000000340436b210 */ /* 0x000fe400027ea435 */
[----:B------:R-:W-:-:S05]  /*e590*/  IADD3 R48, P4, R49, R124, RZ ;  /* 0x0000007c31307210 */ /* 0x000fca0007f9e0ff */
[----:B------:R-:W-:Y:S01]  /*e5a0*/  IMAD.X R49, R50, 0x1, R125, P4 ;  /* 0x0000000132317824 */ /* 0x000fe200020e067d */
[----:B------:R-:W-:-:S04]  /*e5b0*/  @!P3 IADD3 R50, P4, R51, R124, RZ ;  /* 0x0000007c3332b210 */ /* 0x000fc80007f9e0ff */
[----:B-1----:R4:W-:Y:S01]  /*e5c0*/  STG.E.128 desc[UR54][R48.64], R40 ;  /* 0x0000002830007986 */ /* 0x0029e2000c101d36 */
[----:B------:R-:W-:-:S05]  /*e5d0*/  @!P3 IMAD.X R51, R54, 0x1, R125, P4 ;  /* 0x000000013633b824 */ /* 0x000fca00020e067d */
[----:B---3--:R4:W-:Y:S03]  /*e5e0*/  @!P3 STG.E.128 desc[UR54][R50.64], R44 ;  /* 0x0000002c3200b986 */ /* 0x0089e6000c101d36 */
.L_x_416:
[----:B------:R-:W-:Y:S05]  /*e5f0*/  BSYNC B1 ;  /* 0x0000000000017941 */ /* 0x000fea0003800000 */
.L_x_415:
[----:B------:R-:W-:-:S13]  /*e600*/  ISETP.NE.AND P3, PT, R36, RZ, PT ;  /* 0x000000ff2400720c */ /* 0x000fda0003f65270 */
[----:B------:R-:W-:Y:S05]  /*e610*/  @!P3 BRA `(.L_x_369) ;  /* 0x0000001000bcb947 */ /* 0x000fea0003800000 */
[----:B-1--4-:R-:W3:Y:S01]  /*e620*/  LDL R40, [R1+0x10] ;  /* 0x0000100001287983 */ /* 0x012ee20000100800 */
[----:B------:R-:W-:Y:S01]  /*e630*/  IADD3 R49, P3, P4, R116, R136, R29 ;  /* 0x0000008874317210 */ /* 0x000fe20007c7e01d */
[----:B------:R-:W-:Y:S01]  /*e640*/  BSSY B1, `(.L_x_419) ;  /* 0x00000ec000017945 */ /* 0x000fe20003800000 */
[----:B---3--:R-:W-:Y:S02]  /*e650*/  LOP3.LUT P5, RZ, R40, 0x1, RZ, 0xc0, !PT ;  /* 0x0000000128ff7812 */ /* 0x008fe400078ac0ff */
[----:B------:R-:W-:Y:S02]  /*e660*/  IADD3.X R40, R4, R52, R32, P3, P4 ;  /* 0x0000003404287210 */ /* 0x000fe40001fe8420 */
[----:B------:R-:W-:Y:S02]  /*e670*/  IADD3 R48, P3, R49, R124, RZ ;  /* 0x0000007c31307210 */ /* 0x000fe40007f7e0ff */
[----:B------:R-:W-:-:S03]  /*e680*/  SEL R159, R99, R159, !P5 ;  /* 0x0000009f639f7207 */ /* 0x000fc60006800000 */
[----:B------:R-:W-:Y:S01]  /*e690*/  IMAD.X R49, R40, 0x1, R125, P3 ;  /* 0x0000000128317824 */ /* 0x000fe200018e067d */
[----:B------:R-:W-:Y:S02]  /*e6a0*/  SHF.R.S32.HI R40, RZ, 0x1f, R159 ;  /* 0x0000001fff287819 */ /* 0x000fe4000001149f */
[----:B------:R-:W-:Y:S02]  /*e6b0*/  ISETP.GE.AND P3, PT, R6, R133, PT ;  /* 0x000000850600720c */ /* 0x000fe40003f66270 */
        /* <DEDUP_REMOVED lines=8> */
[----:B------:R-:W-:-:S05]  /*e740*/  IMAD R40, R43, 0x2800, R200 ;  /* 0x000028002b287824 */ /* 0x000fca00078e02c8 */
[----:B------:R-:W-:Y:S01]  /*e750*/  IADD3 R40, R40, R41, RZ ;  /* 0x0000002928287210 */ /* 0x000fe20007ffe0ff */
[----:B------:R-:W-:-:S04]  /*e760*/  IMAD R41, R17, 0x7800, R131 ;  /* 0x0000780011297824 */ /* 0x000fc800078e0283 */
[----:B------:R-:W-:Y:S02]  /*e770*/  IMAD R43, R17, 0x7800, R40 ;  /* 0x00007800112b7824 */ /* 0x000fe400078e0228 */
[C---:B------:R-:W-:Y:S02]  /*e780*/  IMAD.IADD R41, R16.reuse, 0x1, R41 ;  /* 0x0000000110297824 */ /* 0x040fe400078e0229 */
[----:B------:R-:W-:-:S04]  /*e790*/  IMAD.IADD R44, R16, 0x1, R43 ;  /* 0x00000001102c7824 */ /* 0x000fc800078e022b */
[----:B------:R-:W1:Y:S04]  /*e7a0*/  LDS.128 R40, [R41+0x1a400] ;  /* 0x01a4000029287984 */ /* 0x000e680000000c00 */
[----:B------:R-:W3:Y:S01]  /*e7b0*/  LDS.128 R44, [R44+0x1a400] ;  /* 0x01a400002c2c7984 */ /* 0x000ee20000000c00 */
[----:B------:R-:W-:Y:S05]  /*e7c0*/  @P3 BRA `(.L_x_420) ;  /* 0x0000000c004c3947 */ /* 0x000fea0003800000 */
[----:B------:R-:W-:Y:S01]  /*e7d0*/  SHF.R.U32.HI R53, RZ, 0x8, R85 ;  /* 0x00000008ff357819 */ /* 0x000fe20000011655 */
[----:B-1----:R-:W-:Y:S01]  /*e7e0*/  IMAD.MOV.U32 R50, RZ, RZ, R41 ;  /* 0x000000ffff327224 */ /* 0x002fe200078e0029 */
[----:B------:R-:W-:Y:S01]  /*e7f0*/  SHF.R.U32.HI R66, RZ, 0x10, R85 ;  /* 0x00000010ff427819 */ /* 0x000fe20000011655 */
[----:B------:R-:W-:Y:S01]  /*e800*/  IMAD.MOV.U32 R56, RZ, RZ, R40 ;  /* 0x000000ffff387224 */ /* 0x000fe200078e0028 */
[----:B------:R-:W-:Y:S01]  /*e810*/  SHF.R.U32.HI R61, RZ, 0x8, R69 ;  /* 0x00000008ff3d7819 */ /* 0x000fe20000011645 */
[----:B------:R-:W-:Y:S01]  /*e820*/  IMAD.SHL.U32 R41, R53, 0x100, RZ ;  /* 0x0000010035297824 */ /* 0x000fe200078e00ff */
[----:B------:R-:W-:Y:S01]  /*e830*/  LOP3.LUT R54, R85, 0xff0000ff, RZ, 0xc0, !PT ;  /* 0xff0000ff55367812 */ /* 0x000fe200078ec0ff */
[----:B------:R-:W-:Y:S01]  /*e840*/  IMAD.MOV.U32 R53, RZ, RZ, R42 ;  /* 0x000000ffff357224 */ /* 0x000fe200078e002a */
[----:B------:R-:W-:Y:S01]  /*e850*/  SHF.R.U32.HI R64, RZ, 0x8, R87 ;  /* 0x00000008ff407819 */ /* 0x000fe20000011657 */
[----:B------:R-:W-:Y:S01]  /*e860*/  IMAD.U32 R42, R66, 0x10000, RZ ;  /* 0x00010000422a7824 */ /* 0x000fe200078e00ff */
[----:B------:R-:W-:-:S02]  /*e870*/  SHF.R.U32.HI R60, RZ, 0x8, R71 ;  /* 0x00000008ff3c7819 */ /* 0x000fc40000011647 */
[----:B---3--:R-:W-:Y:S01]  /*e880*/  MOV R58, R44 ;  /* 0x0000002c003a7202 */ /* 0x008fe20000000f00 */
[----:B------:R-:W-:Y:S01]  /*e890*/  IMAD.SHL.U32 R44, R61, 0x100, RZ ;  /* 0x000001003d2c7824 */ /* 0x000fe200078e00ff */
[----:B------:R-:W-:Y:S01]  /*e8a0*/  SHF.R.U32.HI R62, RZ, 0x10, R87 ;  /* 0x00000010ff3e7819 */ /* 0x000fe20000011657 */
[----:B------:R-:W-:Y:S01]  /*e8b0*/  IMAD.SHL.U32 R40, R64, 0x100, RZ ;  /* 0x0000010040287824 */ /* 0x000fe200078e00ff */
[----:B------:R-:W-:Y:S02]  /*e8c0*/  LOP3.LUT R41, R54, 0xff00, R41, 0xf8, !PT ;  /* 0x0000ff0036297812 */ /* 0x000fe400078ef829 */
[----:B------:R-:W-:Y:S02]  /*e8d0*/  LOP3.LUT R57, R69, 0xff0000ff, RZ, 0xc0, !PT ;  /* 0xff0000ff45397812 */ /* 0x000fe400078ec0ff */
[----:B------:R-:W-:Y:S02]  /*e8e0*/  LOP3.LUT R59, R71, 0xff0000ff, RZ, 0xc0, !PT ;  /* 0xff0000ff473b7812 */ /* 0x000fe400078ec0ff */
[----:B------:R-:W-:-:S02]  /*e8f0*/  SHF.L.U32 R54, R60, 0x8, RZ ;  /* 0x000000083c367819 */ /* 0x000fc400000006ff */
[----:B------:R-:W-:Y:S02]  /*e900*/  LOP3.LUT R55, R87, 0xff0000ff, RZ, 0xc0, !PT ;  /* 0xff0000ff57377812 */ /* 0x000fe400078ec0ff */
[----:B------:R-:W-:Y:S01]  /*e910*/  LOP3.LUT R42, R41, 0xff0000, R42, 0xf8, !PT ;  /* 0x00ff0000292a7812 */ /* 0x000fe200078ef82a */
[----:B------:R-:W-:Y:S01]  /*e920*/  IMAD.U32 R41, R62, 0x10000, RZ ;  /* 0x000100003e297824 */ /* 0x000fe200078e00ff */
[----:B------:R-:W-:Y:S02]  /*e930*/  LOP3.LUT R44, R57, 0xff00, R44, 0xf8, !PT ;  /* 0x0000ff00392c7812 */ /* 0x000fe400078ef82c */
[----:B------:R-:W-:Y:S02]  /*e940*/  LOP3.LUT R64, R59, 0xff00, R54, 0xf8, !PT ;  /* 0x0000ff003b407812 */ /* 0x000fe400078ef836 */
[----:B------:R-:W-:Y:S02]  /*e950*/  LOP3.LUT R40, R55, 0xff00, R40, 0xf8, !PT ;  /* 0x0000ff0037287812 */ /* 0x000fe400078ef828 */
[----:B------:R-:W-:-:S02]  /*e960*/  F2FP.F16.E4M3.UNPACK_B R62, R150.H1 ;  /* 0x00000096ff3e723e */ /* 0x000fc400030006ff */
[----:B------:R-:W-:Y:S02]  /*e970*/  F2FP.F16.E4M3.UNPACK_B R59, R58.H1 ;  /* 0x0000003aff3b723e */ /* 0x000fe400030006ff */
[----:B------:R-:W-:Y:S02]  /*e980*/  F2FP.F16.E4M3.UNPACK_B R57, R56.H1 ;  /* 0x00000038ff39723e */ /* 0x000fe400030006ff */
[----:B------:R-:W-:Y:S01]  /*e990*/  LOP3.LUT R40, R40, 0xff0000, R41, 0xf8, !PT ;  /* 0x00ff000028287812 */ /* 0x000fe200078ef829 */
[----:B------:R-:W-:Y:S01]  /*e9a0*/  HADD2.F32 R41, -RZ, R62.H0_H0 ;  /* 0x2000003eff297230 */ /* 0x000fe20000004100 */
[----:B------:R-:W-:Y:S01]  /*e9b0*/  F2FP.F16.E4M3.UNPACK_B R60, R152.H1 ;  /* 0x00000098ff3c723e */ /* 0x000fe200030006ff */
[----:B------:R-:W-:Y:S01]  /*e9c0*/  HADD2.F32 R55, -RZ, R59.H0_H0 ;  /* 0x2000003bff377230 */ /* 0x000fe20000004100 */
[----:B------:R-:W-:Y:S01]  /*e9d0*/  SHF.R.U32.HI R63, RZ, 0x10, R69 ;  /* 0x00000010ff3f7819 */ /* 0x000fe20000011645 */
[----:B------:R-:W-:Y:S01]  /*e9e0*/  HADD2.F32 R54, -RZ, R57.H0_H0 ;  /* 0x20000039ff367230 */ /* 0x000fe20000004100 */
[----:B------:R-:W-:Y:S01]  /*e9f0*/  SHF.R.U32.HI R65, RZ, 0x10, R71 ;  /* 0x00000010ff417819 */ /* 0x000fe20000011647 */
[----:B------:R-:W-:-:S02]  /*ea00*/  HADD2.F32 R61, -RZ, R60.H0_H0 ;  /* 0x2000003cff3d7230 */ /* 0x000fc40000004100 */
[-C--:B------:R-:W-:Y:S01]  /*ea10*/  FMUL.FTZ R67, R55, R41.reuse ;  /* 0x0000002937437220 */ /* 0x080fe20000410000 */
[----:B------:R-:W-:Y:S02]  /*ea20*/  IMAD.U32 R63, R63, 0x10000, RZ ;  /* 0x000100003f3f7824 */ /* 0x000fe400078e00ff */
[C---:B------:R-:W-:Y:S01]  /*ea30*/  FMUL.FTZ R66, R54.reuse, R41 ;  /* 0x0000002936427220 */ /* 0x040fe20000410000 */
[----:B------:R-:W-:Y:S02]  /*ea40*/  IMAD.U32 R65, R65, 0x10000, RZ ;  /* 0x0001000041417824 */ /* 0x000fe400078e00ff */
[-C--:B------:R-:W-:Y:S01]  /*ea50*/  FFMA.FTZ R54, R54, R61.reuse, -R67 ;  /* 0x0000003d36367223 */ /* 0x080fe20000010843 */
[----:B------:R-:W-:Y:S02]  /*ea60*/  HADD2.F32 R57, -RZ, R57.H1_H1 ;  /* 0x30000039ff397230 */ /* 0x000fe40000004100 */
[----:B------:R-:W-:Y:S01]  /*ea70*/  FFMA.FTZ R55, R55, R61, R66 ;  /* 0x0000003d37377223 */ /* 0x000fe20000010042 */
[----:B------:R-:W-:Y:S01]  /*ea80*/  HADD2.F32 R61, -RZ, R62.H1_H1 ;  /* 0x3000003eff3d7230 */ /* 0x000fe20000004100 */
[----:B------:R-:W-:Y:S01]  /*ea90*/  LOP3.LUT R44, R44, 0xff0000, R63, 0xf8, !PT ;  /* 0x00ff00002c2c7812 */ /* 0x000fe200078ef83f */
[----:B------:R-:W-:Y:S01]  /*eaa0*/  HADD2.F32 R62, -RZ, R59.H1_H1 ;  /* 0x3000003bff3e7230 */ /* 0x000fe20000004100 */
[----:B------:R-:W-:Y:S01]  /*eab0*/  F2FP.F16.E4M3.UNPACK_B R150, R150 ;  /* 0x00000096ff96723e */ /* 0x000fe200020006ff */
[----:B------:R-:W-:Y:S01]  /*eac0*/  HADD2.F32 R63, -RZ, R60.H1_H1 ;  /* 0x3000003cff3f7230 */ /* 0x000fe20000004100 */
[----:B------:R-:W-:-:S02]  /*ead0*/  F2FP.F16.E4M3.UNPACK_B R59, R58 ;  /* 0x0000003aff3b723e */ /* 0x000fc400020006ff */
[----:B------:R-:W-:Y:S01]  /*eae0*/  F2FP.F16.E4M3.UNPACK_B R60, R56 ;  /* 0x00000038ff3c723e */ /* 0x000fe200020006ff */
[-C--:B------:R-:W-:Y:S01]  /*eaf0*/  FMUL.FTZ R56, R62, R61.reuse ;  /* 0x0000003d3e387220 */ /* 0x080fe20000410000 */
[----:B------:R-:W-:Y:S01]  /*eb00*/  LOP3.LUT R41, R64, 0xff0000, R65, 0xf8, !PT ;  /* 0x00ff000040297812 */ /* 0x000fe200078ef841 */
[C---:B------:R-:W-:Y:S01]  /*eb10*/  FMUL.FTZ R65, R57.reuse, R61 ;  /* 0x0000003d39417220 */ /* 0x040fe20000410000 */
[----:B------:R-:W-:Y:S01]  /*eb20*/  F2FP.F16.E4M3.UNPACK_B R152, R152 ;  /* 0x00000098ff98723e */ /* 0x000fe200020006ff */
[----:B------:R-:W-:Y:S02]  /*eb30*/  HADD2.F32 R64, -RZ, R150.H0_H0 ;  /* 0x20000096ff407230 */ /* 0x000fe40000004100 */
[-C--:B------:R-:W-:Y:S01]  /*eb40*/  FFMA.FTZ R57, R57, R63.reuse, -R56 ;  /* 0x0000003f39397223 */ /* 0x080fe20000010838 */
[----:B------:R-:W-:Y:S02]  /*eb50*/  HADD2.F32 R61, -RZ, R59.H0_H0 ;  /* 0x2000003bff3d7230 */ /* 0x000fe40000004100 */
[----:B------:R-:W-:Y:S01]  /*eb60*/  FFMA.FTZ R56, R62, R63, R65 ;  /* 0x0000003f3e387223 */ /* 0x000fe20000010041 */
[----:B------:R-:W-:Y:S01]  /*eb70*/  HADD2.F32 R58, -RZ, R60.H0_H0 ;  /* 0x2000003cff3a7230 */ /* 0x000fe20000004100 */
[----:B------:R-:W-:Y:S01]  /*eb80*/  F2FP.F16.E4M3.UNPACK_B R67, R151.H1 ;  /* 0x00000097ff43723e */ /* 0x000fe200030006ff */
[----:B------:R-:W-:-:S02]  /*eb90*/  HADD2.F32 R62, -RZ, R152.H0_H0 ;  /* 0x20000098ff3e7230 */ /* 0x000fc40000004100 */
[CC--:B------:R-:W-:Y:S01]  /*eba0*/  FMUL.FTZ R65, R61.reuse, R64.reuse ;  /* 0x000000403d417220 */ /* 0x0c0fe20000410000 */
[----:B------:R-:W-:Y:S02]  /*ebb0*/  HADD2.F32 R150, -RZ, R150.H1_H1 ;  /* 0x30000096ff967230 */ /* 0x000fe40000004100 */
[C---:B------:R-:W-:Y:S01]  /*ebc0*/  FMUL.FTZ R64, R58.reuse, R64 ;  /* 0x000000403a407220 */ /* 0x040fe20000410000 */
[----:B------:R-:W-:Y:S02]  /*ebd0*/  HADD2.F32 R63, -RZ, R59.H1_H1 ;  /* 0x3000003bff3f7230 */ /* 0x000fe40000004100 */
[-C--:B------:R-:W-:Y:S01]  /*ebe0*/  FFMA.FTZ R58, R58, R62.reuse, -R65 ;  /* 0x0000003e3a3a7223 */ /* 0x080fe20000010841 */
[----:B------:R-:W-:Y:S02]  /*ebf0*/  HADD2.F32 R60, -RZ, R60.H1_H1 ;  /* 0x3000003cff3c7230 */ /* 0x000fe40000004100 */
[----:B------:R-:W-:Y:S01]  /*ec00*/  FFMA.FTZ R59, R61, R62, R64 ;  /* 0x0000003e3d3b7223 */ /* 0x000fe20000010040 */
[----:B------:R-:W-:Y:S01]  /*ec10*/  F2FP.F16.E4M3.UNPACK_B R64, R46.H1 ;  /* 0x0000002eff40723e */ /* 0x000fe200030006ff */
[----:B------:R-:W-:-:S02]  /*ec20*/  HADD2.F32 R152, -RZ, R152.H1_H1 ;  /* 0x30000098ff987230 */ /* 0x000fc40000004100 */
[CC--:B------:R-:W-:Y:S01]  /*ec30*/  FMUL.FTZ R61, R63.reuse, R150.reuse ;  /* 0x000000963f3d7220 */ /* 0x0c0fe20000410000 */
[C---:B------:R-:W-:Y:S01]  /*ec40*/  FMUL.FTZ R150, R60.reuse, R150 ;  /* 0x000000963c967220 */ /* 0x040fe20000410000 */
[----:B------:R-:W-:Y:S01]  /*ec50*/  F2FP.F16.E4M3.UNPACK_B R66, R153.H1 ;  /* 0x00000099ff42723e */ /* 0x000fe200030006ff */
[----:B------:R-:W-:Y:S01]  /*ec60*/  HADD2.F32 R70, -RZ, R67.H0_H0 ;  /* 0x20000043ff467230 */ /* 0x000fe20000004100 */
[----:B------:R-:W-:Y:S01]  /*ec70*/  F2FP.F16.E4M3.UNPACK_B R62, R53.H1 ;  /* 0x00000035ff3e723e */ /* 0x000fe200030006ff */
[----:B------:R-:W-:Y:S02]  /*ec80*/  HADD2.F32 R65, -RZ, R64.H0_H0 ;  /* 0x20000040ff417230 */ /* 0x000fe40000004100 */
[-C--:B------:R-:W-:Y:S01]  /*ec90*/  FFMA.FTZ R61, R60, R152.reuse, -R61 ;  /* 0x000000983c3d7223 */ /* 0x080fe2000001083d */
[----:B------:R-:W-:Y:S01]  /*eca0*/  FFMA.FTZ R60, R63, R152, R150 ;  /* 0x000000983f3c7223 */ /* 0x000fe20000010096 */
[----:B------:R-:W-:Y:S01]  /*ecb0*/  HADD2.F32 R68, -RZ, R66.H0_H0 ;  /* 0x20000042ff447230 */ /* 0x000fe20000004100 */
[----:B------:R-:W-:Y:S01]  /*ecc0*/  F2FP.F16.E4M3.UNPACK_B R151, R151 ;  /* 0x00000097ff97723e */ /* 0x000fe200020006ff */
[----:B------:R-:W-:-:S02]  /*ecd0*/  HADD2.F32 R63, -RZ, R62.H0_H0 ;  /* 0x2000003eff3f7230 */ /* 0x000fc40000004100 */
[-C--:B------:R-:W-:Y:S01]  /*ece0*/  FMUL.FTZ R72, R65, R70.reuse ;  /* 0x0000004641487220 */ /* 0x080fe20000410000 */
[----:B------:R-:W-:Y:S01]  /*ecf0*/  HADD2.F32 R67, -RZ, R67.H1_H1 ;  /* 0x30000043ff437230 */ /* 0x000fe20000004100 */
[----:B------:R-:W-:Y:S01]  /*ed00*/  F2FP.F16.E4M3.UNPACK_B R53, R53 ;  /* 0x00000035ff35723e */ /* 0x000fe200020006ff */
[----:B------:R-:W-:Y:S02]  /*ed10*/  HADD2.F32 R64, -RZ, R64.H1_H1 ;  /* 0x30000040ff407230 */ /* 0x000fe40000004100 */
[C---:B------:R-:W-:Y:S01]  /*ed20*/  FMUL.FTZ R70, R63.reuse, R70 ;  /* 0x000000463f467220 */ /* 0x040fe20000410000 */
[-C--:B------:R-:W-:Y:S01]  /*ed30*/  FFMA.FTZ R72, R63, R68.reuse, -R72 ;  /* 0x000000443f487223 */ /* 0x080fe20000010848 */
[----:B------:R-:W-:Y:S01]  /*ed40*/  HADD2.F32 R62, -RZ, R62.H1_H1 ;  /* 0x3000003eff3e7230 */ /* 0x000fe20000004100 */
[----:B------:R-:W-:Y:S01]  /*ed50*/  F2FP.F16.E4M3.UNPACK_B R153, R153 ;  /* 0x00000099ff99723e */ /* 0x000fe200020006ff */
[----:B------:R-:W-:Y:S02]  /*ed60*/  HADD2.F32 R63, -RZ, R66.H1_H1 ;  /* 0x30000042ff3f7230 */ /* 0x000fe40000004100 */
[-C--:B------:R-:W-:Y:S01]  /*ed70*/  FMUL.FTZ R69, R64, R67.reuse ;  /* 0x0000004340457220 */ /* 0x080fe20000410000 */
[----:B------:R-:W-:Y:S01]  /*ed80*/  FFMA.FTZ R70, R65, R68, R70 ;  /* 0x0000004441467223 */ /* 0x000fe20000010046 */
[----:B------:R-:W-:Y:S01]  /*ed90*/  FMUL.FTZ R67, R62, R67 ;  /* 0x000000433e437220 */ /* 0x000fe20000410000 */
[----:B------:R-:W-:-:S02]  /*eda0*/  HADD2.F32 R65, -RZ, R151.H0_H0 ;  /* 0x20000097ff417230 */ /* 0x000fc40000004100 */
[-C--:B------:R-:W-:Y:S01]  /*edb0*/  FFMA.FTZ R69, R62, R63.reuse, -R69 ;  /* 0x0000003f3e457223 */ /* 0x080fe20000010845 */
[----:B------:R-:W-:Y:S01]  /*edc0*/  F2FP.F16.E4M3.UNPACK_B R62, R46 ;  /* 0x0000002eff3e723e */ /* 0x000fe200020006ff */
[----:B------:R-:W-:Y:S01]  /*edd0*/  FFMA.FTZ R71, R64, R63, R67 ;  /* 0x0000003f40477223 */ /* 0x000fe20000010043 */
[----:B------:R-:W-:Y:S01]  /*ede0*/  HADD2.F32 R151, -RZ, R151.H1_H1 ;  /* 0x30000097ff977230 */ /* 0x000fe20000004100 */
        /* <DEDUP_REMOVED lines=8> */
[----:B------:R-:W-:Y:S01]  /*ee70*/  FMUL.FTZ R67, R63, R65 ;  /* 0x000000413f437220 */ /* 0x000fe20000410000 */
[--C-:B------:R-:W-:Y:S02]  /*ee80*/  HADD2.F32 R64, -RZ, R153.reuse.H0_H0 ;  /* 0x20000099ff407230 */ /* 0x100fe40000004100 */
[-C--:B------:R-:W-:Y:S01]  /*ee90*/  FMUL.FTZ R68, R62, R151.reuse ;  /* 0x000000973e447220 */ /* 0x080fe20000410000 */
[----:B------:R-:W-:Y:S02]  /*eea0*/  HADD2.F32 R153, -RZ, R153.H1_H1 ;  /* 0x30000099ff997230 */ /* 0x000fe40000004100 */
[----:B------:R-:W-:Y:S01]  /*eeb0*/  FMUL.FTZ R151, R53, R151 ;  /* 0x0000009735977220 */ /* 0x000fe20000410000 */
[----:B------:R-:W-:Y:S01]  /*eec0*/  F2FP.F16.E4M3.UNPACK_B R58, R44 ;  /* 0x0000002cff3a723e */ /* 0x000fe200020006ff */
[----:B------:R-:W-:Y:S01]  /*eed0*/  FFMA.FTZ R67, R46, R64, -R67 ;  /* 0x000000402e437223 */ /* 0x000fe20000010843 */
[----:B------:R-:W-:Y:S01]  /*eee0*/  F2FP.F16.E4M3.UNPACK_B R57, R50 ;  /* 0x00000032ff39723e */ /* 0x000fe200020006ff */
[----:B------:R-:W-:Y:S01]  /*eef0*/  FFMA.FTZ R151, R62, R153, R151 ;  /* 0x000000993e977223 */ /* 0x000fe20000010097 */
[----:B------:R-:W-:Y:S01]  /*ef00*/  F2FP.F16.E4M3.UNPACK_B R62, R45 ;  /* 0x0000002dff3e723e */ /* 0x000fe200020006ff */
[----:B------:R-:W-:Y:S01]  /*ef10*/  FFMA.FTZ R46, R63, R64, R66 ;  /* 0x000000403f2e7223 */ /* 0x000fe20000010042 */
[----:B------:R-:W-:Y:S01]  /*ef20*/  F2FP.SATFINITE.E4M3.F32.PACK_AB_MERGE_C R54, R60, R59, R56 ;  /* 0x0000003b3c36723e */ /* 0x000fe20004807038 */
[----:B------:R-:W-:Y:S01]  /*ef30*/  HADD2.F32 R63, -RZ, R58.H0_H0 ;  /* 0x2000003aff3f7230 */ /* 0x000fe20000004100 */
[----:B------:R-:W-:Y:S01]  /*ef40*/  F2FP.F16.E4M3.UNPACK_B R60, R42 ;  /* 0x0000002aff3c723e */ /* 0x000fe200020006ff */
[----:B------:R-:W-:Y:S01]  /*ef50*/  HADD2.F32 R59, -RZ, R62.H0_H0 ;  /* 0x2000003eff3b7230 */ /* 0x000fe20000004100 */
[----:B------:R-:W-:Y:S01]  /*ef60*/  F2FP.F16.E4M3.UNPACK_B R50, R50.H1 ;  /* 0x00000032ff32723e */ /* 0x000fe200030006ff */
        /* <DEDUP_REMOVED lines=10> */
[----:B------:R-:W-:-:S02]  /*f010*/  HADD2.F32 R59, -RZ, R60.H1_H1 ;  /* 0x3000003cff3b7230 */ /* 0x000fc40000004100 */
[----:B------:R-:W-:Y:S01]  /*f020*/  FMUL.FTZ R61, R62, R63 ;  /* 0x0000003f3e3d7220 */ /* 0x000fe20000410000 */
[----:B------:R-:W-:Y:S01]  /*f030*/  F2FP.F16.E4M3.UNPACK_B R60, R45.H1 ;  /* 0x0000002dff3c723e */ /* 0x000fe200030006ff */
[C---:B------:R-:W-:Y:S01]  /*f040*/  FMUL.FTZ R65, R58.reuse, R63 ;  /* 0x0000003f3a417220 */ /* 0x040fe20000410000 */
[----:B------:R-:W-:Y:S01]  /*f050*/  F2FP.F16.E4M3.UNPACK_B R63, R44.H1 ;  /* 0x0000002cff3f723e */ /* 0x000fe200030006ff */
[-C--:B------:R-:W-:Y:S01]  /*f060*/  FFMA.FTZ R45, R58, R59.reuse, -R61 ;  /* 0x0000003b3a2d7223 */ /* 0x080fe2000001083d */
[----:B------:R-:W-:Y:S02]  /*f070*/  HADD2.F32 R58, -RZ, R50.H0_H0 ;  /* 0x20000032ff3a7230 */ /* 0x000fe40000004100 */
[----:B------:R-:W-:Y:S01]  /*f080*/  FFMA.FTZ R44, R62, R59, R65 ;  /* 0x0000003b3e2c7223 */ /* 0x000fe20000010041 */
[--C-:B------:R-:W-:Y:S02]  /*f090*/  HADD2.F32 R61, -RZ, R60.reuse.H0_H0 ;  /* 0x2000003cff3d7230 */ /* 0x100fe40000004100 */
[----:B------:R-:W-:Y:S01]  /*f0a0*/  FFMA.FTZ R68, R53, R153, -R68 ;  /* 0x0000009935447223 */ /* 0x000fe20000010844 */
[--C-:B------:R-:W-:Y:S01]  /*f0b0*/  HADD2.F32 R62, -RZ, R63.reuse.H0_H0 ;  /* 0x2000003fff3e7230 */ /* 0x100fe20000004100 */
[----:B------:R-:W-:Y:S01]  /*f0c0*/  F2FP.SATFINITE.E4M3.F32.PACK_AB_MERGE_C R53, R69, R72, RZ ;  /* 0x000000484535723e */ /* 0x000fe200048070ff */
[----:B------:R-:W-:Y:S01]  /*f0d0*/  HADD2.F32 R60, -RZ, R60.H1_H1 ;  /* 0x3000003cff3c7230 */ /* 0x000fe20000004100 */
[----:B------:R-:W-:Y:S01]  /*f0e0*/  F2FP.SATFINITE.E4M3.F32.PACK_AB_MERGE_C R70, R71, R70, RZ ;  /* 0x000000464746723e */ /* 0x000fe200048070ff */
[----:B------:R-:W-:-:S02]  /*f0f0*/  HADD2.F32 R63, -RZ, R63.H1_H1 ;  /* 0x3000003fff3f7230 */ /* 0x000fc40000004100 */
[-C--:B------:R-:W-:Y:S01]  /*f100*/  FMUL.FTZ R65, R61, R62.reuse ;  /* 0x0000003e3d417220 */ /* 0x080fe20000410000 */
[----:B------:R-:W-:Y:S02]  /*f110*/  HADD2.F32 R59, -RZ, R50.H1_H1 ;  /* 0x30000032ff3b7230 */ /* 0x000fe40000004100 */
[----:B------:R-:W-:Y:S01]  /*f120*/  FMUL.FTZ R64, R58, R62 ;  /* 0x0000003e3a407220 */ /* 0x000fe20000410000 */
[--C-:B------:R-:W-:Y:S02]  /*f130*/  HADD2.F32 R50, -RZ, R42.reuse.H0_H0 ;  /* 0x2000002aff327230 */ /* 0x100fe40000004100 */
[-C--:B------:R-:W-:Y:S01]  /*f140*/  FMUL.FTZ R66, R60, R63.reuse ;  /* 0x0000003f3c427220 */ /* 0x080fe20000410000 */
[----:B------:R-:W-:Y:S02]  /*f150*/  HADD2.F32 R62, -RZ, R42.H1_H1 ;  /* 0x3000002aff3e7230 */ /* 0x000fe40000004100 */
[----:B------:R-:W-:Y:S01]  /*f160*/  FMUL.FTZ R63, R59, R63 ;  /* 0x0000003f3b3f7220 */ /* 0x000fe20000410000 */
[----:B------:R-:W-:Y:S01]  /*f170*/  F2FP.SATFINITE.E4M3.F32.PACK_AB_MERGE_C R53, R68, R67, R53 ;  /* 0x000000434435723e */ /* 0x000fe20004807035 */
[-C--:B------:R-:W-:Y:S01]  /*f180*/  FFMA.FTZ R42, R58, R50.reuse, -R65 ;  /* 0x000000323a2a7223 */ /* 0x080fe20000010841 */
[----:B------:R-:W-:Y:S01]  /*f190*/  FFMA.FTZ R50, R61, R50, R64 ;  /* 0x000000323d327223 */ /* 0x000fe20000010040 */
[-C--:B------:R-:W-:Y:S01]  /*f1a0*/  FFMA.FTZ R71, R59, R62.reuse, -R66 ;  /* 0x0000003e3b477223 */ /* 0x080fe20000010842 */
[----:B------:R-:W-:Y:S01]  /*f1b0*/  F2FP.F16.E4M3.UNPACK_B R58, R43 ;  /* 0x0000002bff3a723e */ /* 0x000fe200020006ff */
[----:B------:R-:W-:Y:S01]  /*f1c0*/  FFMA.FTZ R73, R60, R62, R63 ;  /* 0x0000003e3c497223 */ /* 0x000fe2000001003f */
[----:B------:R-:W-:-:S02]  /*f1d0*/  F2FP.F16.E4M3.UNPACK_B R61, R47 ;  /* 0x0000002fff3d723e */ /* 0x000fc400020006ff */
[----:B------:R-:W-:Y:S02]  /*f1e0*/  F2FP.F16.E4M3.UNPACK_B R66, R41 ;  /* 0x00000029ff42723e */ /* 0x000fe400020006ff */
[----:B------:R-:W-:Y:S01]  /*f1f0*/  F2FP.F16.E4M3.UNPACK_B R60, R47.H1 ;  /* 0x0000002fff3c723e */ /* 0x000fe200030006ff */
[----:B------:R-:W-:Y:S01]  /*f200*/  HADD2.F32 R47, -RZ, R58.H0_H0 ;  /* 0x2000003aff2f7230 */ /* 0x000fe20000004100 */
[----:B------:R-:W-:Y:S01]  /*f210*/  F2FP.F16.E4M3.UNPACK_B R67, R41.H1 ;  /* 0x00000029ff43723e */ /* 0x000fe200030006ff */
[----:B------:R-:W-:Y:S01]  /*f220*/  HADD2.F32 R62, -RZ, R61.H0_H0 ;  /* 0x2000003dff3e7230 */ /* 0x000fe20000004100 */
[----:B------:R-:W-:Y:S01]  /*f230*/  F2FP.F16.E4M3.UNPACK_B R43, R43.H1 ;  /* 0x0000002bff2b723e */ /* 0x000fe200030006ff */
[----:B------:R-:W-:Y:S01]  /*f240*/  HADD2.F32 R68, -RZ, R66.H0_H0 ;  /* 0x20000042ff447230 */ /* 0x000fe20000004100 */
[-C--:B------:R-:W-:Y:S01]  /*f250*/  F2FP.F16.E4M3.UNPACK_B R41, R40.reuse ;  /* 0x00000028ff29723e */ /* 0x080fe200020006ff */
[----:B------:R-:W-:Y:S01]  /*f260*/  HADD2.F32 R69, -RZ, R67.H0_H0 ;  /* 0x20000043ff457230 */ /* 0x000fe20000004100 */
[----:B------:R-:W-:Y:S01]  /*f270*/  F2FP.F16.E4M3.UNPACK_B R63, R40.H1 ;  /* 0x00000028ff3f723e */ /* 0x000fe200030006ff */
[----:B------:R-:W-:Y:S01]  /*f280*/  HADD2.F32 R40, -RZ, R60.H0_H0 ;  /* 0x2000003cff287230 */ /* 0x000fe20000004100 */
[----:B------:R-:W-:Y:S01]  /*f290*/  F2FP.SATFINITE.E4M3.F32.PACK_AB_MERGE_C R46, R151, R46, R70 ;  /* 0x0000002e972e723e */ /* 0x000fe20004807046 */
[----:B------:R-:W-:-:S02]  /*f2a0*/  HADD2.F32 R59, -RZ, R43.H0_H0 ;  /* 0x2000002bff3b7230 */ /* 0x000fc40000004100 */
[-C--:B------:R-:W-:Y:S01]  /*f2b0*/  FMUL.FTZ R70, R62, R68.reuse ;  /* 0x000000443e467220 */ /* 0x080fe20000410000 */
[----:B------:R-:W-:Y:S01]  /*f2c0*/  FMUL.FTZ R75, R47, R68 ;  /* 0x000000442f4b7220 */ /* 0x000fe20000410000 */
[----:B------:R-:W-:Y:S02]  /*f2d0*/  HADD2.F32 R65, -RZ, R63.H0_H0 ;  /* 0x2000003fff417230 */ /* 0x000fe40000004100 */
[CC--:B------:R-:W-:Y:S01]  /*f2e0*/  FMUL.FTZ R68, R40.reuse, R69.reuse ;  /* 0x0000004528447220 */ /* 0x0c0fe20000410000 */
[----:B------:R-:W-:Y:S01]  /*f2f0*/  FMUL.FTZ R69, R59, R69 ;  /* 0x000000453b457220 */ /* 0x000fe20000410000 */
[----:B------:R-:W-:Y:S01]  /*f300*/  HADD2.F32 R60, -RZ, R60.H1_H1 ;  /* 0x3000003cff3c7230 */ /* 0x000fe20000004100 */
[----:B------:R-:W-:Y:S01]  /*f310*/  F2FP.SATFINITE.E4M3.F32.PACK_AB_MERGE_C R42, R71, R42, RZ ;  /* 0x0000002a472a723e */ /* 0x000fe200048070ff */
[----:B------:R-:W-:Y:S02]  /*f320*/  HADD2.F32 R67, -RZ, R67.H1_H1 ;  /* 0x30000043ff437230 */ /* 0x000fe40000004100 */
[----:B------:R-:W-:Y:S01]  /*f330*/  FFMA.FTZ R69, R40, R65, R69 ;  /* 0x0000004128457223 */ /* 0x000fe20000010045 */
[----:B------:R-:W-:-:S02]  /*f340*/  HADD2.F32 R43, -RZ, R43.H1_H1 ;  /* 0x3000002bff2b7230 */ /* 0x000fc40000004100 */
[----:B------:R-:W-:Y:S01]  /*f350*/  FFMA.FTZ R68, R59, R65, -R68 ;  /* 0x000000413b447223 */ /* 0x000fe20000010844 */
[----:B------:R-:W-:Y:S02]  /*f360*/  HADD2.F32 R64, -RZ, R41.H0_H0 ;  /* 0x20000029ff407230 */ /* 0x000fe40000004100 */
[-C--:B------:R-:W-:Y:S01]  /*f370*/  FMUL.FTZ R40, R60, R67.reuse ;  /* 0x000000433c287220 */ /* 0x080fe20000410000 */
[----:B------:R-:W-:Y:S02]  /*f380*/  HADD2.F32 R61, -RZ, R61.H1_H1 ;  /* 0x3000003dff3d7230 */ /* 0x000fe40000004100 */
[----:B------:R-:W-:Y:S01]  /*f390*/  FMUL.FTZ R67, R43, R67 ;  /* 0x000000432b437220 */ /* 0x000fe20000410000 */
[----:B------:R-:W-:Y:S02]  /*f3a0*/  HADD2.F32 R66, -RZ, R66.H1_H1 ;  /* 0x30000042ff427230 */ /* 0x000fe40000004100 */
[----:B------:R-:W-:Y:S01]  /*f3b0*/  FFMA.FTZ R70, R47, R64, -R70 ;  /* 0x000000402f467223 */ /* 0x000fe20000010846 */
[----:B------:R-:W-:-:S02]  /*f3c0*/  HADD2.F32 R63, -RZ, R63.H1_H1 ;  /* 0x3000003fff3f7230 */ /* 0x000fc40000004100 */
[----:B------:R-:W-:Y:S01]  /*f3d0*/  FFMA.FTZ R75, R62, R64, R75 ;  /* 0x000000403e4b7223 */ /* 0x000fe2000001004b */
[----:B------:R-:W-:Y:S02]  /*f3e0*/  HADD2.F32 R58, -RZ, R58.H1_H1 ;  /* 0x3000003aff3a7230 */ /* 0x000fe40000004100 */
[-C--:B------:R-:W-:Y:S01]  /*f3f0*/  FMUL.FTZ R47, R61, R66.reuse ;  /* 0x000000423d2f7220 */ /* 0x080fe20000410000 */
[----:B------:R-:W-:Y:S02]  /*f400*/  HADD2.F32 R41, -RZ, R41.H1_H1 ;  /* 0x30000029ff297230 */ /* 0x000fe40000004100 */
[-C--:B------:R-:W-:Y:S01]  /*f410*/  FFMA.FTZ R43, R43, R63.reuse, -R40 ;  /* 0x0000003f2b2b7223 */ /* 0x080fe20000010828 */
[----:B------:R-:W-:Y:S01]  /*f420*/  FFMA.FTZ R60, R60, R63, R67 ;  /* 0x0000003f3c3c7223 */ /* 0x000fe20000010043 */
[C---:B------:R-:W-:Y:S01]  /*f430*/  FMUL.FTZ R66, R58.reuse, R66 ;  /* 0x000000423a427220 */ /* 0x040fe20000410000 */
[----:B------:R-:W-:Y:S01]  /*f440*/  F2FP.SATFINITE.E4M3.F32.PACK_AB_MERGE_C R50, R73, R50, RZ ;  /* 0x000000324932723e */ /* 0x000fe200048070ff */
[-C--:B------:R-:W-:Y:S01]  /*f450*/  FFMA.FTZ R47, R58, R41.reuse, -R47 ;  /* 0x000000293a2f7223 */ /* 0x080fe2000001082f */
[----:B------:R-:W-:Y:S01]  /*f460*/  F2FP.SATFINITE.E4M3.F32.PACK_AB_MERGE_C R43, R43, R68, RZ ;  /* 0x000000442b2b723e */ /* 0x000fe200048070ff */
[----:B------:R-:W-:Y:S01]  /*f470*/  FFMA.FTZ R66, R61, R41, R66 ;  /* 0x000000293d427223 */ /* 0x000fe20000010042 */
[----:B------:R-:W-:-:S02]  /*f480*/  F2FP.SATFINITE.E4M3.F32.PACK_AB_MERGE_C R60, R60, R69, RZ ;  /* 0x000000453c3c723e */ /* 0x000fc400048070ff */
[----:B------:R-:W-:Y:S01]  /*f490*/  F2FP.SATFINITE.E4M3.F32.PACK_AB_MERGE_C R41, R45, R56, R42 ;  /* 0x000000382d29723e */ /* 0x000fe2000480702a */
[----:B------:R-:W-:Y:S01]  /*f4a0*/  IMAD.MOV.U32 R42, RZ, RZ, R53 ;  /* 0x000000ffff2a7224 */ /* 0x000fe200078e0035 */
[----:B------:R-:W-:Y:S02]  /*f4b0*/  F2FP.SATFINITE.E4M3.F32.PACK_AB_MERGE_C R43, R47, R70, R43 ;  /* 0x000000462f2b723e */ /* 0x000fe4000480702b */
[----:B------:R-:W-:Y:S01]  /*f4c0*/  F2FP.SATFINITE.E4M3.F32.PACK_AB_MERGE_C R45, R44, R57, R50 ;  /* 0x000000392c2d723e */ /* 0x000fe20004807032 */
[----:B------:R-:W-:Y:S01]  /*f4d0*/  IMAD.MOV.U32 R44, RZ, RZ, R54 ;  /* 0x000000ffff2c7224 */ /* 0x000fe200078e0036 */
[----:B------:R-:W-:Y:S02]  /*f4e0*/  F2FP.SATFINITE.E4M3.F32.PACK_AB_MERGE_C R47, R66, R75, R60 ;  /* 0x0000004b422f723e */ /* 0x000fe4000480703c */
[----:B------:R-:W-:-:S07]  /*f4f0*/  MOV R40, R55 ;  /* 0x0000003700287202 */ /* 0x000fce0000000f00 */
.L_x_420:
[----:B------:R-:W-:Y:S05]  /*f500*/  BSYNC B1 ;  /* 0x0000000000017941 */ /* 0x000fea0003800000 */
.L_x_419:
[----:B-1----:R1:W-:Y:S01]  /*f510*/  STG.E.128 desc[UR54][R48.64], R40 ;  /* 0x0000002830007986 */ /* 0x0023e2000c101d36 */
[----:B------:R-:W-:-:S13]  /*f520*/  ISETP.GE.AND P3, PT, R51, R154, PT ;  /* 0x0000009a3300720c */ /* 0x000fda0003f66270 */
[----:B------:R-:W-:Y:S05]  /*f530*/  @P3 BRA `(.L_x_369) ;  /* 0x0000000000f43947 */ /* 0x000fea0003800000 */
[--C-:B-1----:R-:W-:Y:S02]  /*f540*/  SHF.R.S32.HI R41, RZ, 0x1f, R51.reuse ;  /* 0x0000001fff297819 */ /* 0x102fe40000011433 */
[----:B------:R-:W-:-:S04]  /*f550*/  IADD3 R51, P3, P4, R116, R136, R51 ;  /* 0x0000008874337210 */ /* 0x000fc80007c7e033 */
[----:B------:R-:W-:Y:S02]  /*f560*/  IADD3.X R52, R4, R52, R41, P3, P4 ;  /* 0x0000003404347210 */ /* 0x000fe40001fe8429 */
[----:B------:R-:W-:-:S05]  /*f570*/  IADD3 R124, P3, R51, R124, RZ ;  /* 0x0000007c337c7210 */ /* 0x000fca0007f7e0ff */
[----:B------:R-:W-:-:S05]  /*f580*/  IMAD.X R125, R52, 0x1, R125, P3 ;  /* 0x00000001347d7824 */ /* 0x000fca00018e067d */
[----:B---3--:R1:W-:Y:S01]  /*f590*/  STG.E.128 desc[UR54][R124.64], R44 ;  /* 0x0000002c7c007986 */ /* 0x0083e2000c101d36 */
[----:B------:R-:W-:Y:S05]  /*f5a0*/  BRA `(.L_x_369) ;  /* 0x0000000000d87947 */ /* 0x000fea0003800000 */
.L_x_336:
[----:B------:R-:W-:-:S06]  /*f5b0*/  UISETP.NE.AND UP0, UPT, UR53, 0x3, UPT ;  /* 0x000000033500788c */ /* 0x000fcc000bf05270 */
[----:B------:R-:W-:-:S13]  /*f5c0*/  PLOP3.LUT P2, PT, PT, PT, UP0, 0x80, 0x0 ;  /* 0x000000000000781c */ /* 0x000fda0003f4f008 */
[----:B------:R-:W-:Y:S05]  /*f5d0*/  @!P2 BRA `(.L_x_421) ;  /* 0x000000000004a947 */ /* 0x000fea0003800000 */
[----:B------:R-:W-:Y:S01]  /*f5e0*/  BPT.TRAP 0x1 ;  /* 0x000000040000795c */ /* 0x000fe20000300000 */
.L_x_421:
[----:B------:R-:W-:Y:S01]  /*f5f0*/  IMAD R97, R17, 0x8, R16 ;  /* 0x0000000811617824 */ /* 0x000fe200078e0210 */
[----:B------:R-:W-:Y:S01]  /*f600*/  SHF.L.U32 R98, R169, 0x1f, RZ ;  /* 0x0000001fa9627819 */ /* 0x000fe200000006ff */
[----:B------:R-:W-:Y:S01]  /*f610*/  IMAD R96, R24, -0xa0, R2 ;  /* 0xffffff6018607824 */ /* 0x000fe200078e0202 */
[----:B------:R-:W-:Y:S02]  /*f620*/  BSSY B1, `(.L_x_422) ;  /* 0x0000004000017945 */ /* 0x000fe40003800000 */
[----:B------:R-:W1:Y:S02]  /*f630*/  SYNCS.PHASECHK.TRANS64.TRYWAIT P3, [R97+URZ+0x29890], R98 ;  /* 0x02989062610075a7 */ /* 0x000e64000806017f */
[----:B------:R-:W-:Y:S01]  /*f640*/  VIMNMX R96, R96, 0xa0, PT ;  /* 0x000000a060607848 */ /* 0x000fe20003fe0100 */
[----:B-1----:R-:W-:Y:S06]  /*f650*/  @!P3 BRA `(.L_x_423) ;  /* 0x000001b800d0b947 */ /* 0x002fec0003800000 */
.L_x_665:
[----:B------:R-:W-:Y:S05]  /*f660*/  BSYNC B1 ;  /* 0x0000000000017941 */ /* 0x000fea0003800000 */
.L_x_422:
[----:B------:R-:W-:Y:S01]  /*f670*/  ISETP.GE.AND P3, PT, R168, R96, PT ;  /* 0x00000060a800720c */ /* 0x000fe20003f66270 */
[----:B------:R-:W-:-:S12]  /*f680*/  BSSY B1, `(.L_x_424) ;  /* 0x0000014000017945 */ /* 0x000fd80003800000 */
[----:B------:R-:W-:Y:S05]  /*f690*/  @P3 BRA `(.L_x_425) ;  /* 0x0000000000483947 */ /* 0x000fea0003800000 */
[----:B------:R-:W-:-:S13]  /*f6a0*/  ISETP.NE.AND P3, PT, R34, RZ, PT ;  /* 0x000000ff2200720c */ /* 0x000fda0003f65270 */
[----:B0-----:R-:W0:Y:S04]  /*f6b0*/  @P3 LDS.128 R40, [R47+0x1a400] ;  /* 0x01a400002f283984 */ /* 0x001e280000000c00 */
[----:B0-----:R-:W-:Y:S01]  /*f6c0*/  @P3 STG.E.128 desc[UR54][R48.64], R40 ;  /* 0x0000002830003986 */ /* 0x001fe2000c101d36 */
[----:B------:R-:W-:-:S13]  /*f6d0*/  ISETP.NE.AND P3, PT, R35, RZ, PT ;  /* 0x000000ff2300720c */ /* 0x000fda0003f65270 */
[----:B------:R-:W0:Y:S04]  /*f6e0*/  @P3 LDS.128 R40, [R46+0x1a400] ;  /* 0x01a400002e283984 */ /* 0x000e280000000c00 */
        /* <DEDUP_REMOVED lines=12> */
[----:B0-----:R2:W-:Y:S02]  /*f7b0*/  @P3 STG.E.128 desc[UR54][R48.64+0xa0], R40 ;  /* 0x0000a02830003986 */ /* 0x0015e4000c101d36 */
.L_x_425:
[----:B------:R-:W-:Y:S05]  /*f7c0*/  BSYNC B1 ;  /* 0x0000000000017941 */ /* 0x000fea0003800000 */
.L_x_424:
[----:B------:R-:W-:-:S13]  /*f7d0*/  ISETP.GE.AND P3, PT, R216, R96, PT ;  /* 0x00000060d800720c */ /* 0x000fda0003f66270 */
[----:B------:R-:W-:Y:S05]  /*f7e0*/  @P3 BRA `(.L_x_369) ;  /* 0x0000000000483947 */ /* 0x000fea0003800000 */
[----:B------:R-:W-:-:S13]  /*f7f0*/  ISETP.NE.AND P3, PT, R34, RZ, PT ;  /* 0x000000ff2200720c */ /* 0x000fda0003f65270 */
[----:B0-2---:R-:W0:Y:S04]  /*f800*/  @P3 LDS.128 R40, [R47+0x1c400] ;  /* 0x01c400002f283984 */ /* 0x005e280000000c00 */
        /* <DEDUP_REMOVED lines=16> */
.L_x_369:
[----:B------:R-:W-:Y:S05]  /*f910*/  BSYNC B0 ;  /* 0x0000000000007941 */ /* 0x000fea0003800000 */
.L_x_335:
[----:B012-4-:R-:W0:Y:S01]  /*f920*/  S2R R40, SR_TID.X ;  /* 0x0000000000287919 */ /* 0x017e220000002100 */
[----:B------:R-:W-:Y:S01]  /*f930*/  @!PT LDS RZ, [RZ] ;  /* 0x00000000fffff984 */ /* 0x000fe20000000800 */
[----:B------:R-:W-:Y:S01]  /*f940*/  @!PT LDS RZ, [RZ] ;  /* 0x00000000fffff984 */ /* 0x000fe20000000800 */
[----:B------:R-:W-:Y:S01]  /*f950*/  @!PT LDS RZ, [RZ] ;  /* 0x00000000fffff984 */ /* 0x000fe20000000800 */
[----:B------:R-:W-:Y:S01]  /*f960*/  @!PT LDS RZ, [RZ] ;  /* 0x00000000fffff984 */ /* 0x000fe20000000800 */
[----:B------:R1:W-:Y:S06]  /*f970*/  MEMBAR.ALL.CTA ;  /* 0x0000000000007992 */ /* 0x0003ec0000008000 */
[----:B-1----:R-:W1:Y:S01]  /*f980*/  FENCE.VIEW.ASYNC.S ;  /* 0x00000000000073c6 */ /* 0x002e620000000000 */
[----:B------:R-:W-:Y:S05]  /*f990*/  WARPSYNC.ALL ;  /* 0x0000000000007948 */ /* 0x000fea0003800000 */
[----:B------:R-:W-:Y:S01]  /*f9a0*/  BSSY B0, `(.L_x_426) ;  /* 0x0000009000007945 */ /* 0x000fe20003800000 */
[----:B0-----:R-:W-:Y:S01]  /*f9b0*/  LOP3.LUT R40, R40, 0x7f, RZ, 0xc0, !PT ;  /* 0x0000007f28287812 */ /* 0x001fe200078ec0ff */
[----:B-1----:R0:W-:Y:S03]  /*f9c0*/  BAR.SYNC.DEFER_BLOCKING R177, 0x80 ;  /* 0x000200b10000751d */ /* 0x0021e60000010000 */
[----:B------:R-:W-:-:S13]  /*f9d0*/  ISETP.NE.AND P3, PT, R40, RZ, PT ;  /* 0x000000ff2800720c */ /* 0x000fda0003f65270 */
[----:B------:R-:W-:-:S04]  /*f9e0*/  @!P3 IADD3 R40, R97, 0x298a0, RZ ;  /* 0x000298a06128b810 */ /* 0x000fc80007ffe0ff */
[----:B------:R-:W-:-:S04]  /*f9f0*/  @!P3 PRMT R40, RZ, 0x654, R40 ;  /* 0x00000654ff28b816 */ /* 0x000fc80000000028 */
[----:B------:R0:W-:Y:S01]  /*fa00*/  @!P3 SYNCS.ARRIVE.TRANS64.RED.A1T0 RZ, [R40+URZ], RZ ;  /* 0x000000ff28ffb9a7 */ /* 0x0001e2000810043f */
[----:B------:R-:W-:Y:S05]  /*fa10*/  @!P2 BRA `(.L_x_427) ;  /* 0x000000000004a947 */ /* 0x000fea0003800000 */
[----:B------:R-:W-:Y:S01]  /*fa20*/  BPT.TRAP 0x1 ;  /* 0x000000040000795c */ /* 0x000fe20000300000 */
.L_x_427:
[----:B------:R-:W-:Y:S05]  /*fa30*/  BSYNC B0 ;  /* 0x0000000000007941 */ /* 0x000fea0003800000 */
.L_x_426:
[----:B------:R-:W1:Y:S01]  /*fa40*/  SYNCS.PHASECHK.TRANS64.TRYWAIT P2, [R97+URZ+0x298b0], R98 ;  /* 0x0298b062610075a7 */ /* 0x000e62000804017f */
[----:B------:R-:W-:Y:S01]  /*fa50*/  IMAD R41, R17, 0x5000, R208 ;  /* 0x0000500011297824 */ /* 0x000fe200078e02d0 */
[----:B------:R-:W-:Y:S01]  /*fa60*/  ULDC UR42, c[0x0][0x320] ;  /* 0x0000c800002a7ab9 */ /* 0x000fe20000000800 */
[----:B------:R-:W-:Y:S01]  /*fa70*/  ULDC.64 UR40, c[0x0][0x328] ;  /* 0x0000ca0000287ab9 */ /* 0x000fe20000000a00 */
[----:B------:R-:W-:Y:S01]  /*fa80*/  ULDC.64 UR38, c[0x0][0x318] ;  /* 0x0000c60000267ab9 */ /* 0x000fe20000000a00 */
[----:B------:R-:W-:Y:S01]  /*fa90*/  BSSY B0, `(.L_x_428) ;  /* 0x0000003000007945 */ /* 0x000fe20003800000 */
[----:B------:R-:W-:-:S03]  /*faa0*/  IMAD.IADD R48, R16, 0x1, R41 ;  /* 0x0000000110307824 */ /* 0x000fc600078e0229 */
[----:B-1----:R-:W-:Y:S05]  /*fab0*/  @!P2 BRA `(.L_x_429) ;  /* 0x000001b400cca947 */ /* 0x002fea0003800000 */
.L_x_666:
[----:B------:R-:W-:Y:S05]  /*fac0*/  BSYNC B0 ;  /* 0x0000000000007941 */ /* 0x000fea0003800000 */
.L_x_428:
[----:B------:R-:W-:Y:S01]  /*fad0*/  ISETP.GE.AND P2, PT, R168, R96, PT ;  /* 0x00000060a800720c */ /* 0x000fe20003f46270 */
[----:B------:R-:W-:Y:S01]  /*fae0*/  BSSY B0, `(.L_x_430) ;  /* 0x0000019000007945 */ /* 0x000fe20003800000 */
[-C--:B------:R-:W-:Y:S01]  /*faf0*/  IADD3 R49, R16, R41.reuse, R122 ;  /* 0x0000002910317210 */ /* 0x080fe20007ffe07a */
[----:B---3--:R-:W-:Y:S01]  /*fb00*/  IMAD.WIDE R44, R24, 0xa0, R118 ;  /* 0x000000a0182c7825 */ /* 0x008fe200078e0276 */
[CC--:B------:R-:W-:Y:S02]  /*fb10*/  IADD3 R50, R16.reuse, R41.reuse, R120 ;  /* 0x0000002910327210 */ /* 0x0c0fe40007ffe078 */
[----:B------:R-:W-:-:S07]  /*fb20*/  IADD3 R51, R16, R41, R130 ;  /* 0x0000002910337210 */ /* 0x000fce0007ffe082 */
[----:B------:R-:W-:Y:S05]  /*fb30*/  @P2 BRA `(.L_x_431) ;  /* 0x00000000004c2947 */ /* 0x000fea0003800000 */
[----:B0-----:R-:W-:Y:S02]  /*fb40*/  IMAD.MOV.U32 R40, RZ, RZ, R114 ;  /* 0x000000ffff287224 */ /* 0x001fe400078e0072 */
[----:B------:R-:W-:Y:S02]  /*fb50*/  IMAD.MOV.U32 R41, RZ, RZ, R33 ;  /* 0x000000ffff297224 */ /* 0x000fe400078e0021 */
[----:B------:R-:W-:Y:S02]  /*fb60*/  IMAD R43, R45, UR40, RZ ;  /* 0x000000282d2b7c24 */ /* 0x000fe4000f8e02ff */
[----:B------:R-:W-:-:S04]  /*fb70*/  IMAD.WIDE.U32 R40, R44, UR40, R40 ;  /* 0x000000282c287c25 */ /* 0x000fc8000f8e0028 */
[----:B------:R-:W-:Y:S01]  /*fb80*/  IMAD R43, R44, UR41, R43 ;  /* 0x000000292c2b7c24 */ /* 0x000fe2000f8e022b */
[----:B------:R-:W-:-:S04]  /*fb90*/  IADD3 R46, P2, R40, UR38, RZ ;  /* 0x00000026282e7c10 */ /* 0x000fc8000ff5e0ff */
[----:B------:R-:W-:Y:S02]  /*fba0*/  IADD3.X R47, R41, UR39, R43, P2, !PT ;  /* 0x00000027292f7c10 */ /* 0x000fe400097fe42b */
[----:B------:R-:W-:-:S13]  /*fbb0*/  ISETP.GE.AND P2, PT, R18, UR42, PT ;  /* 0x0000002a12007c0c */ /* 0x000fda000bf46270 */
[----:B------:R-:W0:Y:S04]  /*fbc0*/  @!P2 LDS.128 R40, [R48+0xa400] ;  /* 0x00a400003028a984 */ /* 0x000e280000000c00 */
[----:B0-----:R-:W-:Y:S01]  /*fbd0*/  @!P2 STG.E.128 desc[UR54][R46.64], R40 ;  /* 0x000000282e00a986 */ /* 0x001fe2000c101d36 */
        /* <DEDUP_REMOVED lines=8> */
[----:B0-----:R2:W-:Y:S02]  /*fc60*/  @!P2 STG.E.128 desc[UR54][R46.64+0x60], R40 ;  /* 0x000060282e00a986 */ /* 0x0015e4000c101d36 */
.L_x_431:
[----:B------:R-:W-:Y:S05]  /*fc70*/  BSYNC B0 ;  /* 0x0000000000007941 */ /* 0x000fea0003800000 */
.L_x_430:
[----:B------:R-:W-:Y:S01]  /*fc80*/  ISETP.GE.AND P2, PT, R216, R96, PT ;  /* 0x00000060d800720c */ /* 0x000fe20003f46270 */
[----:B------:R-:W-:-:S12]  /*fc90*/  BSSY B0, `(.L_x_432) ;  /* 0x0000017000007945 */ /* 0x000fd80003800000 */
[----:B------:R-:W-:Y:S05]  /*fca0*/  @P2 BRA `(.L_x_433) ;  /* 0x0000000000542947 */ /* 0x000fea0003800000 */
[----:B--2---:R-:W-:Y:S01]  /*fcb0*/  IADD3 R43, P2, R44, 0x80, RZ ;  /* 0x000000802c2b7810 */ /* 0x004fe20007f5e0ff */
[----:B------:R-:W-:Y:S01]  /*fcc0*/  IMAD.MOV.U32 R41, RZ, RZ, R33 ;  /* 0x000000ffff297224 */ /* 0x000fe200078e0021 */
[----:B0-----:R-:W-:-:S03]  /*fcd0*/  MOV R40, R114 ;  /* 0x0000007200287202 */ /* 0x001fc60000000f00 */
[----:B------:R-:W-:Y:S02]  /*fce0*/  IMAD.X R44, RZ, RZ, R45, P2 ;  /* 0x000000ffff2c7224 */ /* 0x000fe400010e062d */
[----:B------:R-:W-:-:S04]  /*fcf0*/  IMAD.WIDE.U32 R40, R43, UR40, R40 ;  /* 0x000000282b287c25 */ /* 0x000fc8000f8e0028 */
[----:B------:R-:W-:-:S04]  /*fd00*/  IMAD R44, R44, UR40, RZ ;  /* 0x000000282c2c7c24 */ /* 0x000fc8000f8e02ff */
        /* <DEDUP_REMOVED lines=15> */
.L_x_433:
[----:B------:R-:W-:Y:S05]  /*fe00*/  BSYNC B0 ;  /* 0x0000000000007941 */ /* 0x000fea0003800000 */
.L_x_432:
[----:B0-23--:R-:W2:Y:S01]  /*fe10*/  LDL R40, [R1+0x10] ;  /* 0x0000100001287983 */ /* 0x00dea20000100800 */
[----:B------:R-:W-:Y:S02]  /*fe20*/  VIADD R17, R17, 0x1 ;  /* 0x0000000111117836 */ /* 0x000fe40000000000 */
[----:B-1----:R-:W-:Y:S01]  /*fe30*/  @!P3 VIADD R97, R97, 0x298c0 ;  /* 0x000298c06161b836 */ /* 0x002fe20000000000 */
[----:B------:R-:W-:Y:S01]  /*fe40*/  @!PT LDS RZ, [RZ] ;  /* 0x00000000fffff984 */ /* 0x000fe20000000800 */
[----:B------:R-:W-:Y:S01]  /*fe50*/  @!PT LDS RZ, [RZ] ;  /* 0x00000000fffff984 */ /* 0x000fe20000000800 */
[----:B------:R-:W-:Y:S01]  /*fe60*/  @!PT LDS RZ, [RZ] ;  /* 0x00000000fffff984 */ /* 0x000fe20000000800 */
[----:B------:R-:W-:Y:S01]  /*fe70*/  @!PT LDS RZ, [RZ] ;  /* 0x00000000fffff984 */ /* 0x000fe20000000800 */
[----:B------:R0:W-:Y:S06]  /*fe80*/  MEMBAR.ALL.CTA ;  /* 0x0000000000007992 */ /* 0x0001ec0000008000 */
[----:B0-----:R-:W0:Y:S02]  /*fe90*/  FENCE.VIEW.ASYNC.S ;  /* 0x00000000000073c6 */ /* 0x001e240000000000 */
[----:B0-----:R0:W-:Y:S01]  /*fea0*/  BAR.SYNC.DEFER_BLOCKING R177, 0x80 ;  /* 0x000200b10000751d */ /* 0x0011e20000010000 */
[----:B------:R-:W-:-:S02]  /*feb0*/  ISETP.NE.AND P2, PT, R17, 0x2, PT ;  /* 0x000000021100780c */ /* 0x000fc40003f45270 */
[----:B------:R-:W-:Y:S02]  /*fec0*/  @!P3 PRMT R97, RZ, 0x654, R97 ;  /* 0x00000654ff61b816 */ /* 0x000fe40000000061 */
[----:B------:R-:W-:Y:S02]  /*fed0*/  SEL R17, R17, RZ, P2 ;  /* 0x000000ff11117207 */ /* 0x000fe40001000000 */
[----:B------:R0:W-:Y:S01]  /*fee0*/  @!P3 SYNCS.ARRIVE.TRANS64.RED.A1T0 RZ, [R97+URZ], RZ ;  /* 0x000000ff61ffb9a7 */ /* 0x0001e2000810043f */
[----:B--2---:R-:W-:Y:S02]  /*fef0*/  LOP3.LUT P4, RZ, R40, 0x2, RZ, 0xc0, !PT ;  /* 0x0000000228ff7812 */ /* 0x004fe4000788c0ff */
[----:B------:R-:W-:-:S04]  /*ff00*/  SEL R40, RZ, 0x1, P2 ;  /* 0x00000001ff287807 */ /* 0x000fc80001000000 */
[----:B------:R-:W-:-:S07]  /*ff10*/  LOP3.LUT R169, R169, R40, RZ, 0x3c, !PT ;  /* 0x00000028a9a97212 */ /* 0x000fce00078e3cff */
[----:B0-----:R-:W-:Y:S05]  /*ff20*/  @P4 BRA `(.L_x_434) ;  /* 0xffffff2c00b44947 */ /* 0x001fea000383ffff */
[----:B------:R-:W0:Y:S01]  /*ff30*/  S2R R41, SR_TID.X ;  /* 0x0000000000297919 */ /* 0x000e220000002100 */
[----:B------:R-:W-:Y:S02]  /*ff40*/  PLOP3.LUT P0, PT, PT, PT, PT, 0x8, 0x0 ;  /* 0x000000000000781c */ /* 0x000fe40003f0e170 */
[----:B0-----:R-:W-:-:S04]  /*ff50*/  SHF.R.U32.HI R41, RZ, 0x7, R41 ;  /* 0x00000007ff297819 */ /* 0x001fc80000011629 */
[----:B------:R-:W-:-:S13]  /*ff60*/  ISETP.NE.AND P4, PT, R41, 0x1, PT ;  /* 0x000000012900780c */ /* 0x000fda0003f85270 */
[----:B------:R-:W-:Y:S06]  /*ff70*/  @!P4 BAR.ARV 0x9, 0x100 ;  /* 0x024400000000cb1d */ /* 0x000fec0000002000 */
.L_x_330:
[----:B------:R-:W-:Y:S01]  /*ff80*/  IMAD.MOV.U32 R0, RZ, RZ, RZ ;  /* 0x000000ffff007224 */ /* 0x000fe200078e00ff */
[----:B------:R-:W-:Y:S06]  /*ff90*/  @P0 BRA `(.L_x_435) ;  /* 0x00000000000c0947 */ /* 0x000fec0003800000 */
[----:B------:R-:W1:Y:S01]  /*ffa0*/  FENCE.VIEW.ASYNC.G ;  /* 0x00000000000073c6 */ /* 0x000e620000000100 */
[----:B------:R-:W-:Y:S05]  /*ffb0*/  WARPSYNC.ALL ;  /* 0x0000000000007948 */ /* 0x000fea0003800000 */
[----:B-1----:R-:W-:Y:S06]  /*ffc0*/  BAR.ARV 0xc, 0x180 ;  /* 0x0306000000007b1d */ /* 0x002fec0000002000 */
.L_x_435:
[----:B------:R-:W2:Y:S01]  /*ffd0*/  LDL R2, [R1+0x10] ;  /* 0x0000100001027983 */ /* 0x000ea20000100800 */
[----:B------:R-:W-:Y:S01]  /*ffe0*/  BSSY B0, `(.L_x_436) ;  /* 0x0000021000007945 */ /* 0x000fe20003800000 */
[----:B--2---:R-:W-:-:S13]  /*fff0*/  LOP3.LUT P0, RZ, R2, 0x8, RZ, 0xc0, !PT ;  /* 0x0000000802ff7812 */ /* 0x004fda000780c0ff */
[----:B------:R-:W-:Y:S05]  /*10000*/  @!P0 BRA `(.L_x_437) ;  /* 0x0000000000788947 */ /* 0x000fea0003800000 */
[----:B------:R-:W-:Y:S01]  /*10010*/  ISETP.NE.AND P0, PT, R211, RZ, PT ;  /* 0x000000ffd300720c */ /* 0x000fe20003f05270 */
[----:B------:R-:W-:-:S03]  /*10020*/  ULDC UR4, c[0x0][0x9f0] ;  /* 0x00027c0000047ab9 */ /* 0x000fc60000000800 */
[----:B0-----:R-:W-:-:S04]  /*10030*/  SEL R6, R211, UR4, P0 ;  /* 0x00000004d3067c07 */ /* 0x001fc80008000000 */
[-C--:B------:R-:W-:Y:S02]  /*10040*/  IABS R5, R6.reuse ;  /* 0x0000000600057213 */ /* 0x080fe40000000000 */
[----:B------:R-:W-:Y:S02]  /*10050*/  IADD3 R0, R147, -0x1, R6 ;  /* 0xffffffff93007810 */ /* 0x000fe40007ffe006 */
[----:B------:R-:W0:Y:S01]  /*10060*/  I2F.RP R4, R5 ;  /* 0x0000000500047306 */ /* 0x000e220000209400 */
[----:B------:R-:W-:-:S05]  /*10070*/  IABS R9, R6 ;  /* 0x0000000600097213 */ /* 0x000fca0000000000 */
[----:B------:R-:W-:Y:S02]  /*10080*/  IMAD.MOV R9, RZ, RZ, -R9 ;  /* 0x000000ffff097224 */ /* 0x000fe400078e0a09 */
[----:B0-----:R-:W0:Y:S02]  /*10090*/  MUFU.RCP R4, R4 ;  /* 0x0000000400047308 */ /* 0x001e240000001000 */
[----:B0-----:R-:W-:Y:S02]  /*100a0*/  IADD3 R2, R4, 0xffffffe, RZ ;  /* 0x0ffffffe04027810 */ /* 0x001fe40007ffe0ff */
[----:B------:R-:W-:-:S04]  /*100b0*/  IABS R4, R0 ;  /* 0x0000000000047213 */ /* 0x000fc80000000000 */
[----:B------:R0:W1:Y:S01]  /*100c0*/  F2I.FTZ.U32.TRUNC.NTZ R3, R2 ;  /* 0x0000000200037305 */ /* 0x000062000021f000 */
[----:B------:R-:W-:-:S04]  /*100d0*/  LOP3.LUT R0, R0, R6, RZ, 0x3c, !PT ;  /* 0x0000000600007212 */ /* 0x000fc800078e3cff */
        /* <DEDUP_REMOVED lines=9> */
[-C--:B------:R-:W-:Y:S01]  /*10170*/  @!P1 IADD3 R2, R2, -R5.reuse, RZ ;  /* 0x8000000502029210 */ /* 0x080fe20007ffe0ff */
[----:B------:R-:W-:Y:S01]  /*10180*/  @!P1 VIADD R3, R3, 0x1 ;  /* 0x0000000103039836 */ /* 0x000fe20000000000 */
[----:B------:R-:W-:Y:S02]  /*10190*/  ISETP.NE.AND P1, PT, R6, RZ, PT ;  /* 0x000000ff0600720c */ /* 0x000fe40003f25270 */
[----:B------:R-:W-:-:S13]  /*101a0*/  ISETP.GE.U32.AND P0, PT, R2, R5, PT ;  /* 0x000000050200720c */ /* 0x000fda0003f06070 */
[----:B------:R-:W-:-:S04]  /*101b0*/  @P0 VIADD R3, R3, 0x1 ;  /* 0x0000000103030836 */ /* 0x000fc80000000000 */
[----:B------:R-:W-:-:S04]  /*101c0*/  IMAD.MOV.U32 R0, RZ, RZ, R3 ;  /* 0x000000ffff007224 */ /* 0x000fc800078e0003 */
[----:B------:R-:W-:Y:S01]  /*101d0*/  @!P2 IMAD.MOV R0, RZ, RZ, -R0 ;  /* 0x000000ffff00a224 */ /* 0x000fe200078e0a00 */
[----:B------:R-:W-:-:S07]  /*101e0*/  @!P1 LOP3.LUT R0, RZ, R6, RZ, 0x33, !PT ;  /* 0x00000006ff009212 */ /* 0x000fce00078e33ff */
.L_x_437:
[----:B------:R-:W-:Y:S05]  /*101f0*/  BSYNC B0 ;  /* 0x0000000000007941 */ /* 0x000fea0003800000 */
.L_x_436:
[-C--:B------:R-:W-:Y:S01]  /*10200*/  IMAD R201, R217, R0.reuse, RZ ;  /* 0x00000000d9c97224 */ /* 0x080fe200078e02ff */
[----:B------:R-:W-:Y:S02]  /*10210*/  PLOP3.LUT P0, PT, PT, PT, PT, 0x80, 0x0 ;  /* 0x000000000000781c */ /* 0x000fe40003f0f070 */
[----:B------:R-:W-:Y:S02]  /*10220*/  CS2R R8, SRZ ;  /* 0x0000000000087805 */ /* 0x000fe4000001ff00 */
[----:B------:R-:W-:Y:S02]  /*10230*/  CS2R R88, SRZ ;  /* 0x0000000000587805 */ /* 0x000fe4000001ff00 */
[----:B------:R-:W-:Y:S02]  /*10240*/  CS2R R4, SRZ ;  /* 0x0000000000047805 */ /* 0x000fe4000001ff00 */
[----:B------:R-:W-:Y:S02]  /*10250*/  VIADDMNMX R147, R201, R0, R147, PT ;  /* 0x00000000c9937246 */ /* 0x000fe40003800193 */
[----:B------:R-:W-:-:S02]  /*10260*/  CS2R R52, SRZ ;  /* 0x0000000000347805 */ /* 0x000fc4000001ff00 */
[----:B------:R-:W-:Y:S02]  /*10270*/  MOV R104, RZ ;  /* 0x000000ff00687202 */ /* 0x000fe40000000f00 */
[----:B------:R-:W-:Y:S02]  /*10280*/  CS2R R48, SRZ ;  /* 0x0000000000307805 */ /* 0x000fe4000001ff00 */
[----:B------:R-:W-:Y:S01]  /*10290*/  ISETP.GT.AND P1, PT, R147, R201, PT ;  /* 0x000000c99300720c */ /* 0x000fe20003f24270 */
[----:B------:R-:W-:Y:S01]  /*102a0*/  IMAD.MOV.U32 R42, RZ, RZ, RZ ;  /* 0x000000ffff2a7224 */ /* 0x000fe200078e00ff */
[----:B------:R-:W-:Y:S02]  /*102b0*/  CS2R R108, SRZ ;  /* 0x00000000006c7805 */ /* 0x000fe4000001ff00 */
[----:B------:R-:W-:Y:S01]  /*102c0*/  CS2R R92, SRZ ;  /* 0x00000000005c7805 */ /* 0x000fe2000001ff00 */
[----:B------:R-:W-:Y:S01]  /*102d0*/  IMAD.MOV.U32 R50, RZ, RZ, RZ ;  /* 0x000000ffff327224 */ /* 0x000fe200078e00ff */
[----:B------:R-:W-:Y:S01]  /*102e0*/  CS2R R36, SRZ ;  /* 0x0000000000247805 */ /* 0x000fe2000001ff00 */
[----:B------:R-:W-:Y:S01]  /*102f0*/  IMAD.MOV.U32 R45, RZ, RZ, RZ ;  /* 0x000000ffff2d7224 */ /* 0x000fe200078e00ff */
[----:B------:R-:W-:Y:S01]  /*10300*/  CS2R R98, SRZ ;  /* 0x0000000000627805 */ /* 0x000fe2000001ff00 */
[----:B------:R-:W-:Y:S01]  /*10310*/  IMAD.MOV.U32 R71, RZ, RZ, RZ ;  /* 0x000000ffff477224 */ /* 0x000fe200078e00ff */
        /* <DEDUP_REMOVED lines=11> */
[----:B------:R-:W-:Y:S01]  /*103d0*/  CS2R R64, SRZ ;  /* 0x0000000000407805 */ /* 0x000fe2000001ff00 */
[----:B------:R-:W-:Y:S01]  /*103e0*/  IMAD.MOV.U32 R77, RZ, RZ, RZ ;  /* 0x000000ffff4d7224 */ /* 0x000fe200078e00ff */
[----:B------:R-:W-:Y:S01]  /*103f0*/  MOV R112, RZ ;  /* 0x000000ff00707202 */ /* 0x000fe20000000f00 */
[----:B------:R-:W-:Y:S01]  /*10400*/  IMAD.MOV.U32 R74, RZ, RZ, RZ ;  /* 0x000000ffff4a7224 */ /* 0x000fe200078e00ff */
[----:B------:R-:W-:Y:S01]  /*10410*/  CS2R R32, SRZ ;  /* 0x0000000000207805 */ /* 0x000fe2000001ff00 */
[----:B------:R-:W-:Y:S01]  /*10420*/  IMAD.MOV.U32 R118, RZ, RZ, RZ ;  /* 0x000000ffff767224 */ /* 0x000fe200078e00ff */
[----:B------:R-:W-:Y:S01]  /*10430*/  CS2R R84, SRZ ;  /* 0x0000000000547805 */ /* 0x000fe2000001ff00 */
[----:B------:R-:W-:Y:S01]  /*10440*/  IMAD.MOV.U32 R97, RZ, RZ, RZ ;  /* 0x000000ffff617224 */ /* 0x000fe200078e00ff */
[----:B------:R-:W-:Y:S01]  /*10450*/  MOV R69, RZ ;  /* 0x000000ff00457202 */ /* 0x000fe20000000f00 */
[----:B------:R-:W-:Y:S01]  /*10460*/  IMAD.MOV.U32 R63, RZ, RZ, RZ ;  /* 0x000000ffff3f7224 */ /* 0x000fe200078e00ff */
[----:B------:R-:W-:Y:S01]  /*10470*/  CS2R R24, SRZ ;  /* 0x0000000000187805 */ /* 0x000fe2000001ff00 */
[----:B------:R-:W-:Y:S01]  /*10480*/  IMAD.MOV.U32 R34, RZ, RZ, RZ ;  /* 0x000000ffff227224 */ /* 0x000fe200078e00ff */
[----:B------:R-:W-:Y:S01]  /*10490*/  MOV R61, RZ ;  /* 0x000000ff003d7202 */ /* 0x000fe20000000f00 */
[----:B------:R-:W-:Y:S01]  /*104a0*/  IMAD.MOV.U32 R67, RZ, RZ, RZ ;  /* 0x000000ffff437224 */ /* 0x000fe200078e00ff */
[----:B------:R-:W-:Y:S01]  /*104b0*/  MOV R83, RZ ;  /* 0x000000ff00537202 */ /* 0x000fe20000000f00 */
[----:B------:R-:W-:-:S02]  /*104c0*/  IMAD.MOV.U32 R12, RZ, RZ, RZ ;  /* 0x000000ffff0c7224 */ /* 0x000fc400078e00ff */
[----:B------:R-:W-:Y:S02]  /*104d0*/  IMAD.MOV.U32 R79, RZ, RZ, RZ ;  /* 0x000000ffff4f7224 */ /* 0x000fe400078e00ff */
[----:B------:R-:W-:Y:S02]  /*104e0*/  IMAD.MOV.U32 R150, RZ, RZ, RZ ;  /* 0x000000ffff967224 */ /* 0x000fe400078e00ff */
[----:B0-----:R-:W-:Y:S02]  /*104f0*/  IMAD.MOV.U32 R6, RZ, RZ, RZ ;  /* 0x000000ffff067224 */ /* 0x001fe400078e00ff */
[----:B------:R-:W-:Y:S02]  /*10500*/  IMAD.MOV.U32 R0, RZ, RZ, RZ ;  /* 0x000000ffff007224 */ /* 0x000fe400078e00ff */
[----:B------:R-:W-:Y:S01]  /*10510*/  IMAD.MOV.U32 R87, RZ, RZ, RZ ;  /* 0x000000ffff577224 */ /* 0x000fe200078e00ff */
[----:B------:R-:W-:Y:S06]  /*10520*/  @!P1 BRA `(.L_x_438) ;  /* 0x000000f800649947 */ /* 0x000fec0003800000 */
[----:B------:R-:W-:-:S03]  /*10530*/  UMOV UR4, 0xffffffff ;  /* 0xffffffff00047882 */ /* 0x000fc60000000000 */
[----:B------:R-:W-:Y:S05]  /*10540*/  BRA.DIV UR4, `(.L_x_439) ;  /* 0x000001ae043c7947 */ /* 0x000fea000b800000 */
[----:B------:R-:W0:Y:S02]  /*10550*/  S2R R0, SR_TID.X ;  /* 0x0000000000007919 */ /* 0x000e240000002100 */
[----:B0-----:R-:W-:-:S05]  /*10560*/  VIADD R2, R0, 0xffffff80 ;  /* 0xffffff8000027836 */ /* 0x001fca0000000000 */
[----:B------:R-:W-:-:S04]  /*10570*/  SHF.R.S32.HI R0, RZ, 0x1f, R2 ;  /* 0x0000001fff007819 */ /* 0x000fc80000011402 */
[----:B------:R-:W-:-:S04]  /*10580*/  LEA.HI R0, R0, R2, RZ, 0x7 ;  /* 0x0000000200007211 */ /* 0x000fc800078f38ff */
[----:B------:R-:W-:-:S05]  /*10590*/  SHF.R.S32.HI R0, RZ, 0x7, R0 ;  /* 0x00000007ff007819 */ /* 0x000fca0000011400 */
[----:B------:R0:W1:Y:S02]  /*105a0*/  SHFL.IDX PT, R202, R0, RZ, 0x1f ;  /* 0x00001fff00ca7589 */ /* 0x00006400000e0000 */
.L_x_669:
[----:B01----:R-:W-:Y:S01]  /*105b0*/  LEA.HI R0, R202, R202, RZ, 0x1 ;  /* 0x000000caca007211 */ /* 0x003fe200078f08ff */
[----:B------:R-:W-:-:S03]  /*105c0*/  ULOP3.LUT UP0, URZ, UR52, 0x9f, URZ, 0xc0, !UPT ;  /* 0x0000009f343f7892 */ /* 0x000fc6000f80c03f */
[----:B------:R-:W-:-:S03]  /*105d0*/  LOP3.LUT R3, R0, 0x3e, RZ, 0xc0, !PT ;  /* 0x0000003e00037812 */ /* 0x000fc600078ec0ff */
[----:B------:R-:W-:Y:S02]  /*105e0*/  PLOP3.LUT P0, PT, PT, PT, UP0, 0x80, 0x0 ;  /* 0x000000000000781c */ /* 0x000fe40003f0f008 */
[----:B------:R-:W-:-:S05]  /*105f0*/  IMAD.IADD R3, R202, 0x1, -R3 ;  /* 0x00000001ca037824 */ /* 0x000fca00078e0a03 */
[----:B------:R-:W-:-:S04]  /*10600*/  LEA R3, R3, UR52, 0xc ;  /* 0x0000003403037c11 */ /* 0x000fc8000f8e60ff */
[----:B------:R-:W-:-:S04]  /*10610*/  SHF.R.U32.HI R3, RZ, 0x4, R3 ;  /* 0x00000004ff037819 */ /* 0x000fc80000011603 */
[----:B------:R-:W-:Y:S01]  /*10620*/  LOP3.LUT R44, R3, 0x3fff, RZ, 0xc0, !PT ;  /* 0x00003fff032c7812 */ /* 0x000fe200078ec0ff */
[----:B------:R-:W-:Y:S06]  /*10630*/  @!P0 BRA `(.L_x_440) ;  /* 0x0000000000408947 */ /* 0x000fec0003800000 */
[----:B------:R-:W-:Y:S01]  /*10640*/  MOV R0, 0x0 ;  /* 0x0000000000007802 */ /* 0x000fe20000000f00 */
[----:B------:R-:W-:Y:S01]  /*10650*/  ULDC.64 UR4, c[0x4][0xc8] ;  /* 0x0100320000047ab9 */ /* 0x000fe20000000a00 */
[----:B------:R-:W-:Y:S01]  /*10660*/  ULDC.64 UR6, c[0x4][0xd0] ;  /* 0x0100340000067ab9 */ /* 0x000fe20000000a00 */
[----:B------:R-:W-:Y:S01]  /*10670*/  IMAD.U32 R4, RZ, RZ, UR4 ;  /* 0x00000004ff047e24 */ /* 0x000fe2000f8e00ff */
[----:B------:R0:W1:Y:S01]  /*10680*/  LDC.64 R2, c[0x4][R0] ;  /* 0x0100000000027b82 */ /* 0x0000620000000a00 */
[----:B------:R-:W-:Y:S01]  /*10690*/  IMAD.U32 R5, RZ, RZ, UR5 ;  /* 0x00000005ff057e24 */ /* 0x000fe2000f8e00ff */
[----:B------:R-:W-:Y:S01]  /*106a0*/  ULDC.64 UR4, c[0x4][0x38] ;  /* 0x01000e0000047ab9 */ /* 0x000fe20000000a00 */
[----:B------:R-:W-:Y:S01]  /*106b0*/  MOV R6, UR6 ;  /* 0x0000000600067c02 */ /* 0x000fe20008000f00 */
[----:B------:R-:W-:Y:S01]  /*106c0*/  IMAD.U32 R7, RZ, RZ, UR7 ;  /* 0x00000007ff077e24 */ /* 0x000fe2000f8e00ff */
[----:B------:R-:W-:Y:S01]  /*106d0*/  MOV R12, 0x1 ;  /* 0x00000001000c7802 */ /* 0x000fe20000000f00 */
[----:B------:R-:W-:-:S02]  /*106e0*/  IMAD.U32 R10, RZ, RZ, UR4 ;  /* 0x00000004ff0a7e24 */ /* 0x000fc4000f8e00ff */
[----:B------:R-:W-:Y:S02]  /*106f0*/  IMAD.U32 R11, RZ, RZ, UR5 ;  /* 0x00000005ff0b7e24 */ /* 0x000fe4000f8e00ff */
[----:B------:R-:W-:Y:S02]  /*10700*/  IMAD.MOV.U32 R8, RZ, RZ, 0x70 ;  /* 0x00000070ff087424 */ /* 0x000fe400078e00ff */
[----:B0-----:R-:W-:-:S07]  /*10710*/  IMAD.MOV.U32 R13, RZ, RZ, RZ ;  /* 0x000000ffff0d7224 */ /* 0x001fce00078e00ff */
[----:B------:R-:W-:-:S07]  /*10720*/  LEPC R20, `(.L_x_440) ;  /* 0x000000001014794e */ /* 0x000fce0000000000 */
[----:B-1---5:R-:W-:Y:S05]  /*10730*/  CALL.ABS.NOINC R2 ;  /* 0x0000000002007343 */ /* 0x022fea0003c00000 */
.L_x_440:
        /* <DEDUP_REMOVED lines=10> */
[----:B0-----:R-:W-:-:S02]  /*107e0*/  @P1 IMAD R2, R214, R8, RZ ;  /* 0x00000008d6021224 */ /* 0x001fc400078e02ff */
[----:B------:R-:W-:-:S04]  /*107f0*/  @P1 IMAD.WIDE.U32 R4, R206, R8, RZ ;  /* 0x00000008ce041225 */ /* 0x000fc800078e00ff */
[----:B------:R-:W-:Y:S02]  /*10800*/  @P1 IMAD R9, R206, R9, R2 ;  /* 0x00000009ce091224 */ /* 0x000fe400078e0202 */
[-C--:B-1----:R-:W-:Y:S02]  /*10810*/  @P0 IMAD R0, R214, R6.reuse, RZ ;  /* 0x00000006d6000224 */ /* 0x082fe400078e02ff */
[----:B------:R-:W-:-:S04]  /*10820*/  @P0 IMAD.WIDE.U32 R2, R206, R6, RZ ;  /* 0x00000006ce020225 */ /* 0x000fc800078e00ff */
[----:B------:R-:W-:Y:S01]  /*10830*/  @P0 IMAD R7, R206, R7, R0 ;  /* 0x00000007ce070224 */ /* 0x000fe200078e0200 */
[----:B------:R-:W-:Y:S01]  /*10840*/  MOV R0, 0x3f800000 ;  /* 0x3f80000000007802 */ /* 0x000fe20000000f00 */
[----:B------:R-:W-:Y:S02]  /*10850*/  @P1 IMAD.IADD R5, R5, 0x1, R9 ;  /* 0x0000000105051824 */ /* 0x000fe400078e0209 */
[----:B------:R-:W-:Y:S02]  /*10860*/  @P0 IMAD.IADD R3, R3, 0x1, R7 ;  /* 0x0000000103030824 */ /* 0x000fe400078e0207 */
[----:B--2---:R-:W-:-:S04]  /*10870*/  @P0 IMAD.WIDE.U32 R2, R204, R10, R2 ;  /* 0x0000000acc020225 */ /* 0x004fc800078e0002 */
[----:B---3--:R-:W-:Y:S01]  /*10880*/  @P1 IMAD.WIDE.U32 R6, R204, R12, R4 ;  /* 0x0000000ccc061225 */ /* 0x008fe200078e0004 */
[----:B------:R-:W-:Y:S01]  /*10890*/  @P0 LEA R4, P2, R2, UR4, 0x2 ;  /* 0x0000000402040c11 */ /* 0x000fe2000f8410ff */
[----:B------:R-:W-:Y:S02]  /*108a0*/  ULDC UR4, c[0x0][0x3f4] ;  /* 0x0000fd0000047ab9 */ /* 0x000fe40000000800 */
[----:B------:R-:W-:Y:S01]  /*108b0*/  @P0 IMAD R5, R204, R11, R3 ;  /* 0x0000000bcc050224 */ /* 0x000fe200078e0203 */
[----:B------:R-:W-:Y:S01]  /*108c0*/  @P1 LEA R8, P3, R6, UR6, 0x2 ;  /* 0x0000000606081c11 */ /* 0x000fe2000f8610ff */
[----:B------:R-:W-:-:S03]  /*108d0*/  @P1 IMAD R3, R204, R13, R7 ;  /* 0x0000000dcc031224 */ /* 0x000fc600078e0207 */
[----:B------:R-:W-:Y:S02]  /*108e0*/  @P0 LEA.HI.X R5, R2, UR5, R5, 0x2, P2 ;  /* 0x0000000502050c11 */ /* 0x000fe400090f1405 */
[----:B------:R-:W-:Y:S01]  /*108f0*/  @P1 LEA.HI.X R9, R6, UR7, R3, 0x2, P3 ;  /* 0x0000000706091c11 */ /* 0x000fe200098f1403 */
[----:B------:R-:W-:-:S04]  /*10900*/  IMAD.MOV.U32 R3, RZ, RZ, 0x3f800000 ;  /* 0x3f800000ff037424 */ /* 0x000fc800078e00ff */
[----:B------:R-:W2:Y:S04]  /*10910*/  @P1 LDG.E R0, desc[UR54][R8.64] ;  /* 0x0000003608001981 */ /* 0x000ea8000c1e1900 */
[----:B------:R-:W2:Y:S01]  /*10920*/  @P0 LDG.E R3, desc[UR54][R4.64] ;  /* 0x0000003604030981 */ /* 0x000ea2000c1e1900 */
[----:B------:R-:W-:Y:S01]  /*10930*/  ISETP.LT.AND P0, PT, RZ, UR4, PT ;  /* 0x00000004ff007c0c */ /* 0x000fe2000bf01270 */
[----:B------:R-:W-:Y:S01]  /*10940*/  ULDC UR4, c[0x0][0x9d8] ;  /* 0x0002760000047ab9 */ /* 0x000fe20000000800 */
[----:B--2---:R-:W-:-:S04]  /*10950*/  FMUL.FTZ R0, R3, R0 ;  /* 0x0000000003007220 */ /* 0x004fc80000410000 */
[----:B------:R-:W-:-:S07]  /*10960*/  FMUL.FTZ R2, R0, UR4 ;  /* 0x0000000400027c20 */ /* 0x000fce0008410000 */
[----:B------:R-:W-:Y:S05]  /*10970*/  @P0 BRA `(.L_x_441) ;  /* 0x0000000000400947 */ /* 0x000fea0003800000 */
[----:B------:R-:W-:-:S04]  /*10980*/  ULEA.HI UR4, UR43, UR43, URZ, 0x1 ;  /* 0x0000002b2b047291 */ /* 0x000fc8000f8f083f */
[----:B------:R-:W-:-:S04]  /*10990*/  ULOP3.LUT UR4, UR4, 0xfffffffe, URZ, 0xc0, !UPT ;  /* 0xfffffffe04047892 */ /* 0x000fc8000f8ec03f */
[----:B------:R-:W-:-:S06]  /*109a0*/  UIADD3 UR4, UR43, -UR4, URZ ;  /* 0x800000042b047290 */ /* 0x000fcc000fffe03f */
[----:B------:R-:W-:-:S05]  /*109b0*/  IMAD.U32 R3, RZ, RZ, UR4 ;  /* 0x00000004ff037e24 */ /* 0x000fca000f8e00ff */
[----:B------:R-:W-:-:S04]  /*109c0*/  SHF.L.U32 R3, R3, 0x1f, RZ ;  /* 0x0000001f03037819 */ /* 0x000fc800000006ff */
[----:B------:R0:W1:Y:S03]  /*109d0*/  SYNCS.PHASECHK.TRANS64.TRYWAIT P0, [R16+URZ+0x29800], R3 ;  /* 0x02980003100075a7 */ /* 0x000066000800017f */
[----:B-1----:R-:W-:Y:S05]  /*109e0*/  @!P0 NANOSLEEP.SYNCS 0x989680 ;  /* 0x009896800000895d */ /* 0x002fea0003900000 */
[----:B------:R-:W1:Y:S01]  /*109f0*/  @!P0 SYNCS.PHASECHK.TRANS64 P0, [R16+URZ+0x29800], R3 ;  /* 0x02980003100085a7 */ /* 0x000e62000800007f */
[----:B------:R-:W-:Y:S04]  /*10a00*/  BSSY B0, `(.L_x_442) ;  /* 0x0000006000007945 */ /* 0x000fe80003800000 */
[----:B-1----:R-:W-:Y:S05]  /*10a10*/  @P0 BRA `(.L_x_443) ;  /* 0x0000000000100947 */ /* 0x002fea0003800000 */
.L_x_444:
[----:B-1----:R1:W2:Y:S02]  /*10a20*/  SYNCS.PHASECHK.TRANS64.TRYWAIT P0, [R16+URZ+0x29800], R3 ;  /* 0x02980003100075a7 */ /* 0x0022a4000800017f */
[----:B--2---:R-:W-:Y:S05]  /*10a30*/  @!P0 NANOSLEEP.SYNCS 0x989680 ;  /* 0x009896800000895d */ /* 0x004fea0003900000 */
[----:B------:R-:W2:Y:S02]  /*10a40*/  @!P0 SYNCS.PHASECHK.TRANS64 P0, [R16+URZ+0x29800], R3 ;  /* 0x02980003100085a7 */ /* 0x000ea4000800007f */
[----:B--2---:R-:W-:Y:S05]  /*10a50*/  @!P0 BRA `(.L_x_444) ;  /* 0xfffffffc00f08947 */ /* 0x004fea000383ffff */
.L_x_443:
[----:B------:R-:W-:Y:S05]  /*10a60*/  BSYNC B0 ;  /* 0x0000000000007941 */ /* 0x000fea0003800000 */
.L_x_442:
[----:B------:R-:W-:Y:S05]  /*10a70*/  BRA `(.L_x_445) ;  /* 0x0000006c00207947 */ /* 0x000fea0003800000 */
.L_x_441:
[----:B------:R-:W0:Y:S01]  /*10a80*/  LDC.64 R26, c[0x0][0x3e8] ;  /* 0x0000fa00ff1a7b82 */ /* 0x000e220000000a00 */
[----:B------:R-:W-:Y:S01]  /*10a90*/  ULOP3.LUT UP0, URZ, UR52, 0x1bf, URZ, 0xc0, !UPT ;  /* 0x000001bf343f7892 */ /* 0x000fe2000f80c03f */
[----:B-----5:R-:W-:Y:S01]  /*10aa0*/  SHF.R.S32.HI R0, RZ, 0x1f, R144 ;  /* 0x0000001fff007819 */ /* 0x020fe20000011490 */
[----:B------:R-:W-:Y:S01]  /*10ab0*/  ULDC.64 UR4, c[0x0][0x3f8] ;  /* 0x0000fe0000047ab9 */ /* 0x000fe20000000a00 */
[----:B------:R-:W-:-:S03]  /*10ac0*/  ULDC.64 UR6, c[0x0][0x408] ;  /* 0x0001020000067ab9 */ /* 0x000fc60000000a00 */
[----:B------:R-:W-:Y:S01]  /*10ad0*/  PLOP3.LUT P0, PT, PT, PT, UP0, 0x80, 0x0 ;  /* 0x000000000000781c */ /* 0x000fe20003f0f008 */
[----:B------:R-:W1:Y:S01]  /*10ae0*/  LDC.64 R24, c[0x0][0x400] ;  /* 0x00010000ff187b82 */ /* 0x000e620000000a00 */
[C---:B------:R-:W-:Y:S02]  /*10af0*/  IMAD R3, R0.reuse, UR4, RZ ;  /* 0x0000000400037c24 */ /* 0x040fe4000f8e02ff */
[----:B------:R-:W-:Y:S02]  /*10b00*/  IMAD R5, R0, UR6, RZ ;  /* 0x0000000600057c24 */ /* 0x000fe4000f8e02ff */
[C---:B------:R-:W-:Y:S02]  /*10b10*/  IMAD R3, R144.reuse, UR5, R3 ;  /* 0x0000000590037c24 */ /* 0x040fe4000f8e0203 */
[C---:B------:R-:W-:Y:S02]  /*10b20*/  IMAD R5, R144.reuse, UR7, R5 ;  /* 0x0000000790057c24 */ /* 0x040fe4000f8e0205 */
[----:B0-----:R-:W-:-:S04]  /*10b30*/  IMAD.WIDE.U32 R26, R144, UR4, R26 ;  /* 0x00000004901a7c25 */ /* 0x001fc8000f8e001a */
[----:B------:R-:W-:Y:S02]  /*10b40*/  IMAD.IADD R28, R3, 0x1, R27 ;  /* 0x00000001031c7824 */ /* 0x000fe400078e021b */
[----:B-1----:R-:W-:-:S04]  /*10b50*/  IMAD.WIDE.U32 R24, R144, UR6, R24 ;  /* 0x0000000690187c25 */ /* 0x002fc8000f8e0018 */
[----:B------:R-:W-:Y:S01]  /*10b60*/  IMAD.IADD R29, R5, 0x1, R25 ;  /* 0x00000001051d7824 */ /* 0x000fe200078e0219 */
[----:B------:R-:W-:Y:S06]  /*10b70*/  @!P0 BRA `(.L_x_446) ;  /* 0x0000000000408947 */ /* 0x000fec0003800000 */
[----:B------:R-:W-:Y:S01]  /*10b80*/  MOV R0, 0x0 ;  /* 0x0000000000007802 */ /* 0x000fe20000000f00 */
[----:B------:R-:W-:Y:S01]  /*10b90*/  ULDC.64 UR4, c[0x4][0xc8] ;  /* 0x0100320000047ab9 */ /* 0x000fe20000000a00 */
[----:B------:R-:W-:Y:S01]  /*10ba0*/  ULDC.64 UR6, c[0x4][0xd0] ;  /* 0x0100340000067ab9 */ /* 0x000fe20000000a00 */
[----:B------:R-:W-:Y:S01]  /*10bb0*/  IMAD.U32 R4, RZ, RZ, UR4 ;  /* 0x00000004ff047e24 */ /* 0x000fe2000f8e00ff */
[----:B------:R0:W1:Y:S01]  /*10bc0*/  LDC.64 R14, c[0x4][R0] ;  /* 0x01000000000e7b82 */ /* 0x0000620000000a00 */
[----:B------:R-:W-:Y:S01]  /*10bd0*/  MOV R5, UR5 ;  /* 0x0000000500057c02 */ /* 0x000fe20008000f00 */
        /* <DEDUP_REMOVED lines=10> */
.L_x_446:
[----:B------:R-:W-:Y:S01]  /*10c80*/  ULDC.U8 UR4, c[0x0][0x410] ;  /* 0x0001040000047ab9 */ /* 0x000fe20000000000 */
[----:B------:R-:W-:Y:S01]  /*10c90*/  BSSY B0, `(.L_x_447) ;  /* 0x000069e000007945 */ /* 0x000fe20003800000 */
[----:B------:R-:W-:Y:S01]  /*10ca0*/  ISETP.NE.AND P0, PT, RZ, UR4, PT ;  /* 0x00000004ff007c0c */ /* 0x000fe2000bf05270 */
[----:B------:R-:W-:-:S12]  /*10cb0*/  IMAD R4, R145, 0x80, R168 ;  /* 0x0000008091047824 */ /* 0x000fd800078e02a8 */
[----:B------:R-:W-:Y:S05]  /*10cc0*/  @!P0 BRA `(.L_x_448) ;  /* 0x00000034002c8947 */ /* 0x000fea0003800000 */
[----:B------:R-:W-:-:S03]  /*10cd0*/  UMOV UR4, 0xffffffff ;  /* 0xffffffff00047882 */ /* 0x000fc60000000000 */
[----:B------:R-:W-:Y:S05]  /*10ce0*/  BRA.DIV UR4, `(.L_x_449) ;  /* 0x000001a604947947 */ /* 0x000fea000b800000 */
[----:B------:R0:W1:Y:S04]  /*10cf0*/  SHFL.IDX PT, R27, R26, RZ, 0x1e1f ;  /* 0x001e1fff1a1b7589 */ /* 0x00006800000e0000 */
[----:B------:R0:W2:Y:S04]  /*10d00*/  SHFL.IDX PT, R14, R24, RZ, 0x1e1f ;  /* 0x001e1fff180e7589 */ /* 0x0000a800000e0000 */
[----:B------:R0:W3:Y:S04]  /*10d10*/  SHFL.IDX PT, R0, R28, RZ, 0x1e1f ;  /* 0x001e1fff1c007589 */ /* 0x0000e800000e0000 */
[----:B------:R0:W4:Y:S02]  /*10d20*/  SHFL.IDX PT, R3, R29, RZ, 0x1e1f ;  /* 0x001e1fff1d037589 */ /* 0x00012400000e0000 */
.L_x_675:
[----:B------:R-:W-:Y:S01]  /*10d30*/  ULDC UR4, c[0x0][0x448] ;  /* 0x0001120000047ab9 */ /* 0x000fe20000000800 */
[----:B------:R-:W-:Y:S01]  /*10d40*/  BSSY B1, `(.L_x_450) ;  /* 0x000004d000017945 */ /* 0x000fe20003800000 */
[----:B------:R-:W-:Y:S01]  /*10d50*/  IMAD R149, R149, UR4, RZ ;  /* 0x0000000495957c24 */ /* 0x000fe2000f8e02ff */
[----:B------:R-:W-:Y:S02]  /*10d60*/  CS2R R40, SRZ ;  /* 0x0000000000287805 */ /* 0x000fe4000001ff00 */
[----:B------:R-:W-:Y:S02]  /*10d70*/  CS2R R36, SRZ ;  /* 0x0000000000247805 */ /* 0x000fe4000001ff00 */
[----:B------:R-:W-:Y:S02]  /*10d80*/  CS2R R32, SRZ ;  /* 0x0000000000207805 */ /* 0x000fe4000001ff00 */
[----:B0-----:R-:W-:Y:S02]  /*10d90*/  CS2R R24, SRZ ;  /* 0x0000000000187805 */ /* 0x001fe4000001ff00 */
[----:B------:R-:W-:-:S02]  /*10da0*/  ISETP.GE.AND P0, PT, R4, R149, PT ;  /* 0x000000950400720c */ /* 0x000fc40003f06270 */
        /* <DEDUP_REMOVED lines=8> */
[----:B------:R-:W-:Y:S06]  /*10e30*/  @P0 BRA `(.L_x_451) ;  /* 0x0000000000f40947 */ /* 0x000fec0003800000 */
[----:B------:R-:W4:Y:S01]  /*10e40*/  LDL R45, [R1+0x44] ;  /* 0x00004400012d7983 */ /* 0x000f220000100800 */
[----:B------:R-:W-:Y:S01]  /*10e50*/  ULDC UR4, c[0x0][0x3f4] ;  /* 0x0000fd0000047ab9 */ /* 0x000fe20000000800 */
[----:B------:R-:W-:Y:S02]  /*10e60*/  SHF.R.S32.HI R7, RZ, 0x1f, R172 ;  /* 0x0000001fff077819 */ /* 0x000fe400000114ac */
[----:B------:R-:W-:Y:S02]  /*10e70*/  CS2R R34, SRZ ;  /* 0x0000000000227805 */ /* 0x000fe4000001ff00 */
[----:B------:R-:W-:Y:S02]  /*10e80*/  ISETP.GE.AND P5, PT, R172, UR4, PT ;  /* 0x00000004ac007c0c */ /* 0x000fe4000bfa6270 */
[----:B------:R-:W-:Y:S02]  /*10e90*/  CS2R R36, SRZ ;  /* 0x0000000000247805 */ /* 0x000fe4000001ff00 */
[----:B------:R-:W-:-:S02]  /*10ea0*/  ISETP.GE.AND P2, PT, R170, UR4, PT ;  /* 0x00000004aa007c0c */ /* 0x000fc4000bf46270 */
[----:B------:R-:W-:Y:S02]  /*10eb0*/  CS2R R30, SRZ ;  /* 0x00000000001e7805 */ /* 0x000fe4000001ff00 */
[----:B------:R-:W-:Y:S02]  /*10ec0*/  ISETP.GE.AND P3, PT, R171, UR4, PT ;  /* 0x00000004ab007c0c */ /* 0x000fe4000bf66270 */
[----:B------:R-:W-:-:S03]  /*10ed0*/  SHF.R.S32.HI R11, RZ, 0x1f, R170 ;  /* 0x0000001fff0b7819 */ /* 0x000fc600000114aa */
[CC--:B-1----:R-:W-:Y:S02]  /*10ee0*/  @!P5 IADD3 R4, P0, R172.reuse, R27.reuse, RZ ;  /* 0x0000001bac04d210 */ /* 0x0c2fe40007f1e0ff */
[-C--:B--2---:R-:W-:Y:S02]  /*10ef0*/  @!P5 IADD3 R6, P1, R172, R14.reuse, RZ ;  /* 0x0000000eac06d210 */ /* 0x084fe40007f3e0ff */
[----:B------:R-:W-:Y:S01]  /*10f00*/  @!P2 IADD3 R8, P4, R170, R27, RZ ;  /* 0x0000001baa08a210 */ /* 0x000fe20007f9e0ff */
[----:B---3--:R-:W-:Y:S01]  /*10f10*/  @!P5 IMAD.X R5, R0, 0x1, R7, P0 ;  /* 0x000000010005d824 */ /* 0x008fe200000e0607 */
[----:B----4-:R-:W-:Y:S02]  /*10f20*/  @!P5 IADD3.X R7, R3, R7, RZ, P1, !PT ;  /* 0x000000070307d210 */ /* 0x010fe40000ffe4ff */
[----:B------:R-:W-:Y:S01]  /*10f30*/  @!P2 IADD3 R10, P0, R170, R14, RZ ;  /* 0x0000000eaa0aa210 */ /* 0x000fe20007f1e0ff */
[----:B------:R-:W-:Y:S01]  /*10f40*/  @!P2 IMAD.X R9, R0, 0x1, R11, P4 ;  /* 0x000000010009a824 */ /* 0x000fe200020e060b */
[----:B------:R-:W-:-:S02]  /*10f50*/  ISETP.GE.AND P1, PT, R173, UR4, PT ;  /* 0x00000004ad007c0c */ /* 0x000fc4000bf26270 */
[----:B------:R-:W-:Y:S01]  /*10f60*/  CS2R R32, SRZ ;  /* 0x0000000000207805 */ /* 0x000fe2000001ff00 */
[----:B------:R0:W5:Y:S01]  /*10f70*/  @!P5 LD.E.64 R34, desc[UR54][R4.64] ;  /* 0x000000360422d980 */ /* 0x000162000c101b00 */
[----:B------:R-:W-:Y:S01]  /*10f80*/  @!P2 IMAD.X R11, R3, 0x1, R11, P0 ;  /* 0x00000001030ba824 */ /* 0x000fe200000e060b */
[----:B------:R-:W-:Y:S02]  /*10f90*/  ISETP.GE.AND P0, PT, R22, UR4, PT ;  /* 0x0000000416007c0c */ /* 0x000fe4000bf06270 */
[----:B------:R1:W5:Y:S01]  /*10fa0*/  @!P5 LD.E.64 R36, desc[UR54][R6.64] ;  /* 0x000000360624d980 */ /* 0x000362000c101b00 */
[----:B------:R-:W-:Y:S02]  /*10fb0*/  SHF.R.S32.HI R12, RZ, 0x1f, R171 ;  /* 0x0000001fff0c7819 */ /* 0x000fe400000114ab */
[C---:B------:R-:W-:Y:S01]  /*10fc0*/  @!P3 IADD3 R38, P5, R171.reuse, R27, RZ ;  /* 0x0000001bab26b210 */ /* 0x040fe20007fbe0ff */
[----:B------:R-:W5:Y:S01]  /*10fd0*/  @!P2 LD.E.64 R30, desc[UR54][R8.64] ;  /* 0x00000036081ea980 */ /* 0x000f62000c101b00 */
[----:B------:R-:W-:-:S02]  /*10fe0*/  @!P3 IADD3 R40, P4, R171, R14, RZ ;  /* 0x0000000eab28b210 */ /* 0x000fc40007f9e0ff */
[----:B------:R-:W-:Y:S02]  /*10ff0*/  CS2R R28, SRZ ;  /* 0x00000000001c7805 */ /* 0x000fe4000001ff00 */
[----:B------:R-:W-:Y:S01]  /*11000*/  CS2R R24, SRZ ;  /* 0x0000000000187805 */ /* 0x000fe2000001ff00 */
[----:B------:R-:W5:Y:S01]  /*11010*/  @!P2 LD.E.64 R32, desc[UR54][R10.64] ;  /* 0x000000360a20a980 */ /* 0x000f62000c101b00 */
[----:B------:R-:W-:Y:S01]  /*11020*/  ISETP.GE.AND P2, PT, R174, UR4, PT ;  /* 0x00000004ae007c0c */ /* 0x000fe2000bf46270 */
[--C-:B------:R-:W-:Y:S01]  /*11030*/  @!P3 IMAD.X R39, R0, 0x1, R12.reuse, P5 ;  /* 0x000000010027b824 */ /* 0x100fe200028e060c */
[----:B0-----:R-:W-:Y:S01]  /*11040*/  SHF.R.S32.HI R5, RZ, 0x1f, R173 ;  /* 0x0000001fff057819 */ /* 0x001fe200000114ad */
[----:B------:R-:W-:Y:S01]  /*11050*/  @!P3 IMAD.X R41, R3, 0x1, R12, P4 ;  /* 0x000000010329b824 */ /* 0x000fe200020e060c */
[C---:B------:R-:W-:Y:S02]  /*11060*/  @!P1 IADD3 R46, P5, R173.reuse, R14, RZ ;  /* 0x0000000ead2e9210 */ /* 0x040fe40007fbe0ff */
[----:B------:R-:W-:Y:S01]  /*11070*/  @!P1 IADD3 R42, P4, R173, R27, RZ ;  /* 0x0000001bad2a9210 */ /* 0x000fe20007f9e0ff */
[----:B------:R0:W5:Y:S01]  /*11080*/  @!P3 LD.E.64 R28, desc[UR54][R38.64] ;  /* 0x00000036261cb980 */ /* 0x000162000c101b00 */
[----:B------:R-:W-:-:S02]  /*11090*/  CS2R R20, SRZ ;  /* 0x0000000000147805 */ /* 0x000fc4000001ff00 */
[----:B------:R-:W-:Y:S02]  /*110a0*/  CS2R R12, SRZ ;  /* 0x00000000000c7805 */ /* 0x000fe4000001ff00 */
[----:B-1----:R-:W-:Y:S01]  /*110b0*/  @!P0 SHF.R.S32.HI R7, RZ, 0x1f, R22 ;  /* 0x0000001fff078819 */ /* 0x002fe20000011416 */
[----:B------:R1:W5:Y:S01]  /*110c0*/  @!P3 LD.E.64 R24, desc[UR54][R40.64] ;  /* 0x000000362818b980 */ /* 0x000362000c101b00 */
[----:B------:R-:W-:Y:S01]  /*110d0*/  @!P0 IADD3 R4, P3, R22, R27, RZ ;  /* 0x0000001b16048210 */ /* 0x000fe20007f7e0ff */
[----:B------:R-:W-:Y:S01]  /*110e0*/  @!P1 IMAD.X R47, R3, 0x1, R5, P5 ;  /* 0x00000001032f9824 */ /* 0x000fe200028e0605 */
[----:B------:R-:W-:-:S03]  /*110f0*/  @!P1 IADD3.X R43, R0, R5, RZ, P4, !PT ;  /* 0x00000005002b9210 */ /* 0x000fc600027fe4ff */
[----:B------:R-:W-:Y:S01]  /*11100*/  @!P0 IMAD.X R5, R0, 0x1, R7, P3 ;  /* 0x0000000100058824 */ /* 0x000fe200018e0607 */
[----:B------:R2:W5:Y:S01]  /*11110*/  @!P1 LD.E.64 R12, desc[UR54][R46.64] ;  /* 0x000000362e0c9980 */ /* 0x000562000c101b00 */
[----:B------:R-:W-:-:S03]  /*11120*/  @!P2 IADD3 R26, P3, R174, R27, RZ ;  /* 0x0000001bae1aa210 */ /* 0x000fc60007f7e0ff */
[----:B------:R2:W5:Y:S01]  /*11130*/  @!P1 LD.E.64 R20, desc[UR54][R42.64] ;  /* 0x000000362a149980 */ /* 0x000562000c101b00 */
[-C--:B------:R-:W-:Y:S02]  /*11140*/  @!P0 IADD3 R6, P1, R22, R14.reuse, RZ ;  /* 0x0000000e16068210 */ /* 0x080fe40007f3e0ff */
[----:B------:R-:W-:Y:S02]  /*11150*/  @!P2 IADD3 R14, P4, R174, R14, RZ ;  /* 0x0000000eae0ea210 */ /* 0x000fe40007f9e0ff */
[----:B0-----:R-:W-:Y:S02]  /*11160*/  CS2R R38, SRZ ;  /* 0x0000000000267805 */ /* 0x001fe4000001ff00 */
[----:B-1----:R-:W-:Y:S02]  /*11170*/  CS2R R40, SRZ ;  /* 0x0000000000287805 */ /* 0x002fe4000001ff00 */
[----:B------:R-:W-:Y:S02]  /*11180*/  CS2R R10, SRZ ;  /* 0x00000000000a7805 */ /* 0x000fe4000001ff00 */
[----:B------:R-:W-:Y:S01]  /*11190*/  CS2R R8, SRZ ;  /* 0x0000000000087805 */ /* 0x000fe2000001ff00 */
[C---:B------:R-:W-:Y:S01]  /*111a0*/  @!P0 IMAD.X R7, R3.reuse, 0x1, R7, P1 ;  /* 0x0000000103078824 */ /* 0x040fe200008e0607 */
[----:B------:R2:W5:Y:S04]  /*111b0*/  @!P0 LD.E.64 R38, desc[UR54][R4.64] ;  /* 0x0000003604268980 */ /* 0x000568000c101b00 */
[----:B------:R2:W5:Y:S01]  /*111c0*/  @!P0 LD.E.64 R40, desc[UR54][R6.64] ;  /* 0x0000003606288980 */ /* 0x000562000c101b00 */
[----:B------:R-:W-:Y:S01]  /*111d0*/  @!P2 IMAD.X R27, R0, 0x1, R45, P3 ;  /* 0x00000001001ba824 */ /* 0x000fe200018e062d */
[----:B------:R-:W-:-:S04]  /*111e0*/  @!P2 IADD3.X R15, R3, R45, RZ, P4, !PT ;  /* 0x0000002d030fa210 */ /* 0x000fc800027fe4ff */
[----:B------:R2:W5:Y:S04]  /*111f0*/  @!P2 LD.E.64 R10, desc[UR54][R26.64] ;  /* 0x000000361a0aa980 */ /* 0x000568000c101b00 */
[----:B------:R2:W5:Y:S02]  /*11200*/  @!P2 LD.E.64 R8, desc[UR54][R14.64] ;  /* 0x000000360e08a980 */ /* 0x000564000c101b00 */
.L_x_451:
[----:B------:R-:W-:Y:S05]  /*11210*/  BSYNC B1 ;  /* 0x0000000000017941 */ /* 0x000fea0003800000 */
.L_x_450:
[----:B------:R-:W-:Y:S01]  /*11220*/  ULEA.HI UR4, UR43, UR43, URZ, 0x1 ;  /* 0x0000002b2b047291 */ /* 0x000fe2000f8f083f */
[----:B---3--:R-:W-:Y:S01]  /*11230*/  IMAD R0, R145, -0x80, R149 ;  /* 0xffffff8091007824 */ /* 0x008fe200078e0295 */
[----:B------:R-:W-:Y:S02]  /*11240*/  BSSY B1, `(.L_x_452) ;  /* 0x0000009000017945 */ /* 0x000fe40003800000 */
[----:B------:R-:W-:Y:S02]  /*11250*/  ULOP3.LUT UR4, UR4, 0xfffffffe, URZ, 0xc0, !UPT ;  /* 0xfffffffe04047892 */ /* 0x000fe4000f8ec03f */
[----:B----4-:R-:W-:Y:S02]  /*11260*/  VIMNMX R3, R0, 0x80, PT ;  /* 0x0000008000037848 */ /* 0x010fe40003fe0100 */
[----:B------:R-:W-:Y:S02]  /*11270*/  UIADD3 UR4, UR43, -UR4, URZ ;  /* 0x800000042b047290 */ /* 0x000fe4000fffe03f */
[----:B------:R-:W-:-:S04]  /*11280*/  ISETP.GE.AND P1, PT, R168, R3, PT ;  /* 0x00000003a800720c */ /* 0x000fc80003f26270 */
[----:B--2---:R-:W-:-:S05]  /*11290*/  IMAD.U32 R5, RZ, RZ, UR4 ;  /* 0x00000004ff057e24 */ /* 0x004fca000f8e00ff */
[----:B------:R-:W-:-:S04]  /*112a0*/  SHF.L.U32 R5, R5, 0x1f, RZ ;  /* 0x0000001f05057819 */ /* 0x000fc800000006ff */
[----:B------:R-:W0:Y:S02]  /*112b0*/  SYNCS.PHASECHK.TRANS64.TRYWAIT P0, [R16+URZ+0x29800], R5 ;  /* 0x02980005100075a7 */ /* 0x000e24000800017f */
[----:B0-----:R-:W-:Y:S05]  /*112c0*/  @!P0 BRA `(.L_x_453) ;  /* 0x000001a0008c8947 */ /* 0x001fea0003800000 */
.L_x_676:
[----:B------:R-:W-:Y:S05]  /*112d0*/  BSYNC B1 ;  /* 0x0000000000017941 */ /* 0x000fea0003800000 */
.L_x_452:
[----:B------:R-:W-:Y:S05]  /*112e0*/  @P1 BRA `(.L_x_454) ;  /* 0x0000006000e01947 */ /* 0x000fea0003800000 */
[----:B------:R-:W2:Y:S01]  /*112f0*/  LDC R3, c[0x0][0x3f4] ;  /* 0x0000fd00ff037b82 */ /* 0x000ea20000000800 */
[----:B------:R-:W-:Y:S01]  /*11300*/  BSSY B1, `(.L_x_455) ;  /* 0x000007f000017945 */ /* 0x000fe20003800000 */
[----:B------:R-:W-:Y:S01]  /*11310*/  IMAD.IADD R0, R16, 0x1, R205 ;  /* 0x0000000110007824 */ /* 0x000fe200078e02cd */
[-C--:B--2---:R-:W-:Y:S02]  /*11320*/  ISETP.GE.AND P0, PT, R22, R3.reuse, PT ;  /* 0x000000031600720c */ /* 0x084fe40003f06270 */
[-C--:B------:R-:W-:Y:S02]  /*11330*/  ISETP.GE.AND P1, PT, R172, R3.reuse, PT ;  /* 0x00000003ac00720c */ /* 0x080fe40003f26270 */
[-C--:B------:R-:W-:Y:S02]  /*11340*/  ISETP.GE.AND P2, PT, R170, R3.reuse, PT ;  /* 0x00000003aa00720c */ /* 0x080fe40003f46270 */
[-C--:B------:R-:W-:Y:S02]  /*11350*/  ISETP.GE.AND P3, PT, R171, R3.reuse, PT ;  /* 0x00000003ab00720c */ /* 0x080fe40003f66270 */
[----:B------:R-:W-:-:S02]  /*11360*/  ISETP.GE.AND P4, PT, R173, R3, PT ;  /* 0x00000003ad00720c */ /* 0x000fc40003f86270 */
[----:B------:R-:W-:-:S03]  /*11370*/  ISETP.GE.AND P5, PT, R174, R3, PT ;  /* 0x00000003ae00720c */ /* 0x000fc60003fa6270 */
[----:B------:R-:W-:Y:S10]  /*11380*/  @P0 BRA `(.L_x_456) ;  /* 0x0000000400d80947 */ /* 0x000ff40003800000 */
[----:B0-----:R-:W0:Y:S01]  /*11390*/  LDS.128 R4, [R0+0x14400] ;  /* 0x0144000000047984 */ /* 0x001e220000000c00 */
[----:B-----5:R-:W-:Y:S02]  /*113a0*/  SHF.R.U32.HI R14, RZ, 0x8, R38 ;  /* 0x00000008ff0e7819 */ /* 0x020fe40000011626 */
[----:B------:R-:W-:Y:S02]  /*113b0*/  LOP3.LUT R3, R38, 0xff, RZ, 0xc0, !PT ;  /* 0x000000ff26037812 */ /* 0x000fe400078ec0ff */
[----:B------:R-:W-:Y:S02]  /*113c0*/  LOP3.LUT R14, R14, 0xff, RZ, 0xc0, !PT ;  /* 0x000000ff0e0e7812 */ /* 0x000fe400078ec0ff */
[----:B------:R-:W-:Y:S02]  /*113d0*/  SHF.R.U32.HI R26, RZ, 0x8, R39 ;  /* 0x00000008ff1a7819 */ /* 0x000fe40000011627 */
[----:B------:R-:W-:Y:S02]  /*113e0*/  SHF.R.U32.HI R43, RZ, 0x8, R41 ;  /* 0x00000008ff2b7819 */ /* 0x000fe40000011629 */
[----:B------:R-:W-:-:S02]  /*113f0*/  PRMT R3, R14, 0x7604, R3 ;  /* 0x000076040e037816 */ /* 0x000fc40000000003 */
[----:B------:R-:W-:Y:S02]  /*11400*/  LOP3.LUT R15, R39, 0xff, RZ, 0xc0, !PT ;  /* 0x000000ff270f7812 */ /* 0x000fe400078ec0ff */
[----:B------:R-:W-:Y:S02]  /*11410*/  LOP3.LUT R26, R26, 0xff, RZ, 0xc0, !PT ;  /* 0x000000ff1a1a7812 */ /* 0x000fe400078ec0ff */
[----:B------:R-:W-:Y:S02]  /*11420*/  SHF.R.U32.HI R46, RZ, 0x10, R39 ;  /* 0x00000010ff2e7819 */ /* 0x000fe40000011627 */
[----:B------:R-:W-:Y:S02]  /*11430*/  SHF.R.U32.HI R14, RZ, 0x8, R40 ;  /* 0x00000008ff0e7819 */ /* 0x000fe40000011628 */
[----:B------:R-:W-:Y:S02]  /*11440*/  SHF.R.U32.HI R45, RZ, 0x10, R41 ;  /* 0x00000010ff2d7819 */ /* 0x000fe40000011629 */
[----:B------:R-:W-:-:S02]  /*11450*/  LOP3.LUT R42, R41, 0xff, RZ, 0xc0, !PT ;  /* 0x000000ff292a7812 */ /* 0x000fc400078ec0ff */
[----:B------:R-:W-:Y:S01]  /*11460*/  LOP3.LUT R43, R43, 0xff, RZ, 0xc0, !PT ;  /* 0x000000ff2b2b7812 */ /* 0x000fe200078ec0ff */
[----:B------:R-:W-:Y:S01]  /*11470*/  IMAD.U32 R45, R45, 0x10000, RZ ;  /* 0x000100002d2d7824 */ /* 0x000fe200078e00ff */
[----:B------:R-:W-:Y:S02]  /*11480*/  PRMT R15, R26, 0x7604, R15 ;  /* 0x000076041a0f7816 */ /* 0x000fe4000000000f */
[----:B-1----:R-:W-:Y:S01]  /*11490*/  LOP3.LUT R27, R14, 0xff, RZ, 0xc0, !PT ;  /* 0x000000ff0e1b7812 */ /* 0x002fe200078ec0ff */
[----:B------:R-:W-:Y:S01]  /*114a0*/  IMAD.U32 R14, R46, 0x10000, RZ ;  /* 0x000100002e0e7824 */ /* 0x000fe200078e00ff */
[----:B------:R-:W-:Y:S02]  /*114b0*/  LOP3.LUT R26, R40, 0xff, RZ, 0xc0, !PT ;  /* 0x000000ff281a7812 */ /* 0x000fe400078ec0ff */
[----:B------:R-:W-:Y:S02]  /*114c0*/  PRMT R42, R43, 0x7604, R42 ;  /* 0x000076042b2a7816 */ /* 0x000fe4000000002a */
[----:B------:R-:W-:-:S02]  /*114d0*/  PRMT R43, R27, 0x7604, R26 ;  /* 0x000076041b2b7816 */ /* 0x000fc4000000001a */
[----:B------:R-:W-:Y:S02]  /*114e0*/  LOP3.LUT R27, R15, 0xff0000, R14, 0xf8, !PT ;  /* 0x00ff00000f1b7812 */ /* 0x000fe400078ef80e */
[----:B------:R-:W-:Y:S02]  /*114f0*/  LOP3.LUT R45, R42, 0xff0000, R45, 0xf8, !PT ;  /* 0x00ff00002a2d7812 */ /* 0x000fe400078ef82d */
[----:B------:R-:W-:Y:S02]  /*11500*/  LOP3.LUT R43, R43, 0xff0000, R40, 0xf8, !PT ;  /* 0x00ff00002b2b7812 */ /* 0x000fe400078ef828 */
[----:B------:R-:W-:Y:S02]  /*11510*/  LOP3.LUT R45, R45, 0xff000000, R41, 0xf8, !PT ;  /* 0xff0000002d2d7812 */ /* 0x000fe400078ef829 */
[----:B------:R-:W-:Y:S02]  /*11520*/  LOP3.LUT R39, R27, 0xff000000, R39, 0xf8, !PT ;  /* 0xff0000001b277812 */ /* 0x000fe400078ef827 */
[----:B------:R-:W-:-:S02]  /*11530*/  LOP3.LUT R15, R3, 0xff0000, R38, 0xf8, !PT ;  /* 0x00ff0000030f7812 */ /* 0x000fc400078ef826 */
[----:B------:R-:W-:Y:S02]  /*11540*/  LOP3.LUT R43, R43, 0xff000000, R40, 0xf8, !PT ;  /* 0xff0000002b2b7812 */ /* 0x000fe400078ef828 */
[-C--:B0-----:R-:W-:Y:S02]  /*11550*/  F2FP.F16.E4M3.UNPACK_B R3, R6.reuse.H1 ;  /* 0x00000006ff03723e */ /* 0x081fe400030006ff */
[----:B------:R-:W-:Y:S02]  /*11560*/  F2FP.F16.E4M3.UNPACK_B R42, R45 ;  /* 0x0000002dff2a723e */ /* 0x000fe400020006ff */
[----:B------:R-:W-:Y:S01]  /*11570*/  F2FP.F16.E4M3.UNPACK_B R40, R39 ;  /* 0x00000027ff28723e */ /* 0x000fe200020006ff */
[--C-:B------:R-:W-:Y:S01]  /*11580*/  HADD2.F32 R14, -RZ, R3.reuse.H1_H1 ;  /* 0x30000003ff0e7230 */ /* 0x100fe20000004100 */
[----:B------:R-:W-:Y:S01]  /*11590*/  F2FP.F16.E4M3.UNPACK_B R6, R6 ;  /* 0x00000006ff06723e */ /* 0x000fe200020006ff */
[----:B------:R-:W-:Y:S01]  /*115a0*/  HADD2.F32 R46, -RZ, R42.H1_H1 ;  /* 0x3000002aff2e7230 */ /* 0x000fe20000004100 */
[----:B------:R-:W-:Y:S01]  /*115b0*/  LOP3.LUT R38, R15, 0xff000000, R38, 0xf8, !PT ;  /* 0xff0000000f267812 */ /* 0x000fe200078ef826 */
[----:B------:R-:W-:Y:S01]  /*115c0*/  HADD2.F32 R41, -RZ, R40.H1_H1 ;  /* 0x30000028ff297230 */ /* 0x000fe20000004100 */
[-C--:B------:R-:W-:Y:S01]  /*115d0*/  F2FP.F16.E4M3.UNPACK_B R26, R7.reuse ;  /* 0x00000007ff1a723e */ /* 0x080fe200020006ff */
[----:B------:R-:W-:Y:S01]  /*115e0*/  HADD2.F32 R15, -RZ, R3.H0_H0 ;  /* 0x20000003ff0f7230 */ /* 0x000fe20000004100 */
[----:B------:R-:W-:Y:S01]  /*115f0*/  F2FP.F16.E4M3.UNPACK_B R27, R7.H1 ;  /* 0x00000007ff1b723e */ /* 0x000fe200030006ff */
[C---:B------:R-:W-:Y:S01]  /*11600*/  FMUL.FTZ R48, R14.reuse, R46 ;  /* 0x0000002e0e307220 */ /* 0x040fe20000410000 */
[----:B------:R-:W-:Y:S01]  /*11610*/  FMUL.FTZ R47, R14, R41 ;  /* 0x000000290e2f7220 */ /* 0x000fe20000410000 */
[-C--:B------:R-:W-:Y:S01]  /*11620*/  F2FP.F16.E4M3.UNPACK_B R7, R5.reuse ;  /* 0x00000005ff07723e */ /* 0x080fe200020006ff */
[----:B------:R-:W-:Y:S01]  /*11630*/  HADD2.F32 R42, -RZ, R42.H0_H0 ;  /* 0x2000002aff2a7230 */ /* 0x000fe20000004100 */
[----:B------:R-:W-:Y:S01]  /*11640*/  F2FP.F16.E4M3.UNPACK_B R14, R5.H1 ;  /* 0x00000005ff0e723e */ /* 0x000fe200030006ff */
[----:B------:R-:W-:-:S02]  /*11650*/  HADD2.F32 R5, -RZ, R6.H1_H1 ;  /* 0x30000006ff057230 */ /* 0x000fc40000004100 */
[C---:B------:R-:W-:Y:S01]  /*11660*/  FFMA.FTZ R48, R15.reuse, R41, -R48 ;  /* 0x000000290f307223 */ /* 0x040fe20000010830 */
[----:B------:R-:W-:Y:S02]  /*11670*/  HADD2.F32 R40, -RZ, R40.H0_H0 ;  /* 0x20000028ff287230 */ /* 0x000fe40000004100 */
[----:B------:R-:W-:Y:S01]  /*11680*/  FFMA.FTZ R49, R15, R46, R47 ;  /* 0x0000002e0f317223 */ /* 0x000fe2000001002f */
[----:B------:R-:W-:Y:S01]  /*11690*/  HADD2.F32 R6, -RZ, R6.H0_H0 ;  /* 0x20000006ff067230 */ /* 0x000fe20000004100 */
[----:B------:R-:W-:Y:S01]  /*116a0*/  F2FP.F16.E4M3.UNPACK_B R45, R45.H1 ;  /* 0x0000002dff2d723e */ /* 0x000fe200030006ff */
[C---:B------:R-:W-:Y:S01]  /*116b0*/  FMUL.FTZ R15, R5.reuse, R42 ;  /* 0x0000002a050f7220 */ /* 0x040fe20000410000 */
[----:B------:R-:W-:Y:S01]  /*116c0*/  F2FP.F16.E4M3.UNPACK_B R39, R39.H1 ;  /* 0x00000027ff27723e */ /* 0x000fe200030006ff */
[-C--:B------:R-:W-:Y:S01]  /*116d0*/  FMUL.FTZ R47, R5, R40.reuse ;  /* 0x00000028052f7220 */ /* 0x080fe20000410000 */
[----:B------:R-:W-:Y:S02]  /*116e0*/  HADD2.F32 R5, -RZ, R26.H1_H1 ;  /* 0x3000001aff057230 */ /* 0x000fe40000004100 */
[----:B------:R-:W-:Y:S01]  /*116f0*/  FFMA.FTZ R46, R6, R40, -R15 ;  /* 0x00000028062e7223 */ /* 0x000fe2000001080f */
[----:B------:R-:W-:-:S02]  /*11700*/  HADD2.F32 R41, -RZ, R45.H0_H0 ;  /* 0x2000002dff297230 */ /* 0x000fc40000004100 */
[----:B------:R-:W-:Y:S01]  /*11710*/  FFMA.FTZ R47, R6, R42, R47 ;  /* 0x0000002a062f7223 */ /* 0x000fe2000001002f */
[----:B------:R-:W-:Y:S01]  /*11720*/  HADD2.F32 R15, -RZ, R39.H0_H0 ;  /* 0x20000027ff0f7230 */ /* 0x000fe20000004100 */
[----:B------:R-:W-:Y:S01]  /*11730*/  F2FP.F16.E4M3.UNPACK_B R3, R4 ;  /* 0x00000004ff03723e */ /* 0x000fe200020006ff */
[----:B------:R-:W-:Y:S02]  /*11740*/  HADD2.F32 R26, -RZ, R26.H0_H0 ;  /* 0x2000001aff1a7230 */ /* 0x000fe40000004100 */
[C---:B------:R-:W-:Y:S01]  /*11750*/  FMUL.FTZ R51, R5.reuse, R41 ;  /* 0x0000002905337220 */ /* 0x040fe20000410000 */
[----:B------:R-:W-:Y:S02]  /*11760*/  HADD2.F32 R45, -RZ, R45.H1_H1 ;  /* 0x3000002dff2d7230 */ /* 0x000fe40000004100 */
[-C--:B------:R-:W-:Y:S01]  /*11770*/  FMUL.FTZ R5, R5, R15.reuse ;  /* 0x0000000f05057220 */ /* 0x080fe20000410000 */
[----:B------:R-:W-:Y:S02]  /*11780*/  HADD2.F32 R6, -RZ, R27.H1_H1 ;  /* 0x3000001bff067230 */ /* 0x000fe40000004100 */
[----:B------:R-:W-:Y:S01]  /*11790*/  FFMA.FTZ R51, R26, R15, -R51 ;  /* 0x0000000f1a337223 */ /* 0x000fe20000010833 */
[----:B------:R-:W-:-:S02]  /*117a0*/  HADD2.F32 R39, -RZ, R39.H1_H1 ;  /* 0x30000027ff277230 */ /* 0x000fc40000004100 */
[----:B------:R-:W-:Y:S01]  /*117b0*/  FFMA.FTZ R50, R26, R41, R5 ;  /* 0x000000291a327223 */ /* 0x000fe20000010005 */
[----:B------:R-:W-:Y:S02]  /*117c0*/  HADD2.F32 R27, -RZ, R27.H0_H0 ;  /* 0x2000001bff1b7230 */ /* 0x000fe40000004100 */
[C---:B------:R-:W-:Y:S01]  /*117d0*/  FMUL.FTZ R40, R6.reuse, R45 ;  /* 0x0000002d06287220 */ /* 0x040fe20000410000 */
[----:B------:R-:W-:Y:S01]  /*117e0*/  F2FP.F16.E4M3.UNPACK_B R5, R43 ;  /* 0x0000002bff05723e */ /* 0x000fe200020006ff */
[-C--:B------:R-:W-:Y:S01]  /*117f0*/  FMUL.FTZ R26, R6, R39.reuse ;  /* 0x00000027061a7220 */ /* 0x080fe20000410000 */
[----:B------:R-:W-:Y:S01]  /*11800*/  F2FP.F16.E4M3.UNPACK_B R4, R4.H1 ;  /* 0x00000004ff04723e */ /* 0x000fe200030006ff */
[C---:B------:R-:W-:Y:S01]  /*11810*/  FFMA.FTZ R52, R27.reuse, R39, -R40 ;  /* 0x000000271b347223 */ /* 0x040fe20000010828 */
[-C--:B------:R-:W-:Y:S01]  /*11820*/  F2FP.F16.E4M3.UNPACK_B R15, R38.reuse ;  /* 0x00000026ff0f723e */ /* 0x080fe200020006ff */
[----:B------:R-:W-:Y:S01]  /*11830*/  FFMA.FTZ R45, R27, R45, R26 ;  /* 0x0000002d1b2d7223 */ /* 0x000fe2000001001a */
[--C-:B------:R-:W-:Y:S01]  /*11840*/  HADD2.F32 R39, -RZ, R5.reuse.H1_H1 ;  /* 0x30000005ff277230 */ /* 0x100fe20000004100 */
[----:B------:R-:W-:Y:S01]  /*11850*/  F2FP.F16.E4M3.UNPACK_B R38, R38.H1 ;  /* 0x00000026ff26723e */ /* 0x000fe200030006ff */
[----:B------:R-:W-:Y:S01]  /*11860*/  HADD2.F32 R27, -RZ, R5.H0_H0 ;  /* 0x20000005ff1b7230 */ /* 0x000fe20000004100 */
[----:B------:R-:W-:Y:S01]  /*11870*/  F2FP.F16.E4M3.UNPACK_B R43, R43.H1 ;  /* 0x0000002bff2b723e */ /* 0x000fe200030006ff */
[----:B------:R-:W-:-:S02]  /*11880*/  HADD2.F32 R6, -RZ, R4.H1_H1 ;  /* 0x30000004ff067230 */ /* 0x000fc40000004100 */
[----:B------:R-:W-:Y:S02]  /*11890*/  HADD2.F32 R26, -RZ, R15.H1_H1 ;  /* 0x3000000fff1a7230 */ /* 0x000fe40000004100 */
[----:B------:R-:W-:Y:S02]  /*118a0*/  HADD2.F32 R5, -RZ, R4.H0_H0 ;  /* 0x20000004ff057230 */ /* 0x000fe40000004100 */
[C---:B------:R-:W-:Y:S01]  /*118b0*/  FMUL.FTZ R40, R6.reuse, R39 ;  /* 0x0000002706287220 */ /* 0x040fe20000410000 */
[----:B------:R-:W-:Y:S02]  /*118c0*/  HADD2.F32 R4, -RZ, R3.H1_H1 ;  /* 0x30000003ff047230 */ /* 0x000fe40000004100 */
[-C--:B------:R-:W-:Y:S01]  /*118d0*/  FMUL.FTZ R42, R6, R26.reuse ;  /* 0x0000001a062a7220 */ /* 0x080fe20000410000 */
[----:B------:R-:W-:Y:S02]  /*118e0*/  HADD2.F32 R15, -RZ, R15.H0_H0 ;  /* 0x2000000fff0f7230 */ /* 0x000fe40000004100 */
[----:B------:R-:W-:Y:S01]  /*118f0*/  FFMA.FTZ R40, R5, R26, -R40 ;  /* 0x0000001a05287223 */ /* 0x000fe20000010828 */
[----:B------:R-:W-:-:S02]  /*11900*/  HADD2.F32 R3, -RZ, R3.H0_H0 ;  /* 0x20000003ff037230 */ /* 0x000fc40000004100 */
[C---:B------:R-:W-:Y:S01]  /*11910*/  FMUL.FTZ R6, R4.reuse, R27 ;  /* 0x0000001b04067220 */ /* 0x040fe20000410000 */
[----:B------:R-:W-:Y:S01]  /*11920*/  FFMA.FTZ R39, R5, R39, R42 ;  /* 0x0000002705277223 */ /* 0x000fe2000001002a */
[-C--:B------:R-:W-:Y:S01]  /*11930*/  FMUL.FTZ R4, R4, R15.reuse ;  /* 0x0000000f04047220 */ /* 0x080fe20000410000 */
[----:B------:R-:W-:Y:S02]  /*11940*/  HADD2.F32 R5, -RZ, R38.H1_H1 ;  /* 0x30000026ff057230 */ /* 0x000fe40000004100 */
[C---:B------:R-:W-:Y:S01]  /*11950*/  FFMA.FTZ R26, R3.reuse, R15, -R6 ;  /* 0x0000000f031a7223 */ /* 0x040fe20000010806 */
[--C-:B------:R-:W-:Y:S02]  /*11960*/  HADD2.F32 R15, -RZ, R43.reuse.H1_H1 ;  /* 0x3000002bff0f7230 */ /* 0x100fe40000004100 */
[----:B------:R-:W-:Y:S01]  /*11970*/  FFMA.FTZ R27, R3, R27, R4 ;  /* 0x0000001b031b7223 */ /* 0x000fe20000010004 */
[----:B------:R-:W-:Y:S02]  /*11980*/  HADD2.F32 R4, -RZ, R14.H1_H1 ;  /* 0x3000000eff047230 */ /* 0x000fe40000004100 */
[----:B------:R-:W-:-:S02]  /*11990*/  HADD2.F32 R6, -RZ, R43.H0_H0 ;  /* 0x2000002bff067230 */ /* 0x000fc40000004100 */
[--C-:B------:R-:W-:Y:S02]  /*119a0*/  HADD2.F32 R3, -RZ, R7.reuse.H1_H1 ;  /* 0x30000007ff037230 */ /* 0x100fe40000004100 */
[C---:B------:R-:W-:Y:S01]  /*119b0*/  FMUL.FTZ R41, R4.reuse, R15 ;  /* 0x0000000f04297220 */ /* 0x040fe20000410000 */
[----:B------:R-:W-:Y:S02]  /*119c0*/  HADD2.F32 R38, -RZ, R38.H0_H0 ;  /* 0x20000026ff267230 */ /* 0x000fe40000004100 */
[-C--:B------:R-:W-:Y:S01]  /*119d0*/  FMUL.FTZ R42, R4, R5.reuse ;  /* 0x00000005042a7220 */ /* 0x080fe20000410000 */
[----:B------:R-:W-:Y:S02]  /*119e0*/  HADD2.F32 R14, -RZ, R14.H0_H0 ;  /* 0x2000000eff0e7230 */ /* 0x000fe40000004100 */
[C---:B------:R-:W-:Y:S01]  /*119f0*/  FMUL.FTZ R4, R3.reuse, R6 ;  /* 0x0000000603047220 */ /* 0x040fe20000410000 */
[----:B------:R-:W-:Y:S02]  /*11a00*/  HADD2.F32 R7, -RZ, R7.H0_H0 ;  /* 0x20000007ff077230 */ /* 0x000fe40000004100 */
[-C--:B------:R-:W-:Y:S01]  /*11a10*/  FMUL.FTZ R3, R3, R38.reuse ;  /* 0x0000002603037220 */ /* 0x080fe20000410000 */
[C---:B------:R-:W-:Y:S01]  /*11a20*/  FFMA.FTZ R41, R14.reuse, R5, -R41 ;  /* 0x000000050e297223 */ /* 0x040fe20000010829 */
[----:B------:R-:W-:Y:S01]  /*11a30*/  FFMA.FTZ R42, R14, R15, R42 ;  /* 0x0000000f0e2a7223 */ /* 0x000fe2000001002a */
[C---:B------:R-:W-:Y:S01]  /*11a40*/  FFMA.FTZ R5, R7.reuse, R38, -R4 ;  /* 0x0000002607057223 */ /* 0x040fe20000010804 */
[----:B------:R-:W-:Y:S01]  /*11a50*/  FFMA.FTZ R14, R7, R6, R3 ;  /* 0x00000006070e7223 */ /* 0x000fe20000010003 */
[----:B------:R-:W-:-:S02]  /*11a60*/  F2FP.SATFINITE.E4M3.F32.PACK_AB_MERGE_C R6, R49, R48, RZ ;  /* 0x000000303106723e */ /* 0x000fc400048070ff */
[----:B------:R-:W-:Y:S02]  /*11a70*/  F2FP.SATFINITE.E4M3.F32.PACK_AB_MERGE_C R7, R45, R52, RZ ;  /* 0x000000342d07723e */ /* 0x000fe400048070ff */
[----:B------:R-:W-:Y:S02]  /*11a80*/  F2FP.SATFINITE.E4M3.F32.PACK_AB_MERGE_C R4, R39, R40, RZ ;  /* 0x000000282704723e */ /* 0x000fe400048070ff */
[----:B------:R-:W-:Y:S02]  /*11a90*/  F2FP.SATFINITE.E4M3.F32.PACK_AB_MERGE_C R41, R42, R41, RZ ;  /* 0x000000292a29723e */ /* 0x000fe400048070ff */
[----:B------:R-:W-:Y:S02]  /*11aa0*/  F2FP.SATFINITE.E4M3.F32.PACK_AB_MERGE_C R6, R47, R46, R6 ;  /* 0x0000002e2f06723e */ /* 0x000fe40004807006 */
[----:B------:R-:W-:Y:S02]  /*11ab0*/  F2FP.SATFINITE.E4M3.F32.PACK_AB_MERGE_C R7, R50, R51, R7 ;  /* 0x000000333207723e */ /* 0x000fe40004807007 */
[----:B------:R-:W-:-:S02]  /*11ac0*/  F2FP.SATFINITE.E4M3.F32.PACK_AB_MERGE_C R4, R27, R26, R4 ;  /* 0x0000001a1b04723e */ /* 0x000fc40004807004 */
[----:B------:R-:W-:-:S05]  /*11ad0*/  F2FP.SATFINITE.E4M3.F32.PACK_AB_MERGE_C R5, R14, R5, R41 ;  /* 0x000000050e05723e */ /* 0x000fca0004807029 */
[----:B------:R2:W-:Y:S02]  /*11ae0*/  STS.128 [R0+0x14400], R4 ;  /* 0x0144000400007388 */ /* 0x0005e40000000c00 */
.L_x_456:
[----:B------:R-:W-:Y:S05]  /*11af0*/  BSYNC B1 ;  /* 0x0000000000017941 */ /* 0x000fea0003800000 */
.L_x_455:
[----:B------:R-:W-:Y:S04]  /*11b00*/  BSSY B1, `(.L_x_457) ;  /* 0x000007c000017945 */ /* 0x000fe80003800000 */
[----:B------:R-:W-:Y:S05]  /*11b10*/  @P1 BRA `(.L_x_458) ;  /* 0x0000000400e81947 */ /* 0x000fea0003800000 */
[----:B0-2---:R-:W0:Y:S01]  /*11b20*/  LDS.128 R4, [R234] ;  /* 0x00000000ea047984 */ /* 0x005e220000000c00 */
[----:B-----5:R-:W-:Y:S02]  /*11b30*/  SHF.R.U32.HI R15, RZ, 0x8, R35 ;  /* 0x00000008ff0f7819 */ /* 0x020fe40000011623 */
[----:B------:R-:W-:Y:S02]  /*11b40*/  SHF.R.U32.HI R40, RZ, 0x8, R37 ;  /* 0x00000008ff287819 */ /* 0x000fe40000011625 */
[----:B-1----:R-:W-:Y:S02]  /*11b50*/  SHF.R.U32.HI R27, RZ, 0x8, R36 ;  /* 0x00000008ff1b7819 */ /* 0x002fe40000011624 */
[----:B------:R-:W-:Y:S02]  /*11b60*/  LOP3.LUT R26, R35, 0xff, RZ, 0xc0, !PT ;  /* 0x000000ff231a7812 */ /* 0x000fe400078ec0ff */
[----:B------:R-:W-:Y:S02]  /*11b70*/  LOP3.LUT R41, R37, 0xff, RZ, 0xc0, !PT ;  /* 0x000000ff25297812 */ /* 0x000fe400078ec0ff */
[----:B------:R-:W-:-:S02]  /*11b80*/  LOP3.LUT R15, R15, 0xff, RZ, 0xc0, !PT ;  /* 0x000000ff0f0f7812 */ /* 0x000fc400078ec0ff */
[----:B------:R-:W-:Y:S02]  /*11b90*/  LOP3.LUT R40, R40, 0xff, RZ, 0xc0, !PT ;  /* 0x000000ff28287812 */ /* 0x000fe400078ec0ff */
[----:B------:R-:W-:Y:S02]  /*11ba0*/  SHF.R.U32.HI R3, RZ, 0x8, R34 ;  /* 0x00000008ff037819 */ /* 0x000fe40000011622 */
[----:B------:R-:W-:Y:S02]  /*11bb0*/  LOP3.LUT R38, R27, 0xff, RZ, 0xc0, !PT ;  /* 0x000000ff1b267812 */ /* 0x000fe400078ec0ff */
[----:B------:R-:W-:Y:S02]  /*11bc0*/  PRMT R27, R15, 0x7604, R26 ;  /* 0x000076040f1b7816 */ /* 0x000fe4000000001a */
[----:B------:R-:W-:Y:S02]  /*11bd0*/  PRMT R41, R40, 0x7604, R41 ;  /* 0x0000760428297816 */ /* 0x000fe40000000029 */
[----:B------:R-:W-:-:S02]  /*11be0*/  SHF.R.U32.HI R26, RZ, 0x10, R35 ;  /* 0x00000010ff1a7819 */ /* 0x000fc40000011623 */
[----:B------:R-:W-:Y:S02]  /*11bf0*/  SHF.R.U32.HI R40, RZ, 0x10, R37 ;  /* 0x00000010ff287819 */ /* 0x000fe40000011625 */
[----:B------:R-:W-:Y:S02]  /*11c00*/  LOP3.LUT R14, R34, 0xff, RZ, 0xc0, !PT ;  /* 0x000000ff220e7812 */ /* 0x000fe400078ec0ff */
[----:B------:R-:W-:Y:S02]  /*11c10*/  LOP3.LUT R39, R36, 0xff, RZ, 0xc0, !PT ;  /* 0x000000ff24277812 */ /* 0x000fe400078ec0ff */
[----:B------:R-:W-:Y:S02]  /*11c20*/  LOP3.LUT R3, R3, 0xff, RZ, 0xc0, !PT ;  /* 0x000000ff03037812 */ /* 0x000fe400078ec0ff */
[----:B------:R-:W-:Y:S02]  /*11c30*/  SHF.R.U32.HI R15, RZ, 0x10, R36 ;  /* 0x00000010ff0f7819 */ /* 0x000fe40000011624 */
[----:B------:R-:W-:-:S02]  /*11c40*/  LOP3.LUT R26, R26, 0xff, RZ, 0xc0, !PT ;  /* 0x000000ff1a1a7812 */ /* 0x000fc400078ec0ff */
[----:B------:R-:W-:Y:S02]  /*11c50*/  LOP3.LUT R40, R40, 0xff, RZ, 0xc0, !PT ;  /* 0x000000ff28287812 */ /* 0x000fe400078ec0ff */
[----:B------:R-:W-:Y:S02]  /*11c60*/  PRMT R14, R3, 0x7604, R14 ;  /* 0x00007604030e7816 */ /* 0x000fe4000000000e */
[----:B------:R-:W-:Y:S02]  /*11c70*/  PRMT R39, R38, 0x7604, R39 ;  /* 0x0000760426277816 */ /* 0x000fe40000000027 */
[----:B------:R-:W-:Y:S02]  /*11c80*/  SHF.R.U32.HI R3, RZ, 0x10, R34 ;  /* 0x00000010ff037819 */ /* 0x000fe40000011622 */
[----:B------:R-:W-:Y:S02]  /*11c90*/  LOP3.LUT R38, R15, 0xff, RZ, 0xc0, !PT ;  /* 0x000000ff0f267812 */ /* 0x000fe400078ec0ff */
[----:B------:R-:W-:-:S02]  /*11ca0*/  PRMT R27, R26, 0x7054, R27 ;  /* 0x000070541a1b7816 */ /* 0x000fc4000000001b */
[----:B------:R-:W-:Y:S02]  /*11cb0*/  PRMT R41, R40, 0x7054, R41 ;  /* 0x0000705428297816 */ /* 0x000fe40000000029 */
[----:B------:R-:W-:Y:S02]  /*11cc0*/  LOP3.LUT R3, R3, 0xff, RZ, 0xc0, !PT ;  /* 0x000000ff03037812 */ /* 0x000fe400078ec0ff */
[----:B------:R-:W-:Y:S02]  /*11cd0*/  PRMT R39, R38, 0x7054, R39 ;  /* 0x0000705426277816 */ /* 0x000fe40000000027 */
[----:B------:R-:W-:Y:S02]  /*11ce0*/  LOP3.LUT R41, R41, 0xff000000, R37, 0xf8, !PT ;  /* 0xff00000029297812 */ /* 0x000fe400078ef825 */
[----:B------:R-:W-:Y:S02]  /*11cf0*/  LOP3.LUT R35, R27, 0xff000000, R35, 0xf8, !PT ;  /* 0xff0000001b237812 */ /* 0x000fe400078ef823 */
[----:B------:R-:W-:-:S02]  /*11d00*/  PRMT R15, R3, 0x7054, R14 ;  /* 0x00007054030f7816 */ /* 0x000fc4000000000e */
        /* <DEDUP_REMOVED lines=90> */
[----:B------:R3:W-:Y:S02]  /*122b0*/  STS.128 [R234], R4 ;  /* 0x00000004ea007388 */ /* 0x0007e40000000c00 */
.L_x_458:
[----:B------:R-:W-:Y:S05]  /*122c0*/  BSYNC B1 ;  /* 0x0000000000017941 */ /* 0x000fea0003800000 */
.L_x_457:
[----:B------:R-:W-:Y:S04]  /*122d0*/  BSSY B1, `(.L_x_459) ;  /* 0x0000078000017945 */ /* 0x000fe80003800000 */
[----:B------:R-:W-:Y:S05]  /*122e0*/  @P2 BRA `(.L_x_460) ;  /* 0x0000000400d82947 */ /* 0x000fea0003800000 */
[----:B0-23--:R-:W0:Y:S01]  /*122f0*/  LDS.128 R4, [R0+0x16400] ;  /* 0x0164000000047984 */ /* 0x00de220000000c00 */
[----:B-----5:R-:W-:Y:S02]  /*12300*/  SHF.R.U32.HI R14, RZ, 0x8, R30 ;  /* 0x00000008ff0e7819 */ /* 0x020fe4000001161e */
[----:B------:R-:W-:Y:S02]  /*12310*/  SHF.R.U32.HI R26, RZ, 0x8, R31 ;  /* 0x00000008ff1a7819 */ /* 0x000fe4000001161f */
[----:B------:R-:W-:Y:S02]  /*12320*/  LOP3.LUT R3, R30, 0xff, RZ, 0xc0, !PT ;  /* 0x000000ff1e037812 */ /* 0x000fe400078ec0ff */
[----:B------:R-:W-:Y:S02]  /*12330*/  LOP3.LUT R14, R14, 0xff, RZ, 0xc0, !PT ;  /* 0x000000ff0e0e7812 */ /* 0x000fe400078ec0ff */
[----:B------:R-:W-:Y:S02]  /*12340*/  SHF.R.U32.HI R35, RZ, 0x8, R33 ;  /* 0x00000008ff237819 */ /* 0x000fe40000011621 */
[----:B------:R-:W-:-:S02]  /*12350*/  LOP3.LUT R15, R31, 0xff, RZ, 0xc0, !PT ;  /* 0x000000ff1f0f7812 */ /* 0x000fc400078ec0ff */
[----:B------:R-:W-:Y:S02]  /*12360*/  LOP3.LUT R26, R26, 0xff, RZ, 0xc0, !PT ;  /* 0x000000ff1a1a7812 */ /* 0x000fe400078ec0ff */
[----:B------:R-:W-:Y:S02]  /*12370*/  PRMT R3, R14, 0x7604, R3 ;  /* 0x000076040e037816 */ /* 0x000fe40000000003 */
[----:B------:R-:W-:Y:S02]  /*12380*/  SHF.R.U32.HI R37, RZ, 0x10, R33 ;  /* 0x00000010ff257819 */ /* 0x000fe40000011621 */
[----:B------:R-:W-:Y:S02]  /*12390*/  SHF.R.U32.HI R14, RZ, 0x8, R32 ;  /* 0x00000008ff0e7819 */ /* 0x000fe40000011620 */
[----:B------:R-:W-:Y:S01]  /*123a0*/  SHF.R.U32.HI R36, RZ, 0x10, R31 ;  /* 0x00000010ff247819 */ /* 0x000fe2000001161f */
[----:B------:R-:W-:Y:S01]  /*123b0*/  IMAD.U32 R37, R37, 0x10000, RZ ;  /* 0x0001000025257824 */ /* 0x000fe200078e00ff */
[----:B------:R-:W-:-:S02]  /*123c0*/  LOP3.LUT R34, R33, 0xff, RZ, 0xc0, !PT ;  /* 0x000000ff21227812 */ /* 0x000fc400078ec0ff */
[----:B------:R-:W-:Y:S02]  /*123d0*/  LOP3.LUT R35, R35, 0xff, RZ, 0xc0, !PT ;  /* 0x000000ff23237812 */ /* 0x000fe400078ec0ff */
[----:B------:R-:W-:Y:S02]  /*123e0*/  PRMT R15, R26, 0x7604, R15 ;  /* 0x000076041a0f7816 */ /* 0x000fe4000000000f */
[----:B------:R-:W-:Y:S02]  /*123f0*/  LOP3.LUT R26, R32, 0xff, RZ, 0xc0, !PT ;  /* 0x000000ff201a7812 */ /* 0x000fe400078ec0ff */
[----:B-1----:R-:W-:Y:S02]  /*12400*/  LOP3.LUT R27, R14, 0xff, RZ, 0xc0, !PT ;  /* 0x000000ff0e1b7812 */ /* 0x002fe400078ec0ff */
[----:B------:R-:W-:Y:S02]  /*12410*/  SHF.L.U32 R14, R36, 0x10, RZ ;  /* 0x00000010240e7819 */ /* 0x000fe400000006ff */
[----:B------:R-:W-:-:S02]  /*12420*/  PRMT R34, R35, 0x7604, R34 ;  /* 0x0000760423227816 */ /* 0x000fc40000000022 */
[----:B------:R-:W-:Y:S02]  /*12430*/  PRMT R35, R27, 0x7604, R26 ;  /* 0x000076041b237816 */ /* 0x000fe4000000001a */
[----:B------:R-:W-:Y:S02]  /*12440*/  LOP3.LUT R27, R15, 0xff0000, R14, 0xf8, !PT ;  /* 0x00ff00000f1b7812 */ /* 0x000fe400078ef80e */
[----:B------:R-:W-:Y:S02]  /*12450*/  LOP3.LUT R37, R34, 0xff0000, R37, 0xf8, !PT ;  /* 0x00ff000022257812 */ /* 0x000fe400078ef825 */
[----:B------:R-:W-:Y:S02]  /*12460*/  LOP3.LUT R35, R35, 0xff0000, R32, 0xf8, !PT ;  /* 0x00ff000023237812 */ /* 0x000fe400078ef820 */
[----:B------:R-:W-:Y:S02]  /*12470*/  LOP3.LUT R37, R37, 0xff000000, R33, 0xf8, !PT ;  /* 0xff00000025257812 */ /* 0x000fe400078ef821 */
[----:B------:R-:W-:-:S02]  /*12480*/  LOP3.LUT R31, R27, 0xff000000, R31, 0xf8, !PT ;  /* 0xff0000001b1f7812 */ /* 0x000fc400078ef81f */
[----:B------:R-:W-:Y:S02]  /*12490*/  LOP3.LUT R15, R3, 0xff0000, R30, 0xf8, !PT ;  /* 0x00ff0000030f7812 */ /* 0x000fe400078ef81e */
        /* <DEDUP_REMOVED lines=91> */
.L_x_460:
[----:B------:R-:W-:Y:S05]  /*12a50*/  BSYNC B1 ;  /* 0x0000000000017941 */ /* 0x000fea0003800000 */
.L_x_459:
[----:B------:R-:W-:Y:S04]  /*12a60*/  BSSY B1, `(.L_x_461) ;  /* 0x000007c000017945 */ /* 0x000fe80003800000 */
[----:B------:R-:W-:Y:S05]  /*12a70*/  @P3 BRA `(.L_x_462) ;  /* 0x0000000400e83947 */ /* 0x000fea0003800000 */
[----:B0-234-:R-:W0:Y:S01]  /*12a80*/  LDS.128 R4, [R234+0x2000] ;  /* 0x00200000ea047984 */ /* 0x01de220000000c00 */
[----:B-----5:R-:W-:Y:S02]  /*12a90*/  SHF.R.U32.HI R15, RZ, 0x8, R29 ;  /* 0x00000008ff0f7819 */ /* 0x020fe4000001161d */
[----:B------:R-:W-:Y:S02]  /*12aa0*/  SHF.R.U32.HI R32, RZ, 0x8, R25 ;  /* 0x00000008ff207819 */ /* 0x000fe40000011619 */
[----:B------:R-:W-:Y:S02]  /*12ab0*/  SHF.R.U32.HI R3, RZ, 0x8, R28 ;  /* 0x00000008ff037819 */ /* 0x000fe4000001161c */
[----:B-1----:R-:W-:Y:S02]  /*12ac0*/  SHF.R.U32.HI R27, RZ, 0x8, R24 ;  /* 0x00000008ff1b7819 */ /* 0x002fe40000011618 */
[----:B------:R-:W-:Y:S02]  /*12ad0*/  LOP3.LUT R26, R29, 0xff, RZ, 0xc0, !PT ;  /* 0x000000ff1d1a7812 */ /* 0x000fe400078ec0ff */
[----:B------:R-:W-:-:S02]  /*12ae0*/  LOP3.LUT R33, R25, 0xff, RZ, 0xc0, !PT ;  /* 0x000000ff19217812 */ /* 0x000fc400078ec0ff */
[----:B------:R-:W-:Y:S02]  /*12af0*/  LOP3.LUT R15, R15, 0xff, RZ, 0xc0, !PT ;  /* 0x000000ff0f0f7812 */ /* 0x000fe400078ec0ff */
[----:B------:R-:W-:Y:S02]  /*12b00*/  LOP3.LUT R32, R32, 0xff, RZ, 0xc0, !PT ;  /* 0x000000ff20207812 */ /* 0x000fe400078ec0ff */
[----:B------:R-:W-:Y:S02]  /*12b10*/  LOP3.LUT R14, R28, 0xff, RZ, 0xc0, !PT ;  /* 0x000000ff1c0e7812 */ /* 0x000fe400078ec0ff */
[----:B------:R-:W-:Y:S02]  /*12b20*/  LOP3.LUT R3, R3, 0xff, RZ, 0xc0, !PT ;  /* 0x000000ff03037812 */ /* 0x000fe400078ec0ff */
[----:B------:R-:W-:Y:S02]  /*12b30*/  LOP3.LUT R30, R27, 0xff, RZ, 0xc0, !PT ;  /* 0x000000ff1b1e7812 */ /* 0x000fe400078ec0ff */
[----:B------:R-:W-:-:S02]  /*12b40*/  PRMT R27, R15, 0x7604, R26 ;  /* 0x000076040f1b7816 */ /* 0x000fc4000000001a */
[----:B------:R-:W-:Y:S02]  /*12b50*/  PRMT R33, R32, 0x7604, R33 ;  /* 0x0000760420217816 */ /* 0x000fe40000000021 */
[----:B------:R-:W-:Y:S02]  /*12b60*/  SHF.R.U32.HI R26, RZ, 0x10, R29 ;  /* 0x00000010ff1a7819 */ /* 0x000fe4000001161d */
[----:B------:R-:W-:Y:S02]  /*12b70*/  SHF.R.U32.HI R32, RZ, 0x10, R25 ;  /* 0x00000010ff207819 */ /* 0x000fe40000011619 */
[----:B------:R-:W-:Y:S02]  /*12b80*/  PRMT R14, R3, 0x7604, R14 ;  /* 0x00007604030e7816 */ /* 0x000fe4000000000e */
[----:B------:R-:W-:Y:S02]  /*12b90*/  SHF.R.U32.HI R3, RZ, 0x10, R28 ;  /* 0x00000010ff037819 */ /* 0x000fe4000001161c */
[----:B------:R-:W-:-:S02]  /*12ba0*/  LOP3.LUT R26, R26, 0xff, RZ, 0xc0, !PT ;  /* 0x000000ff1a1a7812 */ /* 0x000fc400078ec0ff */
[----:B------:R-:W-:Y:S02]  /*12bb0*/  LOP3.LUT R32, R32, 0xff, RZ, 0xc0, !PT ;  /* 0x000000ff20207812 */ /* 0x000fe400078ec0ff */
[----:B------:R-:W-:Y:S02]  /*12bc0*/  LOP3.LUT R31, R24, 0xff, RZ, 0xc0, !PT ;  /* 0x000000ff181f7812 */ /* 0x000fe400078ec0ff */
[----:B------:R-:W-:Y:S02]  /*12bd0*/  SHF.R.U32.HI R15, RZ, 0x10, R24 ;  /* 0x00000010ff0f7819 */ /* 0x000fe40000011618 */
[----:B------:R-:W-:Y:S02]  /*12be0*/  LOP3.LUT R3, R3, 0xff, RZ, 0xc0, !PT ;  /* 0x000000ff03037812 */ /* 0x000fe400078ec0ff */
[----:B------:R-:W-:Y:S02]  /*12bf0*/  PRMT R27, R26, 0x7054, R27 ;  /* 0x000070541a1b7816 */ /* 0x000fe4000000001b */
        /* <DEDUP_REMOVED lines=98> */
.L_x_462:
[----:B------:R-:W-:Y:S05]  /*13220*/  BSYNC B1 ;  /* 0x0000000000017941 */ /* 0x000fea0003800000 */
.L_x_461:
[----:B------:R-:W-:Y:S04]  /*13230*/  BSSY B1, `(.L_x_463) ;  /* 0x0000078000017945 */ /* 0x000fe80003800000 */
[----:B------:R-:W-:Y:S05]  /*13240*/  @P4 BRA `(.L_x_464) ;  /* 0x0000000400d84947 */ /* 0x000fea0003800000 */
[----:B0-234-:R-:W0:Y:S01]  /*13250*/  LDS.128 R4, [R0+0x18400] ;  /* 0x0184000000047984 */ /* 0x01de220000000c00 */
[----:B-----5:R-:W-:Y:S02]  /*13260*/  SHF.R.U32.HI R14, RZ, 0x8, R20 ;  /* 0x00000008ff0e7819 */ /* 0x020fe40000011614 */
[----:B------:R-:W-:Y:S02]  /*13270*/  LOP3.LUT R3, R20, 0xff, RZ, 0xc0, !PT ;  /* 0x000000ff14037812 */ /* 0x000fe400078ec0ff */
[----:B------:R-:W-:Y:S02]  /*13280*/  LOP3.LUT R14, R14, 0xff, RZ, 0xc0, !PT ;  /* 0x000000ff0e0e7812 */ /* 0x000fe400078ec0ff */
[----:B------:R-:W-:Y:S02]  /*13290*/  SHF.R.U32.HI R24, RZ, 0x8, R21 ;  /* 0x00000008ff187819 */ /* 0x000fe40000011615 */
[----:B-1----:R-:W-:Y:S02]  /*132a0*/  SHF.R.U32.HI R27, RZ, 0x8, R13 ;  /* 0x00000008ff1b7819 */ /* 0x002fe4000001160d */
        /* <DEDUP_REMOVED lines=10> */
[----:B------:R-:W-:Y:S01]  /*13350*/  LOP3.LUT R25, R14, 0xff, RZ, 0xc0, !PT ;  /* 0x000000ff0e197812 */ /* 0x000fe200078ec0ff */
        /* <DEDUP_REMOVED lines=9> */
[----:B0-----:R-:W-:-:S02]  /*133f0*/  F2FP.F16.E4M3.UNPACK_B R3, R6.H1 ;  /* 0x00000006ff03723e */ /* 0x001fc400030006ff */
[--C-:B------:R-:W-:Y:S02]  /*13400*/  LOP3.LUT R27, R27, 0xff0000, R12.reuse, 0xf8, !PT ;  /* 0x00ff00001b1b7812 */ /* 0x100fe400078ef80c */
[----:B------:R-:W-:Y:S01]  /*13410*/  F2FP.F16.E4M3.UNPACK_B R26, R29 ;  /* 0x0000001dff1a723e */ /* 0x000fe200020006ff */
[--C-:B------:R-:W-:Y:S01]  /*13420*/  HADD2.F32 R13, -RZ, R3.reuse.H0_H0 ;  /* 0x20000003ff0d7230 */ /* 0x100fe20000004100 */
[----:B------:R-:W-:Y:S02]  /*13430*/  F2FP.F16.E4M3.UNPACK_B R21, R25 ;  /* 0x00000019ff15723e */ /* 0x000fe400020006ff */
[----:B------:R-:W-:Y:S01]  /*13440*/  LOP3.LUT R27, R27, 0xff000000, R12, 0xf8, !PT ;  /* 0xff0000001b1b7812 */ /* 0x000fe200078ef80c */
[----:B------:R-:W-:Y:S01]  /*13450*/  HADD2.F32 R12, -RZ, R3.H1_H1 ;  /* 0x30000003ff0c7230 */ /* 0x000fe20000004100 */
[----:B------:R-:W-:Y:S01]  /*13460*/  F2FP.F16.E4M3.UNPACK_B R6, R6 ;  /* 0x00000006ff06723e */ /* 0x000fe200020006ff */
[--C-:B------:R-:W-:Y:S01]  /*13470*/  HADD2.F32 R28, -RZ, R26.reuse.H1_H1 ;  /* 0x3000001aff1c7230 */ /* 0x100fe20000004100 */
[----:B------:R-:W-:Y:S01]  /*13480*/  LOP3.LUT R20, R15, 0xff000000, R20, 0xf8, !PT ;  /* 0xff0000000f147812 */ /* 0x000fe200078ef814 */
[--C-:B------:R-:W-:Y:S01]  /*13490*/  HADD2.F32 R24, -RZ, R21.reuse.H1_H1 ;  /* 0x30000015ff187230 */ /* 0x100fe20000004100 */
        /* <DEDUP_REMOVED lines=81> */
.L_x_464:
[----:B------:R-:W-:Y:S05]  /*139b0*/  BSYNC B1 ;  /* 0x0000000000017941 */ /* 0x000fea0003800000 */
.L_x_463:
[----:B------:R-:W-:Y:S05]  /*139c0*/  @P5 BRA `(.L_x_454) ;  /* 0x0000003c00285947 */ /* 0x000fea0003800000 */
[----:B0-234-:R-:W0:Y:S01]  /*139d0*/  LDS.128 R4, [R234+0x4000] ;  /* 0x00400000ea047984 */ /* 0x01de220000000c00 */
[----:B-----5:R-:W-:Y:S02]  /*139e0*/  SHF.R.U32.HI R12, RZ, 0x8, R11 ;  /* 0x00000008ff0c7819 */ /* 0x020fe4000001160b */
[----:B------:R-:W-:Y:S02]  /*139f0*/  SHF.R.U32.HI R20, RZ, 0x8, R9 ;  /* 0x00000008ff147819 */ /* 0x000fe40000011609 */
[----:B------:R-:W-:Y:S02]  /*13a00*/  LOP3.LUT R13, R11, 0xff, RZ, 0xc0, !PT ;  /* 0x000000ff0b0d7812 */ /* 0x000fe400078ec0ff */
[----:B------:R-:W-:Y:S02]  /*13a10*/  LOP3.LUT R21, R9, 0xff, RZ, 0xc0, !PT ;  /* 0x000000ff09157812 */ /* 0x000fe400078ec0ff */
[----:B------:R-:W-:Y:S02]  /*13a20*/  LOP3.LUT R12, R12, 0xff, RZ, 0xc0, !PT ;  /* 0x000000ff0c0c7812 */ /* 0x000fe400078ec0ff */
[----:B------:R-:W-:-:S02]  /*13a30*/  LOP3.LUT R20, R20, 0xff, RZ, 0xc0, !PT ;  /* 0x000000ff14147812 */ /* 0x000fc400078ec0ff */
[----:B------:R-:W-:Y:S02]  /*13a40*/  SHF.R.U32.HI R0, RZ, 0x8, R10 ;  /* 0x00000008ff007819 */ /* 0x000fe4000001160a */
[----:B------:R-:W-:Y:S02]  /*13a50*/  SHF.R.U32.HI R14, RZ, 0x8, R8 ;  /* 0x00000008ff0e7819 */ /* 0x000fe40000011608 */
[----:B------:R-:W-:Y:S02]  /*13a60*/  PRMT R13, R12, 0x7604, R13 ;  /* 0x000076040c0d7816 */ /* 0x000fe4000000000d */
[----:B------:R-:W-:Y:S02]  /*13a70*/  PRMT R21, R20, 0x7604, R21 ;  /* 0x0000760414157816 */ /* 0x000fe40000000015 */
[----:B------:R-:W-:Y:S02]  /*13a80*/  SHF.R.U32.HI R12, RZ, 0x10, R11 ;  /* 0x00000010ff0c7819 */ /* 0x000fe4000001160b */
[----:B------:R-:W-:-:S02]  /*13a90*/  SHF.R.U32.HI R20, RZ, 0x10, R9 ;  /* 0x00000010ff147819 */ /* 0x000fc40000011609 */
[----:B------:R-:W-:Y:S02]  /*13aa0*/  LOP3.LUT R3, R10, 0xff, RZ, 0xc0, !PT ;  /* 0x000000ff0a037812 */ /* 0x000fe400078ec0ff */
[----:B------:R-:W-:Y:S02]  /*13ab0*/  LOP3.LUT R15, R8, 0xff, RZ, 0xc0, !PT ;  /* 0x000000ff080f7812 */ /* 0x000fe400078ec0ff */
[----:B------:R-:W-:Y:S02]  /*13ac0*/  LOP3.LUT R0, R0, 0xff, RZ, 0xc0, !PT ;  /* 0x000000ff00007812 */ /* 0x000fe400078ec0ff */
[----:B------:R-:W-:Y:S02]  /*13ad0*/  LOP3.LUT R14, R14, 0xff, RZ, 0xc0, !PT ;  /* 0x000000ff0e0e7812 */ /* 0x000fe400078ec0ff */
[----:B------:R-:W-:Y:S02]  /*13ae0*/  LOP3.LUT R12, R12, 0xff, RZ, 0xc0, !PT ;  /* 0x000000ff0c0c7812 */ /* 0x000fe400078ec0ff */
[----:B------:R-:W-:-:S02]  /*13af0*/  LOP3.LUT R20, R20, 0xff, RZ, 0xc0, !PT ;  /* 0x000000ff14147812 */ /* 0x000fc400078ec0ff */
[----:B------:R-:W-:Y:S02]  /*13b00*/  PRMT R3, R0, 0x7604, R3 ;  /* 0x0000760400037816 */ /* 0x000fe40000000003 */
[----:B------:R-:W-:Y:S02]  /*13b10*/  PRMT R15, R14, 0x7604, R15 ;  /* 0x000076040e0f7816 */ /* 0x000fe4000000000f */
[----:B------:R-:W-:Y:S02]  /*13b20*/  SHF.R.U32.HI R0, RZ, 0x10, R10 ;  /* 0x00000010ff007819 */ /* 0x000fe4000001160a */
[----:B------:R-:W-:Y:S02]  /*13b30*/  SHF.R.U32.HI R14, RZ, 0x10, R8 ;  /* 0x00000010ff0e7819 */ /* 0x000fe40000011608 */
[----:B------:R-:W-:Y:S02]  /*13b40*/  PRMT R13, R12, 0x7054, R13 ;  /* 0x000070540c0d7816 */ /* 0x000fe4000000000d */
[----:B------:R-:W-:-:S02]  /*13b50*/  PRMT R21, R20, 0x7054, R21 ;  /* 0x0000705414157816 */ /* 0x000fc40000000015 */
[----:B------:R-:W-:Y:S02]  /*13b60*/  LOP3.LUT R0, R0, 0xff, RZ, 0xc0, !PT ;  /* 0x000000ff00007812 */ /* 0x000fe400078ec0ff */
[----:B------:R-:W-:Y:S02]  /*13b70*/  LOP3.LUT R14, R14, 0xff, RZ, 0xc0, !PT ;  /* 0x000000ff0e0e7812 */ /* 0x000fe400078ec0ff */
[----:B------:R-:W-:Y:S02]  /*13b80*/  LOP3.LUT R21, R21, 0xff000000, R9, 0xf8, !PT ;  /* 0xff00000015157812 */ /* 0x000fe400078ef809 */
[----:B------:R-:W-:Y:S02]  /*13b90*/  LOP3.LUT R13, R13, 0xff000000, R11, 0xf8, !PT ;  /* 0xff0000000d0d7812 */ /* 0x000fe400078ef80b */
[----:B------:R-:W-:Y:S02]  /*13ba0*/  PRMT R3, R0, 0x7054, R3 ;  /* 0x0000705400037816 */ /* 0x000fe40000000003 */
[----:B------:R-:W-:-:S02]  /*13bb0*/  PRMT R15, R14, 0x7054, R15 ;  /* 0x000070540e0f7816 */ /* 0x000fc4000000000f */
[-C--:B0-----:R-:W-:Y:S02]  /*13bc0*/  F2FP.F16.E4M3.UNPACK_B R0, R6.reuse.H1 ;  /* 0x00000006ff00723e */ /* 0x081fe400030006ff */
[----:B------:R-:W-:Y:S02]  /*13bd0*/  F2FP.F16.E4M3.UNPACK_B R24, R21 ;  /* 0x00000015ff18723e */ /* 0x000fe400020006ff */
[----:B------:R-:W-:Y:S01]  /*13be0*/  F2FP.F16.E4M3.UNPACK_B R14, R13 ;  /* 0x0000000dff0e723e */ /* 0x000fe200020006ff */
[----:B------:R-:W-:Y:S01]  /*13bf0*/  HADD2.F32 R9, -RZ, R0.H1_H1 ;  /* 0x30000000ff097230 */ /* 0x000fe20000004100 */
[----:B------:R-:W-:Y:S01]  /*13c00*/  LOP3.LUT R12, R3, 0xff000000, R10, 0xf8, !PT ;  /* 0xff000000030c7812 */ /* 0x000fe200078ef80a */
[----:B------:R-:W-:Y:S01]  /*13c10*/  HADD2.F32 R25, -RZ, R24.H1_H1 ;  /* 0x30000018ff197230 */ /* 0x000fe20000004100 */
[----:B------:R-:W-:Y:S01]  /*13c20*/  LOP3.LUT R20, R15, 0xff000000, R8, 0xf8, !PT ;  /* 0xff0000000f147812 */ /* 0x000fe200078ef808 */
[----:B------:R-:W-:Y:S01]  /*13c30*/  HADD2.F32 R15, -RZ, R14.H1_H1 ;  /* 0x3000000eff0f7230 */ /* 0x000fe20000004100 */
[----:B------:R-:W-:Y:S01]  /*13c40*/  F2FP.F16.E4M3.UNPACK_B R3, R6 ;  /* 0x00000006ff03723e */ /* 0x000fe200020006ff */
[----:B------:R-:W-:Y:S01]  /*13c50*/  HADD2.F32 R8, -RZ, R0.H0_H0 ;  /* 0x20000000ff087230 */ /* 0x000fe20000004100 */
[----:B------:R-:W-:Y:S01]  /*13c60*/  F2FP.F16.E4M3.UNPACK_B R10, R7 ;  /* 0x00000007ff0a723e */ /* 0x000fe200020006ff */
[C---:B-1----:R-:W-:Y:S01]  /*13c70*/  FMUL.FTZ R27, R9.reuse, R25 ;  /* 0x00000019091b7220 */ /* 0x042fe20000410000 */
[----:B------:R-:W-:Y:S01]  /*13c80*/  F2FP.F16.E4M3.UNPACK_B R11, R7.H1 ;  /* 0x00000007ff0b723e */ /* 0x000fe200030006ff */
[----:B------:R-:W-:Y:S01]  /*13c90*/  FMUL.FTZ R26, R9, R15 ;  /* 0x0000000f091a7220 */ /* 0x000fe20000410000 */
[-C--:B------:R-:W-:Y:S01]  /*13ca0*/  F2FP.F16.E4M3.UNPACK_B R6, R5.reuse ;  /* 0x00000005ff06723e */ /* 0x080fe200020006ff */
[----:B------:R-:W-:Y:S01]  /*13cb0*/  HADD2.F32 R24, -RZ, R24.H0_H0 ;  /* 0x20000018ff187230 */ /* 0x000fe20000004100 */
[----:B------:R-:W-:Y:S01]  /*13cc0*/  F2FP.F16.E4M3.UNPACK_B R7, R5.H1 ;  /* 0x00000005ff07723e */ /* 0x000fe200030006ff */
[----:B------:R-:W-:Y:S01]  /*13cd0*/  HADD2.F32 R5, -RZ, R3.H1_H1 ;  /* 0x30000003ff057230 */ /* 0x000fe20000004100 */
[----:B------:R-:W-:Y:S01]  /*13ce0*/  F2FP.F16.E4M3.UNPACK_B R21, R21.H1 ;  /* 0x00000015ff15723e */ /* 0x000fe200030006ff */
[----:B------:R-:W-:-:S02]  /*13cf0*/  HADD2.F32 R14, -RZ, R14.H0_H0 ;  /* 0x2000000eff0e7230 */ /* 0x000fc40000004100 */
[C---:B------:R-:W-:Y:S01]  /*13d00*/  FFMA.FTZ R27, R8.reuse, R15, -R27 ;  /* 0x0000000f081b7223 */ /* 0x040fe2000001081b */
[----:B------:R-:W-:Y:S01]  /*13d10*/  FFMA.FTZ R26, R8, R25, R26 ;  /* 0x00000019081a7223 */ /* 0x000fe2000001001a */
[----:B------:R-:W-:Y:S01]  /*13d20*/  HADD2.F32 R3, -RZ, R3.H0_H0 ;  /* 0x20000003ff037230 */ /* 0x000fe20000004100 */
[----:B------:R-:W-:Y:S01]  /*13d30*/  F2FP.F16.E4M3.UNPACK_B R13, R13.H1 ;  /* 0x0000000dff0d723e */ /* 0x000fe200030006ff */
[C---:B------:R-:W-:Y:S01]  /*13d40*/  FMUL.FTZ R8, R5.reuse, R24 ;  /* 0x0000001805087220 */ /* 0x040fe20000410000 */
[----:B------:R-:W-:Y:S01]  /*13d50*/  FMUL.FTZ R15, R5, R14 ;  /* 0x0000000e050f7220 */ /* 0x000fe20000410000 */
[--C-:B------:R-:W-:Y:S01]  /*13d60*/  HADD2.F32 R5, -RZ, R10.reuse.H1_H1 ;  /* 0x3000000aff057230 */ /* 0x100fe20000004100 */
[----:B------:R-:W-:Y:S01]  /*13d70*/  F2FP.F16.E4M3.UNPACK_B R0, R4 ;  /* 0x00000004ff00723e */ /* 0x000fe200020006ff */
[----:B------:R-:W-:Y:S02]  /*13d80*/  HADD2.F32 R9, -RZ, R21.H0_H0 ;  /* 0x20000015ff097230 */ /* 0x000fe40000004100 */
[C---:B------:R-:W-:Y:S01]  /*13d90*/  FFMA.FTZ R25, R3.reuse, R14, -R8 ;  /* 0x0000000e03197223 */ /* 0x040fe20000010808 */
[----:B------:R-:W-:Y:S01]  /*13da0*/  FFMA.FTZ R24, R3, R24, R15 ;  /* 0x0000001803187223 */ /* 0x000fe2000001000f */
[----:B------:R-:W-:Y:S01]  /*13db0*/  HADD2.F32 R8, -RZ, R13.H0_H0 ;  /* 0x2000000dff087230 */ /* 0x000fe20000004100 */
[----:B------:R-:W-:Y:S01]  /*13dc0*/  F2FP.F16.E4M3.UNPACK_B R4, R4.H1 ;  /* 0x00000004ff04723e */ /* 0x000fe200030006ff */
[----:B------:R-:W-:-:S02]  /*13dd0*/  HADD2.F32 R10, -RZ, R10.H0_H0 ;  /* 0x2000000aff0a7230 */ /* 0x000fc40000004100 */
[CC--:B------:R-:W-:Y:S01]  /*13de0*/  FMUL.FTZ R15, R5.reuse, R9.reuse ;  /* 0x00000009050f7220 */ /* 0x0c0fe20000410000 */
[----:B------:R-:W-:Y:S02]  /*13df0*/  HADD2.F32 R14, -RZ, R21.H1_H1 ;  /* 0x30000015ff0e7230 */ /* 0x000fe40000004100 */
[-C--:B------:R-:W-:Y:S01]  /*13e00*/  FMUL.FTZ R5, R5, R8.reuse ;  /* 0x0000000805057220 */ /* 0x080fe20000410000 */
[----:B------:R-:W-:Y:S02]  /*13e10*/  HADD2.F32 R3, -RZ, R11.H1_H1 ;  /* 0x3000000bff037230 */ /* 0x000fe40000004100 */
[C---:B------:R-:W-:Y:S01]  /*13e20*/  FFMA.FTZ R21, R10.reuse, R8, -R15 ;  /* 0x000000080a157223 */ /* 0x040fe2000001080f */
[----:B------:R-:W-:Y:S02]  /*13e30*/  HADD2.F32 R8, -RZ, R13.H1_H1 ;  /* 0x3000000dff087230 */ /* 0x000fe40000004100 */
[----:B------:R-:W-:Y:S01]  /*13e40*/  FFMA.FTZ R28, R10, R9, R5 ;  /* 0x000000090a1c7223 */ /* 0x000fe20000010005 */
[----:B------:R-:W-:-:S02]  /*13e50*/  HADD2.F32 R11, -RZ, R11.H0_H0 ;  /* 0x2000000bff0b7230 */ /* 0x000fc40000004100 */
[C---:B------:R-:W-:Y:S01]  /*13e60*/  FMUL.FTZ R30, R3.reuse, R14 ;  /* 0x0000000e031e7220 */ /* 0x040fe20000410000 */
[----:B------:R-:W-:Y:S01]  /*13e70*/  F2FP.F16.E4M3.UNPACK_B R9, R20 ;  /* 0x00000014ff09723e */ /* 0x000fe200020006ff */
[-C--:B------:R-:W-:Y:S01]  /*13e80*/  FMUL.FTZ R10, R3, R8.reuse ;  /* 0x00000008030a7220 */ /* 0x080fe20000410000 */
[----:B------:R-:W-:Y:S02]  /*13e90*/  HADD2.F32 R5, -RZ, R4.H1_H1 ;  /* 0x30000004ff057230 */ /* 0x000fe40000004100 */
[C---:B------:R-:W-:Y:S01]  /*13ea0*/  FFMA.FTZ R30, R11.reuse, R8, -R30 ;  /* 0x000000080b1e7223 */ /* 0x040fe2000001081e */
[----:B------:R-:W-:Y:S01]  /*13eb0*/  F2FP.F16.E4M3.UNPACK_B R8, R12 ;  /* 0x0000000cff08723e */ /* 0x000fe200020006ff */
[----:B------:R-:W-:Y:S01]  /*13ec0*/  FFMA.FTZ R29, R11, R14, R10 ;  /* 0x0000000e0b1d7223 */ /* 0x000fe2000001000a */
[--C-:B------:R-:W-:Y:S01]  /*13ed0*/  HADD2.F32 R13, -RZ, R9.reuse.H1_H1 ;  /* 0x30000009ff0d7230 */ /* 0x100fe20000004100 */
[----:B------:R-:W-:Y:S01]  /*13ee0*/  F2FP.F16.E4M3.UNPACK_B R12, R12.H1 ;  /* 0x0000000cff0c723e */ /* 0x000fe200030006ff */
[----:B------:R-:W-:Y:S01]  /*13ef0*/  HADD2.F32 R10, -RZ, R9.H0_H0 ;  /* 0x20000009ff0a7230 */ /* 0x000fe20000004100 */
[----:B------:R-:W-:Y:S01]  /*13f00*/  F2FP.F16.E4M3.UNPACK_B R20, R20.H1 ;  /* 0x00000014ff14723e */ /* 0x000fe200030006ff */
[----:B------:R-:W-:-:S02]  /*13f10*/  HADD2.F32 R9, -RZ, R8.H1_H1 ;  /* 0x30000008ff097230 */ /* 0x000fc40000004100 */
[C---:B------:R-:W-:Y:S01]  /*13f20*/  FMUL.FTZ R11, R5.reuse, R13 ;  /* 0x0000000d050b7220 */ /* 0x040fe20000410000 */
[----:B------:R-:W-:Y:S02]  /*13f30*/  HADD2.F32 R3, -RZ, R0.H1_H1 ;  /* 0x30000000ff037230 */ /* 0x000fe40000004100 */
        /* <DEDUP_REMOVED lines=10> */
[----:B------:R-:W-:-:S02]  /*13fe0*/  HADD2.F32 R4, -RZ, R12.H1_H1 ;  /* 0x3000000cff047230 */ /* 0x000fc40000004100 */
[--C-:B------:R-:W-:Y:S02]  /*13ff0*/  HADD2.F32 R3, -RZ, R7.reuse.H1_H1 ;  /* 0x30000007ff037230 */ /* 0x100fe40000004100 */
[--C-:B------:R-:W-:Y:S02]  /*14000*/  HADD2.F32 R8, -RZ, R20.reuse.H1_H1 ;  /* 0x30000014ff087230 */ /* 0x100fe40000004100 */
[----:B------:R-:W-:Y:S02]  /*14010*/  HADD2.F32 R9, -RZ, R20.H0_H0 ;  /* 0x20000014ff097230 */ /* 0x000fe40000004100 */
[C---:B------:R-:W-:Y:S01]  /*14020*/  FMUL.FTZ R13, R3.reuse, R4 ;  /* 0x00000004030d7220 */ /* 0x040fe20000410000 */
[----:B------:R-:W-:Y:S02]  /*14030*/  HADD2.F32 R0, -RZ, R6.H1_H1 ;  /* 0x30000006ff007230 */ /* 0x000fe40000004100 */
[----:B------:R-:W-:Y:S02]  /*14040*/  HADD2.F32 R5, -RZ, R12.H0_H0 ;  /* 0x2000000cff057230 */ /* 0x000fe40000004100 */
[----:B------:R-:W-:Y:S01]  /*14050*/  FMUL.FTZ R12, R3, R8 ;  /* 0x00000008030c7220 */ /* 0x000fe20000410000 */
[----:B------:R-:W-:-:S02]  /*14060*/  HADD2.F32 R7, -RZ, R7.H0_H0 ;  /* 0x20000007ff077230 */ /* 0x000fc40000004100 */
[C---:B------:R-:W-:Y:S01]  /*14070*/  FMUL.FTZ R3, R0.reuse, R9 ;  /* 0x0000000900037220 */ /* 0x040fe20000410000 */
[----:B------:R-:W-:Y:S02]  /*14080*/  HADD2.F32 R6, -RZ, R6.H0_H0 ;  /* 0x20000006ff067230 */ /* 0x000fe40000004100 */
[-C--:B------:R-:W-:Y:S01]  /*14090*/  FMUL.FTZ R0, R0, R5.reuse ;  /* 0x0000000500007220 */ /* 0x080fe20000410000 */
[C---:B------:R-:W-:Y:S01]  /*140a0*/  FFMA.FTZ R12, R7.reuse, R4, -R12 ;  /* 0x00000004070c7223 */ /* 0x040fe2000001080c */
[----:B------:R-:W-:Y:S01]  /*140b0*/  FFMA.FTZ R13, R7, R8, R13 ;  /* 0x00000008070d7223 */ /* 0x000fe2000001000d */
[C---:B------:R-:W-:Y:S01]  /*140c0*/  FFMA.FTZ R5, R6.reuse, R5, -R3 ;  /* 0x0000000506057223 */ /* 0x040fe20000010803 */
[----:B------:R-:W-:Y:S01]  /*140d0*/  FFMA.FTZ R0, R6, R9, R0 ;  /* 0x0000000906007223 */ /* 0x000fe20000010000 */
[----:B------:R-:W-:Y:S02]  /*140e0*/  F2FP.SATFINITE.E4M3.F32.PACK_AB_MERGE_C R6, R26, R27, RZ ;  /* 0x0000001b1a06723e */ /* 0x000fe400048070ff */
[----:B------:R-:W-:-:S02]  /*140f0*/  F2FP.SATFINITE.E4M3.F32.PACK_AB_MERGE_C R7, R29, R30, RZ ;  /* 0x0000001e1d07723e */ /* 0x000fc400048070ff */
[----:B------:R-:W-:Y:S02]  /*14100*/  F2FP.SATFINITE.E4M3.F32.PACK_AB_MERGE_C R4, R15, R14, RZ ;  /* 0x0000000e0f04723e */ /* 0x000fe400048070ff */
[----:B------:R-:W-:Y:S02]  /*14110*/  F2FP.SATFINITE.E4M3.F32.PACK_AB_MERGE_C R12, R13, R12, RZ ;  /* 0x0000000c0d0c723e */ /* 0x000fe400048070ff */
[----:B------:R-:W-:Y:S02]  /*14120*/  F2FP.SATFINITE.E4M3.F32.PACK_AB_MERGE_C R6, R24, R25, R6 ;  /* 0x000000191806723e */ /* 0x000fe40004807006 */
[----:B------:R-:W-:Y:S02]  /*14130*/  F2FP.SATFINITE.E4M3.F32.PACK_AB_MERGE_C R7, R28, R21, R7 ;  /* 0x000000151c07723e */ /* 0x000fe40004807007 */
[----:B------:R-:W-:Y:S02]  /*14140*/  F2FP.SATFINITE.E4M3.F32.PACK_AB_MERGE_C R4, R10, R11, R4 ;  /* 0x0000000b0a04723e */ /* 0x000fe40004807004 */
[----:B------:R-:W-:-:S05]  /*14150*/  F2FP.SATFINITE.E4M3.F32.PACK_AB_MERGE_C R5, R0, R5, R12 ;  /* 0x000000050005723e */ /* 0x000fca000480700c */
[----:B------:R0:W-:Y:S01]  /*14160*/  STS.128 [R234+0x4000], R4 ;  /* 0x00400004ea007388 */ /* 0x0001e20000000c00 */
[----:B------:R-:W-:Y:S05]  /*14170*/  BRA `(.L_x_454) ;  /* 0x00000034003c7947 */ /* 0x000fea0003800000 */
.L_x_448:
[----:B------:R-:W-:-:S03]  /*14180*/  UMOV UR4, 0xffffffff ;  /* 0xffffffff00047882 */ /* 0x000fc60000000000 */
[----:B------:R-:W-:Y:S05]  /*14190*/  BRA.DIV UR4, `(.L_x_465) ;  /* 0x0000017204ec7947 */ /* 0x000fea000b800000 */
[----:B------:R0:W1:Y:S04]  /*141a0*/  SHFL.IDX PT, R3, R26, RZ, 0x1e1f ;  /* 0x001e1fff1a037589 */ /* 0x00006800000e0000 */
[----:B------:R0:W2:Y:S04]  /*141b0*/  SHFL.IDX PT, R21, R24, RZ, 0x1e1f ;  /* 0x001e1fff18157589 */ /* 0x0000a800000e0000 */
[----:B------:R0:W3:Y:S04]  /*141c0*/  SHFL.IDX PT, R0, R28, RZ, 0x1e1f ;  /* 0x001e1fff1c007589 */ /* 0x0000e800000e0000 */
[----:B------:R0:W4:Y:S02]  /*141d0*/  SHFL.IDX PT, R20, R29, RZ, 0x1e1f ;  /* 0x001e1fff1d147589 */ /* 0x00012400000e0000 */
.L_x_682:
[----:B------:R-:W-:Y:S01]  /*141e0*/  ULDC UR4, c[0x0][0x448] ;  /* 0x0001120000047ab9 */ /* 0x000fe20000000800 */
[----:B------:R-:W-:Y:S01]  /*141f0*/  BSSY B1, `(.L_x_466) ;  /* 0x000003a000017945 */ /* 0x000fe20003800000 */
[----:B------:R-:W-:Y:S01]  /*14200*/  IMAD R149, R149, UR4, RZ ;  /* 0x0000000495957c24 */ /* 0x000fe2000f8e02ff */
[----:B0-----:R-:W-:Y:S02]  /*14210*/  CS2R R28, SRZ ;  /* 0x00000000001c7805 */ /* 0x001fe4000001ff00 */
[----:B------:R-:W-:Y:S02]  /*14220*/  CS2R R30, SRZ ;  /* 0x00000000001e7805 */ /* 0x000fe4000001ff00 */
[----:B------:R-:W-:Y:S02]  /*14230*/  CS2R R6, SRZ ;  /* 0x0000000000067805 */ /* 0x000fe4000001ff00 */
[----:B------:R-:W-:Y:S02]  /*14240*/  CS2R R8, SRZ ;  /* 0x0000000000087805 */ /* 0x000fe4000001ff00 */
        /* <DEDUP_REMOVED lines=11> */
[C---:B------:R-:W-:Y:S01]  /*14300*/  VIADD R4, R18.reuse, 0x20 ;  /* 0x0000002012047836 */ /* 0x040fe20000000000 */
[----:B------:R-:W-:Y:S01]  /*14310*/  ULDC UR4, c[0x0][0x3f4] ;  /* 0x0000fd0000047ab9 */ /* 0x000fe20000000800 */
[C---:B------:R-:W-:Y:S02]  /*14320*/  IADD3 R5, R18.reuse, 0x40, RZ ;  /* 0x0000004012057810 */ /* 0x040fe40007ffe0ff */
[----:B------:R-:W-:Y:S02]  /*14330*/  CS2R R32, SRZ ;  /* 0x0000000000207805 */ /* 0x000fe4000001ff00 */
[----:B------:R-:W-:Y:S02]  /*14340*/  ISETP.GE.AND P2, PT, R18, UR4, PT ;  /* 0x0000000412007c0c */ /* 0x000fe4000bf46270 */
[----:B------:R-:W-:Y:S02]  /*14350*/  CS2R R34, SRZ ;  /* 0x0000000000227805 */ /* 0x000fe4000001ff00 */
[----:B------:R-:W-:-:S02]  /*14360*/  ISETP.GE.AND P1, PT, R4, UR4, PT ;  /* 0x0000000404007c0c */ /* 0x000fc4000bf26270 */
[----:B------:R-:W-:Y:S02]  /*14370*/  CS2R R28, SRZ ;  /* 0x00000000001c7805 */ /* 0x000fe4000001ff00 */
[----:B------:R-:W-:Y:S02]  /*14380*/  ISETP.GE.AND P0, PT, R5, UR4, PT ;  /* 0x0000000405007c0c */ /* 0x000fe4000bf06270 */
[----:B------:R-:W-:Y:S02]  /*14390*/  CS2R R30, SRZ ;  /* 0x00000000001e7805 */ /* 0x000fe4000001ff00 */
[----:B------:R-:W-:Y:S02]  /*143a0*/  CS2R R12, SRZ ;  /* 0x00000000000c7805 */ /* 0x000fe4000001ff00 */
[----:B------:R-:W-:Y:S02]  /*143b0*/  CS2R R14, SRZ ;  /* 0x00000000000e7805 */ /* 0x000fe4000001ff00 */
[----:B------:R-:W-:-:S02]  /*143c0*/  @!P2 SHF.R.S32.HI R5, RZ, 0x1f, R18 ;  /* 0x0000001fff05a819 */ /* 0x000fc40000011412 */
[C---:B-1----:R-:W-:Y:S01]  /*143d0*/  @!P2 IADD3 R36, P3, R18.reuse, R3, RZ ;  /* 0x000000031224a210 */ /* 0x042fe20007f7e0ff */
[----:B------:R-:W-:Y:S01]  /*143e0*/  @!P1 IMAD.SHL.U32 R42, R237, 0x10, RZ ;  /* 0x00000010ed2a9824 */ /* 0x000fe200078e00ff */
[----:B--2---:R-:W-:-:S03]  /*143f0*/  @!P2 IADD3 R38, P4, R18, R21, RZ ;  /* 0x000000151226a210 */ /* 0x004fc60007f9e0ff */
[--C-:B---3--:R-:W-:Y:S02]  /*14400*/  @!P2 IMAD.X R37, R0, 0x1, R5.reuse, P3 ;  /* 0x000000010025a824 */ /* 0x108fe400018e0605 */
[----:B----4-:R-:W-:Y:S01]  /*14410*/  @!P2 IMAD.X R39, R20, 0x1, R5, P4 ;  /* 0x000000011427a824 */ /* 0x010fe200020e0605 */
[----:B------:R-:W-:Y:S02]  /*14420*/  @!P1 SHF.R.S32.HI R5, RZ, 0x1f, R42 ;  /* 0x0000001fff059819 */ /* 0x000fe4000001142a */
[----:B------:R-:W-:Y:S02]  /*14430*/  CS2R R6, SRZ ;  /* 0x0000000000067805 */ /* 0x000fe4000001ff00 */
[----:B------:R-:W-:Y:S02]  /*14440*/  CS2R R24, SRZ ;  /* 0x0000000000187805 */ /* 0x000fe4000001ff00 */
[----:B------:R-:W-:Y:S02]  /*14450*/  CS2R R26, SRZ ;  /* 0x00000000001a7805 */ /* 0x000fe4000001ff00 */
[----:B------:R-:W-:-:S02]  /*14460*/  CS2R R8, SRZ ;  /* 0x0000000000087805 */ /* 0x000fc4000001ff00 */
[----:B------:R-:W-:Y:S01]  /*14470*/  CS2R R10, SRZ ;  /* 0x00000000000a7805 */ /* 0x000fe2000001ff00 */
[----:B------:R0:W5:Y:S04]  /*14480*/  @!P2 LD.E.128 R32, desc[UR54][R36.64] ;  /* 0x000000362420a980 */ /* 0x000168000c101d00 */
[----:B------:R0:W5:Y:S01]  /*14490*/  @!P2 LD.E.128 R28, desc[UR54][R38.64] ;  /* 0x00000036261ca980 */ /* 0x000162000c101d00 */
[----:B------:R-:W-:Y:S01]  /*144a0*/  @!P0 IMAD.SHL.U32 R48, R40, 0x10, RZ ;  /* 0x0000001028308824 */ /* 0x000fe200078e00ff */
[-C--:B------:R-:W-:Y:S02]  /*144b0*/  @!P1 IADD3 R40, P5, R3, R42.reuse, RZ ;  /* 0x0000002a03289210 */ /* 0x080fe40007fbe0ff */
[----:B------:R-:W-:Y:S02]  /*144c0*/  @!P1 IADD3 R42, P4, R21, R42, RZ ;  /* 0x0000002a152a9210 */ /* 0x000fe40007f9e0ff */
[----:B------:R-:W-:-:S02]  /*144d0*/  @!P0 IADD3 R46, P3, R3, R48, RZ ;  /* 0x00000030032e8210 */ /* 0x000fc40007f7e0ff */
[----:B------:R-:W-:Y:S01]  /*144e0*/  @!P0 SHF.R.S32.HI R3, RZ, 0x1f, R48 ;  /* 0x0000001fff038819 */ /* 0x000fe20000011430 */
[----:B------:R-:W-:Y:S01]  /*144f0*/  @!P1 IMAD.X R43, R20, 0x1, R5, P4 ;  /* 0x00000001142b9824 */ /* 0x000fe200020e0605 */
[C---:B------:R-:W-:Y:S02]  /*14500*/  @!P1 IADD3.X R41, R0.reuse, R5, RZ, P5, !PT ;  /* 0x0000000500299210 */ /* 0x040fe40002ffe4ff */
[----:B------:R-:W-:Y:S02]  /*14510*/  @!P0 IADD3 R48, P5, R21, R48, RZ ;  /* 0x0000003015308210 */ /* 0x000fe40007fbe0ff */
[----:B------:R-:W-:Y:S01]  /*14520*/  CS2R R4, SRZ ;  /* 0x0000000000047805 */ /* 0x000fe2000001ff00 */
[--C-:B------:R-:W-:Y:S01]  /*14530*/  @!P0 IMAD.X R47, R0, 0x1, R3.reuse, P3 ;  /* 0x00000001002f8824 */ /* 0x100fe200018e0603 */
[----:B------:R0:W5:Y:S01]  /*14540*/  @!P1 LD.E.128 R12, desc[UR54][R40.64] ;  /* 0x00000036280c9980 */ /* 0x000162000c101d00 */
[----:B------:R-:W-:-:S03]  /*14550*/  @!P0 IMAD.X R49, R20, 0x1, R3, P5 ;  /* 0x0000000114318824 */ /* 0x000fc600028e0603 */
[----:B------:R0:W5:Y:S04]  /*14560*/  @!P1 LD.E.128 R4, desc[UR54][R42.64] ;  /* 0x000000362a049980 */ /* 0x000168000c101d00 */
[----:B------:R0:W5:Y:S04]  /*14570*/  @!P0 LD.E.128 R24, desc[UR54][R46.64] ;  /* 0x000000362e188980 */ /* 0x000168000c101d00 */
[----:B------:R0:W5:Y:S02]  /*14580*/  @!P0 LD.E.128 R8, desc[UR54][R48.64] ;  /* 0x0000003630088980 */ /* 0x000164000c101d00 */
.L_x_467:
[----:B------:R-:W-:Y:S05]  /*14590*/  BSYNC B1 ;  /* 0x0000000000017941 */ /* 0x000fea0003800000 */
.L_x_466:
[----:B------:R-:W-:Y:S01]  /*145a0*/  ULEA.HI UR4, UR43, UR43, URZ, 0x1 ;  /* 0x0000002b2b047291 */ /* 0x000fe2000f8f083f */
[----:B---3--:R-:W-:Y:S01]  /*145b0*/  IMAD R0, R145, -0x80, R149 ;  /* 0xffffff8091007824 */ /* 0x008fe200078e0295 */
[----:B------:R-:W-:Y:S02]  /*145c0*/  BSSY B1, `(.L_x_468) ;  /* 0x0000009000017945 */ /* 0x000fe40003800000 */
[----:B------:R-:W-:Y:S02]  /*145d0*/  ULOP3.LUT UR4, UR4, 0xfffffffe, URZ, 0xc0, !UPT ;  /* 0xfffffffe04047892 */ /* 0x000fe4000f8ec03f */
[----:B-1----:R-:W-:Y:S02]  /*145e0*/  VIMNMX R3, R0, 0x80, PT ;  /* 0x0000008000037848 */ /* 0x002fe40003fe0100 */
[----:B------:R-:W-:Y:S02]  /*145f0*/  UIADD3 UR4, UR43, -UR4, URZ ;  /* 0x800000042b047290 */ /* 0x000fe4000fffe03f */
[----:B------:R-:W-:-:S04]  /*14600*/  ISETP.GE.AND P1, PT, R168, R3, PT ;  /* 0x00000003a800720c */ /* 0x000fc80003f26270 */
[----:B--2---:R-:W-:-:S05]  /*14610*/  IMAD.U32 R21, RZ, RZ, UR4 ;  /* 0x00000004ff157e24 */ /* 0x004fca000f8e00ff */
[----:B------:R-:W-:-:S04]  /*14620*/  SHF.L.U32 R21, R21, 0x1f, RZ ;  /* 0x0000001f15157819 */ /* 0x000fc800000006ff */
[----:B------:R-:W1:Y:S02]  /*14630*/  SYNCS.PHASECHK.TRANS64.TRYWAIT P0, [R16+URZ+0x29800], R21 ;  /* 0x02980015100075a7 */ /* 0x000e64000800017f */
[----:B-1----:R-:W-:Y:S05]  /*14640*/  @!P0 BRA `(.L_x_469) ;  /* 0x0000017000348947 */ /* 0x002fea0003800000 */
.L_x_683:
[----:B------:R-:W-:Y:S05]  /*14650*/  BSYNC B1 ;  /* 0x0000000000017941 */ /* 0x000fea0003800000 */
.L_x_468:
[----:B------:R-:W-:Y:S05]  /*14660*/  @P1 BRA `(.L_x_454) ;  /* 0x0000003000001947 */ /* 0x000fea0003800000 */
[----:B------:R-:W2:Y:S01]  /*14670*/  LDC R0, c[0x0][0x3f4] ;  /* 0x0000fd00ff007b82 */ /* 0x000ea20000000800 */
[C---:B-1----:R-:W-:Y:S01]  /*14680*/  VIADD R21, R18.reuse, 0x40 ;  /* 0x0000004012157836 */ /* 0x042fe20000000000 */
[C---:B------:R-:W-:Y:S01]  /*14690*/  IADD3 R3, R18.reuse, 0x20, RZ ;  /* 0x0000002012037810 */ /* 0x040fe20007ffe0ff */
[----:B------:R-:W-:Y:S01]  /*146a0*/  BSSY B1, `(.L_x_470) ;  /* 0x0000101000017945 */ /* 0x000fe20003800000 */
[-C--:B--2---:R-:W-:Y:S02]  /*146b0*/  ISETP.GE.AND P0, PT, R18, R0.reuse, PT ;  /* 0x000000001200720c */ /* 0x084fe40003f06270 */
[-C--:B------:R-:W-:Y:S02]  /*146c0*/  ISETP.GE.AND P1, PT, R3, R0.reuse, PT ;  /* 0x000000000300720c */ /* 0x080fe40003f26270 */
[----:B------:R-:W-:-:S09]  /*146d0*/  ISETP.GE.AND P2, PT, R21, R0, PT ;  /* 0x000000001500720c */ /* 0x000fd20003f46270 */
[----:B------:R-:W-:Y:S05]  /*146e0*/  @P0 BRA `(.L_x_471) ;  /* 0x0000000c00f00947 */ /* 0x000fea0003800000 */
[----:B------:R-:W2:Y:S01]  /*146f0*/  LDL R65, [R1+0x58] ;  /* 0x0000580001417983 */ /* 0x000ea20000100800 */
[----:B----4-:R-:W0:Y:S01]  /*14700*/  S2R R20, SR_TID.X ;  /* 0x0000000000147919 */ /* 0x010e220000002100 */
[----:B-----5:R-:W-:-:S04]  /*14710*/  SHF.R.U32.HI R3, RZ, 0x8, R32 ;  /* 0x00000008ff037819 */ /* 0x020fc80000011620 */
[----:B------:R-:W-:Y:S01]  /*14720*/  LOP3.LUT R21, R3, 0xff, RZ, 0xc0, !PT ;  /* 0x000000ff03157812 */ /* 0x000fe200078ec0ff */
[----:B0-----:R-:W-:-:S05]  /*14730*/  VIADD R38, R20, 0xffffff80 ;  /* 0xffffff8014267836 */ /* 0x001fca0000000000 */
[----:B------:R-:W-:-:S04]  /*14740*/  LEA.HI R40, R38, R38, RZ, 0x1 ;  /* 0x0000002626287211 */ /* 0x000fc800078f08ff */
[----:B------:R-:W-:-:S05]  /*14750*/  LOP3.LUT R40, R40, 0xfffffffe, RZ, 0xc0, !PT ;  /* 0xfffffffe28287812 */ /* 0x000fca00078ec0ff */
[----:B------:R-:W-:Y:S01]  /*14760*/  IMAD.IADD R40, R38, 0x1, -R40 ;  /* 0x0000000126287824 */ /* 0x000fe200078e0a28 */
[----:B------:R-:W-:-:S04]  /*14770*/  LOP3.LUT R20, R32, 0xff, RZ, 0xc0, !PT ;  /* 0x000000ff20147812 */ /* 0x000fc800078ec0ff */
[----:B------:R-:W-:Y:S02]  /*14780*/  LEA.HI R3, R0, R40, RZ, 0x1c ;  /* 0x0000002800037211 */ /* 0x000fe400078fe0ff */
[----:B------:R-:W-:Y:S02]  /*14790*/  PRMT R45, R21, 0x7604, R20 ;  /* 0x00007604152d7816 */ /* 0x000fe40000000014 */
[----:B------:R-:W-:-:S04]  /*147a0*/  SHF.R.S32.HI R20, RZ, 0x1f, R3 ;  /* 0x0000001fff147819 */ /* 0x000fc80000011403 */
[----:B------:R-:W-:Y:S01]  /*147b0*/  LEA.HI R21, R20, R3, RZ, 0x2 ;  /* 0x0000000314157211 */ /* 0x000fe200078f10ff */
[----:B------:R-:W-:-:S03]  /*147c0*/  IMAD.SHL.U32 R20, R3, 0x10, RZ ;  /* 0x0000001003147824 */ /* 0x000fc600078e00ff */
[----:B------:R-:W-:Y:S02]  /*147d0*/  SHF.L.U32 R21, R21, 0xb, RZ ;  /* 0x0000000b15157819 */ /* 0x000fe400000006ff */
[----:B------:R-:W-:Y:S02]  /*147e0*/  LOP3.LUT R3, R175, 0x30, R20, 0xf8, !PT ;  /* 0x00000030af037812 */ /* 0x000fe400078ef814 */
[----:B------:R-:W-:Y:S02]  /*147f0*/  SHF.R.U32.HI R37, RZ, 0x8, R33 ;  /* 0x00000008ff257819 */ /* 0x000fe40000011621 */
[----:B------:R-:W-:Y:S02]  /*14800*/  SHF.R.U32.HI R39, RZ, 0x8, R34 ;  /* 0x00000008ff277819 */ /* 0x000fe40000011622 */
[----:B------:R-:W-:Y:S02]  /*14810*/  LOP3.LUT R3, R3, R196, RZ, 0x3c, !PT ;  /* 0x000000c403037212 */ /* 0x000fe400078e3cff */
[----:B------:R-:W-:-:S02]  /*14820*/  LOP3.LUT R20, R21, 0xffffe000, RZ, 0xc0, !PT ;  /* 0xffffe00015147812 */ /* 0x000fc400078ec0ff */
[----:B------:R-:W-:Y:S02]  /*14830*/  LOP3.LUT R36, R33, 0xff, RZ, 0xc0, !PT ;  /* 0x000000ff21247812 */ /* 0x000fe400078ec0ff */
[----:B------:R-:W-:Y:S02]  /*14840*/  LOP3.LUT R38, R34, 0xff, RZ, 0xc0, !PT ;  /* 0x000000ff22267812 */ /* 0x000fe400078ec0ff */
[----:B------:R-:W-:Y:S02]  /*14850*/  LOP3.LUT R37, R37, 0xff, RZ, 0xc0, !PT ;  /* 0x000000ff25257812 */ /* 0x000fe400078ec0ff */
[----:B------:R-:W-:Y:S02]  /*14860*/  LOP3.LUT R39, R39, 0xff, RZ, 0xc0, !PT ;  /* 0x000000ff27277812 */ /* 0x000fe400078ec0ff */
[----:B------:R-:W-:Y:S02]  /*14870*/  IADD3 R3, R3, R197, R20 ;  /* 0x000000c503037210 */ /* 0x000fe40007ffe014 */
[----:B------:R-:W-:-:S02]  /*14880*/  PRMT R46, R37, 0x7604, R36 ;  /* 0x00007604252e7816 */ /* 0x000fc40000000024 */
[----:B------:R-:W-:Y:S01]  /*14890*/  PRMT R47, R39, 0x7604, R38 ;  /* 0x00007604272f7816 */ /* 0x000fe20000000026 */
[----:B------:R-:W-:Y:S01]  /*148a0*/  IMAD.IADD R3, R16, 0x1, R3 ;  /* 0x0000000110037824 */ /* 0x000fe200078e0203 */
[----:B------:R-:W-:Y:S02]  /*148b0*/  SHF.R.U32.HI R37, RZ, 0x8, R35 ;  /* 0x00000008ff257819 */ /* 0x000fe40000011623 */
[----:B------:R-:W-:Y:S02]  /*148c0*/  SHF.R.U32.HI R39, RZ, 0x8, R28 ;  /* 0x00000008ff277819 */ /* 0x000fe4000001161c */
[----:B------:R-:W-:Y:S01]  /*148d0*/  LOP3.LUT R36, R35, 0xff, RZ, 0xc0, !PT ;  /* 0x000000ff23247812 */ /* 0x000fe200078ec0ff */
[----:B------:R-:W0:Y:S01]  /*148e0*/  LDS.128 R40, [R3+0x14400] ;  /* 0x0144000003287984 */ /* 0x000e220000000c00 */
[----:B------:R-:W-:Y:S02]  /*148f0*/  LOP3.LUT R38, R28, 0xff, RZ, 0xc0, !PT ;  /* 0x000000ff1c267812 */ /* 0x000fe400078ec0ff */
[----:B------:R-:W-:-:S02]  /*14900*/  LOP3.LUT R37, R37, 0xff, RZ, 0xc0, !PT ;  /* 0x000000ff25257812 */ /* 0x000fc400078ec0ff */
[----:B------:R-:W-:Y:S02]  /*14910*/  LOP3.LUT R39, R39, 0xff, RZ, 0xc0, !PT ;  /* 0x000000ff27277812 */ /* 0x000fe400078ec0ff */
[----:B------:R-:W-:Y:S02]  /*14920*/  PRMT R48, R37, 0x7604, R36 ;  /* 0x0000760425307816 */ /* 0x000fe40000000024 */
[----:B------:R-:W-:Y:S02]  /*14930*/  PRMT R51, R39, 0x7604, R38 ;  /* 0x0000760427337816 */ /* 0x000fe40000000026 */
[----:B------:R-:W-:Y:S02]  /*14940*/  SHF.R.U32.HI R53, RZ, 0x8, R31 ;  /* 0x00000008ff357819 */ /* 0x000fe4000001161f */
        /* <DEDUP_REMOVED lines=13> */
[----:B------:R-:W-:Y:S01]  /*14a20*/  SHF.R.U32.HI R49, RZ, 0x10, R35 ;  /* 0x00000010ff317819 */ /* 0x000fe20000011623 */
[----:B------:R-:W-:-:S02]  /*14a30*/  IMAD.U32 R53, R53, 0x10000, RZ ;  /* 0x0001000035357824 */ /* 0x000fc400078e00ff */
[----:B------:R-:W-:Y:S01]  /*14a40*/  IMAD.U32 R21, R21, 0x10000, RZ ;  /* 0x0001000015157824 */ /* 0x000fe200078e00ff */
[----:B------:R-:W-:Y:S01]  /*14a50*/  SHF.R.U32.HI R59, RZ, 0x10, R31 ;  /* 0x00000010ff3b7819 */ /* 0x000fe2000001161f */
[----:B------:R-:W-:Y:S01]  /*14a60*/  IMAD.U32 R49, R49, 0x10000, RZ ;  /* 0x0001000031317824 */ /* 0x000fe200078e00ff */
[----:B------:R-:W-:Y:S02]  /*14a70*/  LOP3.LUT R55, R20, 0xff0000, R53, 0xf8, !PT ;  /* 0x00ff000014377812 */ /* 0x000fe400078ef835 */
[----:B------:R-:W-:Y:S02]  /*14a80*/  LOP3.LUT R21, R46, 0xff0000, R21, 0xf8, !PT ;  /* 0x00ff00002e157812 */ /* 0x000fe400078ef815 */
[----:B------:R-:W-:Y:S02]  /*14a90*/  SHF.L.U32 R59, R59, 0x10, RZ ;  /* 0x000000103b3b7819 */ /* 0x000fe400000006ff */
[----:B------:R-:W-:Y:S02]  /*14aa0*/  LOP3.LUT R49, R48, 0xff0000, R49, 0xf8, !PT ;  /* 0x00ff000030317812 */ /* 0x000fe400078ef831 */
[----:B------:R-:W-:-:S02]  /*14ab0*/  LOP3.LUT R45, R45, 0xff0000, R32, 0xf8, !PT ;  /* 0x00ff00002d2d7812 */ /* 0x000fc400078ef820 */
[----:B------:R-:W-:Y:S02]  /*14ac0*/  LOP3.LUT R47, R47, 0xff0000, R34, 0xf8, !PT ;  /* 0x00ff00002f2f7812 */ /* 0x000fe400078ef822 */
[----:B------:R-:W-:Y:S02]  /*14ad0*/  LOP3.LUT R55, R55, 0xff000000, R29, 0xf8, !PT ;  /* 0xff00000037377812 */ /* 0x000fe400078ef81d */
[----:B------:R-:W-:Y:S02]  /*14ae0*/  LOP3.LUT R53, R21, 0xff000000, R33, 0xf8, !PT ;  /* 0xff00000015357812 */ /* 0x000fe400078ef821 */
[----:B------:R-:W-:Y:S02]  /*14af0*/  LOP3.LUT R59, R52, 0xff0000, R59, 0xf8, !PT ;  /* 0x00ff0000343b7812 */ /* 0x000fe400078ef83b */
[----:B------:R-:W-:Y:S02]  /*14b00*/  LOP3.LUT R45, R45, 0xff000000, R32, 0xf8, !PT ;  /* 0xff0000002d2d7812 */ /* 0x000fe400078ef820 */
[----:B------:R-:W-:-:S02]  /*14b10*/  LOP3.LUT R54, R49, 0xff000000, R35, 0xf8, !PT ;  /* 0xff00000031367812 */ /* 0x000fc400078ef823 */
[----:B------:R-:W-:Y:S02]  /*14b20*/  LOP3.LUT R20, R47, 0xff000000, R34, 0xf8, !PT ;  /* 0xff0000002f147812 */ /* 0x000fe400078ef822 */
[----:B------:R-:W-:Y:S02]  /*14b30*/  F2FP.F16.E4M3.UNPACK_B R35, R55 ;  /* 0x00000037ff23723e */ /* 0x000fe400020006ff */
[----:B0-----:R-:W-:Y:S02]  /*14b40*/  F2FP.F16.E4M3.UNPACK_B R32, R41 ;  /* 0x00000029ff20723e */ /* 0x001fe400020006ff */
[----:B------:R-:W-:Y:S02]  /*14b50*/  F2FP.F16.E4M3.UNPACK_B R34, R53 ;  /* 0x00000035ff22723e */ /* 0x000fe400020006ff */
[----:B------:R-:W-:Y:S01]  /*14b60*/  LOP3.LUT R59, R59, 0xff000000, R31, 0xf8, !PT ;  /* 0xff0000003b3b7812 */ /* 0x000fe200078ef81f */
[----:B------:R-:W-:Y:S01]  /*14b70*/  HADD2.F32 R56, -RZ, R35.H0_H0 ;  /* 0x20000023ff387230 */ /* 0x000fe20000004100 */
[----:B------:R-:W-:Y:S01]  /*14b80*/  LOP3.LUT R51, R51, 0xff0000, R28, 0xf8, !PT ;  /* 0x00ff000033337812 */ /* 0x000fe200078ef81c */
[----:B------:R-:W-:Y:S01]  /*14b90*/  HADD2.F32 R29, -RZ, R32.H0_H0 ;  /* 0x20000020ff1d7230 */ /* 0x000fe20000004100 */
[----:B------:R-:W-:-:S02]  /*14ba0*/  LOP3.LUT R21, R57, 0xff0000, R30, 0xf8, !PT ;  /* 0x00ff000039157812 */ /* 0x000fc400078ef81e */
[----:B------:R-:W-:Y:S02]  /*14bb0*/  LOP3.LUT R57, R51, 0xff000000, R28, 0xf8, !PT ;  /* 0xff00000033397812 */ /* 0x000fe400078ef81c */
[-C--:B------:R-:W-:Y:S02]  /*14bc0*/  F2FP.F16.E4M3.UNPACK_B R50, R40.reuse ;  /* 0x00000028ff32723e */ /* 0x080fe400020006ff */
[----:B------:R-:W-:Y:S01]  /*14bd0*/  F2FP.F16.E4M3.UNPACK_B R51, R40.H1 ;  /* 0x00000028ff33723e */ /* 0x000fe200030006ff */
[----:B------:R-:W-:Y:S01]  /*14be0*/  FMUL.FTZ R40, R29, R56 ;  /* 0x000000381d287220 */ /* 0x000fe20000410000 */
[-C--:B------:R-:W-:Y:S02]  /*14bf0*/  F2FP.F16.E4M3.UNPACK_B R49, R43.reuse ;  /* 0x0000002bff31723e */ /* 0x080fe400020006ff */
[----:B------:R-:W-:Y:S02]  /*14c00*/  F2FP.F16.E4M3.UNPACK_B R52, R43.H1 ;  /* 0x0000002bff34723e */ /* 0x000fe400030006ff */
[----:B------:R-:W-:-:S02]  /*14c10*/  F2FP.F16.E4M3.UNPACK_B R41, R41.H1 ;  /* 0x00000029ff29723e */ /* 0x000fc400030006ff */
[----:B------:R-:W-:Y:S01]  /*14c20*/  F2FP.F16.E4M3.UNPACK_B R55, R55.H1 ;  /* 0x00000037ff37723e */ /* 0x000fe200030006ff */
[----:B------:R-:W-:Y:S01]  /*14c30*/  HADD2.F32 R32, -RZ, R32.H1_H1 ;  /* 0x30000020ff207230 */ /* 0x000fe20000004100 */
[----:B------:R-:W-:Y:S01]  /*14c40*/  F2FP.F16.E4M3.UNPACK_B R53, R53.H1 ;  /* 0x00000035ff35723e */ /* 0x000fe200030006ff */
[----:B--2---:R-:W0:Y:S02]  /*14c50*/  LDS.128 R36, [R65+0x14400] ;  /* 0x0144000041247984 */ /* 0x004e240000000c00 */
[----:B0-----:R-:W-:Y:S02]  /*14c60*/  F2FP.F16.E4M3.UNPACK_B R31, R37 ;  /* 0x00000025ff1f723e */ /* 0x001fe400020006ff */
[-C--:B------:R-:W-:Y:S02]  /*14c70*/  F2FP.F16.E4M3.UNPACK_B R46, R39.reuse ;  /* 0x00000027ff2e723e */ /* 0x080fe400020006ff */
[----:B------:R-:W-:Y:S02]  /*14c80*/  F2FP.F16.E4M3.UNPACK_B R48, R39.H1 ;  /* 0x00000027ff30723e */ /* 0x000fe400030006ff */
[----:B------:R-:W-:-:S02]  /*14c90*/  F2FP.F16.E4M3.UNPACK_B R39, R36 ;  /* 0x00000024ff27723e */ /* 0x000fc400020006ff */
[----:B------:R-:W-:Y:S01]  /*14ca0*/  F2FP.F16.E4M3.UNPACK_B R47, R36.H1 ;  /* 0x00000024ff2f723e */ /* 0x000fe200030006ff */
[----:B------:R-:W-:Y:S02]  /*14cb0*/  HADD2.F32 R36, -RZ, R34.H0_H0 ;  /* 0x20000022ff247230 */ /* 0x000fe40000004100 */
[----:B------:R-:W-:-:S03]  /*14cc0*/  HADD2.F32 R33, -RZ, R31.H0_H0 ;  /* 0x2000001fff217230 */ /* 0x000fc60000004100 */
[-C--:B------:R-:W-:Y:S02]  /*14cd0*/  FMUL.FTZ R43, R29, R36.reuse ;  /* 0x000000241d2b7220 */ /* 0x080fe40000410000 */
[C---:B------:R-:W-:Y:S02]  /*14ce0*/  FFMA.FTZ R29, R33.reuse, R36, -R40 ;  /* 0x00000024211d7223 */ /* 0x040fe40000010828 */
[----:B------:R-:W-:Y:S01]  /*14cf0*/  FFMA.FTZ R33, R33, R56, R43 ;  /* 0x0000003821217223 */ /* 0x000fe2000001002b */
[----:B------:R-:W-:Y:S01]  /*14d00*/  HADD2.F32 R43, -RZ, R35.H1_H1 ;  /* 0x30000023ff2b7230 */ /* 0x000fe20000004100 */
[----:B------:R-:W-:Y:S01]  /*14d10*/  F2FP.F16.E4M3.UNPACK_B R37, R37.H1 ;  /* 0x00000025ff25723e */ /* 0x000fe200030006ff */
[----:B------:R-:W-:Y:S02]  /*14d20*/  HADD2.F32 R36, -RZ, R34.H1_H1 ;  /* 0x30000022ff247230 */ /* 0x000fe40000004100 */
[----:B------:R-:W-:Y:S02]  /*14d30*/  HADD2.F32 R56, -RZ, R55.H0_H0 ;  /* 0x20000037ff387230 */ /* 0x000fe40000004100 */
[----:B------:R-:W-:-:S02]  /*14d40*/  HADD2.F32 R34, -RZ, R41.H0_H0 ;  /* 0x20000029ff227230 */ /* 0x000fc40000004100 */
[C---:B------:R-:W-:Y:S01]  /*14d50*/  FMUL.FTZ R58, R32.reuse, R43 ;  /* 0x0000002b203a7220 */ /* 0x040fe20000410000 */
[----:B------:R-:W-:Y:S02]  /*14d60*/  HADD2.F32 R31, -RZ, R31.H1_H1 ;  /* 0x3000001fff1f7230 */ /* 0x000fe40000004100 */
[----:B------:R-:W-:Y:S02]  /*14d70*/  HADD2.F32 R40, -RZ, R53.H0_H0 ;  /* 0x20000035ff287230 */ /* 0x000fe40000004100 */
[----:B------:R-:W-:Y:S01]  /*14d80*/  FMUL.FTZ R60, R32, R36 ;  /* 0x00000024203c7220 */ /* 0x000fe20000410000 */
[----:B------:R-:W-:Y:S02]  /*14d90*/  HADD2.F32 R35, -RZ, R37.H0_H0 ;  /* 0x20000025ff237230 */ /* 0x000fe40000004100 */
[C---:B------:R-:W-:Y:S01]  /*14da0*/  FMUL.FTZ R62, R34.reuse, R56 ;  /* 0x00000038223e7220 */ /* 0x040fe20000410000 */
[C---:B------:R-:W-:Y:S01]  /*14db0*/  FFMA.FTZ R32, R31.reuse, R36, -R58 ;  /* 0x000000241f207223 */ /* 0x040fe2000001083a */
[-C--:B------:R-:W-:Y:S01]  /*14dc0*/  FMUL.FTZ R61, R34, R40.reuse ;  /* 0x00000028223d7220 */ /* 0x080fe20000410000 */
[----:B------:R-:W-:Y:S01]  /*14dd0*/  F2FP.F16.E4M3.UNPACK_B R58, R59 ;  /* 0x0000003bff3a723e */ /* 0x000fe200020006ff */
[----:B------:R-:W-:Y:S01]  /*14de0*/  FFMA.FTZ R34, R31, R43, R60 ;  /* 0x0000002b1f227223 */ /* 0x000fe2000001003c */
[C---:B------:R-:W-:Y:S01]  /*14df0*/  FFMA.FTZ R31, R35.reuse, R40, -R62 ;  /* 0x00000028231f7223 */ /* 0x040fe2000001083e */
[----:B------:R-:W-:Y:S01]  /*14e00*/  F2FP.F16.E4M3.UNPACK_B R43, R54 ;  /* 0x00000036ff2b723e */ /* 0x000fe200020006ff */
[----:B------:R-:W-:Y:S01]  /*14e10*/  FFMA.FTZ R35, R35, R56, R61 ;  /* 0x0000003823237223 */ /* 0x000fe2000001003d */
[----:B------:R-:W-:-:S02]  /*14e20*/  HADD2.F32 R53, -RZ, R53.H1_H1 ;  /* 0x30000035ff357230 */ /* 0x000fc40000004100 */
[----:B------:R-:W-:Y:S02]  /*14e30*/  HADD2.F32 R56, -RZ, R55.H1_H1 ;  /* 0x30000037ff387230 */ /* 0x000fe40000004100 */
[----:B------:R-:W-:Y:S02]  /*14e40*/  HADD2.F32 R36, -RZ, R41.H1_H1 ;  /* 0x30000029ff247230 */ /* 0x000fe40000004100 */
[----:B------:R-:W-:Y:S02]  /*14e50*/  HADD2.F32 R60, -RZ, R58.H0_H0 ;  /* 0x2000003aff3c7230 */ /* 0x000fe40000004100 */
[----:B------:R-:W-:Y:S02]  /*14e60*/  HADD2.F32 R40, -RZ, R49.H0_H0 ;  /* 0x20000031ff287230 */ /* 0x000fe40000004100 */
[----:B------:R-:W-:Y:S02]  /*14e70*/  HADD2.F32 R55, -RZ, R43.H0_H0 ;  /* 0x2000002bff377230 */ /* 0x000fe40000004100 */
[----:B------:R-:W-:Y:S01]  /*14e80*/  FMUL.FTZ R62, R36, R56 ;  /* 0x00000038243e7220 */ /* 0x000fe20000410000 */
[----:B------:R-:W-:-:S02]  /*14e90*/  HADD2.F32 R37, -RZ, R37.H1_H1 ;  /* 0x30000025ff257230 */ /* 0x000fc40000004100 */
[----:B------:R-:W-:Y:S01]  /*14ea0*/  FMUL.FTZ R61, R36, R53 ;  /* 0x00000035243d7220 */ /* 0x000fe20000410000 */
[----:B------:R-:W-:Y:S02]  /*14eb0*/  HADD2.F32 R41, -RZ, R46.H0_H0 ;  /* 0x2000002eff297230 */ /* 0x000fe40000004100 */
[C---:B------:R-:W-:Y:S01]  /*14ec0*/  FMUL.FTZ R64, R40.reuse, R60 ;  /* 0x0000003c28407220 */ /* 0x040fe20000410000 */
[----:B------:R-:W-:Y:S01]  /*14ed0*/  FMUL.FTZ R63, R40, R55 ;  /* 0x00000037283f7220 */ /* 0x000fe20000410000 */
[----:B------:R-:W-:Y:S01]  /*14ee0*/  F2FP.F16.E4M3.UNPACK_B R59, R59.H1 ;  /* 0x0000003bff3b723e */ /* 0x000fe200030006ff */
[C---:B------:R-:W-:Y:S01]  /*14ef0*/  FFMA.FTZ R36, R37.reuse, R53, -R62 ;  /* 0x0000003525247223 */ /* 0x040fe2000001083e */
[----:B------:R-:W-:Y:S01]  /*14f00*/  FFMA.FTZ R40, R37, R56, R61 ;  /* 0x0000003825287223 */ /* 0x000fe2000001003d */
[----:B------:R-:W-:Y:S01]  /*14f10*/  F2FP.F16.E4M3.UNPACK_B R54, R54.H1 ;  /* 0x00000036ff36723e */ /* 0x000fe200030006ff */
[----:B------:R-:W-:Y:S01]  /*14f20*/  FFMA.FTZ R37, R41, R55, -R64 ;  /* 0x0000003729257223 */ /* 0x000fe20000010840 */
[----:B------:R-:W-:-:S02]  /*14f30*/  HADD2.F32 R55, -RZ, R43.H1_H1 ;  /* 0x3000002bff377230 */ /* 0x000fc40000004100 */
[----:B------:R-:W-:Y:S01]  /*14f40*/  FFMA.FTZ R41, R41, R60, R63 ;  /* 0x0000003c29297223 */ /* 0x000fe2000001003f */
[----:B------:R-:W-:Y:S02]  /*14f50*/  HADD2.F32 R43, -RZ, R46.H1_H1 ;  /* 0x3000002eff2b7230 */ /* 0x000fe40000004100 */
[----:B------:R-:W-:Y:S02]  /*14f60*/  HADD2.F32 R46, -RZ, R49.H1_H1 ;  /* 0x30000031ff2e7230 */ /* 0x000fe40000004100 */
[----:B------:R-:W-:Y:S02]  /*14f70*/  HADD2.F32 R60, -RZ, R59.H0_H0 ;  /* 0x2000003bff3c7230 */ /* 0x000fe40000004100 */
[----:B------:R-:W-:Y:S02]  /*14f80*/  HADD2.F32 R53, -RZ, R52.H0_H0 ;  /* 0x20000034ff357230 */ /* 0x000fe40000004100 */
[----:B------:R-:W-:Y:S02]  /*14f90*/  HADD2.F32 R56, -RZ, R54.H0_H0 ;  /* 0x20000036ff387230 */ /* 0x000fe40000004100 */
[----:B------:R-:W-:Y:S01]  /*14fa0*/  FMUL.FTZ R61, R46, R55 ;  /* 0x000000372e3d7220 */ /* 0x000fe20000410000 */
[----:B------:R-:W-:-:S02]  /*14fb0*/  HADD2.F32 R58, -RZ, R58.H1_H1 ;  /* 0x3000003aff3a7230 */ /* 0x000fc40000004100 */
[C---:B------:R-:W-:Y:S01]  /*14fc0*/  FMUL.FTZ R66, R53.reuse, R60 ;  /* 0x0000003c35427220 */ /* 0x040fe20000410000 */
[----:B------:R-:W-:Y:S02]  /*14fd0*/  HADD2.F32 R49, -RZ, R48.H0_H0 ;  /* 0x20000030ff317230 */ /* 0x000fe40000004100 */
[----:B------:R-:W-:Y:S01]  /*14fe0*/  FMUL.FTZ R53, R53, R56 ;  /* 0x0000003835357220 */ /* 0x000fe20000410000 */
[-C--:B------:R-:W-:Y:S01]  /*14ff0*/  FMUL.FTZ R62, R46, R58.reuse ;  /* 0x0000003a2e3e7220 */ /* 0x080fe20000410000 */
[----:B------:R-:W-:Y:S01]  /*15000*/  FFMA.FTZ R64, R43, R58, R61 ;  /* 0x0000003a2b407223 */ /* 0x000fe2000001003d */
[C---:B------:R-:W-:Y:S01]  /*15010*/  FFMA.FTZ R66, R49.reuse, R56, -R66 ;  /* 0x0000003831427223 */ /* 0x040fe20000010842 */
[----:B------:R-:W-:Y:S01]  /*15020*/  FFMA.FTZ R61, R49, R60, R53 ;  /* 0x0000003c313d7223 */ /* 0x000fe20000010035 */
[----:B------:R-:W-:Y:S02]  /*15030*/  F2FP.F16.E4M3.UNPACK_B R56, R57.H1 ;  /* 0x00000039ff38723e */ /* 0x000fe400030006ff */
[----:B------:R-:W-:Y:S01]  /*15040*/  F2FP.F16.E4M3.UNPACK_B R53, R45.H1 ;  /* 0x0000002dff35723e */ /* 0x000fe200030006ff */
[----:B------:R-:W-:Y:S01]  /*15050*/  FFMA.FTZ R46, R43, R55, -R62 ;  /* 0x000000372b2e7223 */ /* 0x000fe2000001083e */
        /* <DEDUP_REMOVED lines=8> */
[-C--:B------:R-:W-:Y:S01]  /*150e0*/  FMUL.FTZ R60, R52, R55.reuse ;  /* 0x00000037343c7220 */ /* 0x080fe20000410000 */
[----:B------:R-:W-:Y:S02]  /*150f0*/  HADD2.F32 R43, -RZ, R47.H0_H0 ;  /* 0x2000002fff2b7230 */ /* 0x000fe40000004100 */
[C---:B------:R-:W-:Y:S01]  /*15100*/  FMUL.FTZ R52, R49.reuse, R58 ;  /* 0x0000003a31347220 */ /* 0x040fe20000410000 */
[-C--:B------:R-:W-:Y:S01]  /*15110*/  FMUL.FTZ R49, R49, R54.reuse ;  /* 0x0000003631317220 */ /* 0x080fe20000410000 */
[----:B------:R-:W-:Y:S02]  /*15120*/  HADD2.F32 R56, -RZ, R56.H1_H1 ;  /* 0x30000038ff387230 */ /* 0x000fe40000004100 */
[----:B------:R-:W-:Y:S02]  /*15130*/  HADD2.F32 R51, -RZ, R51.H1_H1 ;  /* 0x30000033ff337230 */ /* 0x000fe40000004100 */
[C---:B------:R-:W-:Y:S01]  /*15140*/  FFMA.FTZ R63, R48.reuse, R55, -R63 ;  /* 0x00000037303f7223 */ /* 0x040fe2000001083f */
[----:B------:R-:W-:Y:S01]  /*15150*/  FFMA.FTZ R68, R48, R59, R60 ;  /* 0x0000003b30447223 */ /* 0x000fe2000001003c */
[C---:B------:R-:W-:Y:S01]  /*15160*/  FFMA.FTZ R55, R43.reuse, R54, -R52 ;  /* 0x000000362b377223 */ /* 0x040fe20000010834 */
[----:B------:R-:W-:Y:S01]  /*15170*/  FFMA.FTZ R59, R43, R58, R49 ;  /* 0x0000003a2b3b7223 */ /* 0x000fe20000010031 */
[----:B------:R-:W-:Y:S01]  /*15180*/  HADD2.F32 R52, -RZ, R53.H1_H1 ;  /* 0x30000035ff347230 */ /* 0x000fe20000004100 */
[----:B------:R-:W-:Y:S01]  /*15190*/  F2FP.F16.E4M3.UNPACK_B R57, R57 ;  /* 0x00000039ff39723e */ /* 0x000fe200020006ff */
[----:B------:R-:W-:Y:S01]  /*151a0*/  HADD2.F32 R47, -RZ, R47.H1_H1 ;  /* 0x3000002fff2f7230 */ /* 0x000fe20000004100 */
[----:B------:R-:W-:Y:S01]  /*151b0*/  F2FP.F16.E4M3.UNPACK_B R48, R45 ;  /* 0x0000002dff30723e */ /* 0x000fe200020006ff */
[C---:B------:R-:W-:Y:S01]  /*151c0*/  FMUL.FTZ R58, R51.reuse, R56 ;  /* 0x00000038333a7220 */ /* 0x040fe20000410000 */
[----:B------:R-:W-:Y:S01]  /*151d0*/  FMUL.FTZ R51, R51, R52 ;  /* 0x0000003433337220 */ /* 0x000fe20000410000 */
[----:B------:R-:W-:-:S02]  /*151e0*/  HADD2.F32 R54, -RZ, R57.H0_H0 ;  /* 0x20000039ff367230 */ /* 0x000fc40000004100 */
[----:B------:R-:W-:Y:S01]  /*151f0*/  FFMA.FTZ R60, R47, R52, -R58 ;  /* 0x000000342f3c7223 */ /* 0x000fe2000001083a */
[----:B------:R-:W-:Y:S02]  /*15200*/  HADD2.F32 R45, -RZ, R50.H0_H0 ;  /* 0x20000032ff2d7230 */ /* 0x000fe40000004100 */
[----:B------:R-:W-:Y:S01]  /*15210*/  HADD2.F32 R52, -RZ, R48.H0_H0 ;  /* 0x20000030ff347230 */ /* 0x000fe20000004100 */
[----:B------:R-:W-:Y:S01]  /*15220*/  LOP3.LUT R28, R21, 0xff000000, R30, 0xf8, !PT ;  /* 0xff000000151c7812 */ /* 0x000fe200078ef81e */
[----:B------:R-:W-:Y:S01]  /*15230*/  FFMA.FTZ R62, R47, R56, R51 ;  /* 0x000000382f3e7223 */ /* 0x000fe20000010033 */
[----:B------:R-:W-:Y:S01]  /*15240*/  HADD2.F32 R43, -RZ, R39.H0_H0 ;  /* 0x20000027ff2b7230 */ /* 0x000fe20000004100 */
[----:B------:R-:W-:Y:S01]  /*15250*/  F2FP.F16.E4M3.UNPACK_B R30, R42 ;  /* 0x0000002aff1e723e */ /* 0x000fe200020006ff */
[C---:B------:R-:W-:Y:S01]  /*15260*/  FMUL.FTZ R56, R45.reuse, R54 ;  /* 0x000000362d387220 */ /* 0x040fe20000410000 */
[----:B------:R-:W-:Y:S02]  /*15270*/  HADD2.F32 R57, -RZ, R57.H1_H1 ;  /* 0x30000039ff397230 */ /* 0x000fe40000004100 */
[----:B------:R-:W-:Y:S01]  /*15280*/  FMUL.FTZ R58, R45, R52 ;  /* 0x000000342d3a7220 */ /* 0x000fe20000410000 */
[----:B------:R-:W-:Y:S01]  /*15290*/  HADD2.F32 R50, -RZ, R50.H1_H1 ;  /* 0x30000032ff327230 */ /* 0x000fe20000004100 */
[----:B------:R-:W-:Y:S01]  /*152a0*/  F2FP.F16.E4M3.UNPACK_B R42, R42.H1 ;  /* 0x0000002aff2a723e */ /* 0x000fe200030006ff */
[----:B------:R-:W-:Y:S01]  /*152b0*/  HADD2.F32 R48, -RZ, R48.H1_H1 ;  /* 0x30000030ff307230 */ /* 0x000fe20000004100 */
[----:B------:R-:W-:Y:S01]  /*152c0*/  F2FP.F16.E4M3.UNPACK_B R47, R28.H1 ;  /* 0x0000001cff2f723e */ /* 0x000fe200030006ff */
[----:B------:R-:W-:Y:S01]  /*152d0*/  FFMA.FTZ R56, R43, R52, -R56 ;  /* 0x000000342b387223 */ /* 0x000fe20000010838 */
[----:B------:R-:W-:Y:S01]  /*152e0*/  F2FP.F16.E4M3.UNPACK_B R21, R38 ;  /* 0x00000026ff15723e */ /* 0x000fe200020006ff */
[----:B------:R-:W-:-:S02]  /*152f0*/  HADD2.F32 R39, -RZ, R39.H1_H1 ;  /* 0x30000027ff277230 */ /* 0x000fc40000004100 */
[----:B------:R-:W-:Y:S01]  /*15300*/  FFMA.FTZ R58, R43, R54, R58 ;  /* 0x000000362b3a7223 */ /* 0x000fe2000001003a */
[----:B------:R-:W-:Y:S01]  /*15310*/  F2FP.F16.E4M3.UNPACK_B R38, R38.H1 ;  /* 0x00000026ff26723e */ /* 0x000fe200030006ff */
[CC--:B------:R-:W-:Y:S01]  /*15320*/  FMUL.FTZ R52, R50.reuse, R57.reuse ;  /* 0x0000003932347220 */ /* 0x0c0fe20000410000 */
[----:B------:R-:W-:Y:S01]  /*15330*/  F2FP.F16.E4M3.UNPACK_B R45, R20.H1 ;  /* 0x00000014ff2d723e */ /* 0x000fe200030006ff */
[-C--:B------:R-:W-:Y:S01]  /*15340*/  FMUL.FTZ R54, R50, R48.reuse ;  /* 0x0000003032367220 */ /* 0x080fe20000410000 */
[----:B------:R-:W-:Y:S02]  /*15350*/  HADD2.F32 R50, -RZ, R47.H0_H0 ;  /* 0x2000002fff327230 */ /* 0x000fe40000004100 */
[----:B------:R-:W-:Y:S02]  /*15360*/  HADD2.F32 R43, -RZ, R42.H0_H0 ;  /* 0x2000002aff2b7230 */ /* 0x000fe40000004100 */
[C---:B------:R-:W-:Y:S01]  /*15370*/  FFMA.FTZ R49, R39.reuse, R48, -R52 ;  /* 0x0000003027317223 */ /* 0x040fe20000010834 */
[----:B------:R-:W-:Y:S01]  /*15380*/  FFMA.FTZ R57, R39, R57, R54 ;  /* 0x0000003927397223 */ /* 0x000fe20000010036 */
[----:B------:R-:W-:-:S02]  /*15390*/  HADD2.F32 R48, -RZ, R45.H0_H0 ;  /* 0x2000002dff307230 */ /* 0x000fc40000004100 */
[----:B------:R-:W-:Y:S02]  /*153a0*/  HADD2.F32 R39, -RZ, R38.H0_H0 ;  /* 0x20000026ff277230 */ /* 0x000fe40000004100 */
[C---:B------:R-:W-:Y:S01]  /*153b0*/  FMUL.FTZ R52, R43.reuse, R50 ;  /* 0x000000322b347220 */ /* 0x040fe20000410000 */
[----:B------:R-:W-:Y:S02]  /*153c0*/  HADD2.F32 R45, -RZ, R45.H1_H1 ;  /* 0x3000002dff2d7230 */ /* 0x000fe40000004100 */
[----:B------:R-:W-:Y:S02]  /*153d0*/  HADD2.F32 R47, -RZ, R47.H1_H1 ;  /* 0x3000002fff2f7230 */ /* 0x000fe40000004100 */
[----:B------:R-:W-:Y:S02]  /*153e0*/  HADD2.F32 R42, -RZ, R42.H1_H1 ;  /* 0x3000002aff2a7230 */ /* 0x000fe40000004100 */
[-C--:B------:R-:W-:Y:S01]  /*153f0*/  FMUL.FTZ R54, R43, R48.reuse ;  /* 0x000000302b367220 */ /* 0x080fe20000410000 */
[----:B------:R-:W-:Y:S01]  /*15400*/  FFMA.FTZ R52, R39, R48, -R52 ;  /* 0x0000003027347223 */ /* 0x000fe20000010834 */
[----:B------:R-:W-:-:S02]  /*15410*/  HADD2.F32 R38, -RZ, R38.H1_H1 ;  /* 0x30000026ff267230 */ /* 0x000fc40000004100 */
[C---:B------:R-:W-:Y:S01]  /*15420*/  FMUL.FTZ R43, R42.reuse, R47 ;  /* 0x0000002f2a2b7220 */ /* 0x040fe20000410000 */
[-C--:B------:R-:W-:Y:S01]  /*15430*/  FMUL.FTZ R48, R42, R45.reuse ;  /* 0x0000002d2a307220 */ /* 0x080fe20000410000 */
[----:B------:R-:W-:Y:S02]  /*15440*/  F2FP.F16.E4M3.UNPACK_B R42, R28 ;  /* 0x0000001cff2a723e */ /* 0x000fe400020006ff */
[----:B------:R-:W-:Y:S01]  /*15450*/  F2FP.F16.E4M3.UNPACK_B R20, R20 ;  /* 0x00000014ff14723e */ /* 0x000fe200020006ff */
[C---:B------:R-:W-:Y:S01]  /*15460*/  FFMA.FTZ R51, R38.reuse, R45, -R43 ;  /* 0x0000002d26337223 */ /* 0x040fe2000001082b */
[----:B------:R-:W-:Y:S01]  /*15470*/  FFMA.FTZ R54, R39, R50, R54 ;  /* 0x0000003227367223 */ /* 0x000fe20000010036 */
[----:B------:R-:W-:Y:S02]  /*15480*/  HADD2.F32 R43, -RZ, R42.H0_H0 ;  /* 0x2000002aff2b7230 */ /* 0x000fe40000004100 */
[----:B------:R-:W-:Y:S01]  /*15490*/  FFMA.FTZ R53, R38, R47, R48 ;  /* 0x0000002f26357223 */ /* 0x000fe20000010030 */
[----:B------:R-:W-:-:S02]  /*154a0*/  HADD2.F32 R28, -RZ, R30.H0_H0 ;  /* 0x2000001eff1c7230 */ /* 0x000fc40000004100 */
[----:B------:R-:W-:Y:S02]  /*154b0*/  HADD2.F32 R39, -RZ, R20.H0_H0 ;  /* 0x20000014ff277230 */ /* 0x000fe40000004100 */
[----:B------:R-:W-:Y:S02]  /*154c0*/  HADD2.F32 R42, -RZ, R42.H1_H1 ;  /* 0x3000002aff2a7230 */ /* 0x000fe40000004100 */
[----:B------:R-:W-:Y:S02]  /*154d0*/  HADD2.F32 R30, -RZ, R30.H1_H1 ;  /* 0x3000001eff1e7230 */ /* 0x000fe40000004100 */
[----:B------:R-:W-:Y:S02]  /*154e0*/  HADD2.F32 R38, -RZ, R20.H1_H1 ;  /* 0x30000014ff267230 */ /* 0x000fe40000004100 */
[C---:B------:R-:W-:Y:S01]  /*154f0*/  FMUL.FTZ R45, R28.reuse, R43 ;  /* 0x0000002b1c2d7220 */ /* 0x040fe20000410000 */
[--C-:B------:R-:W-:Y:S02]  /*15500*/  HADD2.F32 R20, -RZ, R21.reuse.H0_H0 ;  /* 0x20000015ff147230 */ /* 0x100fe40000004100 */
[----:B------:R-:W-:Y:S01]  /*15510*/  FMUL.FTZ R28, R28, R39 ;  /* 0x000000271c1c7220 */ /* 0x000fe20000410000 */
[----:B------:R-:W-:-:S02]  /*15520*/  HADD2.F32 R21, -RZ, R21.H1_H1 ;  /* 0x30000015ff157230 */ /* 0x000fc40000004100 */
[C---:B------:R-:W-:Y:S01]  /*15530*/  FMUL.FTZ R48, R30.reuse, R42 ;  /* 0x0000002a1e307220 */ /* 0x040fe20000410000 */
[-C--:B------:R-:W-:Y:S01]  /*15540*/  FMUL.FTZ R47, R30, R38.reuse ;  /* 0x000000261e2f7220 */ /* 0x080fe20000410000 */
[C---:B------:R-:W-:Y:S01]  /*15550*/  FFMA.FTZ R30, R20.reuse, R39, -R45 ;  /* 0x00000027141e7223 */ /* 0x040fe2000001082d */
[----:B------:R-:W-:Y:S01]  /*15560*/  FFMA.FTZ R20, R20, R43, R28 ;  /* 0x0000002b14147223 */ /* 0x000fe2000001001c */
[C---:B------:R-:W-:Y:S01]  /*15570*/  FFMA.FTZ R39, R21.reuse, R38, -R48 ;  /* 0x0000002615277223 */ /* 0x040fe20000010830 */
[----:B------:R-:W-:Y:S01]  /*15580*/  F2FP.SATFINITE.E4M3.F32.PACK_AB_MERGE_C R31, R36, R31, RZ ;  /* 0x0000001f241f723e */ /* 0x000fe200048070ff */
[----:B------:R-:W-:Y:S01]  /*15590*/  FFMA.FTZ R47, R21, R42, R47 ;  /* 0x0000002a152f7223 */ /* 0x000fe2000001002f */
[----:B------:R-:W-:Y:S02]  /*155a0*/  F2FP.SATFINITE.E4M3.F32.PACK_AB_MERGE_C R63, R63, R66, RZ ;  /* 0x000000423f3f723e */ /* 0x000fe400048070ff */
[----:B------:R-:W-:Y:S02]  /*155b0*/  F2FP.SATFINITE.E4M3.F32.PACK_AB_MERGE_C R35, R40, R35, RZ ;  /* 0x000000232823723e */ /* 0x000fe400048070ff */
[----:B------:R-:W-:-:S02]  /*155c0*/  F2FP.SATFINITE.E4M3.F32.PACK_AB_MERGE_C R28, R60, R55, RZ ;  /* 0x000000373c1c723e */ /* 0x000fc400048070ff */
[----:B------:R-:W-:Y:S02]  /*155d0*/  F2FP.SATFINITE.E4M3.F32.PACK_AB_MERGE_C R51, R51, R52, RZ ;  /* 0x000000343333723e */ /* 0x000fe400048070ff */
[----:B------:R-:W-:Y:S02]  /*155e0*/  F2FP.SATFINITE.E4M3.F32.PACK_AB_MERGE_C R61, R68, R61, RZ ;  /* 0x0000003d443d723e */ /* 0x000fe400048070ff */
[----:B------:R-:W-:Y:S02]  /*155f0*/  F2FP.SATFINITE.E4M3.F32.PACK_AB_MERGE_C R59, R62, R59, RZ ;  /* 0x0000003b3e3b723e */ /* 0x000fe400048070ff */
[----:B------:R-:W-:Y:S02]  /*15600*/  F2FP.SATFINITE.E4M3.F32.PACK_AB_MERGE_C R53, R53, R54, RZ ;  /* 0x000000363535723e */ /* 0x000fe400048070ff */
[----:B------:R-:W-:Y:S02]  /*15610*/  F2FP.SATFINITE.E4M3.F32.PACK_AB_MERGE_C R29, R32, R29, R31 ;  /* 0x0000001d201d723e */ /* 0x000fe4000480701f */
[----:B------:R-:W-:-:S02]  /*15620*/  F2FP.SATFINITE.E4M3.F32.PACK_AB_MERGE_C R31, R46, R37, R63 ;  /* 0x000000252e1f723e */ /* 0x000fc4000480703f */
[----:B------:R-:W-:Y:S02]  /*15630*/  F2FP.SATFINITE.E4M3.F32.PACK_AB_MERGE_C R33, R34, R33, R35 ;  /* 0x000000212221723e */ /* 0x000fe40004807023 */
[----:B------:R-:W-:Y:S02]  /*15640*/  F2FP.SATFINITE.E4M3.F32.PACK_AB_MERGE_C R28, R49, R56, R28 ;  /* 0x00000038311c723e */ /* 0x000fe4000480701c */
[----:B------:R-:W-:Y:S02]  /*15650*/  F2FP.SATFINITE.E4M3.F32.PACK_AB_MERGE_C R30, R39, R30, R51 ;  /* 0x0000001e271e723e */ /* 0x000fe40004807033 */
[----:B------:R-:W-:Y:S02]  /*15660*/  F2FP.SATFINITE.E4M3.F32.PACK_AB_MERGE_C R35, R64, R41, R61 ;  /* 0x000000294023723e */ /* 0x000fe4000480703d */
[----:B------:R-:W-:Y:S02]  /*15670*/  F2FP.SATFINITE.E4M3.F32.PACK_AB_MERGE_C R32, R57, R58, R59 ;  /* 0x0000003a3920723e */ /* 0x000fe4000480703b */
[----:B------:R-:W-:Y:S01]  /*15680*/  F2FP.SATFINITE.E4M3.F32.PACK_AB_MERGE_C R34, R47, R20, R53 ;  /* 0x000000142f22723e */ /* 0x000fe20004807035 */
[----:B------:R1:W-:Y:S04]  /*15690*/  STS.128 [R65+0x14400], R28 ;  /* 0x0144001c41007388 */ /* 0x0003e80000000c00 */
[----:B------:R1:W-:Y:S02]  /*156a0*/  STS.128 [R3+0x14400], R32 ;  /* 0x0144002003007388 */ /* 0x0003e40000000c00 */
.L_x_471:
[----:B------:R-:W-:Y:S05]  /*156b0*/  BSYNC B1 ;  /* 0x0000000000017941 */ /* 0x000fea0003800000 */
.L_x_470:
[----:B------:R-:W-:Y:S04]  /*156c0*/  BSSY B1, `(.L_x_472) ;  /* 0x0000101000017945 */ /* 0x000fe80003800000 */
[----:B------:R-:W-:Y:S05]  /*156d0*/  @P1 BRA `(.L_x_473) ;  /* 0x0000000c00fc1947 */ /* 0x000fea0003800000 */
[----:B------:R-:W2:Y:S01]  /*156e0*/  LDL R60, [R1+0x54] ;  /* 0x00005400013c7983 */ /* 0x000ea20000100800 */
[----:B-1---5:R-:W-:Y:S02]  /*156f0*/  SHF.R.U32.HI R3, RZ, 0x8, R12 ;  /* 0x00000008ff037819 */ /* 0x022fe4000001160c */
[----:B------:R-:W-:Y:S02]  /*15700*/  LOP3.LUT R21, R12, 0xff, RZ, 0xc0, !PT ;  /* 0x000000ff0c157812 */ /* 0x000fe400078ec0ff */
[----:B----4-:R-:W-:Y:S02]  /*15710*/  LOP3.LUT R20, R3, 0xff, RZ, 0xc0, !PT ;  /* 0x000000ff03147812 */ /* 0x010fe400078ec0ff */
[----:B------:R-:W-:Y:S02]  /*15720*/  LEA.HI R3, R0, R237, RZ, 0x1c ;  /* 0x000000ed00037211 */ /* 0x000fe400078fe0ff */
[----:B0-----:R-:W-:Y:S02]  /*15730*/  PRMT R37, R20, 0x7604, R21 ;  /* 0x0000760414257816 */ /* 0x001fe40000000015 */
[----:B------:R-:W-:-:S02]  /*15740*/  SHF.R.S32.HI R20, RZ, 0x1f, R3 ;  /* 0x0000001fff147819 */ /* 0x000fc40000011403 */
[----:B------:R-:W-:Y:S02]  /*15750*/  SHF.R.U32.HI R32, RZ, 0x8, R4 ;  /* 0x00000008ff207819 */ /* 0x000fe40000011604 */
[----:B------:R-:W-:Y:S01]  /*15760*/  LEA.HI R21, R20, R3, RZ, 0x2 ;  /* 0x0000000314157211 */ /* 0x000fe200078f10ff */
[----:B------:R-:W-:Y:S01]  /*15770*/  IMAD.SHL.U32 R20, R3, 0x10, RZ ;  /* 0x0000001003147824 */ /* 0x000fe200078e00ff */
[----:B------:R-:W-:Y:S02]  /*15780*/  SHF.R.U32.HI R28, RZ, 0x8, R13 ;  /* 0x00000008ff1c7819 */ /* 0x000fe4000001160d */
[----:B------:R-:W-:Y:S01]  /*15790*/  LOP3.LUT R33, R4, 0xff, RZ, 0xc0, !PT ;  /* 0x000000ff04217812 */ /* 0x000fe200078ec0ff */
[----:B------:R-:W-:Y:S01]  /*157a0*/  IMAD.SHL.U32 R21, R21, 0x800, RZ ;  /* 0x0000080015157824 */ /* 0x000fe200078e00ff */
[----:B------:R-:W-:Y:S02]  /*157b0*/  LOP3.LUT R3, R175, 0x30, R20, 0xf8, !PT ;  /* 0x00000030af037812 */ /* 0x000fe400078ef814 */
[----:B------:R-:W-:-:S02]  /*157c0*/  LOP3.LUT R32, R32, 0xff, RZ, 0xc0, !PT ;  /* 0x000000ff20207812 */ /* 0x000fc400078ec0ff */
[----:B------:R-:W-:Y:S02]  /*157d0*/  LOP3.LUT R3, R3, R196, RZ, 0x3c, !PT ;  /* 0x000000c403037212 */ /* 0x000fe400078e3cff */
[----:B------:R-:W-:Y:S02]  /*157e0*/  LOP3.LUT R20, R21, 0xffffe000, RZ, 0xc0, !PT ;  /* 0xffffe00015147812 */ /* 0x000fe400078ec0ff */
[----:B------:R-:W-:Y:S02]  /*157f0*/  LOP3.LUT R29, R13, 0xff, RZ, 0xc0, !PT ;  /* 0x000000ff0d1d7812 */ /* 0x000fe400078ec0ff */
[----:B------:R-:W-:Y:S02]  /*15800*/  LOP3.LUT R28, R28, 0xff, RZ, 0xc0, !PT ;  /* 0x000000ff1c1c7812 */ /* 0x000fe400078ec0ff */
[----:B------:R-:W-:Y:S02]  /*15810*/  PRMT R43, R32, 0x7604, R33 ;  /* 0x00007604202b7816 */ /* 0x000fe40000000021 */
[----:B------:R-:W-:-:S02]  /*15820*/  IADD3 R3, R3, R197, R20 ;  /* 0x000000c503037210 */ /* 0x000fc40007ffe014 */
[----:B------:R-:W-:Y:S02]  /*15830*/  SHF.R.U32.HI R32, RZ, 0x8, R6 ;  /* 0x00000008ff207819 */ /* 0x000fe40000011606 */
[----:B------:R-:W-:Y:S01]  /*15840*/  SHF.R.U32.HI R34, RZ, 0x8, R7 ;  /* 0x00000008ff227819 */ /* 0x000fe20000011607 */
[----:B------:R-:W-:Y:S01]  /*15850*/  IMAD.IADD R3, R16, 0x1, R3 ;  /* 0x0000000110037824 */ /* 0x000fe200078e0203 */
[----:B------:R-:W-:Y:S02]  /*15860*/  PRMT R36, R28, 0x7604, R29 ;  /* 0x000076041c247816 */ /* 0x000fe4000000001d */
[----:B------:R-:W-:Y:S02]  /*15870*/  SHF.R.U32.HI R28, RZ, 0x8, R14 ;  /* 0x00000008ff1c7819 */ /* 0x000fe4000001160e */
[----:B------:R-:W-:Y:S02]  /*15880*/  SHF.R.U32.HI R30, RZ, 0x8, R15 ;  /* 0x00000008ff1e7819 */ /* 0x000fe4000001160f */
[----:B------:R-:W-:-:S02]  /*15890*/  LOP3.LUT R33, R6, 0xff, RZ, 0xc0, !PT ;  /* 0x000000ff06217812 */ /* 0x000fc400078ec0ff */
[----:B------:R-:W-:Y:S02]  /*158a0*/  LOP3.LUT R32, R32, 0xff, RZ, 0xc0, !PT ;  /* 0x000000ff20207812 */ /* 0x000fe400078ec0ff */
[----:B------:R-:W-:Y:S02]  /*158b0*/  LOP3.LUT R35, R7, 0xff, RZ, 0xc0, !PT ;  /* 0x000000ff07237812 */ /* 0x000fe400078ec0ff */
[----:B------:R-:W-:Y:S02]  /*158c0*/  LOP3.LUT R34, R34, 0xff, RZ, 0xc0, !PT ;  /* 0x000000ff22227812 */ /* 0x000fe400078ec0ff */
[----:B------:R-:W-:Y:S02]  /*158d0*/  LOP3.LUT R29, R14, 0xff, RZ, 0xc0, !PT ;  /* 0x000000ff0e1d7812 */ /* 0x000fe400078ec0ff */
[----:B------:R-:W-:Y:S02]  /*158e0*/  LOP3.LUT R31, R15, 0xff, RZ, 0xc0, !PT ;  /* 0x000000ff0f1f7812 */ /* 0x000fe400078ec0ff */
[----:B------:R-:W-:-:S02]  /*158f0*/  LOP3.LUT R28, R28, 0xff, RZ, 0xc0, !PT ;  /* 0x000000ff1c1c7812 */ /* 0x000fc400078ec0ff */
[----:B------:R-:W-:Y:S02]  /*15900*/  LOP3.LUT R30, R30, 0xff, RZ, 0xc0, !PT ;  /* 0x000000ff1e1e7812 */ /* 0x000fe400078ec0ff */
[----:B------:R-:W-:Y:S02]  /*15910*/  PRMT R49, R32, 0x7604, R33 ;  /* 0x0000760420317816 */ /* 0x000fe40000000021 */
[----:B------:R-:W-:Y:S02]  /*15920*/  PRMT R53, R34, 0x7604, R35 ;  /* 0x0000760422357816 */ /* 0x000fe40000000023 */
[----:B------:R-:W0:Y:S01]  /*15930*/  LDS.128 R32, [R3+0x14400] ;  /* 0x0144000003207984 */ /* 0x000e220000000c00 */
[----:B------:R-:W-:Y:S02]  /*15940*/  PRMT R39, R28, 0x7604, R29 ;  /* 0x000076041c277816 */ /* 0x000fe4000000001d */
[----:B------:R-:W-:Y:S02]  /*15950*/  PRMT R41, R30, 0x7604, R31 ;  /* 0x000076041e297816 */ /* 0x000fe4000000001f */
[----:B------:R-:W-:-:S02]  /*15960*/  SHF.R.U32.HI R20, RZ, 0x8, R5 ;  /* 0x00000008ff147819 */ /* 0x000fc40000011605 */
[----:B------:R-:W-:Y:S02]  /*15970*/  LOP3.LUT R21, R5, 0xff, RZ, 0xc0, !PT ;  /* 0x000000ff05157812 */ /* 0x000fe400078ec0ff */
[----:B------:R-:W-:Y:S02]  /*15980*/  LOP3.LUT R20, R20, 0xff, RZ, 0xc0, !PT ;  /* 0x000000ff14147812 */ /* 0x000fe400078ec0ff */
[----:B------:R-:W-:Y:S02]  /*15990*/  SHF.R.U32.HI R38, RZ, 0x10, R14 ;  /* 0x00000010ff267819 */ /* 0x000fe4000001160e */
[----:B------:R-:W-:Y:S02]  /*159a0*/  PRMT R45, R20, 0x7604, R21 ;  /* 0x00007604142d7816 */ /* 0x000fe40000000015 */
[----:B------:R-:W-:Y:S02]  /*159b0*/  SHF.R.U32.HI R21, RZ, 0x10, R13 ;  /* 0x00000010ff157819 */ /* 0x000fe4000001160d */
[----:B------:R-:W-:-:S02]  /*159c0*/  SHF.R.U32.HI R20, RZ, 0x10, R12 ;  /* 0x00000010ff147819 */ /* 0x000fc4000001160c */
[----:B------:R-:W-:Y:S02]  /*159d0*/  LOP3.LUT R21, R21, 0xff, RZ, 0xc0, !PT ;  /* 0x000000ff15157812 */ /* 0x000fe400078ec0ff */
[----:B------:R-:W-:Y:S02]  /*159e0*/  LOP3.LUT R20, R20, 0xff, RZ, 0xc0, !PT ;  /* 0x000000ff14147812 */ /* 0x000fe400078ec0ff */
[----:B------:R-:W-:Y:S02]  /*159f0*/  PRMT R21, R21, 0x7054, R36 ;  /* 0x0000705415157816 */ /* 0x000fe40000000024 */
[----:B------:R-:W-:Y:S02]  /*15a00*/  SHF.R.U32.HI R36, RZ, 0x10, R5 ;  /* 0x00000010ff247819 */ /* 0x000fe40000011605 */
[----:B------:R-:W-:Y:S02]  /*15a10*/  LOP3.LUT R38, R38, 0xff, RZ, 0xc0, !PT ;  /* 0x000000ff26267812 */ /* 0x000fe400078ec0ff */
[----:B------:R-:W-:-:S02]  /*15a20*/  PRMT R37, R20, 0x7054, R37 ;  /* 0x0000705414257816 */ /* 0x000fc40000000025 */
[----:B------:R-:W-:Y:S02]  /*15a30*/  SHF.R.U32.HI R40, RZ, 0x10, R15 ;  /* 0x00000010ff287819 */ /* 0x000fe4000001160f */
[----:B------:R-:W-:Y:S02]  /*15a40*/  SHF.R.U32.HI R20, RZ, 0x10, R4 ;  /* 0x00000010ff147819 */ /* 0x000fe40000011604 */
[----:B------:R-:W-:Y:S02]  /*15a50*/  LOP3.LUT R36, R36, 0xff, RZ, 0xc0, !PT ;  /* 0x000000ff24247812 */ /* 0x000fe400078ec0ff */
[----:B------:R-:W-:Y:S02]  /*15a60*/  PRMT R39, R38, 0x7054, R39 ;  /* 0x0000705426277816 */ /* 0x000fe40000000027 */
[----:B------:R-:W-:Y:S02]  /*15a70*/  SHF.R.U32.HI R38, RZ, 0x10, R6 ;  /* 0x00000010ff267819 */ /* 0x000fe40000011606 */
[----:B------:R-:W-:-:S02]  /*15a80*/  LOP3.LUT R40, R40, 0xff, RZ, 0xc0, !PT ;  /* 0x000000ff28287812 */ /* 0x000fc400078ec0ff */
[----:B------:R-:W-:Y:S02]  /*15a90*/  LOP3.LUT R20, R20, 0xff, RZ, 0xc0, !PT ;  /* 0x000000ff14147812 */ /* 0x000fe400078ec0ff */
[----:B------:R-:W-:Y:S02]  /*15aa0*/  PRMT R47, R36, 0x7054, R45 ;  /* 0x00007054242f7816 */ /* 0x000fe4000000002d */
[----:B------:R-:W-:Y:S02]  /*15ab0*/  LOP3.LUT R38, R38, 0xff, RZ, 0xc0, !PT ;  /* 0x000000ff26267812 */ /* 0x000fe400078ec0ff */
[----:B------:R-:W-:Y:S02]  /*15ac0*/  PRMT R41, R40, 0x7054, R41 ;  /* 0x0000705428297816 */ /* 0x000fe40000000029 */
[----:B------:R-:W-:Y:S02]  /*15ad0*/  PRMT R43, R20, 0x7054, R43 ;  /* 0x00007054142b7816 */ /* 0x000fe4000000002b */
[----:B------:R-:W-:-:S02]  /*15ae0*/  LOP3.LUT R47, R47, 0xff000000, R5, 0xf8, !PT ;  /* 0xff0000002f2f7812 */ /* 0x000fc400078ef805 */
[----:B------:R-:W-:Y:S02]  /*15af0*/  LOP3.LUT R21, R21, 0xff000000, R13, 0xf8, !PT ;  /* 0xff00000015157812 */ /* 0x000fe400078ef80d */
[----:B------:R-:W-:Y:S02]  /*15b00*/  PRMT R51, R38, 0x7054, R49 ;  /* 0x0000705426337816 */ /* 0x000fe40000000031 */
[----:B------:R-:W-:Y:S02]  /*15b10*/  LOP3.LUT R46, R41, 0xff000000, R15, 0xf8, !PT ;  /* 0xff000000292e7812 */ /* 0x000fe400078ef80f */
[----:B------:R-:W-:Y:S02]  /*15b20*/  LOP3.LUT R49, R43, 0xff000000, R4, 0xf8, !PT ;  /* 0xff0000002b317812 */ /* 0x000fe400078ef804 */
[----:B------:R-:W-:Y:S02]  /*15b30*/  SHF.R.U32.HI R40, RZ, 0x10, R7 ;  /* 0x00000010ff287819 */ /* 0x000fe40000011607 */
[----:B------:R-:W-:-:S02]  /*15b40*/  F2FP.F16.E4M3.UNPACK_B R43, R47 ;  /* 0x0000002fff2b723e */ /* 0x000fc400020006ff */
[----:B0-----:R-:W-:Y:S02]  /*15b50*/  F2FP.F16.E4M3.UNPACK_B R15, R33 ;  /* 0x00000021ff0f723e */ /* 0x001fe400020006ff */
[----:B------:R-:W-:Y:S02]  /*15b60*/  F2FP.F16.E4M3.UNPACK_B R20, R21 ;  /* 0x00000015ff14723e */ /* 0x000fe400020006ff */
[----:B------:R-:W-:Y:S02]  /*15b70*/  LOP3.LUT R45, R37, 0xff000000, R12, 0xf8, !PT ;  /* 0xff000000252d7812 */ /* 0x000fe400078ef80c */
[----:B------:R-:W-:Y:S02]  /*15b80*/  LOP3.LUT R12, R39, 0xff000000, R14, 0xf8, !PT ;  /* 0xff000000270c7812 */ /* 0x000fe400078ef80e */
[----:B------:R-:W-:Y:S02]  /*15b90*/  LOP3.LUT R40, R40, 0xff, RZ, 0xc0, !PT ;  /* 0x000000ff28287812 */ /* 0x000fe400078ec0ff */
[----:B------:R-:W-:Y:S01]  /*15ba0*/  LOP3.LUT R5, R51, 0xff000000, R6, 0xf8, !PT ;  /* 0xff00000033057812 */ /* 0x000fe200078ef806 */
[--C-:B------:R-:W-:Y:S01]  /*15bb0*/  HADD2.F32 R6, -RZ, R15.reuse.H0_H0 ;  /* 0x2000000fff067230 */ /* 0x100fe20000004100 */
[----:B------:R-:W-:Y:S01]  /*15bc0*/  PRMT R53, R40, 0x7054, R53 ;  /* 0x0000705428357816 */ /* 0x000fe20000000035 */
[----:B------:R-:W-:Y:S01]  /*15bd0*/  HADD2.F32 R15, -RZ, R15.H1_H1 ;  /* 0x3000000fff0f7230 */ /* 0x000fe20000004100 */
[----:B------:R-:W-:-:S02]  /*15be0*/  F2FP.F16.E4M3.UNPACK_B R41, R35 ;  /* 0x00000023ff29723e */ /* 0x000fc400020006ff */
[----:B------:R-:W-:Y:S02]  /*15bf0*/  F2FP.F16.E4M3.UNPACK_B R42, R35.H1 ;  /* 0x00000023ff2a723e */ /* 0x000fe400030006ff */
[-C--:B------:R-:W-:Y:S02]  /*15c00*/  F2FP.F16.E4M3.UNPACK_B R35, R32.reuse ;  /* 0x00000020ff23723e */ /* 0x080fe400020006ff */
[----:B------:R-:W-:Y:S02]  /*15c10*/  F2FP.F16.E4M3.UNPACK_B R40, R32.H1 ;  /* 0x00000020ff28723e */ /* 0x000fe400030006ff */
[----:B------:R-:W-:Y:S02]  /*15c20*/  F2FP.F16.E4M3.UNPACK_B R33, R33.H1 ;  /* 0x00000021ff21723e */ /* 0x000fe400030006ff */
[----:B------:R-:W-:Y:S02]  /*15c30*/  F2FP.F16.E4M3.UNPACK_B R47, R47.H1 ;  /* 0x0000002fff2f723e */ /* 0x000fe400030006ff */
[----:B------:R-:W-:-:S02]  /*15c40*/  LOP3.LUT R53, R53, 0xff000000, R7, 0xf8, !PT ;  /* 0xff00000035357812 */ /* 0x000fc400078ef807 */
[-C--:B------:R-:W-:Y:S02]  /*15c50*/  F2FP.F16.E4M3.UNPACK_B R7, R34.reuse ;  /* 0x00000022ff07723e */ /* 0x080fe400020006ff */
[----:B------:R-:W-:Y:S01]  /*15c60*/  F2FP.F16.E4M3.UNPACK_B R34, R34.H1 ;  /* 0x00000022ff22723e */ /* 0x000fe200030006ff */
[----:B--2---:R-:W0:Y:S02]  /*15c70*/  LDS.128 R28, [R60+0x14400] ;  /* 0x014400003c1c7984 */ /* 0x004e240000000c00 */
[----:B0-----:R-:W-:Y:S02]  /*15c80*/  F2FP.F16.E4M3.UNPACK_B R14, R29 ;  /* 0x0000001dff0e723e */ /* 0x001fe400020006ff */
[-C--:B------:R-:W-:Y:S02]  /*15c90*/  F2FP.F16.E4M3.UNPACK_B R38, R31.reuse ;  /* 0x0000001fff26723e */ /* 0x080fe400020006ff */
[----:B------:R-:W-:Y:S01]  /*15ca0*/  F2FP.F16.E4M3.UNPACK_B R39, R31.H1 ;  /* 0x0000001fff27723e */ /* 0x000fe200030006ff */
[----:B------:R-:W-:Y:S01]  /*15cb0*/  HADD2.F32 R31, -RZ, R43.H0_H0 ;  /* 0x2000002bff1f7230 */ /* 0x000fe20000004100 */
[-C--:B------:R-:W-:Y:S01]  /*15cc0*/  F2FP.F16.E4M3.UNPACK_B R36, R28.reuse ;  /* 0x0000001cff24723e */ /* 0x080fe200020006ff */
[----:B------:R-:W-:Y:S01]  /*15cd0*/  HADD2.F32 R13, -RZ, R14.H0_H0 ;  /* 0x2000000eff0d7230 */ /* 0x000fe20000004100 */
[----:B------:R-:W-:Y:S01]  /*15ce0*/  F2FP.F16.E4M3.UNPACK_B R37, R28.H1 ;  /* 0x0000001cff25723e */ /* 0x000fe200030006ff */
[----:B------:R-:W-:-:S02]  /*15cf0*/  HADD2.F32 R28, -RZ, R20.H0_H0 ;  /* 0x20000014ff1c7230 */ /* 0x000fc40000004100 */
[C---:B------:R-:W-:Y:S01]  /*15d00*/  FMUL.FTZ R32, R6.reuse, R31 ;  /* 0x0000001f06207220 */ /* 0x040fe20000410000 */
[----:B------:R-:W-:Y:S01]  /*15d10*/  HADD2.F32 R43, -RZ, R43.H1_H1 ;  /* 0x3000002bff2b7230 */ /* 0x000fe20000004100 */
[----:B------:R-:W-:Y:S01]  /*15d20*/  F2FP.F16.E4M3.UNPACK_B R29, R29.H1 ;  /* 0x0000001dff1d723e */ /* 0x000fe200030006ff */
[----:B------:R-:W-:Y:S02]  /*15d30*/  HADD2.F32 R14, -RZ, R14.H1_H1 ;  /* 0x3000000eff0e7230 */ /* 0x000fe40000004100 */
[-C--:B------:R-:W-:Y:S01]  /*15d40*/  FMUL.FTZ R48, R6, R28.reuse ;  /* 0x0000001c06307220 */ /* 0x080fe20000410000 */
[----:B------:R-:W-:Y:S01]  /*15d50*/  FFMA.FTZ R6, R13, R28, -R32 ;  /* 0x0000001c0d067223 */ /* 0x000fe20000010820 */
[----:B------:R-:W-:Y:S01]  /*15d60*/  F2FP.F16.E4M3.UNPACK_B R28, R21.H1 ;  /* 0x00000015ff1c723e */ /* 0x000fe200030006ff */
[----:B------:R-:W-:Y:S01]  /*15d70*/  FMUL.FTZ R51, R15, R43 ;  /* 0x0000002b0f337220 */ /* 0x000fe20000410000 */
[----:B------:R-:W-:Y:S01]  /*15d80*/  FFMA.FTZ R13, R13, R31, R48 ;  /* 0x0000001f0d0d7223 */ /* 0x000fe20000010030 */
[----:B------:R-:W-:Y:S01]  /*15d90*/  HADD2.F32 R31, -RZ, R20.H1_H1 ;  /* 0x30000014ff1f7230 */ /* 0x000fe20000004100 */
[-C--:B------:R-:W-:Y:S01]  /*15da0*/  F2FP.F16.E4M3.UNPACK_B R4, R30.reuse ;  /* 0x0000001eff04723e */ /* 0x080fe200020006ff */
[----:B------:R-:W-:Y:S01]  /*15db0*/  HADD2.F32 R48, -RZ, R47.H0_H0 ;  /* 0x2000002fff307230 */ /* 0x000fe20000004100 */
[----:B------:R-:W-:Y:S01]  /*15dc0*/  F2FP.F16.E4M3.UNPACK_B R30, R30.H1 ;  /* 0x0000001eff1e723e */ /* 0x000fe200030006ff */
[----:B------:R-:W-:-:S02]  /*15dd0*/  HADD2.F32 R20, -RZ, R33.H0_H0 ;  /* 0x20000021ff147230 */ /* 0x000fc40000004100 */
[-C--:B------:R-:W-:Y:S01]  /*15de0*/  FMUL.FTZ R50, R15, R31.reuse ;  /* 0x0000001f0f327220 */ /* 0x080fe20000410000 */
[--C-:B------:R-:W-:Y:S02]  /*15df0*/  HADD2.F32 R32, -RZ, R28.reuse.H0_H0 ;  /* 0x2000001cff207230 */ /* 0x100fe40000004100 */
[C---:B------:R-:W-:Y:S01]  /*15e00*/  FFMA.FTZ R15, R14.reuse, R31, -R51 ;  /* 0x0000001f0e0f7223 */ /* 0x040fe20000010833 */
[----:B------:R-:W-:Y:S02]  /*15e10*/  HADD2.F32 R21, -RZ, R29.H0_H0 ;  /* 0x2000001dff157230 */ /* 0x000fe40000004100 */
[----:B------:R-:W-:Y:S01]  /*15e20*/  FFMA.FTZ R14, R14, R43, R50 ;  /* 0x0000002b0e0e7223 */ /* 0x000fe20000010032 */
[C---:B------:R-:W-:Y:S01]  /*15e30*/  FMUL.FTZ R52, R20.reuse, R48 ;  /* 0x0000003014347220 */ /* 0x040fe20000410000 */
[----:B------:R-:W-:Y:S01]  /*15e40*/  F2FP.F16.E4M3.UNPACK_B R51, R53 ;  /* 0x00000035ff33723e */ /* 0x000fe200020006ff */
[----:B------:R-:W-:Y:S02]  /*15e50*/  HADD2.F32 R50, -RZ, R47.H1_H1 ;  /* 0x3000002fff327230 */ /* 0x000fe40000004100 */
[----:B------:R-:W-:Y:S01]  /*15e60*/  FMUL.FTZ R55, R20, R32 ;  /* 0x0000002014377220 */ /* 0x000fe20000410000 */
[----:B------:R-:W-:Y:S01]  /*15e70*/  F2FP.F16.E4M3.UNPACK_B R47, R46 ;  /* 0x0000002eff2f723e */ /* 0x000fe200020006ff */
[----:B------:R-:W-:Y:S01]  /*15e80*/  FFMA.FTZ R20, R21, R32, -R52 ;  /* 0x0000002015147223 */ /* 0x000fe20000010834 */
[----:B------:R-:W-:-:S02]  /*15e90*/  HADD2.F32 R43, -RZ, R28.H1_H1 ;  /* 0x3000001cff2b7230 */ /* 0x000fc40000004100 */
[----:B------:R-:W-:Y:S01]  /*15ea0*/  FFMA.FTZ R21, R21, R48, R55 ;  /* 0x0000003015157223 */ /* 0x000fe20000010037 */
[----:B------:R-:W-:Y:S01]  /*15eb0*/  HADD2.F32 R33, -RZ, R33.H1_H1 ;  /* 0x30000021ff217230 */ /* 0x000fe20000004100 */
[----:B------:R-:W-:Y:S01]  /*15ec0*/  F2FP.F16.E4M3.UNPACK_B R53, R53.H1 ;  /* 0x00000035ff35723e */ /* 0x000fe200030006ff */
[----:B------:R-:W-:Y:S01]  /*15ed0*/  HADD2.F32 R52, -RZ, R51.H0_H0 ;  /* 0x20000033ff347230 */ /* 0x000fe20000004100 */
[----:B------:R-:W-:Y:S01]  /*15ee0*/  F2FP.F16.E4M3.UNPACK_B R46, R46.H1 ;  /* 0x0000002eff2e723e */ /* 0x000fe200030006ff */
[----:B------:R-:W-:Y:S02]  /*15ef0*/  HADD2.F32 R28, -RZ, R41.H0_H0 ;  /* 0x20000029ff1c7230 */ /* 0x000fe40000004100 */
[----:B------:R-:W-:Y:S02]  /*15f00*/  HADD2.F32 R48, -RZ, R47.H0_H0 ;  /* 0x2000002fff307230 */ /* 0x000fe40000004100 */
[----:B------:R-:W-:Y:S02]  /*15f10*/  HADD2.F32 R32, -RZ, R29.H1_H1 ;  /* 0x3000001dff207230 */ /* 0x000fe40000004100 */
[----:B------:R-:W-:Y:S01]  /*15f20*/  FMUL.FTZ R29, R33, R50 ;  /* 0x00000032211d7220 */ /* 0x000fe20000410000 */
[----:B------:R-:W-:-:S02]  /*15f30*/  HADD2.F32 R31, -RZ, R38.H0_H0 ;  /* 0x20000026ff1f7230 */ /* 0x000fc40000004100 */
[C---:B------:R-:W-:Y:S01]  /*15f40*/  FMUL.FTZ R54, R28.reuse, R52 ;  /* 0x000000341c367220 */ /* 0x040fe20000410000 */
[-C--:B------:R-:W-:Y:S01]  /*15f50*/  FMUL.FTZ R33, R33, R43.reuse ;  /* 0x0000002b21217220 */ /* 0x080fe20000410000 */
[-C--:B------:R-:W-:Y:S01]  /*15f60*/  FMUL.FTZ R55, R28, R48.reuse ;  /* 0x000000301c377220 */ /* 0x080fe20000410000 */
[----:B------:R-:W-:Y:S02]  /*15f70*/  HADD2.F32 R51, -RZ, R51.H1_H1 ;  /* 0x30000033ff337230 */ /* 0x000fe40000004100 */
[C---:B------:R-:W-:Y:S01]  /*15f80*/  FFMA.FTZ R29, R32.reuse, R43, -R29 ;  /* 0x0000002b201d7223 */ /* 0x040fe2000001081d */
[----:B------:R-:W-:Y:S02]  /*15f90*/  HADD2.F32 R41, -RZ, R41.H1_H1 ;  /* 0x30000029ff297230 */ /* 0x000fe40000004100 */
[C---:B------:R-:W-:Y:S01]  /*15fa0*/  FFMA.FTZ R28, R31.reuse, R48, -R54 ;  /* 0x000000301f1c7223 */ /* 0x040fe20000010836 */
[----:B------:R-:W-:Y:S01]  /*15fb0*/  FFMA.FTZ R32, R32, R50, R33 ;  /* 0x0000003220207223 */ /* 0x000fe20000010021 */
[----:B------:R-:W-:Y:S01]  /*15fc0*/  FFMA.FTZ R31, R31, R52, R55 ;  /* 0x000000341f1f7223 */ /* 0x000fe20000010037 */
[----:B------:R-:W-:-:S02]  /*15fd0*/  HADD2.F32 R47, -RZ, R47.H1_H1 ;  /* 0x3000002fff2f7230 */ /* 0x000fc40000004100 */
[C---:B------:R-:W-:Y:S01]  /*15fe0*/  FMUL.FTZ R55, R41.reuse, R51 ;  /* 0x0000003329377220 */ /* 0x040fe20000410000 */
[----:B------:R-:W-:Y:S01]  /*15ff0*/  HADD2.F32 R38, -RZ, R38.H1_H1 ;  /* 0x30000026ff267230 */ /* 0x000fe20000004100 */
[----:B------:R-:W-:Y:S01]  /*16000*/  F2FP.SATFINITE.E4M3.F32.PACK_AB_MERGE_C R21, R32, R21, RZ ;  /* 0x000000152015723e */ /* 0x000fe200048070ff */
[----:B------:R-:W-:Y:S02]  /*16010*/  HADD2.F32 R50, -RZ, R53.H0_H0 ;  /* 0x20000035ff327230 */ /* 0x000fe40000004100 */
[-C--:B------:R-:W-:Y:S01]  /*16020*/  FMUL.FTZ R52, R41, R47.reuse ;  /* 0x0000002f29347220 */ /* 0x080fe20000410000 */
[----:B------:R-:W-:Y:S02]  /*16030*/  HADD2.F32 R43, -RZ, R42.H0_H0 ;  /* 0x2000002aff2b7230 */ /* 0x000fe40000004100 */
[----:B------:R-:W-:Y:S01]  /*16040*/  FFMA.FTZ R55, R38, R47, -R55 ;  /* 0x0000002f26377223 */ /* 0x000fe20000010837 */
[----:B------:R-:W-:Y:S01]  /*16050*/  HADD2.F32 R48, -RZ, R46.H0_H0 ;  /* 0x2000002eff307230 */ /* 0x000fe20000004100 */
[----:B------:R-:W-:Y:S01]  /*16060*/  F2FP.F16.E4M3.UNPACK_B R47, R49.H1 ;  /* 0x00000031ff2f723e */ /* 0x000fe200030006ff */
[----:B------:R-:W-:-:S02]  /*16070*/  HADD2.F32 R33, -RZ, R39.H0_H0 ;  /* 0x20000027ff217230 */ /* 0x000fc40000004100 */
[C---:B------:R-:W-:Y:S01]  /*16080*/  FMUL.FTZ R56, R43.reuse, R50 ;  /* 0x000000322b387220 */ /* 0x040fe20000410000 */
[----:B------:R-:W-:Y:S01]  /*16090*/  F2FP.F16.E4M3.UNPACK_B R41, R45.H1 ;  /* 0x0000002dff29723e */ /* 0x000fe200030006ff */
[-C--:B------:R-:W-:Y:S01]  /*160a0*/  FMUL.FTZ R43, R43, R48.reuse ;  /* 0x000000302b2b7220 */ /* 0x080fe20000410000 */
[----:B------:R-:W-:Y:S01]  /*160b0*/  FFMA.FTZ R54, R38, R51, R52 ;  /* 0x0000003326367223 */ /* 0x000fe20000010034 */
[C---:B------:R-:W-:Y:S01]  /*160c0*/  FFMA.FTZ R56, R33.reuse, R48, -R56 ;  /* 0x0000003021387223 */ /* 0x040fe20000010838 */
[----:B------:R-:W-:Y:S02]  /*160d0*/  HADD2.F32 R46, -RZ, R46.H1_H1 ;  /* 0x3000002eff2e7230 */ /* 0x000fe40000004100 */
[----:B------:R-:W-:Y:S01]  /*160e0*/  FFMA.FTZ R57, R33, R50, R43 ;  /* 0x0000003221397223 */ /* 0x000fe2000001002b */
[----:B------:R-:W-:Y:S01]  /*160f0*/  HADD2.F32 R53, -RZ, R53.H1_H1 ;  /* 0x30000035ff357230 */ /* 0x000fe20000004100 */
[----:B------:R-:W-:Y:S01]  /*16100*/  F2FP.F16.E4M3.UNPACK_B R49, R49 ;  /* 0x00000031ff31723e */ /* 0x000fe200020006ff */
[----:B------:R-:W-:Y:S01]  /*16110*/  HADD2.F32 R42, -RZ, R42.H1_H1 ;  /* 0x3000002aff2a7230 */ /* 0x000fe20000004100 */
[----:B------:R-:W-:Y:S01]  /*16120*/  F2FP.F16.E4M3.UNPACK_B R45, R45 ;  /* 0x0000002dff2d723e */ /* 0x000fe200020006ff */
[----:B------:R-:W-:Y:S01]  /*16130*/  HADD2.F32 R48, -RZ, R47.H0_H0 ;  /* 0x2000002fff307230 */ /* 0x000fe20000004100 */
[----:B------:R-:W-:Y:S01]  /*16140*/  F2FP.SATFINITE.E4M3.F32.PACK_AB_MERGE_C R13, R14, R13, R21 ;  /* 0x0000000d0e0d723e */ /* 0x000fe20004807015 */
[----:B------:R-:W-:-:S02]  /*16150*/  HADD2.F32 R38, -RZ, R40.H0_H0 ;  /* 0x20000028ff267230 */ /* 0x000fc40000004100 */
[C---:B------:R-:W-:Y:S01]  /*16160*/  FMUL.FTZ R50, R42.reuse, R53 ;  /* 0x000000352a327220 */ /* 0x040fe20000410000 */
[----:B------:R-:W-:Y:S02]  /*16170*/  HADD2.F32 R43, -RZ, R41.H0_H0 ;  /* 0x20000029ff2b7230 */ /* 0x000fe40000004100 */
[----:B------:R-:W-:Y:S01]  /*16180*/  FMUL.FTZ R52, R42, R46 ;  /* 0x0000002e2a347220 */ /* 0x000fe20000410000 */
[----:B------:R-:W-:Y:S02]  /*16190*/  HADD2.F32 R33, -RZ, R37.H0_H0 ;  /* 0x20000025ff217230 */ /* 0x000fe40000004100 */
[C---:B------:R-:W-:Y:S01]  /*161a0*/  FMUL.FTZ R42, R38.reuse, R48 ;  /* 0x00000030262a7220 */ /* 0x040fe20000410000 */
[----:B------:R-:W-:Y:S02]  /*161b0*/  HADD2.F32 R47, -RZ, R47.H1_H1 ;  /* 0x3000002fff2f7230 */ /* 0x000fe40000004100 */
[----:B------:R-:W-:Y:S01]  /*161c0*/  FMUL.FTZ R51, R38, R43 ;  /* 0x0000002b26337220 */ /* 0x000fe20000410000 */
[----:B------:R-:W-:-:S02]  /*161d0*/  HADD2.F32 R40, -RZ, R40.H1_H1 ;  /* 0x30000028ff287230 */ /* 0x000fc40000004100 */
[C---:B------:R-:W-:Y:S01]  /*161e0*/  FFMA.FTZ R43, R33.reuse, R43, -R42 ;  /* 0x0000002b212b7223 */ /* 0x040fe2000001082a */
[----:B------:R-:W-:Y:S02]  /*161f0*/  HADD2.F32 R41, -RZ, R41.H1_H1 ;  /* 0x30000029ff297230 */ /* 0x000fe40000004100 */
[----:B------:R-:W-:Y:S01]  /*16200*/  FFMA.FTZ R51, R33, R48, R51 ;  /* 0x0000003021337223 */ /* 0x000fe20000010033 */
[----:B------:R-:W-:Y:S02]  /*16210*/  HADD2.F32 R39, -RZ, R39.H1_H1 ;  /* 0x30000027ff277230 */ /* 0x000fe40000004100 */
[C---:B------:R-:W-:Y:S01]  /*16220*/  FMUL.FTZ R42, R40.reuse, R47 ;  /* 0x0000002f282a7220 */ /* 0x040fe20000410000 */
[----:B------:R-:W-:Y:S02]  /*16230*/  HADD2.F32 R37, -RZ, R37.H1_H1 ;  /* 0x30000025ff257230 */ /* 0x000fe40000004100 */
[----:B------:R-:W-:Y:S01]  /*16240*/  FMUL.FTZ R40, R40, R41 ;  /* 0x0000002928287220 */ /* 0x000fe20000410000 */
[----:B------:R-:W-:-:S02]  /*16250*/  HADD2.F32 R38, -RZ, R35.H0_H0 ;  /* 0x20000023ff267230 */ /* 0x000fc40000004100 */
[C---:B------:R-:W-:Y:S01]  /*16260*/  FFMA.FTZ R59, R39.reuse, R46, -R50 ;  /* 0x0000002e273b7223 */ /* 0x040fe20000010832 */
[----:B------:R-:W-:Y:S01]  /*16270*/  FFMA.FTZ R58, R39, R53, R52 ;  /* 0x00000035273a7223 */ /* 0x000fe20000010034 */
[C---:B------:R-:W-:Y:S01]  /*16280*/  FFMA.FTZ R50, R37.reuse, R41, -R42 ;  /* 0x0000002925327223 */ /* 0x040fe2000001082a */
[----:B------:R-:W-:Y:S01]  /*16290*/  FFMA.FTZ R52, R37, R47, R40 ;  /* 0x0000002f25347223 */ /* 0x000fe20000010028 */
[----:B------:R-:W-:Y:S02]  /*162a0*/  HADD2.F32 R39, -RZ, R49.H0_H0 ;  /* 0x20000031ff277230 */ /* 0x000fe40000004100 */
[----:B------:R-:W-:Y:S01]  /*162b0*/  HADD2.F32 R37, -RZ, R45.H0_H0 ;  /* 0x2000002dff257230 */ /* 0x000fe20000004100 */
[----:B------:R-:W-:Y:S01]  /*162c0*/  F2FP.SATFINITE.E4M3.F32.PACK_AB_MERGE_C R57, R58, R57, RZ ;  /* 0x000000393a39723e */ /* 0x000fe200048070ff */
[----:B------:R-:W-:Y:S02]  /*162d0*/  HADD2.F32 R33, -RZ, R36.H0_H0 ;  /* 0x20000024ff217230 */ /* 0x000fe40000004100 */
[----:B------:R-:W-:Y:S01]  /*162e0*/  FMUL.FTZ R40, R38, R39 ;  /* 0x0000002726287220 */ /* 0x000fe20000410000 */
[----:B------:R-:W-:-:S02]  /*162f0*/  HADD2.F32 R49, -RZ, R49.H1_H1 ;  /* 0x30000031ff317230 */ /* 0x000fc40000004100 */
[-C--:B------:R-:W-:Y:S01]  /*16300*/  FMUL.FTZ R42, R38, R37.reuse ;  /* 0x00000025262a7220 */ /* 0x080fe20000410000 */
[----:B------:R-:W-:Y:S02]  /*16310*/  HADD2.F32 R35, -RZ, R35.H1_H1 ;  /* 0x30000023ff237230 */ /* 0x000fe40000004100 */
[C---:B------:R-:W-:Y:S01]  /*16320*/  FFMA.FTZ R41, R33.reuse, R37, -R40 ;  /* 0x0000002521297223 */ /* 0x040fe20000010828 */
[----:B------:R-:W-:Y:S02]  /*16330*/  HADD2.F32 R45, -RZ, R45.H1_H1 ;  /* 0x3000002dff2d7230 */ /* 0x000fe40000004100 */
[----:B------:R-:W-:Y:S01]  /*16340*/  FFMA.FTZ R42, R33, R39, R42 ;  /* 0x00000027212a7223 */ /* 0x000fe2000001002a */
[----:B------:R-:W-:Y:S01]  /*16350*/  HADD2.F32 R36, -RZ, R36.H1_H1 ;  /* 0x30000024ff247230 */ /* 0x000fe20000004100 */
[----:B------:R-:W-:Y:S01]  /*16360*/  F2FP.F16.E4M3.UNPACK_B R38, R5.H1 ;  /* 0x00000005ff26723e */ /* 0x000fe200030006ff */
[C---:B------:R-:W-:Y:S01]  /*16370*/  FMUL.FTZ R37, R35.reuse, R49 ;  /* 0x0000003123257220 */ /* 0x040fe20000410000 */
[----:B------:R-:W-:Y:S01]  /*16380*/  F2FP.F16.E4M3.UNPACK_B R33, R12.H1 ;  /* 0x0000000cff21723e */ /* 0x000fe200030006ff */
[----:B------:R-:W-:Y:S01]  /*16390*/  FMUL.FTZ R48, R35, R45 ;  /* 0x0000002d23307220 */ /* 0x000fe20000410000 */
[----:B------:R-:W-:-:S02]  /*163a0*/  HADD2.F32 R35, -RZ, R34.H0_H0 ;  /* 0x20000022ff237230 */ /* 0x000fc40000004100 */
[C---:B------:R-:W-:Y:S01]  /*163b0*/  FFMA.FTZ R46, R36.reuse, R45, -R37 ;  /* 0x0000002d242e7223 */ /* 0x040fe20000010825 */
[--C-:B------:R-:W-:Y:S02]  /*163c0*/  HADD2.F32 R40, -RZ, R38.reuse.H0_H0 ;  /* 0x20000026ff287230 */ /* 0x100fe40000004100 */
[----:B------:R-:W-:Y:S01]  /*163d0*/  FFMA.FTZ R49, R36, R49, R48 ;  /* 0x0000003124317223 */ /* 0x000fe20000010030 */
[--C-:B------:R-:W-:Y:S01]  /*163e0*/  HADD2.F32 R36, -RZ, R33.reuse.H0_H0 ;  /* 0x20000021ff247230 */ /* 0x100fe20000004100 */
[----:B------:R-:W-:Y:S01]  /*163f0*/  F2FP.F16.E4M3.UNPACK_B R12, R12 ;  /* 0x0000000cff0c723e */ /* 0x000fe200020006ff */
[----:B------:R-:W-:Y:S02]  /*16400*/  HADD2.F32 R39, -RZ, R38.H1_H1 ;  /* 0x30000026ff277230 */ /* 0x000fe40000004100 */
[C---:B------:R-:W-:Y:S01]  /*16410*/  FMUL.FTZ R48, R35.reuse, R40 ;  /* 0x0000002823307220 */ /* 0x040fe20000410000 */
[----:B------:R-:W-:Y:S02]  /*16420*/  HADD2.F32 R34, -RZ, R34.H1_H1 ;  /* 0x30000022ff227230 */ /* 0x000fe40000004100 */
[----:B------:R-:W-:Y:S01]  /*16430*/  FMUL.FTZ R38, R35, R36 ;  /* 0x0000002423267220 */ /* 0x000fe20000410000 */
[----:B------:R-:W-:Y:S01]  /*16440*/  HADD2.F32 R37, -RZ, R33.H1_H1 ;  /* 0x30000021ff257230 */ /* 0x000fe20000004100 */
[----:B------:R-:W-:Y:S01]  /*16450*/  F2FP.F16.E4M3.UNPACK_B R5, R5 ;  /* 0x00000005ff05723e */ /* 0x000fe200020006ff */
[----:B------:R-:W-:-:S02]  /*16460*/  HADD2.F32 R33, -RZ, R30.H0_H0 ;  /* 0x2000001eff217230 */ /* 0x000fc40000004100 */
[C---:B------:R-:W-:Y:S01]  /*16470*/  FMUL.FTZ R35, R34.reuse, R39 ;  /* 0x0000002722237220 */ /* 0x040fe20000410000 */
[----:B------:R-:W-:Y:S02]  /*16480*/  HADD2.F32 R30, -RZ, R30.H1_H1 ;  /* 0x3000001eff1e7230 */ /* 0x000fe40000004100 */
[-C--:B------:R-:W-:Y:S01]  /*16490*/  FMUL.FTZ R34, R34, R37.reuse ;  /* 0x0000002522227220 */ /* 0x080fe20000410000 */
[C---:B------:R-:W-:Y:S01]  /*164a0*/  FFMA.FTZ R48, R33.reuse, R36, -R48 ;  /* 0x0000002421307223 */ /* 0x040fe20000010830 */
[----:B------:R-:W-:Y:S01]  /*164b0*/  FFMA.FTZ R38, R33, R40, R38 ;  /* 0x0000002821267223 */ /* 0x000fe20000010026 */
[C---:B------:R-:W-:Y:S01]  /*164c0*/  FFMA.FTZ R45, R30.reuse, R37, -R35 ;  /* 0x000000251e2d7223 */ /* 0x040fe20000010823 */
[----:B------:R-:W-:Y:S01]  /*164d0*/  FFMA.FTZ R47, R30, R39, R34 ;  /* 0x000000271e2f7223 */ /* 0x000fe20000010022 */
[--C-:B------:R-:W-:Y:S02]  /*164e0*/  HADD2.F32 R30, -RZ, R12.reuse.H0_H0 ;  /* 0x2000000cff1e7230 */ /* 0x100fe40000004100 */
[----:B------:R-:W-:Y:S01]  /*164f0*/  HADD2.F32 R33, -RZ, R12.H1_H1 ;  /* 0x3000000cff217230 */ /* 0x000fe20000004100 */
[----:B------:R-:W-:Y:S01]  /*16500*/  F2FP.SATFINITE.E4M3.F32.PACK_AB_MERGE_C R45, R45, R48, RZ ;  /* 0x000000302d2d723e */ /* 0x000fe200048070ff */
[----:B------:R-:W-:Y:S01]  /*16510*/  HADD2.F32 R34, -RZ, R5.H0_H0 ;  /* 0x20000005ff227230 */ /* 0x000fe20000004100 */
[----:B------:R-:W-:Y:S01]  /*16520*/  F2FP.SATFINITE.E4M3.F32.PACK_AB_MERGE_C R38, R47, R38, RZ ;  /* 0x000000262f26723e */ /* 0x000fe200048070ff */
[----:B------:R-:W-:-:S02]  /*16530*/  HADD2.F32 R12, -RZ, R7.H0_H0 ;  /* 0x20000007ff0c7230 */ /* 0x000fc40000004100 */
[----:B------:R-:W-:Y:S02]  /*16540*/  HADD2.F32 R35, -RZ, R5.H1_H1 ;  /* 0x30000005ff237230 */ /* 0x000fe40000004100 */
[----:B------:R-:W-:Y:S02]  /*16550*/  HADD2.F32 R7, -RZ, R7.H1_H1 ;  /* 0x30000007ff077230 */ /* 0x000fe40000004100 */
[C---:B------:R-:W-:Y:S01]  /*16560*/  FMUL.FTZ R36, R12.reuse, R34 ;  /* 0x000000220c247220 */ /* 0x040fe20000410000 */
[--C-:B------:R-:W-:Y:S02]  /*16570*/  HADD2.F32 R5, -RZ, R4.reuse.H0_H0 ;  /* 0x20000004ff057230 */ /* 0x100fe40000004100 */
[-C--:B------:R-:W-:Y:S01]  /*16580*/  FMUL.FTZ R37, R12, R30.reuse ;  /* 0x0000001e0c257220 */ /* 0x080fe20000410000 */
[----:B------:R-:W-:Y:S02]  /*16590*/  HADD2.F32 R4, -RZ, R4.H1_H1 ;  /* 0x30000004ff047230 */ /* 0x000fe40000004100 */
[C---:B------:R-:W-:Y:S01]  /*165a0*/  FMUL.FTZ R39, R7.reuse, R35 ;  /* 0x0000002307277220 */ /* 0x040fe20000410000 */
        /* <DEDUP_REMOVED lines=12> */
[----:B------:R-:W-:Y:S02]  /*16670*/  F2FP.SATFINITE.E4M3.F32.PACK_AB_MERGE_C R6, R39, R36, R45 ;  /* 0x000000242706723e */ /* 0x000fe4000480702d */
[----:B------:R-:W-:Y:S02]  /*16680*/  F2FP.SATFINITE.E4M3.F32.PACK_AB_MERGE_C R15, R54, R31, R57 ;  /* 0x0000001f360f723e */ /* 0x000fe40004807039 */
[----:B------:R-:W-:Y:S01]  /*16690*/  F2FP.SATFINITE.E4M3.F32.PACK_AB_MERGE_C R12, R49, R42, R12 ;  /* 0x0000002a310c723e */ /* 0x000fe2000480700c */
[----:B------:R2:W-:Y:S01]  /*166a0*/  STS.128 [R60+0x14400], R4 ;  /* 0x014400043c007388 */ /* 0x0005e20000000c00 */
[----:B------:R-:W-:-:S05]  /*166b0*/  F2FP.SATFINITE.E4M3.F32.PACK_AB_MERGE_C R14, R30, R37, R38 ;  /* 0x000000251e0e723e */ /* 0x000fca0004807026 */
[----:B------:R2:W-:Y:S02]  /*166c0*/  STS.128 [R3+0x14400], R12 ;  /* 0x0144000c03007388 */ /* 0x0005e40000000c00 */
.L_x_473:
[----:B------:R-:W-:Y:S05]  /*166d0*/  BSYNC B1 ;  /* 0x0000000000017941 */ /* 0x000fea0003800000 */
.L_x_472:
[----:B------:R-:W-:Y:S05]  /*166e0*/  @P2 BRA `(.L_x_454) ;  /* 0x0000000c00e02947 */ /* 0x000fea0003800000 */
[----:B-12---:R-:W2:Y:S04]  /*166f0*/  LDL R3, [R1+0x8] ;  /* 0x0000080001037983 */ /* 0x006ea80000100800 */
[----:B------:R-:W3:Y:S01]  /*16700*/  LDL R52, [R1+0x50] ;  /* 0x0000500001347983 */ /* 0x000ee20000100800 */
[----:B-----5:R-:W-:Y:S02]  /*16710*/  SHF.R.U32.HI R4, RZ, 0x8, R24 ;  /* 0x00000008ff047819 */ /* 0x020fe40000011618 */
[----:B------:R-:W-:Y:S02]  /*16720*/  SHF.R.U32.HI R12, RZ, 0x8, R26 ;  /* 0x00000008ff0c7819 */ /* 0x000fe4000001161a */
[----:B------:R-:W-:Y:S02]  /*16730*/  LOP3.LUT R4, R4, 0xff, RZ, 0xc0, !PT ;  /* 0x000000ff04047812 */ /* 0x000fe400078ec0ff */
[----:B------:R-:W-:-:S02]  /*16740*/  LOP3.LUT R7, R26, 0xff, RZ, 0xc0, !PT ;  /* 0x000000ff1a077812 */ /* 0x000fc400078ec0ff */
[----:B------:R-:W-:Y:S02]  /*16750*/  LOP3.LUT R12, R12, 0xff, RZ, 0xc0, !PT ;  /* 0x000000ff0c0c7812 */ /* 0x000fe400078ec0ff */
[----:B------:R-:W-:Y:S02]  /*16760*/  SHF.R.U32.HI R6, RZ, 0x8, R25 ;  /* 0x00000008ff067819 */ /* 0x000fe40000011619 */
[----:B------:R-:W-:Y:S02]  /*16770*/  PRMT R29, R12, 0x7604, R7 ;  /* 0x000076040c1d7816 */ /* 0x000fe40000000007 */
[----:B------:R-:W-:Y:S02]  /*16780*/  SHF.R.U32.HI R12, RZ, 0x8, R8 ;  /* 0x00000008ff0c7819 */ /* 0x000fe40000011608 */
[----:B------:R-:W-:Y:S02]  /*16790*/  LOP3.LUT R5, R25, 0xff, RZ, 0xc0, !PT ;  /* 0x000000ff19057812 */ /* 0x000fe400078ec0ff */
[----:B------:R-:W-:-:S02]  /*167a0*/  LOP3.LUT R6, R6, 0xff, RZ, 0xc0, !PT ;  /* 0x000000ff06067812 */ /* 0x000fc400078ec0ff */
[----:B------:R-:W-:Y:S02]  /*167b0*/  LOP3.LUT R7, R8, 0xff, RZ, 0xc0, !PT ;  /* 0x000000ff08077812 */ /* 0x000fe400078ec0ff */
[----:B------:R-:W-:Y:S02]  /*167c0*/  LOP3.LUT R12, R12, 0xff, RZ, 0xc0, !PT ;  /* 0x000000ff0c0c7812 */ /* 0x000fe400078ec0ff */
[----:B----4-:R-:W-:Y:S02]  /*167d0*/  PRMT R20, R6, 0x7604, R5 ;  /* 0x0000760406147816 */ /* 0x010fe40000000005 */
[----:B------:R-:W-:Y:S02]  /*167e0*/  PRMT R35, R12, 0x7604, R7 ;  /* 0x000076040c237816 */ /* 0x000fe40000000007 */
[----:B------:R-:W-:Y:S02]  /*167f0*/  SHF.R.U32.HI R6, RZ, 0x8, R27 ;  /* 0x00000008ff067819 */ /* 0x000fe4000001161b */
[----:B------:R-:W-:-:S02]  /*16800*/  SHF.R.U32.HI R12, RZ, 0x8, R9 ;  /* 0x00000008ff0c7819 */ /* 0x000fc40000011609 */
[----:B------:R-:W-:Y:S02]  /*16810*/  LOP3.LUT R5, R27, 0xff, RZ, 0xc0, !PT ;  /* 0x000000ff1b057812 */ /* 0x000fe400078ec0ff */
[----:B------:R-:W-:Y:S02]  /*16820*/  LOP3.LUT R6, R6, 0xff, RZ, 0xc0, !PT ;  /* 0x000000ff06067812 */ /* 0x000fe400078ec0ff */
[----:B------:R-:W-:Y:S02]  /*16830*/  SHF.R.U32.HI R34, RZ, 0x8, R11 ;  /* 0x00000008ff227819 */ /* 0x000fe4000001160b */
[----:B------:R-:W-:Y:S02]  /*16840*/  PRMT R28, R6, 0x7604, R5 ;  /* 0x00007604061c7816 */ /* 0x000fe40000000005 */
[----:B------:R-:W-:Y:S02]  /*16850*/  LOP3.LUT R33, R11, 0xff, RZ, 0xc0, !PT ;  /* 0x000000ff0b217812 */ /* 0x000fe400078ec0ff */
[----:B------:R-:W-:-:S02]  /*16860*/  LOP3.LUT R34, R34, 0xff, RZ, 0xc0, !PT ;  /* 0x000000ff22227812 */ /* 0x000fc400078ec0ff */
[----:B------:R-:W-:Y:S02]  /*16870*/  LOP3.LUT R30, R9, 0xff, RZ, 0xc0, !PT ;  /* 0x000000ff091e7812 */ /* 0x000fe400078ec0ff */
[----:B------:R-:W-:Y:S02]  /*16880*/  PRMT R34, R34, 0x7604, R33 ;  /* 0x0000760422227816 */ /* 0x000fe40000000021 */
[----:B------:R-:W-:Y:S02]  /*16890*/  SHF.R.U32.HI R33, RZ, 0x10, R9 ;  /* 0x00000010ff217819 */ /* 0x000fe40000011609 */
[----:B------:R-:W-:Y:S02]  /*168a0*/  SHF.R.U32.HI R32, RZ, 0x8, R10 ;  /* 0x00000008ff207819 */ /* 0x000fe4000001160a */
[----:B0-----:R-:W-:Y:S01]  /*168b0*/  SHF.R.U32.HI R41, RZ, 0x10, R11 ;  /* 0x00000010ff297819 */ /* 0x001fe2000001160b */
[----:B------:R-:W-:Y:S01]  /*168c0*/  IMAD.U32 R33, R33, 0x10000, RZ ;  /* 0x0001000021217824 */ /* 0x000fe200078e00ff */
[----:B------:R-:W-:-:S02]  /*168d0*/  LOP3.LUT R31, R10, 0xff, RZ, 0xc0, !PT ;  /* 0x000000ff0a1f7812 */ /* 0x000fc400078ec0ff */
[----:B------:R-:W-:Y:S02]  /*168e0*/  LOP3.LUT R32, R32, 0xff, RZ, 0xc0, !PT ;  /* 0x000000ff20207812 */ /* 0x000fe400078ec0ff */
[----:B------:R-:W-:Y:S02]  /*168f0*/  SHF.L.U32 R41, R41, 0x10, RZ ;  /* 0x0000001029297819 */ /* 0x000fe400000006ff */
[----:B------:R-:W-:Y:S02]  /*16900*/  PRMT R37, R32, 0x7604, R31 ;  /* 0x0000760420257816 */ /* 0x000fe4000000001f */
[----:B------:R-:W-:Y:S02]  /*16910*/  SHF.R.U32.HI R31, RZ, 0x10, R27 ;  /* 0x00000010ff1f7819 */ /* 0x000fe4000001161b */
[----:B------:R-:W-:Y:S02]  /*16920*/  LOP3.LUT R41, R34, 0xff0000, R41, 0xf8, !PT ;  /* 0x00ff000022297812 */ /* 0x000fe400078ef829 */
[----:B------:R-:W-:Y:S01]  /*16930*/  LOP3.LUT R35, R35, 0xff0000, R8, 0xf8, !PT ;  /* 0x00ff000023237812 */ /* 0x000fe200078ef808 */
[----:B------:R-:W-:Y:S01]  /*16940*/  IMAD.U32 R31, R31, 0x10000, RZ ;  /* 0x000100001f1f7824 */ /* 0x000fe200078e00ff */
[----:B------:R-:W-:-:S02]  /*16950*/  LOP3.LUT R42, R41, 0xff000000, R11, 0xf8, !PT ;  /* 0xff000000292a7812 */ /* 0x000fc400078ef80b */
[----:B------:R-:W-:Y:S02]  /*16960*/  LOP3.LUT R38, R35, 0xff000000, R8, 0xf8, !PT ;  /* 0xff00000023267812 */ /* 0x000fe400078ef808 */
[----:B------:R-:W-:Y:S02]  /*16970*/  LOP3.LUT R31, R28, 0xff0000, R31, 0xf8, !PT ;  /* 0x00ff00001c1f7812 */ /* 0x000fe400078ef81f */
[----:B------:R-:W-:Y:S02]  /*16980*/  LOP3.LUT R29, R29, 0xff0000, R26, 0xf8, !PT ;  /* 0x00ff00001d1d7812 */ /* 0x000fe400078ef81a */
[----:B--2---:R-:W-:Y:S02]  /*16990*/  LEA.HI R0, R0, R3, RZ, 0x1c ;  /* 0x0000000300007211 */ /* 0x004fe400078fe0ff */
[----:B------:R-:W-:-:S04]  /*169a0*/  LOP3.LUT R3, R24, 0xff, RZ, 0xc0, !PT ;  /* 0x000000ff18037812 */ /* 0x000fc800078ec0ff */
[----:B------:R-:W-:Y:S02]  /*169b0*/  PRMT R21, R4, 0x7604, R3 ;  /* 0x0000760404157816 */ /* 0x000fe40000000003 */
[----:B------:R-:W-:Y:S02]  /*169c0*/  SHF.R.S32.HI R3, RZ, 0x1f, R0 ;  /* 0x0000001fff037819 */ /* 0x000fe40000011400 */
[----:B------:R-:W-:Y:S02]  /*169d0*/  LOP3.LUT R21, R21, 0xff0000, R24, 0xf8, !PT ;  /* 0x00ff000015157812 */ /* 0x000fe400078ef818 */
[----:B------:R-:W-:Y:S01]  /*169e0*/  LEA.HI R4, R3, R0, RZ, 0x2 ;  /* 0x0000000003047211 */ /* 0x000fe200078f10ff */
[----:B------:R-:W-:-:S03]  /*169f0*/  IMAD.SHL.U32 R0, R0, 0x10, RZ ;  /* 0x0000001000007824 */ /* 0x000fc600078e00ff */
[----:B------:R-:W-:Y:S02]  /*16a00*/  SHF.L.U32 R4, R4, 0xb, RZ ;  /* 0x0000000b04047819 */ /* 0x000fe400000006ff */
[----:B------:R-:W-:Y:S02]  /*16a10*/  LOP3.LUT R3, R175, 0x30, R0, 0xf8, !PT ;  /* 0x00000030af037812 */ /* 0x000fe400078ef800 */
[----:B------:R-:W-:Y:S02]  /*16a20*/  LOP3.LUT R0, R4, 0xffffe000, RZ, 0xc0, !PT ;  /* 0xffffe00004007812 */ /* 0x000fe400078ec0ff */
[----:B------:R-:W-:Y:S01]  /*16a30*/  LOP3.LUT R3, R3, R196, RZ, 0x3c, !PT ;  /* 0x000000c403037212 */ /* 0x000fe200078e3cff */
[----:B---3--:R-:W0:Y:S03]  /*16a40*/  LDS.128 R4, [R52+0x14400] ;  /* 0x0144000034047984 */ /* 0x008e260000000c00 */
[----:B------:R-:W-:-:S05]  /*16a50*/  IADD3 R3, R3, R197, R0 ;  /* 0x000000c503037210 */ /* 0x000fca0007ffe000 */
[----:B------:R-:W-:Y:S01]  /*16a60*/  IMAD.IADD R0, R16, 0x1, R3 ;  /* 0x0000000110007824 */ /* 0x000fe200078e0203 */
[----:B------:R-:W-:-:S04]  /*16a70*/  LOP3.LUT R3, R12, 0xff, RZ, 0xc0, !PT ;  /* 0x000000ff0c037812 */ /* 0x000fc800078ec0ff */
[----:B------:R-:W1:Y:S01]  /*16a80*/  LDS.128 R12, [R0+0x14400] ;  /* 0x01440000000c7984 */ /* 0x000e620000000c00 */
[----:B------:R-:W-:Y:S02]  /*16a90*/  PRMT R30, R3, 0x7604, R30 ;  /* 0x00007604031e7816 */ /* 0x000fe4000000001e */
[----:B------:R-:W-:Y:S02]  /*16aa0*/  SHF.R.U32.HI R3, RZ, 0x10, R25 ;  /* 0x00000010ff037819 */ /* 0x000fe40000011619 */
[----:B------:R-:W-:Y:S02]  /*16ab0*/  LOP3.LUT R39, R30, 0xff0000, R33, 0xf8, !PT ;  /* 0x00ff00001e277812 */ /* 0x000fe400078ef821 */
[----:B------:R-:W-:Y:S01]  /*16ac0*/  LOP3.LUT R33, R21, 0xff000000, R24, 0xf8, !PT ;  /* 0xff00000015217812 */ /* 0x000fe200078ef818 */
[----:B------:R-:W-:Y:S01]  /*16ad0*/  IMAD.U32 R3, R3, 0x10000, RZ ;  /* 0x0001000003037824 */ /* 0x000fe200078e00ff */
[----:B------:R-:W-:Y:S02]  /*16ae0*/  LOP3.LUT R39, R39, 0xff000000, R9, 0xf8, !PT ;  /* 0xff00000027277812 */ /* 0x000fe400078ef809 */
[----:B------:R-:W-:-:S02]  /*16af0*/  LOP3.LUT R21, R37, 0xff0000, R10, 0xf8, !PT ;  /* 0x00ff000025157812 */ /* 0x000fc400078ef80a */
[----:B------:R-:W-:Y:S02]  /*16b00*/  LOP3.LUT R3, R20, 0xff0000, R3, 0xf8, !PT ;  /* 0x00ff000014037812 */ /* 0x000fe400078ef803 */
[----:B------:R-:W-:Y:S02]  /*16b10*/  F2FP.F16.E4M3.UNPACK_B R35, R39 ;  /* 0x00000027ff23723e */ /* 0x000fe400020006ff */
[----:B------:R-:W-:Y:S02]  /*16b20*/  LOP3.LUT R32, R3, 0xff000000, R25, 0xf8, !PT ;  /* 0xff00000003207812 */ /* 0x000fe400078ef819 */
[----:B------:R-:W-:Y:S01]  /*16b30*/  LOP3.LUT R8, R21, 0xff000000, R10, 0xf8, !PT ;  /* 0xff00000015087812 */ /* 0x000fe200078ef80a */
[--C-:B------:R-:W-:Y:S01]  /*16b40*/  HADD2.F32 R40, -RZ, R35.reuse.H0_H0 ;  /* 0x20000023ff287230 */ /* 0x100fe20000004100 */
[----:B------:R-:W-:Y:S01]  /*16b50*/  F2FP.F16.E4M3.UNPACK_B R34, R32 ;  /* 0x00000020ff22723e */ /* 0x000fe200020006ff */
[----:B------:R-:W-:Y:S01]  /*16b60*/  HADD2.F32 R35, -RZ, R35.H1_H1 ;  /* 0x30000023ff237230 */ /* 0x000fe20000004100 */
[----:B------:R-:W-:-:S02]  /*16b70*/  LOP3.LUT R37, R31, 0xff000000, R27, 0xf8, !PT ;  /* 0xff0000001f257812 */ /* 0x000fc400078ef81b */
[----:B------:R-:W-:Y:S01]  /*16b80*/  F2FP.F16.E4M3.UNPACK_B R39, R39.H1 ;  /* 0x00000027ff27723e */ /* 0x000fe200030006ff */
[--C-:B------:R-:W-:Y:S01]  /*16b90*/  HADD2.F32 R36, -RZ, R34.reuse.H0_H0 ;  /* 0x20000022ff247230 */ /* 0x100fe20000004100 */
[-C--:B0-----:R-:W-:Y:S01]  /*16ba0*/  F2FP.F16.E4M3.UNPACK_B R10, R5.reuse ;  /* 0x00000005ff0a723e */ /* 0x081fe200020006ff */
[----:B------:R-:W-:Y:S01]  /*16bb0*/  HADD2.F32 R34, -RZ, R34.H1_H1 ;  /* 0x30000022ff227230 */ /* 0x000fe20000004100 */
[----:B------:R-:W-:Y:S02]  /*16bc0*/  F2FP.F16.E4M3.UNPACK_B R24, R5.H1 ;  /* 0x00000005ff18723e */ /* 0x000fe400030006ff */
[----:B------:R-:W-:Y:S01]  /*16bd0*/  F2FP.F16.E4M3.UNPACK_B R32, R32.H1 ;  /* 0x00000020ff20723e */ /* 0x000fe200030006ff */
[----:B------:R-:W-:Y:S01]  /*16be0*/  HADD2.F32 R9, -RZ, R10.H0_H0 ;  /* 0x2000000aff097230 */ /* 0x000fe20000004100 */
[----:B------:R-:W-:Y:S02]  /*16bf0*/  LOP3.LUT R3, R29, 0xff000000, R26, 0xf8, !PT ;  /* 0xff0000001d037812 */ /* 0x000fe400078ef81a */
[----:B------:R-:W-:-:S02]  /*16c00*/  F2FP.F16.E4M3.UNPACK_B R25, R7 ;  /* 0x00000007ff19723e */ /* 0x000fc400020006ff */
[----:B------:R-:W-:Y:S02]  /*16c10*/  F2FP.F16.E4M3.UNPACK_B R26, R7.H1 ;  /* 0x00000007ff1a723e */ /* 0x000fe400030006ff */
[----:B------:R-:W-:Y:S02]  /*16c20*/  F2FP.F16.E4M3.UNPACK_B R20, R4 ;  /* 0x00000004ff14723e */ /* 0x000fe400020006ff */
[----:B-1----:R-:W-:Y:S02]  /*16c30*/  F2FP.F16.E4M3.UNPACK_B R11, R13 ;  /* 0x0000000dff0b723e */ /* 0x002fe400020006ff */
[-C--:B------:R-:W-:Y:S02]  /*16c40*/  F2FP.F16.E4M3.UNPACK_B R30, R15.reuse ;  /* 0x0000000fff1e723e */ /* 0x080fe400020006ff */
[----:B------:R-:W-:Y:S01]  /*16c50*/  F2FP.F16.E4M3.UNPACK_B R31, R15.H1 ;  /* 0x0000000fff1f723e */ /* 0x000fe200030006ff */
[--C-:B------:R-:W-:Y:S01]  /*16c60*/  HADD2.F32 R5, -RZ, R11.reuse.H0_H0 ;  /* 0x2000000bff057230 */ /* 0x100fe20000004100 */
[-C--:B------:R-:W-:Y:S01]  /*16c70*/  F2FP.F16.E4M3.UNPACK_B R15, R12.reuse ;  /* 0x0000000cff0f723e */ /* 0x080fe200020006ff */
[----:B------:R-:W-:Y:S01]  /*16c80*/  HADD2.F32 R11, -RZ, R11.H1_H1 ;  /* 0x3000000bff0b7230 */ /* 0x000fe20000004100 */
[----:B------:R-:W-:-:S02]  /*16c90*/  F2FP.F16.E4M3.UNPACK_B R27, R12.H1 ;  /* 0x0000000cff1b723e */ /* 0x000fc400030006ff */
[C---:B------:R-:W-:Y:S01]  /*16ca0*/  FMUL.FTZ R12, R5.reuse, R40 ;  /* 0x00000028050c7220 */ /* 0x040fe20000410000 */
[----:B------:R-:W-:Y:S01]  /*16cb0*/  F2FP.F16.E4M3.UNPACK_B R28, R13.H1 ;  /* 0x0000000dff1c723e */ /* 0x000fe200030006ff */
[----:B------:R-:W-:Y:S01]  /*16cc0*/  FMUL.FTZ R13, R5, R36 ;  /* 0x00000024050d7220 */ /* 0x000fe20000410000 */
[----:B------:R-:W-:Y:S01]  /*16cd0*/  F2FP.F16.E4M3.UNPACK_B R21, R4.H1 ;  /* 0x00000004ff15723e */ /* 0x000fe200030006ff */
[----:B------:R-:W-:Y:S01]  /*16ce0*/  FFMA.FTZ R5, R9, R36, -R12 ;  /* 0x0000002409057223 */ /* 0x000fe2000001080c */
[-C--:B------:R-:W-:Y:S01]  /*16cf0*/  F2FP.F16.E4M3.UNPACK_B R4, R6.reuse ;  /* 0x00000006ff04723e */ /* 0x080fe200020006ff */
[----:B------:R-:W-:Y:S01]  /*16d00*/  HADD2.F32 R12, -RZ, R10.H1_H1 ;  /* 0x3000000aff0c7230 */ /* 0x000fe20000004100 */
[----:B------:R-:W-:Y:S01]  /*16d10*/  F2FP.F16.E4M3.UNPACK_B R7, R6.H1 ;  /* 0x00000006ff07723e */ /* 0x000fe200030006ff */
[----:B------:R-:W-:Y:S01]  /*16d20*/  HADD2.F32 R36, -RZ, R39.H0_H0 ;  /* 0x20000027ff247230 */ /* 0x000fe20000004100 */
[-C--:B------:R-:W-:Y:S01]  /*16d30*/  F2FP.F16.E4M3.UNPACK_B R6, R14.reuse ;  /* 0x0000000eff06723e */ /* 0x080fe200020006ff */
[----:B------:R-:W-:Y:S01]  /*16d40*/  HADD2.F32 R10, -RZ, R28.H0_H0 ;  /* 0x2000001cff0a7230 */ /* 0x000fe20000004100 */
[----:B------:R-:W-:Y:S01]  /*16d50*/  F2FP.F16.E4M3.UNPACK_B R29, R14.H1 ;  /* 0x0000000eff1d723e */ /* 0x000fe200030006ff */
[----:B------:R-:W-:-:S02]  /*16d60*/  HADD2.F32 R14, -RZ, R32.H0_H0 ;  /* 0x20000020ff0e7230 */ /* 0x000fc40000004100 */
[----:B------:R-:W-:Y:S01]  /*16d70*/  FFMA.FTZ R9, R9, R40, R13 ;  /* 0x0000002809097223 */ /* 0x000fe2000001000d */
[----:B------:R-:W-:Y:S02]  /*16d80*/  HADD2.F32 R13, -RZ, R24.H0_H0 ;  /* 0x20000018ff0d7230 */ /* 0x000fe40000004100 */
[C---:B------:R-:W-:Y:S01]  /*16d90*/  FMUL.FTZ R46, R10.reuse, R36 ;  /* 0x000000240a2e7220 */ /* 0x040fe20000410000 */
[CC--:B------:R-:W-:Y:S01]  /*16da0*/  FMUL.FTZ R41, R11.reuse, R35.reuse ;  /* 0x000000230b297220 */ /* 0x0c0fe20000410000 */
[----:B------:R-:W-:Y:S01]  /*16db0*/  FMUL.FTZ R43, R10, R14 ;  /* 0x0000000e0a2b7220 */ /* 0x000fe20000410000 */
[----:B------:R-:W-:Y:S01]  /*16dc0*/  FMUL.FTZ R40, R11, R34 ;  /* 0x000000220b287220 */ /* 0x000fe20000410000 */
[C---:B------:R-:W-:Y:S01]  /*16dd0*/  FFMA.FTZ R11, R13.reuse, R14, -R46 ;  /* 0x0000000e0d0b7223 */ /* 0x040fe2000001082e */
[C---:B------:R-:W-:Y:S01]  /*16de0*/  FFMA.FTZ R10, R12.reuse, R34, -R41 ;  /* 0x000000220c0a7223 */ /* 0x040fe20000010829 */
[----:B------:R-:W-:Y:S01]  /*16df0*/  FFMA.FTZ R13, R13, R36, R43 ;  /* 0x000000240d0d7223 */ /* 0x000fe2000001002b */
[-C--:B------:R-:W-:Y:S01]  /*16e00*/  F2FP.F16.E4M3.UNPACK_B R36, R42.reuse ;  /* 0x0000002aff24723e */ /* 0x080fe200020006ff */
[----:B------:R-:W-:Y:S01]  /*16e10*/  FFMA.FTZ R12, R12, R35, R40 ;  /* 0x000000230c0c7223 */ /* 0x000fe20000010028 */
[----:B------:R-:W-:Y:S01]  /*16e20*/  HADD2.F32 R35, -RZ, R32.H1_H1 ;  /* 0x30000020ff237230 */ /* 0x000fe20000004100 */
[-C--:B------:R-:W-:Y:S01]  /*16e30*/  F2FP.F16.E4M3.UNPACK_B R34, R37.reuse ;  /* 0x00000025ff22723e */ /* 0x080fe200020006ff */
[----:B------:R-:W-:Y:S01]  /*16e40*/  HADD2.F32 R41, -RZ, R39.H1_H1 ;  /* 0x30000027ff297230 */ /* 0x000fe20000004100 */
[----:B------:R-:W-:Y:S01]  /*16e50*/  F2FP.F16.E4M3.UNPACK_B R42, R42.H1 ;  /* 0x0000002aff2a723e */ /* 0x000fe200030006ff */
[----:B------:R-:W-:Y:S01]  /*16e60*/  HADD2.F32 R28, -RZ, R28.H1_H1 ;  /* 0x3000001cff1c7230 */ /* 0x000fe20000004100 */
[----:B------:R-:W-:Y:S01]  /*16e70*/  F2FP.F16.E4M3.UNPACK_B R37, R37.H1 ;  /* 0x00000025ff25723e */ /* 0x000fe200030006ff */
[----:B------:R-:W-:-:S02]  /*16e80*/  HADD2.F32 R43, -RZ, R36.H0_H0 ;  /* 0x20000024ff2b7230 */ /* 0x000fc40000004100 */
[----:B------:R-:W-:Y:S02]  /*16e90*/  HADD2.F32 R32, -RZ, R30.H0_H0 ;  /* 0x2000001eff207230 */ /* 0x000fe40000004100 */
[C---:B------:R-:W-:Y:S01]  /*16ea0*/  FMUL.FTZ R45, R28.reuse, R41 ;  /* 0x000000291c2d7220 */ /* 0x040fe20000410000 */
[----:B------:R-:W-:Y:S02]  /*16eb0*/  HADD2.F32 R24, -RZ, R24.H1_H1 ;  /* 0x30000018ff187230 */ /* 0x000fe40000004100 */
[----:B------:R-:W-:Y:S01]  /*16ec0*/  FMUL.FTZ R28, R28, R35 ;  /* 0x000000231c1c7220 */ /* 0x000fe20000410000 */
[----:B------:R-:W-:Y:S02]  /*16ed0*/  HADD2.F32 R39, -RZ, R34.H0_H0 ;  /* 0x20000022ff277230 */ /* 0x000fe40000004100 */
[----:B------:R-:W-:Y:S01]  /*16ee0*/  FMUL.FTZ R47, R32, R43 ;  /* 0x0000002b202f7220 */ /* 0x000fe20000410000 */
[----:B------:R-:W-:Y:S02]  /*16ef0*/  HADD2.F32 R14, -RZ, R25.H0_H0 ;  /* 0x20000019ff0e7230 */ /* 0x000fe40000004100 */
[----:B------:R-:W-:Y:S01]  /*16f00*/  FFMA.FTZ R40, R24, R35, -R45 ;  /* 0x0000002318287223 */ /* 0x000fe2000001082d */
[----:B------:R-:W-:-:S02]  /*16f10*/  HADD2.F32 R36, -RZ, R36.H1_H1 ;  /* 0x30000024ff247230 */ /* 0x000fc40000004100 */
[----:B------:R-:W-:Y:S01]  /*16f20*/  FMUL.FTZ R32, R32, R39 ;  /* 0x0000002720207220 */ /* 0x000fe20000410000 */
[----:B------:R-:W-:Y:S02]  /*16f30*/  HADD2.F32 R30, -RZ, R30.H1_H1 ;  /* 0x3000001eff1e7230 */ /* 0x000fe40000004100 */
[----:B------:R-:W-:Y:S01]  /*16f40*/  FFMA.FTZ R46, R24, R41, R28 ;  /* 0x00000029182e7223 */ /* 0x000fe2000001001c */
[----:B------:R-:W-:Y:S02]  /*16f50*/  HADD2.F32 R34, -RZ, R34.H1_H1 ;  /* 0x30000022ff227230 */ /* 0x000fe40000004100 */
[----:B------:R-:W-:Y:S01]  /*16f60*/  FFMA.FTZ R47, R14, R39, -R47 ;  /* 0x000000270e2f7223 */ /* 0x000fe2000001082f */
[----:B------:R-:W-:Y:S02]  /*16f70*/  HADD2.F32 R25, -RZ, R25.H1_H1 ;  /* 0x30000019ff197230 */ /* 0x000fe40000004100 */
[----:B------:R-:W-:Y:S01]  /*16f80*/  FMUL.FTZ R28, R30, R36 ;  /* 0x000000241e1c7220 */ /* 0x000fe20000410000 */
[----:B------:R-:W-:-:S02]  /*16f90*/  HADD2.F32 R39, -RZ, R42.H0_H0 ;  /* 0x2000002aff277230 */ /* 0x000fc40000004100 */
[-C--:B------:R-:W-:Y:S01]  /*16fa0*/  FMUL.FTZ R41, R30, R34.reuse ;  /* 0x000000221e297220 */ /* 0x080fe20000410000 */
[----:B------:R-:W-:Y:S02]  /*16fb0*/  HADD2.F32 R24, -RZ, R31.H0_H0 ;  /* 0x2000001fff187230 */ /* 0x000fe40000004100 */
[----:B------:R-:W-:Y:S01]  /*16fc0*/  FFMA.FTZ R43, R14, R43, R32 ;  /* 0x0000002b0e2b7223 */ /* 0x000fe20000010020 */
[--C-:B------:R-:W-:Y:S02]  /*16fd0*/  HADD2.F32 R35, -RZ, R37.reuse.H0_H0 ;  /* 0x20000025ff237230 */ /* 0x100fe40000004100 */
[C---:B------:R-:W-:Y:S01]  /*16fe0*/  FFMA.FTZ R48, R25.reuse, R34, -R28 ;  /* 0x0000002219307223 */ /* 0x040fe2000001081c */
[----:B------:R-:W-:Y:S02]  /*16ff0*/  HADD2.F32 R14, -RZ, R26.H0_H0 ;  /* 0x2000001aff0e7230 */ /* 0x000fe40000004100 */
[C---:B------:R-:W-:Y:S01]  /*17000*/  FMUL.FTZ R45, R24.reuse, R39 ;  /* 0x00000027182d7220 */ /* 0x040fe20000410000 */
[----:B------:R-:W-:Y:S01]  /*17010*/  FFMA.FTZ R36, R25, R36, R41 ;  /* 0x0000002419247223 */ /* 0x000fe20000010029 */
[----:B------:R-:W-:Y:S01]  /*17020*/  FMUL.FTZ R24, R24, R35 ;  /* 0x0000002318187220 */ /* 0x000fe20000410000 */
[----:B------:R-:W-:Y:S01]  /*17030*/  F2FP.F16.E4M3.UNPACK_B R28, R38.H1 ;  /* 0x00000026ff1c723e */ /* 0x000fe200030006ff */
[----:B------:R-:W-:Y:S01]  /*17040*/  HADD2.F32 R37, -RZ, R37.H1_H1 ;  /* 0x30000025ff257230 */ /* 0x000fe20000004100 */
[----:B------:R-:W-:Y:S01]  /*17050*/  F2FP.F16.E4M3.UNPACK_B R25, R33.H1 ;  /* 0x00000021ff19723e */ /* 0x000fe200030006ff */
[----:B------:R-:W-:Y:S01]  /*17060*/  FFMA.FTZ R49, R14, R39, R24 ;  /* 0x000000270e317223 */ /* 0x000fe20000010018 */
[----:B------:R-:W-:-:S02]  /*17070*/  HADD2.F32 R42, -RZ, R42.H1_H1 ;  /* 0x3000002aff2a7230 */ /* 0x000fc40000004100 */
[----:B------:R-:W-:Y:S01]  /*17080*/  FFMA.FTZ R45, R14, R35, -R45 ;  /* 0x000000230e2d7223 */ /* 0x000fe2000001082d */
[----:B------:R-:W-:Y:S01]  /*17090*/  HADD2.F32 R31, -RZ, R31.H1_H1 ;  /* 0x3000001fff1f7230 */ /* 0x000fe20000004100 */
[----:B------:R-:W-:Y:S01]  /*170a0*/  F2FP.F16.E4M3.UNPACK_B R38, R38 ;  /* 0x00000026ff26723e */ /* 0x000fe200020006ff */
[----:B------:R-:W-:Y:S01]  /*170b0*/  HADD2.F32 R39, -RZ, R28.H0_H0 ;  /* 0x2000001cff277230 */ /* 0x000fe20000004100 */
[----:B------:R-:W-:Y:S01]  /*170c0*/  F2FP.F16.E4M3.UNPACK_B R33, R33 ;  /* 0x00000021ff21723e */ /* 0x000fe200020006ff */
[----:B------:R-:W-:Y:S02]  /*170d0*/  HADD2.F32 R24, -RZ, R27.H0_H0 ;  /* 0x2000001bff187230 */ /* 0x000fe40000004100 */
[C---:B------:R-:W-:Y:S01]  /*170e0*/  FMUL.FTZ R41, R31.reuse, R42 ;  /* 0x0000002a1f297220 */ /* 0x040fe20000410000 */
[----:B------:R-:W-:Y:S02]  /*170f0*/  HADD2.F32 R35, -RZ, R25.H0_H0 ;  /* 0x20000019ff237230 */ /* 0x000fe40000004100 */
[----:B------:R-:W-:Y:S01]  /*17100*/  FMUL.FTZ R51, R31, R37 ;  /* 0x000000251f337220 */ /* 0x000fe20000410000 */
[----:B------:R-:W-:-:S02]  /*17110*/  HADD2.F32 R14, -RZ, R21.H0_H0 ;  /* 0x20000015ff0e7230 */ /* 0x000fc40000004100 */
[C---:B------:R-:W-:Y:S01]  /*17120*/  FMUL.FTZ R31, R24.reuse, R39 ;  /* 0x00000027181f7220 */ /* 0x040fe20000410000 */
[----:B------:R-:W-:Y:S02]  /*17130*/  HADD2.F32 R26, -RZ, R26.H1_H1 ;  /* 0x3000001aff1a7230 */ /* 0x000fe40000004100 */
[-C--:B------:R-:W-:Y:S01]  /*17140*/  FMUL.FTZ R24, R24, R35.reuse ;  /* 0x0000002318187220 */ /* 0x080fe20000410000 */
[----:B------:R-:W-:Y:S02]  /*17150*/  HADD2.F32 R28, -RZ, R28.H1_H1 ;  /* 0x3000001cff1c7230 */ /* 0x000fe40000004100 */
[C---:B------:R-:W-:Y:S01]  /*17160*/  FFMA.FTZ R30, R14.reuse, R35, -R31 ;  /* 0x000000230e1e7223 */ /* 0x040fe2000001081f */
[----:B------:R-:W-:Y:S02]  /*17170*/  HADD2.F32 R27, -RZ, R27.H1_H1 ;  /* 0x3000001bff1b7230 */ /* 0x000fe40000004100 */
[----:B------:R-:W-:Y:S01]  /*17180*/  FFMA.FTZ R39, R14, R39, R24 ;  /* 0x000000270e277223 */ /* 0x000fe20000010018 */
[----:B------:R-:W-:-:S02]  /*17190*/  HADD2.F32 R14, -RZ, R25.H1_H1 ;  /* 0x30000019ff0e7230 */ /* 0x000fc40000004100 */
[C---:B------:R-:W-:Y:S01]  /*171a0*/  FFMA.FTZ R50, R26.reuse, R37, -R41 ;  /* 0x000000251a327223 */ /* 0x040fe20000010829 */
[----:B------:R-:W-:Y:S01]  /*171b0*/  FFMA.FTZ R42, R26, R42, R51 ;  /* 0x0000002a1a2a7223 */ /* 0x000fe20000010033 */
[----:B------:R-:W-:Y:S02]  /*171c0*/  HADD2.F32 R21, -RZ, R21.H1_H1 ;  /* 0x30000015ff157230 */ /* 0x000fe40000004100 */
[C---:B------:R-:W-:Y:S01]  /*171d0*/  FMUL.FTZ R26, R27.reuse, R28 ;  /* 0x0000001c1b1a7220 */ /* 0x040fe20000410000 */
[-C--:B------:R-:W-:Y:S01]  /*171e0*/  FMUL.FTZ R27, R27, R14.reuse ;  /* 0x0000000e1b1b7220 */ /* 0x080fe20000410000 */
[----:B------:R-:W-:Y:S01]  /*171f0*/  HADD2.F32 R25, -RZ, R38.H0_H0 ;  /* 0x20000026ff197230 */ /* 0x000fe20000004100 */
[----:B------:R-:W-:Y:S01]  /*17200*/  F2FP.SATFINITE.E4M3.F32.PACK_AB_MERGE_C R11, R40, R11, RZ ;  /* 0x0000000b280b723e */ /* 0x000fe200048070ff */
[----:B------:R-:W-:Y:S02]  /*17210*/  HADD2.F32 R24, -RZ, R15.H0_H0 ;  /* 0x2000000fff187230 */ /* 0x000fe40000004100 */
[C---:B------:R-:W-:Y:S01]  /*17220*/  FFMA.FTZ R41, R21.reuse, R14, -R26 ;  /* 0x0000000e15297223 */ /* 0x040fe2000001081a */
[----:B------:R-:W-:Y:S01]  /*17230*/  FFMA.FTZ R32, R21, R28, R27 ;  /* 0x0000001c15207223 */ /* 0x000fe2000001001b */
[----:B------:R-:W-:Y:S01]  /*17240*/  HADD2.F32 R21, -RZ, R33.H0_H0 ;  /* 0x20000021ff157230 */ /* 0x000fe20000004100 */
[----:B------:R-:W-:Y:S01]  /*17250*/  F2FP.SATFINITE.E4M3.F32.PACK_AB_MERGE_C R13, R46, R13, RZ ;  /* 0x0000000d2e0d723e */ /* 0x000fe200048070ff */
[----:B------:R-:W-:-:S02]  /*17260*/  HADD2.F32 R14, -RZ, R20.H0_H0 ;  /* 0x20000014ff0e7230 */ /* 0x000fc40000004100 */
[C---:B------:R-:W-:Y:S01]  /*17270*/  FMUL.FTZ R27, R24.reuse, R25 ;  /* 0x00000019181b7220 */ /* 0x040fe20000410000 */
[----:B------:R-:W-:Y:S02]  /*17280*/  HADD2.F32 R38, -RZ, R38.H1_H1 ;  /* 0x30000026ff267230 */ /* 0x000fe40000004100 */
[-C--:B------:R-:W-:Y:S01]  /*17290*/  FMUL.FTZ R31, R24, R21.reuse ;  /* 0x00000015181f7220 */ /* 0x080fe20000410000 */
[----:B------:R-:W-:Y:S02]  /*172a0*/  HADD2.F32 R15, -RZ, R15.H1_H1 ;  /* 0x3000000fff0f7230 */ /* 0x000fe40000004100 */
[C---:B------:R-:W-:Y:S01]  /*172b0*/  FFMA.FTZ R27, R14.reuse, R21, -R27 ;  /* 0x000000150e1b7223 */ /* 0x040fe2000001081b */
[----:B------:R-:W-:Y:S01]  /*172c0*/  HADD2.F32 R33, -RZ, R33.H1_H1 ;  /* 0x30000021ff217230 */ /* 0x000fe20000004100 */
[----:B------:R-:W-:Y:S01]  /*172d0*/  F2FP.F16.E4M3.UNPACK_B R21, R8.H1 ;  /* 0x00000008ff15723e */ /* 0x000fe200030006ff */
[----:B------:R-:W-:Y:S02]  /*172e0*/  HADD2.F32 R20, -RZ, R20.H1_H1 ;  /* 0x30000014ff147230 */ /* 0x000fe40000004100 */
[----:B------:R-:W-:Y:S01]  /*172f0*/  FFMA.FTZ R31, R14, R25, R31 ;  /* 0x000000190e1f7223 */ /* 0x000fe2000001001f */
[C---:B------:R-:W-:Y:S01]  /*17300*/  FMUL.FTZ R35, R15.reuse, R38 ;  /* 0x000000260f237220 */ /* 0x040fe20000410000 */
[----:B------:R-:W-:Y:S01]  /*17310*/  F2FP.F16.E4M3.UNPACK_B R14, R3.H1 ;  /* 0x00000003ff0e723e */ /* 0x000fe200030006ff */
[----:B------:R-:W-:Y:S01]  /*17320*/  FMUL.FTZ R37, R15, R33 ;  /* 0x000000210f257220 */ /* 0x000fe20000410000 */
[----:B------:R-:W-:-:S02]  /*17330*/  HADD2.F32 R25, -RZ, R21.H0_H0 ;  /* 0x20000015ff197230 */ /* 0x000fc40000004100 */
[C---:B------:R-:W-:Y:S01]  /*17340*/  FFMA.FTZ R28, R20.reuse, R33, -R35 ;  /* 0x00000021141c7223 */ /* 0x040fe20000010823 */
[----:B------:R-:W-:Y:S02]  /*17350*/  HADD2.F32 R15, -RZ, R29.H0_H0 ;  /* 0x2000001dff0f7230 */ /* 0x000fe40000004100 */
[----:B------:R-:W-:Y:S01]  /*17360*/  FFMA.FTZ R38, R20, R38, R37 ;  /* 0x0000002614267223 */ /* 0x000fe20000010025 */
[--C-:B------:R-:W-:Y:S01]  /*17370*/  HADD2.F32 R20, -RZ, R14.reuse.H0_H0 ;  /* 0x2000000eff147230 */ /* 0x100fe20000004100 */
[----:B------:R-:W-:Y:S01]  /*17380*/  F2FP.F16.E4M3.UNPACK_B R3, R3 ;  /* 0x00000003ff03723e */ /* 0x000fe200020006ff */
[----:B------:R-:W-:Y:S02]  /*17390*/  HADD2.F32 R24, -RZ, R14.H1_H1 ;  /* 0x3000000eff187230 */ /* 0x000fe40000004100 */
[C---:B------:R-:W-:Y:S01]  /*173a0*/  FMUL.FTZ R33, R15.reuse, R25 ;  /* 0x000000190f217220 */ /* 0x040fe20000410000 */
[----:B------:R-:W-:Y:S02]  /*173b0*/  HADD2.F32 R14, -RZ, R7.H0_H0 ;  /* 0x20000007ff0e7230 */ /* 0x000fe40000004100 */
[----:B------:R-:W-:Y:S01]  /*173c0*/  FMUL.FTZ R15, R15, R20 ;  /* 0x000000140f0f7220 */ /* 0x000fe20000410000 */
[----:B------:R-:W-:Y:S01]  /*173d0*/  HADD2.F32 R26, -RZ, R21.H1_H1 ;  /* 0x30000015ff1a7230 */ /* 0x000fe20000004100 */
[----:B------:R-:W-:Y:S01]  /*173e0*/  F2FP.SATFINITE.E4M3.F32.PACK_AB_MERGE_C R42, R42, R49, RZ ;  /* 0x000000312a2a723e */ /* 0x000fe200048070ff */
[----:B------:R-:W-:-:S02]  /*173f0*/  HADD2.F32 R29, -RZ, R29.H1_H1 ;  /* 0x3000001dff1d7230 */ /* 0x000fc40000004100 */
[----:B------:R-:W-:Y:S01]  /*17400*/  FFMA.FTZ R33, R14, R20, -R33 ;  /* 0x000000140e217223 */ /* 0x000fe20000010821 */
[----:B------:R-:W-:Y:S01]  /*17410*/  HADD2.F32 R7, -RZ, R7.H1_H1 ;  /* 0x30000007ff077230 */ /* 0x000fe20000004100 */
[----:B------:R-:W-:Y:S01]  /*17420*/  F2FP.SATFINITE.E4M3.F32.PACK_AB_MERGE_C R5, R10, R5, R11 ;  /* 0x000000050a05723e */ /* 0x000fe2000480700b */
[C---:B------:R-:W-:Y:S01]  /*17430*/  FMUL.FTZ R20, R29.reuse, R26 ;  /* 0x0000001a1d147220 */ /* 0x040fe20000410000 */
[----:B------:R-:W-:Y:S01]  /*17440*/  FMUL.FTZ R21, R29, R24 ;  /* 0x000000181d157220 */ /* 0x000fe20000410000 */
[----:B------:R-:W-:Y:S01]  /*17450*/  FFMA.FTZ R29, R14, R25, R15 ;  /* 0x000000190e1d7223 */ /* 0x000fe2000001000f */
[----:B------:R-:W-:Y:S01]  /*17460*/  F2FP.F16.E4M3.UNPACK_B R14, R8 ;  /* 0x00000008ff0e723e */ /* 0x000fe200020006ff */
[C---:B------:R-:W-:Y:S01]  /*17470*/  FFMA.FTZ R34, R7.reuse, R24, -R20 ;  /* 0x0000001807227223 */ /* 0x040fe20000010814 */
[----:B------:R-:W-:Y:S01]  /*17480*/  FFMA.FTZ R26, R7, R26, R21 ;  /* 0x0000001a071a7223 */ /* 0x000fe20000010015 */
[----:B------:R-:W-:Y:S01]  /*17490*/  HADD2.F32 R7, -RZ, R6.H0_H0 ;  /* 0x20000006ff077230 */ /* 0x000fe20000004100 */
[----:B------:R-:W-:Y:S01]  /*174a0*/  F2FP.SATFINITE.E4M3.F32.PACK_AB_MERGE_C R9, R12, R9, R13 ;  /* 0x000000090c09723e */ /* 0x000fe2000480700d */
[--C-:B------:R-:W-:Y:S01]  /*174b0*/  HADD2.F32 R20, -RZ, R14.reuse.H0_H0 ;  /* 0x2000000eff147230 */ /* 0x100fe20000004100 */
[----:B------:R-:W-:Y:S01]  /*174c0*/  F2FP.SATFINITE.E4M3.F32.PACK_AB_MERGE_C R33, R34, R33, RZ ;  /* 0x000000212221723e */ /* 0x000fe200048070ff */
[--C-:B------:R-:W-:Y:S01]  /*174d0*/  HADD2.F32 R8, -RZ, R3.reuse.H0_H0 ;  /* 0x20000003ff087230 */ /* 0x100fe20000004100 */
[----:B------:R-:W-:Y:S01]  /*174e0*/  F2FP.SATFINITE.E4M3.F32.PACK_AB_MERGE_C R26, R26, R29, RZ ;  /* 0x0000001d1a1a723e */ /* 0x000fe200048070ff */
[----:B------:R-:W-:Y:S01]  /*174f0*/  HADD2.F32 R15, -RZ, R3.H1_H1 ;  /* 0x30000003ff0f7230 */ /* 0x000fe20000004100 */
[----:B------:R-:W-:Y:S01]  /*17500*/  F2FP.SATFINITE.E4M3.F32.PACK_AB_MERGE_C R11, R36, R43, R42 ;  /* 0x0000002b240b723e */ /* 0x000fe2000480702a */
[----:B------:R-:W-:-:S02]  /*17510*/  HADD2.F32 R21, -RZ, R14.H1_H1 ;  /* 0x3000000eff157230 */ /* 0x000fc40000004100 */
[C---:B------:R-:W-:Y:S01]  /*17520*/  FMUL.FTZ R14, R7.reuse, R20 ;  /* 0x00000014070e7220 */ /* 0x040fe20000410000 */
[----:B------:R-:W-:Y:S02]  /*17530*/  HADD2.F32 R6, -RZ, R6.H1_H1 ;  /* 0x30000006ff067230 */ /* 0x000fe40000004100 */
[-C--:B------:R-:W-:Y:S01]  /*17540*/  FMUL.FTZ R7, R7, R8.reuse ;  /* 0x0000000807077220 */ /* 0x080fe20000410000 */
[--C-:B------:R-:W-:Y:S02]  /*17550*/  HADD2.F32 R3, -RZ, R4.reuse.H0_H0 ;  /* 0x20000004ff037230 */ /* 0x100fe40000004100 */
        /* <DEDUP_REMOVED lines=10> */
[----:B------:R-:W-:Y:S02]  /*17600*/  F2FP.SATFINITE.E4M3.F32.PACK_AB_MERGE_C R7, R48, R47, R7 ;  /* 0x0000002f3007723e */ /* 0x000fe40004807007 */
[----:B------:R-:W-:Y:S02]  /*17610*/  F2FP.SATFINITE.E4M3.F32.PACK_AB_MERGE_C R4, R28, R27, R4 ;  /* 0x0000001b1c04723e */ /* 0x000fe40004807004 */
[----:B------:R-:W-:Y:S02]  /*17620*/  F2FP.SATFINITE.E4M3.F32.PACK_AB_MERGE_C R6, R25, R6, R33 ;  /* 0x000000061906723e */ /* 0x000fe40004807021 */
[----:B------:R-:W-:-:S02]  /*17630*/  F2FP.SATFINITE.E4M3.F32.PACK_AB_MERGE_C R8, R38, R31, R8 ;  /* 0x0000001f2608723e */ /* 0x000fc40004807008 */
[----:B------:R-:W-:Y:S01]  /*17640*/  F2FP.SATFINITE.E4M3.F32.PACK_AB_MERGE_C R10, R24, R3, R26 ;  /* 0x00000003180a723e */ /* 0x000fe2000480701a */
[----:B------:R0:W-:Y:S04]  /*17650*/  STS.128 [R52+0x14400], R4 ;  /* 0x0144000434007388 */ /* 0x0001e80000000c00 */
[----:B------:R0:W-:Y:S02]  /*17660*/  STS.128 [R0+0x14400], R8 ;  /* 0x0144000800007388 */ /* 0x0001e40000000c00 */
.L_x_454:
[----:B------:R-:W-:Y:S05]  /*17670*/  BSYNC B0 ;  /* 0x0000000000007941 */ /* 0x000fea0003800000 */
.L_x_447:
[----:B------:R-:W-:Y:S01]  /*17680*/  @!PT LDS RZ, [RZ] ;  /* 0x00000000fffff984 */ /* 0x000fe20000000800 */
[----:B------:R-:W-:Y:S01]  /*17690*/  @!PT LDS RZ, [RZ] ;  /* 0x00000000fffff984 */ /* 0x000fe20000000800 */
[----:B------:R-:W-:Y:S01]  /*176a0*/  @!PT LDS RZ, [RZ] ;  /* 0x00000000fffff984 */ /* 0x000fe20000000800 */
[----:B------:R-:W-:Y:S01]  /*176b0*/  @!PT LDS RZ, [RZ] ;  /* 0x00000000fffff984 */ /* 0x000fe20000000800 */
[----:B------:R1:W-:Y:S06]  /*176c0*/  MEMBAR.ALL.CTA ;  /* 0x0000000000007992 */ /* 0x0003ec0000008000 */
[----:B-1----:R-:W1:Y:S01]  /*176d0*/  FENCE.VIEW.ASYNC.S ;  /* 0x00000000000073c6 */ /* 0x002e620000000000 */
[----:B------:R-:W-:Y:S05]  /*176e0*/  WARPSYNC.ALL ;  /* 0x0000000000007948 */ /* 0x000fea0003800000 */
[----:B-1----:R-:W-:Y:S06]  /*176f0*/  BAR.SYNC.DEFER_BLOCKING 0xd, 0x100 ;  /* 0x0344000000007b1d */ /* 0x002fec0000010000 */
.L_x_445:
[----:B0-2-4-:R-:W-:-:S05]  /*17700*/  IMAD.U32 R0, RZ, RZ, UR53 ;  /* 0x00000035ff007e24 */ /* 0x015fca000f8e00ff */
[----:B------:R-:W-:-:S13]  /*17710*/  ISETP.NE.AND P0, PT, R0, 0x3, PT ;  /* 0x000000030000780c */ /* 0x000fda0003f05270 */
[----:B------:R-:W-:Y:S05]  /*17720*/  @!P0 BRA `(.L_x_474) ;  /* 0x0000000000048947 */ /* 0x000fea0003800000 */
[----:B------:R-:W-:Y:S01]  /*17730*/  BPT.TRAP 0x1 ;  /* 0x000000040000795c */ /* 0x000fe20000300000 */
.L_x_474:
[----:B-1----:R-:W-:Y:S01]  /*17740*/  IMAD R3, R148, 0x8, R16 ;  /* 0x0000000894037824 */ /* 0x002fe200078e0210 */
[----:B------:R-:W-:-:S04]  /*17750*/  SHF.L.U32 R0, R198, 0x1f, RZ ;  /* 0x0000001fc6007819 */ /* 0x000fc800000006ff */
[----:B------:R0:W1:Y:S01]  /*17760*/  SYNCS.PHASECHK.TRANS64.TRYWAIT P2, [R3+URZ+0x29830], R0 ;  /* 0x02983000030075a7 */ /* 0x000062000804017f */
[----:B------:R-:W-:Y:S05]  /*17770*/  @!P0 BRA `(.L_x_475) ;  /* 0x0000000000048947 */ /* 0x000fea0003800000 */
[----:B------:R-:W-:Y:S01]  /*17780*/  BPT.TRAP 0x1 ;  /* 0x000000040000795c */ /* 0x000fe20000300000 */
.L_x_475:
[----:B---3-5:R-:W2:Y:S01]  /*17790*/  S2R R4, SR_TID.X ;  /* 0x0000000000047919 */ /* 0x028ea20000002100 */
[----:B------:R-:W-:Y:S01]  /*177a0*/  IMAD.MOV.U32 R25, RZ, RZ, RZ ;  /* 0x000000ffff197224 */ /* 0x000fe200078e00ff */
[----:B--2---:R-:W-:-:S04]  /*177b0*/  LOP3.LUT R4, R4, 0x7f, RZ, 0xc0, !PT ;  /* 0x0000007f04047812 */ /* 0x004fc800078ec0ff */
[----:B------:R-:W-:Y:S01]  /*177c0*/  ISETP.NE.AND P1, PT, R4, RZ, PT ;  /* 0x000000ff0400720c */ /* 0x000fe20003f25270 */
[----:B-1----:R-:W-:-:S12]  /*177d0*/  @P2 BRA `(.L_x_476) ;  /* 0x0000000000082947 */ /* 0x002fd80003800000 */
[----:B------:R-:W1:Y:S02]  /*177e0*/  SYNCS.PHASECHK.TRANS64.TRYWAIT P2, [R3+URZ+0x29830], R0 ;  /* 0x02983000030075a7 */ /* 0x000e64000804017f */
[----:B-1----:R-:W-:Y:S05]  /*177f0*/  @!P2 BRA `(.L_x_477) ;  /* 0x0000013c00dca947 */ /* 0x002fea0003800000 */
.L_x_476:
[----:B------:R-:W-:Y:S05]  /*17800*/  WARPSYNC.ALL ;  /* 0x0000000000007948 */ /* 0x000fea0003800000 */
[----:B01----:R-:W-:Y:S01]  /*17810*/  VIADD R0, R16, 0x1a400 ;  /* 0x0001a40010007836 */ /* 0x003fe20000000000 */
[----:B------:R-:W-:Y:S01]  /*17820*/  R2UR UR32, R44 ;  /* 0x000000002c2072ca */ /* 0x000fe200000e0000 */
[----:B------:R-:W-:Y:S01]  /*17830*/  WARPGROUP.ARRIVE ;  /* 0x00000000000079c5 */ /* 0x000fe20000000000 */
[----:B------:R-:W-:Y:S01]  /*17840*/  MOV R5, 0x80000020 ;  /* 0x8000002000057802 */ /* 0x000fe20000000f00 */
[----:B------:R-:W-:Y:S01]  /*17850*/  UMOV UR29, 0x80000020 ;  /* 0x80000020001d7882 */ /* 0x000fe20000000000 */
[----:B------:R-:W-:Y:S01]  /*17860*/  SHF.R.U32.HI R0, RZ, 0x4, R0 ;  /* 0x00000004ff007819 */ /* 0x000fe20000011600 */
[----:B------:R-:W-:Y:S01]  /*17870*/  IMAD.MOV.U32 R7, RZ, RZ, -0x7fffffe0 ;  /* 0x80000020ff077424 */ /* 0x000fe200078e00ff */
[----:B------:R-:W-:Y:S01]  /*17880*/  R2UR UR31, R5 ;  /* 0x00000000051f72ca */ /* 0x000fe200000e0000 */
[----:B------:R-:W-:Y:S01]  /*17890*/  IMAD.MOV.U32 R9, RZ, RZ, -0x7fffffe0 ;  /* 0x80000020ff097424 */ /* 0x000fe200078e00ff */
[----:B------:R-:W-:Y:S01]  /*178a0*/  LOP3.LUT R0, R0, 0x3fff, RZ, 0xc0, !PT ;  /* 0x00003fff00007812 */ /* 0x000fe200078ec0ff */
[----:B------:R-:W-:Y:S01]  /*178b0*/  UMOV UR5, UR29 ;  /* 0x0000001d00057c82 */ /* 0x000fe20008000000 */
[----:B------:R-:W-:Y:S01]  /*178c0*/  UMOV UR9, UR29 ;  /* 0x0000001d00097c82 */ /* 0x000fe20008000000 */
[----:B------:R-:W-:Y:S01]  /*178d0*/  UMOV UR13, UR29 ;  /* 0x0000001d000d7c82 */ /* 0x000fe20008000000 */
[----:B------:R-:W-:Y:S01]  /*178e0*/  LOP3.LUT R0, R0, 0x10000, RZ, 0xfc, !PT ;  /* 0x0001000000007812 */ /* 0x000fe200078efcff */
[----:B------:R-:W-:Y:S01]  /*178f0*/  ULOP3.LUT UR32, UR32, 0x10000, URZ, 0xfc, !UPT ;  /* 0x0001000020207892 */ /* 0x000fe2000f8efc3f */
[----:B------:R-:W-:Y:S01]  /*17900*/  R2UR UR7, R9 ;  /* 0x00000000090772ca */ /* 0x000fe200000e0000 */
[----:B------:R-:W-:Y:S01]  /*17910*/  IMAD.MOV.U32 R9, RZ, RZ, -0x7fffffe0 ;  /* 0x80000020ff097424 */ /* 0x000fe200078e00ff */
[----:B------:R-:W-:Y:S01]  /*17920*/  UMOV UR49, 0x80000020 ;  /* 0x8000002000317882 */ /* 0x000fe20000000000 */
[----:B------:R-:W-:Y:S01]  /*17930*/  IMAD R4, R148, 0x780, R0 ;  /* 0x0000078094047824 */ /* 0x000fe200078e0200 */
[----:B------:R-:W-:Y:S01]  /*17940*/  UIADD3 UR48, UR32, 0x2, URZ ;  /* 0x0000000220307890 */ /* 0x000fe2000fffe03f */
[----:B------:R-:W-:Y:S01]  /*17950*/  IMAD.MOV.U32 R11, RZ, RZ, -0x7fffffe0 ;  /* 0x80000020ff0b7424 */ /* 0x000fe200078e00ff */
[----:B------:R-:W-:Y:S01]  /*17960*/  UMOV UR28, UR32 ;  /* 0x00000020001c7c82 */ /* 0x000fe20008000000 */
[C---:B------:R-:W-:Y:S01]  /*17970*/  VIADD R6, R4.reuse, 0x80 ;  /* 0x0000008004067836 */ /* 0x040fe20000000000 */
[C---:B------:R-:W-:Y:S01]  /*17980*/  R2UR UR30, R4.reuse ;  /* 0x00000000041e72ca */ /* 0x040fe200000e0000 */
[----:B------:R-:W-:Y:S01]  /*17990*/  VIADD R8, R4, 0x100 ;  /* 0x0000010004087836 */ /* 0x000fe20000000000 */
[----:B------:R-:W-:Y:S01]  /*179a0*/  UMOV UR4, UR28 ;  /* 0x0000001c00047c82 */ /* 0x000fe20008000000 */
[----:B------:R-:W-:Y:S01]  /*179b0*/  UMOV UR8, UR28 ;  /* 0x0000001c00087c82 */ /* 0x000fe20008000000 */
[----:B------:R-:W-:Y:S01]  /*179c0*/  R2UR UR15, R9 ;  /* 0x00000000090f72ca */ /* 0x000fe200000e0000 */
[----:B------:R-:W-:Y:S01]  /*179d0*/  UMOV UR12, UR28 ;  /* 0x0000001c000c7c82 */ /* 0x000fe20008000000 */
[----:B------:R-:W-:Y:S01]  /*179e0*/  R2UR UR6, R8 ;  /* 0x00000000080672ca */ /* 0x000fe200000e0000 */
[C---:B------:R-:W-:Y:S01]  /*179f0*/  VIADD R8, R4.reuse, 0x200 ;  /* 0x0000020004087836 */ /* 0x040fe20000000000 */
[----:B------:R-:W-:Y:S01]  /*17a00*/  R2UR UR51, R11 ;  /* 0x000000000b3372ca */ /* 0x000fe200000e0000 */
[----:B------:R-:W-:Y:S01]  /*17a10*/  VIADD R10, R4, 0x2 ;  /* 0x00000002040a7836 */ /* 0x000fe20000000000 */
[----:B------:R-:W-:Y:S01]  /*17a20*/  UMOV UR16, UR48 ;  /* 0x0000003000107c82 */ /* 0x000fe20008000000 */
[----:B------:R-:W-:Y:S01]  /*17a30*/  IMAD.MOV.U32 R9, RZ, RZ, -0x7fffffe0 ;  /* 0x80000020ff097424 */ /* 0x000fe200078e00ff */
[----:B------:R-:W-:Y:S01]  /*17a40*/  R2UR UR14, R8 ;  /* 0x00000000080e72ca */ /* 0x000fe200000e0000 */
[----:B------:R-:W-:Y:S01]  /*17a50*/  QGMMA.64x32x32.F32.E4M3.E4M3 R92, gdesc[UR28], RZ, !UPT, gsb0 ;  /* 0x006000001c5c79f3 */ /* 0x000fe2000c0008ff */
[----:B------:R-:W-:Y:S01]  /*17a60*/  R2UR UR30, R6 ;  /* 0x00000000061e72ca */ /* 0x000fe200000e0000 */
[----:B------:R-:W-:Y:S01]  /*17a70*/  UMOV UR17, UR49 ;  /* 0x0000003100117c82 */ /* 0x000fe20008000000 */
[----:B------:R-:W-:Y:S01]  /*17a80*/  R2UR UR31, R7 ;  /* 0x00000000071f72ca */ /* 0x000fe200000e0000 */
[----:B------:R-:W-:Y:S01]  /*17a90*/  IMAD.MOV.U32 R5, RZ, RZ, -0x7fffffe0 ;  /* 0x80000020ff057424 */ /* 0x000fe200078e00ff */
[----:B------:R-:W-:Y:S01]  /*17aa0*/  IADD3 R6, R4, 0x180, RZ ;  /* 0x0000018004067810 */ /* 0x000fe20007ffe0ff */
[----:B------:R-:W-:Y:S01]  /*17ab0*/  ULDC UR56, c[0x0][0x988] ;  /* 0x0002620000387ab9 */ /* 0x000fe20000000800 */
[----:B------:R-:W-:-:S02]  /*17ac0*/  MOV R7, 0x80000020 ;  /* 0x8000002000077802 */ /* 0x000fc40000000f00 */
[----:B------:R-:W-:Y:S01]  /*17ad0*/  R2UR UR10, R6 ;  /* 0x00000000060a72ca */ /* 0x000fe200000e0000 */
[----:B------:R-:W-:Y:S01]  /*17ae0*/  VIADD R6, R4, 0x82 ;  /* 0x0000008204067836 */ /* 0x000fe20000000000 */
[----:B------:R-:W-:Y:S01]  /*17af0*/  R2UR UR11, R7 ;  /* 0x00000000070b72ca */ /* 0x000fe200000e0000 */
[----:B------:R-:W-:Y:S01]  /*17b00*/  IMAD.MOV.U32 R7, RZ, RZ, -0x7fffffe0 ;  /* 0x80000020ff077424 */ /* 0x000fe200078e00ff */
[----:B------:R-:W-:Y:S01]  /*17b10*/  R2UR UR50, R10 ;  /* 0x000000000a3272ca */ /* 0x000fe200000e0000 */
[C---:B------:R-:W-:Y:S01]  /*17b20*/  VIADD R10, R4.reuse, 0x280 ;  /* 0x00000280040a7836 */ /* 0x040fe20000000000 */
[----:B------:R-:W-:Y:S02]  /*17b30*/  IADD3 R8, R4, 0x102, RZ ;  /* 0x0000010204087810 */ /* 0x000fe40007ffe0ff */
[----:B------:R-:W-:Y:S01]  /*17b40*/  MOV R11, 0x80000020 ;  /* 0x80000020000b7802 */ /* 0x000fe20000000f00 */
[----:B------:R-:W-:Y:S02]  /*17b50*/  WARPGROUP.DEPBAR.LE gsb0, 0x0 ;  /* 0x00008000000079c5 */ /* 0x000fe40000010000 */
[----:B------:R-:W-:-:S06]  /*17b60*/  WARPGROUP.ARRIVE ;  /* 0x00000000000079c5 */ /* 0x000fcc0000000000 */
[----:B------:R-:W-:Y:S03]  /*17b70*/  QGMMA.64x32x32.F32.E4M3.E4M3 R76, gdesc[UR28], RZ, !UPT, gsb0 ;  /* 0x006000001c4c79f3 */ /* 0x000fe6000c0008ff */
[----:B------:R-:W-:Y:S02]  /*17b80*/  WARPGROUP.DEPBAR.LE gsb0, 0x0 ;  /* 0x00008000000079c5 */ /* 0x000fe40000010000 */
[----:B------:R-:W-:-:S06]  /*17b90*/  WARPGROUP.ARRIVE ;  /* 0x00000000000079c5 */ /* 0x000fcc0000000000 */
[----:B------:R-:W-:Y:S01]  /*17ba0*/  QGMMA.64x32x32.F32.E4M3.E4M3 R60, gdesc[UR4], RZ, !UPT, gsb0 ;  /* 0x00600000043c79f3 */ /* 0x000fe2000c0008ff */
[----:B------:R-:W-:Y:S01]  /*17bb0*/  R2UR UR6, R10 ;  /* 0x000000000a0672ca */ /* 0x000fe200000e0000 */
[----:B------:R-:W-:Y:S01]  /*17bc0*/  UIADD3 UR4, UR32, 0x200, URZ ;  /* 0x0000020020047890 */ /* 0x000fe2000fffe03f */
[----:B------:R-:W-:Y:S01]  /*17bd0*/  R2UR UR7, R11 ;  /* 0x000000000b0772ca */ /* 0x000fe200000e0000 */
[----:B------:R-:W-:Y:S01]  /*17be0*/  UMOV UR5, 0x80000020 ;  /* 0x8000002000057882 */ /* 0x000fe20000000000 */
[----:B------:R-:W-:Y:S01]  /*17bf0*/  VIADD R10, R4, 0x282 ;  /* 0x00000282040a7836 */ /* 0x000fe20000000000 */
[----:B------:R-:W-:Y:S01]  /*17c00*/  UMOV UR21, UR5 ;  /* 0x0000000500157c82 */ /* 0x000fe20008000000 */
[----:B------:R-:W-:Y:S02]  /*17c10*/  IMAD.MOV.U32 R11, RZ, RZ, -0x7fffffe0 ;  /* 0x80000020ff0b7424 */ /* 0x000fe400078e00ff */
[----:B------:R-:W-:Y:S01]  /*17c20*/  UMOV UR20, UR4 ;  /* 0x0000000400147c82 */ /* 0x000fe20008000000 */
[----:B------:R-:W-:-:S02]  /*17c30*/  WARPGROUP.DEPBAR.LE gsb0, 0x0 ;  /* 0x00008000000079c5 */ /* 0x000fc40000010000 */
[----:B------:R-:W-:-:S06]  /*17c40*/  WARPGROUP.ARRIVE ;  /* 0x00000000000079c5 */ /* 0x000fcc0000000000 */
[----:B------:R-:W-:Y:S01]  /*17c50*/  QGMMA.64x32x32.F32.E4M3.E4M3 R44, gdesc[UR8], RZ, !UPT, gsb0 ;  /* 0x00600000082c79f3 */ /* 0x000fe2000c0008ff */
[----:B------:R-:W-:Y:S01]  /*17c60*/  R2UR UR10, R8 ;  /* 0x00000000080a72ca */ /* 0x000fe200000e0000 */
[----:B------:R-:W-:Y:S01]  /*17c70*/  UMOV UR8, UR48 ;  /* 0x0000003000087c82 */ /* 0x000fe20008000000 */
[----:B------:R-:W-:Y:S01]  /*17c80*/  R2UR UR11, R9 ;  /* 0x00000000090b72ca */ /* 0x000fe200000e0000 */
[----:B------:R-:W-:Y:S01]  /*17c90*/  UMOV UR9, UR49 ;  /* 0x0000003100097c82 */ /* 0x000fe20008000000 */
[----:B------:R-:W-:Y:S01]  /*17ca0*/  IMAD.MOV.U32 R9, RZ, RZ, -0x7fffffe0 ;  /* 0x80000020ff097424 */ /* 0x000fe200078e00ff */
[----:B------:R-:W-:-:S04]  /*17cb0*/  IADD3 R8, R4, 0x202, RZ ;  /* 0x0000020204087810 */ /* 0x000fc80007ffe0ff */
[----:B------:R-:W-:Y:S01]  /*17cc0*/  R2UR UR18, R8 ;  /* 0x00000000081272ca */ /* 0x000fe200000e0000 */
[----:B------:R-:W-:Y:S01]  /*17cd0*/  VIADD R8, R4, 0x380 ;  /* 0x0000038004087836 */ /* 0x000fe20000000000 */
[----:B------:R-:W-:Y:S01]  /*17ce0*/  R2UR UR19, R9 ;  /* 0x00000000091372ca */ /* 0x000fe200000e0000 */
[----:B------:R-:W-:Y:S01]  /*17cf0*/  IMAD.MOV.U32 R9, RZ, RZ, -0x7fffffe0 ;  /* 0x80000020ff097424 */ /* 0x000fe200078e00ff */
[----:B------:R-:W-:Y:S02]  /*17d00*/  WARPGROUP.DEPBAR.LE gsb0, 0x0 ;  /* 0x00008000000079c5 */ /* 0x000fe40000010000 */
[----:B------:R-:W-:-:S06]  /*17d10*/  WARPGROUP.ARRIVE ;  /* 0x00000000000079c5 */ /* 0x000fcc0000000000 */
[----:B------:R-:W-:Y:S01]  /*17d20*/  QGMMA.64x32x32.F32.E4M3.E4M3 R28, gdesc[UR12], RZ, !UPT, gsb0 ;  /* 0x006000000c1c79f3 */ /* 0x000fe2000c0008ff */
[----:B------:R-:W-:Y:S01]  /*17d30*/  UMOV UR12, UR48 ;  /* 0x00000030000c7c82 */ /* 0x000fe20008000000 */
[----:B------:R-:W-:Y:S01]  /*17d40*/  UMOV UR13, UR49 ;  /* 0x00000031000d7c82 */ /* 0x000fe20008000000 */
[----:B------:R-:W-:Y:S02]  /*17d50*/  WARPGROUP.DEPBAR.LE gsb0, 0x0 ;  /* 0x00008000000079c5 */ /* 0x000fe40000010000 */
[----:B------:R-:W-:-:S06]  /*17d60*/  WARPGROUP.ARRIVE ;  /* 0x00000000000079c5 */ /* 0x000fcc0000000000 */
[----:B------:R-:W-:Y:S01]  /*17d70*/  QGMMA.64x32x32.F32.E4M3.E4M3 R92, gdesc[UR48], R92, gsb0 ;  /* 0x00600000305c79f3 */ /* 0x000fe2000800085c */
[----:B------:R-:W-:Y:S01]  /*17d80*/  R2UR UR50, R6 ;  /* 0x00000000063272ca */ /* 0x000fe200000e0000 */
[----:B------:R-:W-:Y:S01]  /*17d90*/  VIADD R6, R4, 0x182 ;  /* 0x0000018204067836 */ /* 0x000fe20000000000 */
[----:B------:R-:W-:Y:S01]  /*17da0*/  R2UR UR51, R7 ;  /* 0x00000000073372ca */ /* 0x000fe200000e0000 */
[----:B------:R-:W-:-:S03]  /*17db0*/  IMAD.MOV.U32 R7, RZ, RZ, -0x7fffffe0 ;  /* 0x80000020ff077424 */ /* 0x000fc600078e00ff */
[----:B------:R-:W-:Y:S01]  /*17dc0*/  R2UR UR14, R6 ;  /* 0x00000000060e72ca */ /* 0x000fe200000e0000 */
[----:B------:R-:W-:Y:S01]  /*17dd0*/  VIADD R6, R4, 0x300 ;  /* 0x0000030004067836 */ /* 0x000fe20000000000 */
[----:B------:R-:W-:Y:S01]  /*17de0*/  R2UR UR15, R7 ;  /* 0x00000000070f72ca */ /* 0x000fe200000e0000 */
[----:B------:R-:W-:Y:S01]  /*17df0*/  IMAD.MOV.U32 R7, RZ, RZ, -0x7fffffe0 ;  /* 0x80000020ff077424 */ /* 0x000fe200078e00ff */
[----:B------:R-:W-:Y:S02]  /*17e00*/  WARPGROUP.DEPBAR.LE gsb0, 0x0 ;  /* 0x00008000000079c5 */ /* 0x000fe40000010000 */
[----:B------:R-:W-:-:S06]  /*17e10*/  WARPGROUP.ARRIVE ;  /* 0x00000000000079c5 */ /* 0x000fcc0000000000 */
[----:B------:R-:W-:Y:S03]  /*17e20*/  QGMMA.64x32x32.F32.E4M3.E4M3 R76, gdesc[UR48], R76, gsb0 ;  /* 0x00600000304c79f3 */ /* 0x000fe6000800084c */
[----:B------:R-:W-:Y:S02]  /*17e30*/  WARPGROUP.DEPBAR.LE gsb0, 0x0 ;  /* 0x00008000000079c5 */ /* 0x000fe40000010000 */
[----:B------:R-:W-:-:S06]  /*17e40*/  WARPGROUP.ARRIVE ;  /* 0x00000000000079c5 */ /* 0x000fcc0000000000 */
[----:B------:R-:W-:Y:S01]  /*17e50*/  QGMMA.64x32x32.F32.E4M3.E4M3 R60, gdesc[UR8], R60, gsb0 ;  /* 0x00600000083c79f3 */ /* 0x000fe2000800083c */
[----:B------:R-:W-:Y:S01]  /*17e60*/  R2UR UR10, R10 ;  /* 0x000000000a0a72ca */ /* 0x000fe200000e0000 */
[----:B------:R-:W-:Y:S01]  /*17e70*/  UIADD3 UR8, UR32, 0x202, URZ ;  /* 0x0000020220087890 */ /* 0x000fe2000fffe03f */
[----:B------:R-:W-:Y:S01]  /*17e80*/  R2UR UR11, R11 ;  /* 0x000000000b0b72ca */ /* 0x000fe200000e0000 */
[----:B------:R-:W-:Y:S01]  /*17e90*/  UMOV UR9, 0x80000020 ;  /* 0x8000002000097882 */ /* 0x000fe20000000000 */
[----:B------:R-:W-:Y:S01]  /*17ea0*/  VIADD R10, R4, 0x500 ;  /* 0x00000500040a7836 */ /* 0x000fe20000000000 */
[----:B------:R-:W-:Y:S01]  /*17eb0*/  UMOV UR25, UR9 ;  /* 0x0000000900197c82 */ /* 0x000fe20008000000 */
[----:B------:R-:W-:Y:S02]  /*17ec0*/  MOV R11, 0x80000020 ;  /* 0x80000020000b7802 */ /* 0x000fe40000000f00 */
[----:B------:R-:W-:Y:S01]  /*17ed0*/  UMOV UR24, UR8 ;  /* 0x0000000800187c82 */ /* 0x000fe20008000000 */
[----:B------:R-:W-:-:S02]  /*17ee0*/  WARPGROUP.DEPBAR.LE gsb0, 0x0 ;  /* 0x00008000000079c5 */ /* 0x000fc40000010000 */
[----:B------:R-:W-:-:S06]  /*17ef0*/  WARPGROUP.ARRIVE ;  /* 0x00000000000079c5 */ /* 0x000fcc0000000000 */
[----:B------:R-:W-:Y:S01]  /*17f00*/  QGMMA.64x32x32.F32.E4M3.E4M3 R44, gdesc[UR12], R44, gsb0 ;  /* 0x006000000c2c79f3 */ /* 0x000fe2000800082c */
[----:B------:R-:W-:Y:S01]  /*17f10*/  R2UR UR14, R8 ;  /* 0x00000000080e72ca */ /* 0x000fe200000e0000 */
[----:B------:R-:W-:Y:S01]  /*17f20*/  UMOV UR12, UR4 ;  /* 0x00000004000c7c82 */ /* 0x000fe20008000000 */
[----:B------:R-:W-:Y:S01]  /*17f30*/  R2UR UR15, R9 ;  /* 0x00000000090f72ca */ /* 0x000fe200000e0000 */
[----:B------:R-:W-:Y:S01]  /*17f40*/  UMOV UR13, UR5 ;  /* 0x00000005000d7c82 */ /* 0x000fe20008000000 */
[----:B------:R-:W-:Y:S02]  /*17f50*/  VIADD R8, R4, 0x480 ;  /* 0x0000048004087836 */ /* 0x000fe40000000000 */
[----:B------:R-:W-:-:S03]  /*17f60*/  IMAD.MOV.U32 R9, RZ, RZ, -0x7fffffe0 ;  /* 0x80000020ff097424 */ /* 0x000fc600078e00ff */
[----:B------:R-:W-:Y:S02]  /*17f70*/  R2UR UR22, R8 ;  /* 0x00000000081672ca */ /* 0x000fe400000e0000 */
[----:B------:R-:W-:Y:S01]  /*17f80*/  R2UR UR23, R9 ;  /* 0x00000000091772ca */ /* 0x000fe200000e0000 */
[----:B------:R-:W-:Y:S01]  /*17f90*/  IMAD.MOV.U32 R9, RZ, RZ, -0x7fffffe0 ;  /* 0x80000020ff097424 */ /* 0x000fe200078e00ff */
[----:B------:R-:W-:Y:S01]  /*17fa0*/  IADD3 R8, R4, 0x382, RZ ;  /* 0x0000038204087810 */ /* 0x000fe20007ffe0ff */
[----:B------:R-:W-:Y:S02]  /*17fb0*/  WARPGROUP.DEPBAR.LE gsb0, 0x0 ;  /* 0x00008000000079c5 */ /* 0x000fe40000010000 */
[----:B------:R-:W-:-:S06]  /*17fc0*/  WARPGROUP.ARRIVE ;  /* 0x00000000000079c5 */ /* 0x000fcc0000000000 */
[----:B------:R-:W-:Y:S01]  /*17fd0*/  QGMMA.64x32x32.F32.E4M3.E4M3 R28, gdesc[UR16], R28, gsb0 ;  /* 0x00600000101c79f3 */ /* 0x000fe2000800081c */
[----:B------:R-:W-:Y:S01]  /*17fe0*/  UMOV UR16, UR4 ;  /* 0x0000000400107c82 */ /* 0x000fe20008000000 */
[----:B------:R-:W-:Y:S01]  /*17ff0*/  UMOV UR17, UR5 ;  /* 0x0000000500117c82 */ /* 0x000fe20008000000 */
[----:B------:R-:W-:Y:S02]  /*18000*/  WARPGROUP.DEPBAR.LE gsb0, 0x0 ;  /* 0x00008000000079c5 */ /* 0x000fe40000010000 */
[----:B------:R-:W-:-:S06]  /*18010*/  WARPGROUP.ARRIVE ;  /* 0x00000000000079c5 */ /* 0x000fcc0000000000 */
[----:B------:R-:W-:Y:S01]  /*18020*/  QGMMA.64x32x32.F32.E4M3.E4M3 R92, gdesc[UR4], R92, gsb0 ;  /* 0x00600000045c79f3 */ /* 0x000fe2000800085c */
[----:B------:R-:W-:Y:S02]  /*18030*/  R2UR UR6, R6 ;  /* 0x00000000060672ca */ /* 0x000fe400000e0000 */
[----:B------:R-:W-:Y:S02]  /*18040*/  R2UR UR7, R7 ;  /* 0x00000000070772ca */ /* 0x000fe400000e0000 */
[----:B------:R-:W-:Y:S02]  /*18050*/  IADD3 R6, R4, 0x400, RZ ;  /* 0x0000040004067810 */ /* 0x000fe40007ffe0ff */
[----:B------:R-:W-:Y:S02]  /*18060*/  MOV R7, 0x80000020 ;  /* 0x8000002000077802 */ /* 0x000fe40000000f00 */
[----:B------:R-:W-:Y:S01]  /*18070*/  R2UR UR18, R6 ;  /* 0x00000000061272ca */ /* 0x000fe200000e0000 */
[----:B------:R-:W-:Y:S01]  /*18080*/  VIADD R6, R4, 0x302 ;  /* 0x0000030204067836 */ /* 0x000fe20000000000 */
[----:B------:R-:W-:Y:S01]  /*18090*/  R2UR UR19, R7 ;  /* 0x00000000071372ca */ /* 0x000fe200000e0000 */
[----:B------:R-:W-:Y:S01]  /*180a0*/  IMAD.MOV.U32 R7, RZ, RZ, -0x7fffffe0 ;  /* 0x80000020ff077424 */ /* 0x000fe200078e00ff */
[----:B------:R-:W-:-:S02]  /*180b0*/  WARPGROUP.DEPBAR.LE gsb0, 0x0 ;  /* 0x00008000000079c5 */ /* 0x000fc40000010000 */
[----:B------:R-:W-:-:S06]  /*180c0*/  WARPGROUP.ARRIVE ;  /* 0x00000000000079c5 */ /* 0x000fcc0000000000 */
[----:B------:R-:W-:Y:S01]  /*180d0*/  QGMMA.64x32x32.F32.E4M3.E4M3 R76, gdesc[UR4], R76, gsb0 ;  /* 0x00600000044c79f3 */ /* 0x000fe2000800084c */
[----:B------:R-:W-:Y:S02]  /*180e0*/  ULDC UR6, c[0x0][0x988] ;  /* 0x0002620000067ab9 */ /* 0x000fe40000000800 */
        /* <DEDUP_REMOVED lines=9> */
[----:B------:R-:W-:Y:S01]  /*18180*/  IMAD.MOV.U32 R11, RZ, RZ, -0x7fffffe0 ;  /* 0x80000020ff0b7424 */ /* 0x000fe200078e00ff */
[----:B------:R-:W-:Y:S02]  /*18190*/  WARPGROUP.DEPBAR.LE gsb0, 0x0 ;  /* 0x00008000000079c5 */ /* 0x000fe40000010000 */
[----:B------:R-:W-:-:S06]  /*181a0*/  WARPGROUP.ARRIVE ;  /* 0x00000000000079c5 */ /* 0x000fcc0000000000 */
[----:B------:R-:W-:Y:S01]  /*181b0*/  QGMMA.64x32x32.F32.E4M3.E4M3 R44, gdesc[UR16], R44, gsb0 ;  /* 0x00600000102c79f3 */ /* 0x000fe2000800082c */
        /* <DEDUP_REMOVED lines=32> */
[----:B------:R-:W-:Y:S01]  /*183c0*/  UIADD3 UR16, UR32, 0x402, URZ ;  /* 0x0000040220107890 */ /* 0x000fe2000fffe03f */
[----:B------:R-:W-:Y:S01]  /*183d0*/  R2UR UR18, R10 ;  /* 0x000000000a1272ca */ /* 0x000fe200000e0000 */
[----:B------:R-:W-:Y:S01]  /*183e0*/  UMOV UR17, 0x80000020 ;  /* 0x8000002000117882 */ /* 0x000fe20000000000 */
[----:B------:R-:W-:Y:S01]  /*183f0*/  UMOV UR32, UR12 ;  /* 0x0000000c00207c82 */ /* 0x000fe20008000000 */
[----:B------:R-:W-:Y:S01]  /*18400*/  R2UR UR19, R11 ;  /* 0x000000000b1372ca */ /* 0x000fe200000e0000 */
[----:B------:R-:W-:Y:S02]  /*18410*/  WARPGROUP.DEPBAR.LE gsb0, 0x0 ;  /* 0x00008000000079c5 */ /* 0x000fe40000010000 */
        /* <DEDUP_REMOVED lines=24> */
[----:B------:R-:W-:-:S02]  /*185a0*/  R2UR UR27, R7 ;  /* 0x00000000071b72ca */ /* 0x000fc400000e0000 */
[----:B------:R-:W-:Y:S01]  /*185b0*/  MOV R7, 0x80000020 ;  /* 0x8000002000077802 */ /* 0x000fe20000000f00 */
        /* <DEDUP_REMOVED lines=15> */
[----:B------:R-:W-:Y:S01]  /*186b0*/  R2UR UR18, R6 ;  /* 0x00000000061272ca */ /* 0x000fe200000e0000 */
[----:B------:R-:W-:Y:S01]  /*186c0*/  VIADD R6, R4, 0x602 ;  /* 0x0000060204067836 */ /* 0x000fe20000000000 */
[----:B------:R-:W-:Y:S01]  /*186d0*/  R2UR UR19, R7 ;  /* 0x00000000071372ca */ /* 0x000fe200000e0000 */
[----:B------:R-:W-:Y:S01]  /*186e0*/  IMAD.MOV.U32 R7, RZ, RZ, -0x7fffffe0 ;  /* 0x80000020ff077424 */ /* 0x000fe200078e00ff */
[----:B------:R-:W-:Y:S02]  /*186f0*/  WARPGROUP.DEPBAR.LE gsb0, 0x0 ;  /* 0x00008000000079c5 */ /* 0x000fe40000010000 */
[----:B------:R-:W-:Y:S01]  /*18700*/  WARPGROUP.ARRIVE ;  /* 0x00000000000079c5 */ /* 0x000fe20000000000 */
[C---:B------:R-:W-:Y:S01]  /*18710*/  FMUL.FTZ R8, R2.reuse, R92 ;  /* 0x0000005c02087220 */ /* 0x040fe20000410000 */
[C---:B------:R-:W-:Y:S01]  /*18720*/  FMUL.FTZ R11, R2.reuse, R93 ;  /* 0x0000005d020b7220 */ /* 0x040fe20000410000 */
[C---:B------:R-:W-:Y:S01]  /*18730*/  FMUL.FTZ R108, R2.reuse, R95 ;  /* 0x0000005f026c7220 */ /* 0x040fe20000410000 */
[C---:B------:R-:W-:Y:S01]  /*18740*/  FMUL.FTZ R21, R2.reuse, R94 ;  /* 0x0000005e02157220 */ /* 0x040fe20000410000 */
[----:B------:R-:W-:-:S04]  /*18750*/  FMUL.FTZ R24, R2, R103 ;  /* 0x0000006702187220 */ /* 0x000fc80000410000 */
[----:B------:R-:W-:Y:S01]  /*18760*/  QGMMA.64x32x32.F32.E4M3.E4M3 R76, gdesc[UR16], R76, gsb0 ;  /* 0x00600000104c79f3 */ /* 0x000fe2000800084c */
[----:B------:R-:W-:Y:S01]  /*18770*/  R2UR UR18, R6 ;  /* 0x00000000061272ca */ /* 0x000fe200000e0000 */
[----:B------:R-:W-:Y:S01]  /*18780*/  VIADD R6, R4, 0x682 ;  /* 0x0000068204067836 */ /* 0x000fe20000000000 */
[----:B------:R-:W-:Y:S01]  /*18790*/  R2UR UR19, R7 ;  /* 0x00000000071372ca */ /* 0x000fe200000e0000 */
[----:B------:R-:W-:Y:S01]  /*187a0*/  MUFU.TANH R8, R8 ;  /* 0x0000000800087308 */ /* 0x000fe20000002400 */
[----:B------:R-:W-:Y:S01]  /*187b0*/  MOV R7, 0x80000020 ;  /* 0x8000002000077802 */ /* 0x000fe20000000f00 */
[C---:B------:R-:W-:Y:S01]  /*187c0*/  FMUL.FTZ R9, R2.reuse, R96 ;  /* 0x0000006002097220 */ /* 0x040fe20000410000 */
[C---:B------:R-:W-:Y:S01]  /*187d0*/  FMUL.FTZ R10, R2.reuse, R97 ;  /* 0x00000061020a7220 */ /* 0x040fe20000410000 */
[C---:B------:R-:W-:Y:S01]  /*187e0*/  FMUL.FTZ R14, R2.reuse, R100 ;  /* 0x00000064020e7220 */ /* 0x040fe20000410000 */
[----:B------:R-:W-:Y:S01]  /*187f0*/  FMUL.FTZ R109, R2, R98 ;  /* 0x00000062026d7220 */ /* 0x000fe20000410000 */
[----:B------:R-:W-:-:S02]  /*18800*/  VIADD R4, R4, 0x702 ;  /* 0x0000070204047836 */ /* 0x000fc40000000000 */
[C---:B------:R-:W-:Y:S01]  /*18810*/  FMUL.FTZ R13, R2.reuse, R101 ;  /* 0x00000065020d7220 */ /* 0x040fe20000410000 */
[----:B------:R-:W-:Y:S01]  /*18820*/  MUFU.TANH R11, R11 ;  /* 0x0000000b000b7308 */ /* 0x000fe20000002400 */
[C---:B------:R-:W-:Y:S01]  /*18830*/  FMUL.FTZ R96, R2.reuse, R99 ;  /* 0x0000006302607220 */ /* 0x040fe20000410000 */
[C---:B------:R-:W-:Y:S01]  /*18840*/  FMUL.FTZ R20, R2.reuse, R104 ;  /* 0x0000006802147220 */ /* 0x040fe20000410000 */
[C---:B------:R-:W-:Y:S01]  /*18850*/  FMUL.FTZ R92, R2.reuse, R102 ;  /* 0x00000066025c7220 */ /* 0x040fe20000410000 */
[C---:B------:R-:W-:Y:S01]  /*18860*/  FMUL.FTZ R12, R2.reuse, R105 ;  /* 0x00000069020c7220 */ /* 0x040fe20000410000 */
[C---:B------:R-:W-:Y:S01]  /*18870*/  FMUL.FTZ R94, R2.reuse, R106 ;  /* 0x0000006a025e7220 */ /* 0x040fe20000410000 */
[----:B------:R-:W-:Y:S02]  /*18880*/  FMUL.FTZ R95, R2, R107 ;  /* 0x0000006b025f7220 */ /* 0x000fe40000410000 */
[----:B------:R-:W-:Y:S08]  /*18890*/  MUFU.TANH R108, R108 ;  /* 0x0000006c006c7308 */ /* 0x000ff00000002400 */
[----:B------:R-:W-:Y:S08]  /*188a0*/  MUFU.TANH R21, R21 ;  /* 0x0000001500157308 */ /* 0x000ff00000002400 */
[----:B------:R-:W-:Y:S08]  /*188b0*/  MUFU.TANH R24, R24 ;  /* 0x0000001800187308 */ /* 0x000ff00000002400 */
[----:B------:R-:W-:Y:S08]  /*188c0*/  MUFU.TANH R9, R9 ;  /* 0x0000000900097308 */ /* 0x000ff00000002400 */
[----:B------:R-:W-:Y:S01]  /*188d0*/  MUFU.TANH R10, R10 ;  /* 0x0000000a000a7308 */ /* 0x000fe20000002400 */
[----:B------:R-:W-:-:S02]  /*188e0*/  WARPGROUP.DEPBAR.LE gsb0, 0x0 ;  /* 0x00008000000079c5 */ /* 0x000fc40000010000 */
[----:B------:R-:W-:Y:S01]  /*188f0*/  WARPGROUP.ARRIVE ;  /* 0x00000000000079c5 */ /* 0x000fe20000000000 */
[----:B------:R-:W-:-:S04]  /*18900*/  FMUL.FTZ R26, R2, R89 ;  /* 0x00000059021a7220 */ /* 0x000fc80000410000 */
[----:B------:R-:W-:Y:S01]  /*18910*/  MUFU.TANH R14, R14 ;  /* 0x0000000e000e7308 */ /* 0x000fe20000002400 */
[C---:B------:R-:W-:Y:S01]  /*18920*/  FMUL.FTZ R15, R2.reuse, R76 ;  /* 0x0000004c020f7220 */ /* 0x040fe20000410000 */
[C---:B------:R-:W-:Y:S01]  /*18930*/  FMUL.FTZ R76, R2.reuse, R78 ;  /* 0x0000004e024c7220 */ /* 0x040fe20000410000 */
[----:B------:R-:W-:Y:S01]  /*18940*/  FMUL.FTZ R78, R2, R80 ;  /* 0x00000050024e7220 */ /* 0x000fe20000410000 */
[----:B------:R-:W-:Y:S01]  /*18950*/  QGMMA.64x32x32.F32.E4M3.E4M3 R60, gdesc[UR16], R60, gsb0 ;  /* 0x00600000103c79f3 */ /* 0x000fe2000800083c */
[----:B------:R-:W-:Y:S01]  /*18960*/  R2UR UR18, R6 ;  /* 0x00000000061272ca */ /* 0x000fe200000e0000 */
[C---:B------:R-:W-:Y:S01]  /*18970*/  FMUL.FTZ R80, R2.reuse, R88 ;  /* 0x0000005802507220 */ /* 0x040fe20000410000 */
[----:B------:R-:W-:Y:S01]  /*18980*/  R2UR UR19, R7 ;  /* 0x00000000071372ca */ /* 0x000fe200000e0000 */
[----:B------:R-:W0:Y:S01]  /*18990*/  MUFU.TANH R109, R109 ;  /* 0x0000006d006d7308 */ /* 0x000e220000002400 */
[----:B------:R-:W-:Y:S01]  /*189a0*/  IADD3 R6, R235, 0xa0, -R218 ;  /* 0x000000a0eb067810 */ /* 0x000fe20007ffe8da */
[C---:B------:R-:W-:Y:S01]  /*189b0*/  FMUL.FTZ R93, R2.reuse, R77 ;  /* 0x0000004d025d7220 */ /* 0x040fe20000410000 */
[C---:B------:R-:W-:Y:S01]  /*189c0*/  FMUL.FTZ R97, R2.reuse, R79 ;  /* 0x0000004f02617220 */ /* 0x040fe20000410000 */
[C---:B------:R-:W-:Y:S01]  /*189d0*/  FMUL.FTZ R99, R2.reuse, R82 ;  /* 0x0000005202637220 */ /* 0x040fe20000410000 */
[----:B------:R-:W-:Y:S01]  /*189e0*/  FMUL.FTZ R79, R2, R81 ;  /* 0x00000051024f7220 */ /* 0x000fe20000410000 */
[----:B------:R-:W-:-:S02]  /*189f0*/  IMAD R6, R147, -0xa0, R6 ;  /* 0xffffff6093067824 */ /* 0x000fc400078e0206 */
[C---:B------:R-:W-:Y:S01]  /*18a00*/  FMUL.FTZ R81, R2.reuse, R86 ;  /* 0x0000005602517220 */ /* 0x040fe20000410000 */
[----:B------:R-:W1:Y:S01]  /*18a10*/  MUFU.TANH R13, R13 ;  /* 0x0000000d000d7308 */ /* 0x000e620000002400 */
[C---:B------:R-:W-:Y:S01]  /*18a20*/  FMUL.FTZ R86, R2.reuse, R91 ;  /* 0x0000005b02567220 */ /* 0x040fe20000410000 */
[----:B------:R-:W-:Y:S01]  /*18a30*/  FMUL.FTZ R27, R2, R84 ;  /* 0x00000054021b7220 */ /* 0x000fe20000410000 */
[----:B------:R-:W-:Y:S01]  /*18a40*/  ISETP.GT.AND P2, PT, R6, RZ, PT ;  /* 0x000000ff0600720c */ /* 0x000fe20003f44270 */
[----:B------:R-:W-:Y:S01]  /*18a50*/  FMUL.FTZ R77, R2, R85 ;  /* 0x00000055024d7220 */ /* 0x000fe20000410000 */
[----:B------:R-:W-:Y:S01]  /*18a60*/  ISETP.GT.AND P3, PT, R6, 0x1, PT ;  /* 0x000000010600780c */ /* 0x000fe20003f64270 */
[----:B------:R-:W-:Y:S01]  /*18a70*/  FMUL.FTZ R98, R2, R83 ;  /* 0x0000005302627220 */ /* 0x000fe20000410000 */
[C---:B------:R-:W-:Y:S01]  /*18a80*/  ISETP.GT.AND P4, PT, R6.reuse, 0x8, PT ;  /* 0x000000080600780c */ /* 0x040fe20003f84270 */
[----:B------:R-:W2:Y:S01]  /*18a90*/  MUFU.TANH R96, R96 ;  /* 0x0000006000607308 */ /* 0x000ea20000002400 */
[----:B------:R-:W-:Y:S01]  /*18aa0*/  ISETP.GT.AND P5, PT, R6, 0x9, PT ;  /* 0x000000090600780c */ /* 0x000fe20003fa4270 */
[C---:B------:R-:W-:Y:S01]  /*18ab0*/  FMUL.FTZ R85, R2.reuse, R87 ;  /* 0x0000005702557220 */ /* 0x040fe20000410000 */
[----:B0-----:R-:W-:Y:S01]  /*18ac0*/  FSEL R7, R109, -INF , P4 ;  /* 0xff8000006d077808 */ /* 0x001fe20002000000 */
[----:B------:R-:W-:-:S04]  /*18ad0*/  FMUL.FTZ R84, R2, R90 ;  /* 0x0000005a02547220 */ /* 0x000fc80000410000 */
[----:B------:R-:W0:Y:S08]  /*18ae0*/  MUFU.TANH R20, R20 ;  /* 0x0000001400147308 */ /* 0x000e300000002400 */
[----:B------:R-:W3:Y:S08]  /*18af0*/  MUFU.TANH R92, R92 ;  /* 0x0000005c005c7308 */ /* 0x000ef00000002400 */
[----:B------:R-:W4:Y:S08]  /*18b00*/  MUFU.TANH R12, R12 ;  /* 0x0000000c000c7308 */ /* 0x000f300000002400 */
[----:B------:R-:W5:Y:S01]  /*18b10*/  MUFU.TANH R15, R15 ;  /* 0x0000000f000f7308 */ /* 0x000f620000002400 */
[----:B------:R-:W-:-:S02]  /*18b20*/  WARPGROUP.DEPBAR.LE gsb0, 0x0 ;  /* 0x00008000000079c5 */ /* 0x000fc40000010000 */
[----:B------:R-:W-:Y:S01]  /*18b30*/  WARPGROUP.ARRIVE ;  /* 0x00000000000079c5 */ /* 0x000fe20000000000 */
[C---:B------:R-:W-:Y:S01]  /*18b40*/  FMUL.FTZ R89, R2.reuse, R67 ;  /* 0x0000004302597220 */ /* 0x040fe20000410000 */
[C---:B------:R-:W-:Y:S01]  /*18b50*/  FMUL.FTZ R88, R2.reuse, R66 ;  /* 0x0000004202587220 */ /* 0x040fe20000410000 */
[C---:B------:R-:W-:Y:S01]  /*18b60*/  FMUL.FTZ R66, R2.reuse, R68 ;  /* 0x0000004402427220 */ /* 0x040fe20000410000 */
[C---:B------:R-:W-:Y:S01]  /*18b70*/  FMUL.FTZ R68, R2.reuse, R74 ;  /* 0x0000004a02447220 */ /* 0x040fe20000410000 */
[----:B------:R-:W-:Y:S01]  /*18b80*/  FMUL.FTZ R82, R2, R62 ;  /* 0x0000003e02527220 */ /* 0x000fe20000410000 */
[----:B------:R-:W-:Y:S01]  /*18b90*/  QGMMA.64x32x32.F32.E4M3.E4M3 R44, gdesc[UR16], R44, gsb0 ;  /* 0x00600000102c79f3 */ /* 0x000fe2000800082c */
[----:B------:R-:W-:Y:S01]  /*18ba0*/  R2UR UR18, R4 ;  /* 0x00000000041272ca */ /* 0x000fe200000e0000 */
[----:B------:R-:W5:Y:S01]  /*18bb0*/  MUFU.TANH R94, R94 ;  /* 0x0000005e005e7308 */ /* 0x000f620000002400 */
[----:B------:R-:W-:Y:S01]  /*18bc0*/  FSEL R4, R108, -INF , P3 ;  /* 0xff8000006c047808 */ /* 0x000fe20001800000 */
[C---:B------:R-:W-:Y:S01]  /*18bd0*/  FMUL.FTZ R62, R2.reuse, R61 ;  /* 0x0000003d023e7220 */ /* 0x040fe20000410000 */
[----:B------:R-:W-:Y:S01]  /*18be0*/  R2UR UR19, R5 ;  /* 0x00000000051372ca */ /* 0x000fe200000e0000 */
[C---:B------:R-:W-:Y:S01]  /*18bf0*/  FMUL.FTZ R61, R2.reuse, R73 ;  /* 0x00000049023d7220 */ /* 0x040fe20000410000 */
[----:B------:R-:W-:Y:S01]  /*18c00*/  FSEL R5, R21, -INF , P2 ;  /* 0xff80000015057808 */ /* 0x000fe20001000000 */
[C---:B------:R-:W-:Y:S01]  /*18c10*/  FMUL.FTZ R83, R2.reuse, R64 ;  /* 0x0000004002537220 */ /* 0x040fe20000410000 */
        /* <DEDUP_REMOVED lines=8> */
[----:B------:R-:W-:Y:S01]  /*18ca0*/  FMUL.FTZ R70, R2, R70 ;  /* 0x0000004602467220 */ /* 0x000fe20000410000 */
[----:B------:R-:W5:Y:S08]  /*18cb0*/  MUFU.TANH R95, R95 ;  /* 0x0000005f005f7308 */ /* 0x000f700000002400 */
[----:B------:R-:W5:Y:S08]  /*18cc0*/  MUFU.TANH R97, R97 ;  /* 0x0000006100617308 */ /* 0x000f700000002400 */
[----:B------:R-:W5:Y:S08]  /*18cd0*/  MUFU.TANH R78, R78 ;  /* 0x0000004e004e7308 */ /* 0x000f700000002400 */
[----:B------:R-:W-:Y:S08]  /*18ce0*/  MUFU.TANH R76, R76 ;  /* 0x0000004c004c7308 */ /* 0x000ff00000002400 */
[----:B------:R-:W5:Y:S08]  /*18cf0*/  MUFU.TANH R79, R79 ;  /* 0x0000004f004f7308 */ /* 0x000f700000002400 */
[----:B------:R-:W5:Y:S01]  /*18d00*/  MUFU.TANH R27, R27 ;  /* 0x0000001b001b7308 */ /* 0x000f620000002400 */
[----:B------:R-:W-:-:S02]  /*18d10*/  WARPGROUP.DEPBAR.LE gsb0, 0x0 ;  /* 0x00008000000079c5 */ /* 0x000fc40000010000 */
[C---:B------:R-:W-:Y:S01]  /*18d20*/  FMUL.FTZ R67, R2.reuse, R46 ;  /* 0x0000002e02437220 */ /* 0x040fe20000410000 */
[C---:B------:R-:W-:Y:S01]  /*18d30*/  FMUL.FTZ R46, R2.reuse, R45 ;  /* 0x0000002d022e7220 */ /* 0x040fe20000410000 */
[----:B------:R-:W-:Y:S01]  /*18d40*/  FMUL.FTZ R45, R2, R51 ;  /* 0x00000033022d7220 */ /* 0x000fe20000410000 */
[----:B------:R-:W-:Y:S01]  /*18d50*/  FSEL R51, R8, -INF , P2 ;  /* 0xff80000008337808 */ /* 0x000fe20001000000 */
[C---:B------:R-:W-:Y:S01]  /*18d60*/  FMUL.FTZ R74, R2.reuse, R53 ;  /* 0x00000035024a7220 */ /* 0x040fe20000410000 */
[----:B------:R-:W-:Y:S01]  /*18d70*/  FSEL R8, R11, -INF , P3 ;  /* 0xff8000000b087808 */ /* 0x000fe20001800000 */
[----:B------:R-:W-:Y:S01]  /*18d80*/  FMUL.FTZ R149, R2, R57 ;  /* 0x0000003902957220 */ /* 0x000fe20000410000 */
[----:B------:R-:W-:Y:S01]  /*18d90*/  ISETP.GT.AND P3, PT, R6, 0x11, PT ;  /* 0x000000110600780c */ /* 0x000fe20003f64270 */
[----:B------:R-:W-:Y:S01]  /*18da0*/  FMUL.FTZ R115, R2, R59 ;  /* 0x0000003b02737220 */ /* 0x000fe20000410000 */
[----:B------:R-:W-:Y:S01]  /*18db0*/  FSEL R53, R9, -INF , P4 ;  /* 0xff80000009357808 */ /* 0x000fe20002000000 */
[----:B------:R-:W-:Y:S01]  /*18dc0*/  WARPGROUP.ARRIVE ;  /* 0x00000000000079c5 */ /* 0x000fe20000000000 */
[----:B------:R-:W-:Y:S01]  /*18dd0*/  FSEL R21, R24, -INF , P3 ;  /* 0xff80000018157808 */ /* 0x000fe20001800000 */
[C---:B------:R-:W-:Y:S01]  /*18de0*/  FMUL.FTZ R145, R2.reuse, R56 ;  /* 0x0000003802917220 */ /* 0x040fe20000410000 */
[----:B------:R-:W-:Y:S01]  /*18df0*/  FMNMX.FTZ R24, R51, R8, !PT ;  /* 0x0000000833187209 */ /* 0x000fe20007810000 */
[----:B------:R-:W-:Y:S01]  /*18e00*/  FMUL.FTZ R72, R2, R47 ;  /* 0x0000002f02487220 */ /* 0x000fe20000410000 */
[----:B------:R-:W-:Y:S01]  /*18e10*/  ISETP.GT.AND P2, PT, R6, 0x10, PT ;  /* 0x000000100600780c */ /* 0x000fe20003f44270 */
[----:B------:R-:W-:Y:S01]  /*18e20*/  QGMMA.64x32x32.F32.E4M3.E4M3 R28, gdesc[UR16], R28, gsb0 ;  /* 0x00600000101c79f3 */ /* 0x000fe2000800081c */
[----:B------:R-:W-:Y:S01]  /*18e30*/  FSEL R57, R10, -INF , P5 ;  /* 0xff8000000a397808 */ /* 0x000fe20002800000 */
[----:B------:R-:W5:Y:S01]  /*18e40*/  MUFU.TANH R99, R99 ;  /* 0x0000006300637308 */ /* 0x000f620000002400 */
[----:B------:R-:W-:Y:S01]  /*18e50*/  FMNMX.FTZ R24, R53, R24, !PT ;  /* 0x0000001835187209 */ /* 0x000fe20007810000 */
[----:B------:R-:W-:Y:S01]  /*18e60*/  FMUL.FTZ R47, R2, R52 ;  /* 0x00000034022f7220 */ /* 0x000fe20000410000 */
[----:B------:R-:W-:Y:S01]  /*18e70*/  FSEL R59, R14, -INF , P2 ;  /* 0xff8000000e3b7808 */ /* 0x000fe20001000000 */
[C---:B------:R-:W-:Y:S01]  /*18e80*/  FMUL.FTZ R75, R2.reuse, R54 ;  /* 0x00000036024b7220 */ /* 0x040fe20000410000 */
[----:B------:R-:W-:Y:S01]  /*18e90*/  FMNMX.FTZ R24, R57, R24, !PT ;  /* 0x0000001839187209 */ /* 0x000fe20007810000 */
[----:B------:R-:W-:Y:S01]  /*18ea0*/  FMUL.FTZ R49, R2, R49 ;  /* 0x0000003102317220 */ /* 0x000fe20000410000 */
[----:B------:R-:W-:Y:S01]  /*18eb0*/  ISETP.GT.AND P4, PT, R6, 0x18, PT ;  /* 0x000000180600780c */ /* 0x000fe20003f84270 */
[----:B------:R-:W5:Y:S01]  /*18ec0*/  MUFU.TANH R77, R77 ;  /* 0x0000004d004d7308 */ /* 0x000f620000002400 */
[----:B-1----:R-:W-:Y:S01]  /*18ed0*/  FSEL R73, R13, -INF , P3 ;  /* 0xff8000000d497808 */ /* 0x002fe20001800000 */
[C---:B------:R-:W-:Y:S01]  /*18ee0*/  FMUL.FTZ R55, R2.reuse, R55 ;  /* 0x0000003702377220 */ /* 0x040fe20000410000 */
[----:B------:R-:W-:Y:S01]  /*18ef0*/  FMNMX.FTZ R24, R59, R24, !PT ;  /* 0x000000183b187209 */ /* 0x000fe20007810000 */
[----:B------:R-:W-:Y:S01]  /*18f00*/  FMUL.FTZ R44, R2, R44 ;  /* 0x0000002c022c7220 */ /* 0x000fe20000410000 */
[----:B--2---:R-:W-:Y:S01]  /*18f10*/  FSEL R9, R96, -INF , P5 ;  /* 0xff80000060097808 */ /* 0x004fe20002800000 */
[----:B------:R-:W-:Y:S01]  /*18f20*/  FMUL.FTZ R48, R2, R48 ;  /* 0x0000003002307220 */ /* 0x000fe20000410000 */
[----:B------:R-:W-:Y:S01]  /*18f30*/  ISETP.GT.AND P5, PT, R6, 0x19, PT ;  /* 0x000000190600780c */ /* 0x000fe20003fa4270 */
[----:B------:R-:W-:Y:S01]  /*18f40*/  MUFU.TANH R98, R98 ;  /* 0x0000006200627308 */ /* 0x000fe20000002400 */
[----:B0-----:R-:W-:Y:S01]  /*18f50*/  FSEL R91, R20, -INF , P4 ;  /* 0xff800000145b7808 */ /* 0x001fe20002000000 */
[C---:B------:R-:W-:Y:S01]  /*18f60*/  FMUL.FTZ R50, R2.reuse, R50 ;  /* 0x0000003202327220 */ /* 0x040fe20000410000 */
[----:B------:R-:W-:Y:S01]  /*18f70*/  FMNMX.FTZ R56, R73, R24, !PT ;  /* 0x0000001849387209 */ /* 0x000fe20007810000 */
[----:B------:R-:W-:Y:S01]  /*18f80*/  FMUL.FTZ R58, R2, R58 ;  /* 0x0000003a023a7220 */ /* 0x000fe20000410000 */
[----:B---3--:R-:W-:-:S02]  /*18f90*/  FSEL R11, R92, -INF , P2 ;  /* 0xff8000005c0b7808 */ /* 0x008fc40001000000 */
[----:B------:R-:W-:Y:S01]  /*18fa0*/  ISETP.GT.AND P2, PT, R6, 0x20, PT ;  /* 0x000000200600780c */ /* 0x000fe20003f44270 */
[----:B------:R0:W-:Y:S01]  /*18fb0*/  MUFU.TANH R10, R47 ;  /* 0x0000002f000a7308 */ /* 0x0001e20000002400 */
[----:B----4-:R-:W-:Y:S02]  /*18fc0*/  FSEL R101, R12, -INF , P5 ;  /* 0xff8000000c657808 */ /* 0x010fe40002800000 */
[----:B------:R-:W-:Y:S02]  /*18fd0*/  FMNMX.FTZ R56, R91, R56, !PT ;  /* 0x000000385b387209 */ /* 0x000fe40007810000 */
[----:B------:R-:W-:Y:S02]  /*18fe0*/  ISETP.GT.AND P3, PT, R6, 0x21, PT ;  /* 0x000000210600780c */ /* 0x000fe40003f64270 */
[----:B-----5:R-:W-:Y:S01]  /*18ff0*/  FSEL R15, R15, -INF , P2 ;  /* 0xff8000000f0f7808 */ /* 0x020fe20001000000 */
[----:B------:R-:W1:Y:S01]  /*19000*/  MUFU.TANH R80, R80 ;  /* 0x0000005000507308 */ /* 0x000e620000002400 */
[----:B------:R-:W-:-:S02]  /*19010*/  FMNMX.FTZ R56, R101, R56, !PT ;  /* 0x0000003865387209 */ /* 0x000fc40007810000 */
[----:B------:R-:W-:Y:S02]  /*19020*/  FSEL R13, R94, -INF , P4 ;  /* 0xff8000005e0d7808 */ /* 0x000fe40002000000 */
[----:B------:R-:W-:Y:S02]  /*19030*/  ISETP.GT.AND P4, PT, R6, 0x28, PT ;  /* 0x000000280600780c */ /* 0x000fe40003f84270 */
[----:B------:R-:W-:Y:S01]  /*19040*/  FSEL R93, R93, -INF , P3 ;  /* 0xff8000005d5d7808 */ /* 0x000fe20001800000 */
[----:B------:R-:W2:Y:S01]  /*19050*/  MUFU.TANH R81, R81 ;  /* 0x0000005100517308 */ /* 0x000ea20000002400 */
[----:B------:R-:W-:Y:S02]  /*19060*/  FMNMX.FTZ R56, R15, R56, !PT ;  /* 0x000000380f387209 */ /* 0x000fe40007810000 */
[----:B------:R-:W-:Y:S02]  /*19070*/  FSEL R95, R95, -INF , P5 ;  /* 0xff8000005f5f7808 */ /* 0x000fe40002800000 */
[----:B0-----:R-:W-:-:S02]  /*19080*/  FSEL R47, R97, -INF , P3 ;  /* 0xff800000612f7808 */ /* 0x001fc40001800000 */
[----:B------:R-:W-:Y:S01]  /*19090*/  ISETP.GT.AND P5, PT, R6, 0x29, PT ;  /* 0x000000290600780c */ /* 0x000fe20003fa4270 */
[----:B------:R0:W-:Y:S01]  /*190a0*/  MUFU.TANH R54, R45 ;  /* 0x0000002d00367308 */ /* 0x0001e20000002400 */
[----:B------:R-:W-:Y:S02]  /*190b0*/  FSEL R97, R78, -INF , P4 ;  /* 0xff8000004e617808 */ /* 0x000fe40002000000 */
[----:B------:R-:W-:Y:S02]  /*190c0*/  FMNMX.FTZ R56, R93, R56, !PT ;  /* 0x000000385d387209 */ /* 0x000fe40007810000 */
[----:B------:R-:W-:Y:S02]  /*190d0*/  FSEL R79, R79, -INF , P5 ;  /* 0xff8000004f4f7808 */ /* 0x000fe40002800000 */
[----:B------:R-:W-:Y:S01]  /*190e0*/  FMNMX.FTZ R56, R97, R56, !PT ;  /* 0x0000003861387209 */ /* 0x000fe20007810000 */
[----:B------:R-:W-:Y:S01]  /*190f0*/  MUFU.TANH R26, R26 ;  /* 0x0000001a001a7308 */ /* 0x000fe20000002400 */
[----:B0-----:R-:W-:Y:S01]  /*19100*/  FSEL R45, R76, -INF , P2 ;  /* 0xff8000004c2d7808 */ /* 0x001fe20001000000 */
[----:B------:R-:W-:-:S02]  /*19110*/  WARPGROUP.DEPBAR.LE gsb0, 0x0 ;  /* 0x00008000000079c5 */ /* 0x000fc40000010000 */
[----:B------:R-:W-:Y:S01]  /*19120*/  ISETP.GT.AND P2, PT, R6, 0x30, PT ;  /* 0x000000300600780c */ /* 0x000fe20003f44270 */
[----:B------:R-:W-:Y:S01]  /*19130*/  FMUL.FTZ R151, R2, R28 ;  /* 0x0000001c02977220 */ /* 0x000fe20000410000 */
[----:B------:R-:W-:Y:S01]  /*19140*/  ISETP.GT.AND P3, PT, R6, 0x31, PT ;  /* 0x000000310600780c */ /* 0x000fe20003f64270 */
[C---:B------:R-:W-:Y:S01]  /*19150*/  FMUL.FTZ R28, R2.reuse, R29 ;  /* 0x0000001d021c7220 */ /* 0x040fe20000410000 */
[----:B------:R-:W0:Y:S01]  /*19160*/  MUFU.TANH R85, R85 ;  /* 0x0000005500557308 */ /* 0x000e220000002400 */
[----:B------:R-:W-:Y:S01]  /*19170*/  FSEL R103, R27, -INF , P2 ;  /* 0xff8000001b677808 */ /* 0x000fe20001000000 */
[C---:B------:R-:W-:Y:S01]  /*19180*/  FMUL.FTZ R31, R2.reuse, R31 ;  /* 0x0000001f021f7220 */ /* 0x040fe20000410000 */
[----:B------:R-:W-:Y:S01]  /*19190*/  FMNMX.FTZ R56, R79, R56, !PT ;  /* 0x000000384f387209 */ /* 0x000fe20007810000 */
[C---:B------:R-:W-:Y:S01]  /*191a0*/  FMUL.FTZ R32, R2.reuse, R32 ;  /* 0x0000002002207220 */ /* 0x040fe20000410000 */
[----:B------:R-:W-:Y:S01]  /*191b0*/  FSEL R99, R99, -INF , P4 ;  /* 0xff80000063637808 */ /* 0x000fe20002000000 */
[----:B------:R-:W-:Y:S01]  /*191c0*/  FMUL.FTZ R36, R2, R36 ;  /* 0x0000002402247220 */ /* 0x000fe20000410000 */
[----:B------:R-:W-:Y:S01]  /*191d0*/  ISETP.GT.AND P4, PT, R6, 0x38, PT ;  /* 0x000000380600780c */ /* 0x000fe20003f84270 */
[----:B------:R-:W3:Y:S01]  /*191e0*/  MUFU.TANH R60, R60 ;  /* 0x0000003c003c7308 */ /* 0x000ee20000002400 */
[----:B------:R-:W-:Y:S01]  /*191f0*/  FSEL R105, R77, -INF , P3 ;  /* 0xff8000004d697808 */ /* 0x000fe20001800000 */
[C---:B------:R-:W-:Y:S01]  /*19200*/  FMUL.FTZ R34, R2.reuse, R34 ;  /* 0x0000002202227220 */ /* 0x040fe20000410000 */
[----:B------:R-:W-:Y:S01]  /*19210*/  FMNMX.FTZ R56, R103, R56, !PT ;  /* 0x0000003867387209 */ /* 0x000fe20007810000 */
[----:B------:R-:W-:Y:S01]  /*19220*/  FMUL.FTZ R40, R2, R40 ;  /* 0x0000002802287220 */ /* 0x000fe20000410000 */
[----:B-1----:R-:W-:Y:S01]  /*19230*/  FSEL R107, R80, -INF , P4 ;  /* 0xff800000506b7808 */ /* 0x002fe20002000000 */
[C---:B------:R-:W-:Y:S01]  /*19240*/  FMUL.FTZ R38, R2.reuse, R38 ;  /* 0x0000002602267220 */ /* 0x040fe20000410000 */
[----:B------:R-:W-:Y:S01]  /*19250*/  FMNMX.FTZ R56, R105, R56, !PT ;  /* 0x0000003869387209 */ /* 0x000fe20007810000 */
[----:B------:R-:W1:Y:S01]  /*19260*/  MUFU.TANH R84, R84 ;  /* 0x0000005400547308 */ /* 0x000e620000002400 */
[----:B--2---:R-:W-:Y:S01]  /*19270*/  FSEL R81, R81, -INF , P2 ;  /* 0xff80000051517808 */ /* 0x004fe20001000000 */
[----:B------:R-:W-:Y:S01]  /*19280*/  FMUL.FTZ R42, R2, R42 ;  /* 0x0000002a022a7220 */ /* 0x000fe20000410000 */
[----:B------:R-:W-:-:S02]  /*19290*/  ISETP.GT.AND P2, PT, R6, 0x40, PT ;  /* 0x000000400600780c */ /* 0x000fc40003f44270 */
[----:B------:R-:W-:Y:S02]  /*192a0*/  FMNMX.FTZ R56, R107, R56, !PT ;  /* 0x000000386b387209 */ /* 0x000fe40007810000 */
[----:B0-----:R-:W-:Y:S01]  /*192b0*/  FSEL R85, R85, -INF , P3 ;  /* 0xff80000055557808 */ /* 0x001fe20001800000 */
[----:B------:R-:W0:Y:S01]  /*192c0*/  MUFU.TANH R62, R62 ;  /* 0x0000003e003e7308 */ /* 0x000e220000002400 */
[----:B------:R-:W-:Y:S02]  /*192d0*/  ISETP.GT.AND P3, PT, R6, 0x41, PT ;  /* 0x000000410600780c */ /* 0x000fe40003f64270 */
[----:B---3--:R-:W-:-:S05]  /*192e0*/  FSEL R111, R60, -INF , P2 ;  /* 0xff8000003c6f7808 */ /* 0x008fca0001000000 */
[----:B------:R-:W-:Y:S01]  /*192f0*/  MUFU.TANH R86, R86 ;  /* 0x0000005600567308 */ /* 0x000fe20000002400 */
[----:B-1----:R-:W-:Y:S02]  /*19300*/  FSEL R27, R84, -INF , P4 ;  /* 0xff800000541b7808 */ /* 0x002fe40002000000 */
[----:B------:R-:W-:-:S05]  /*19310*/  ISETP.GT.AND P4, PT, R6, 0x48, PT ;  /* 0x000000480600780c */ /* 0x000fca0003f84270 */
[----:B------:R1:W-:Y:S01]  /*19320*/  MUFU.TANH R52, R49 ;  /* 0x0000003100347308 */ /* 0x0003e20000002400 */
[----:B0-----:R-:W-:-:S07]  /*19330*/  FSEL R113, R62, -INF , P3 ;  /* 0xff8000003e717808 */ /* 0x001fce0001800000 */
[----:B------:R-:W0:Y:S01]  /*19340*/  MUFU.TANH R83, R83 ;  /* 0x0000005300537308 */ /* 0x000e220000002400 */
[----:B-1----:R-:W-:Y:S02]  /*19350*/  FSEL R49, R98, -INF , P5 ;  /* 0xff80000062317808 */ /* 0x002fe40002800000 */
[----:B------:R-:W-:-:S04]  /*19360*/  ISETP.GT.AND P5, PT, R6, 0x39, PT ;  /* 0x000000390600780c */ /* 0x000fc80003fa4270 */
[----:B------:R-:W-:Y:S01]  /*19370*/  FSEL R109, R26, -INF , P5 ;  /* 0xff8000001a6d7808 */ /* 0x000fe20002800000 */
[----:B------:R-:W-:Y:S01]  /*19380*/  MUFU.TANH R82, R82 ;  /* 0x0000005200527308 */ /* 0x000fe20000002400 */
[C---:B------:R-:W-:Y:S01]  /*19390*/  FMUL.FTZ R26, R2.reuse, R30 ;  /* 0x0000001e021a7220 */ /* 0x040fe20000410000 */
[----:B------:R-:W-:Y:S01]  /*193a0*/  FMUL.FTZ R30, R2, R33 ;  /* 0x00000021021e7220 */ /* 0x000fe20000410000 */
[----:B------:R-:W-:-:S04]  /*193b0*/  FMNMX.FTZ R56, R109, R56, !PT ;  /* 0x000000386d387209 */ /* 0x000fc80007810000 */
[----:B------:R-:W-:Y:S01]  /*193c0*/  FMNMX.FTZ R56, R111, R56, !PT ;  /* 0x000000386f387209 */ /* 0x000fe20007810000 */
[----:B------:R-:W-:Y:S01]  /*193d0*/  MUFU.TANH R63, R63 ;  /* 0x0000003f003f7308 */ /* 0x000fe20000002400 */
[----:B0-----:R-:W-:Y:S02]  /*193e0*/  FSEL R83, R83, -INF , P4 ;  /* 0xff80000053537808 */ /* 0x001fe40002000000 */
[----:B------:R-:W-:-:S04]  /*193f0*/  FMNMX.FTZ R56, R113, R56, !PT ;  /* 0x0000003871387209 */ /* 0x000fc80007810000 */
[----:B------:R-:W-:Y:S01]  /*19400*/  FMNMX.FTZ R56, R83, R56, !PT ;  /* 0x0000003853387209 */ /* 0x000fe20007810000 */
[----:B------:R-:W0:Y:S08]  /*19410*/  MUFU.TANH R87, R87 ;  /* 0x0000005700577308 */ /* 0x000e300000002400 */
[----:B------:R-:W-:Y:S08]  /*19420*/  MUFU.TANH R66, R66 ;  /* 0x0000004200427308 */ /* 0x000ff00000002400 */
[----:B------:R-:W1:Y:S01]  /*19430*/  MUFU.TANH R88, R88 ;  /* 0x0000005800587308 */ /* 0x000e620000002400 */
[----:B0-----:R-:W-:-:S02]  /*19440*/  FSEL R87, R87, -INF , P3 ;  /* 0xff80000057577808 */ /* 0x001fc40001800000 */
[----:B------:R-:W-:-:S05]  /*19450*/  ISETP.GT.AND P3, PT, R6, 0x51, PT ;  /* 0x000000510600780c */ /* 0x000fca0003f64270 */
[----:B------:R-:W0:Y:S08]  /*19460*/  MUFU.TANH R65, R65 ;  /* 0x0000004100417308 */ /* 0x000e300000002400 */
[----:B------:R-:W2:Y:S01]  /*19470*/  MUFU.TANH R89, R89 ;  /* 0x0000005900597308 */ /* 0x000ea20000002400 */
        /* <DEDUP_REMOVED lines=9> */
[----:B--2---:R-:W-:Y:S02]  /*19510*/  FSEL R89, R89, -INF , P5 ;  /* 0xff80000059597808 */ /* 0x004fe40002800000 */
[----:B------:R-:W-:Y:S02]  /*19520*/  FMNMX.FTZ R56, R123, R56, !PT ;  /* 0x000000387b387209 */ /* 0x000fe40007810000 */
[----:B------:R-:W-:-:S03]  /*19530*/  ISETP.GT.AND P5, PT, R6, 0x59, PT ;  /* 0x000000590600780c */ /* 0x000fc60003fa4270 */
[----:B------:R-:W1:Y:S01]  /*19540*/  MUFU.TANH R68, R68 ;  /* 0x0000004400447308 */ /* 0x000e620000002400 */
[----:B0-----:R-:W-:-:S07]  /*19550*/  FSEL R129, R64, -INF , P4 ;  /* 0xff80000040817808 */ /* 0x001fce0002000000 */
[----:B------:R0:W-:Y:S08]  /*19560*/  MUFU.TANH R14, R75 ;  /* 0x0000004b000e7308 */ /* 0x0001f00000002400 */
[----:B------:R-:W2:Y:S01]  /*19570*/  MUFU.TANH R61, R61 ;  /* 0x0000003d003d7308 */ /* 0x000ea20000002400 */
[----:B0-----:R-:W-:Y:S02]  /*19580*/  FSEL R75, R82, -INF , P2 ;  /* 0xff800000524b7808 */ /* 0x001fe40001000000 */
[----:B------:R-:W-:-:S02]  /*19590*/  ISETP.GT.AND P2, PT, R6, 0x50, PT ;  /* 0x000000500600780c */ /* 0x000fc40003f44270 */
[----:B-1----:R-:W-:Y:S02]  /*195a0*/  FSEL R29, R68, -INF , P4 ;  /* 0xff800000441d7808 */ /* 0x002fe40002000000 */
[----:B------:R-:W-:Y:S01]  /*195b0*/  FSEL R125, R66, -INF , P2 ;  /* 0xff800000427d7808 */ /* 0x000fe20001000000 */
[----:B------:R-:W0:Y:S01]  /*195c0*/  MUFU.TANH R44, R44 ;  /* 0x0000002c002c7308 */ /* 0x000e220000002400 */
[----:B------:R-:W-:Y:S02]  /*195d0*/  FSEL R63, R70, -INF , P2 ;  /* 0xff800000463f7808 */ /* 0x000fe40001000000 */
[----:B------:R-:W-:Y:S02]  /*195e0*/  FMNMX.FTZ R56, R125, R56, !PT ;  /* 0x000000387d387209 */ /* 0x000fe40007810000 */
[C---:B------:R-:W-:Y:S02]  /*195f0*/  ISETP.GT.AND P2, PT, R6.reuse, 0x60, PT ;  /* 0x000000600600780c */ /* 0x040fe40003f44270 */
[----:B------:R-:W-:Y:S01]  /*19600*/  FMNMX.FTZ R56, R127, R56, !PT ;  /* 0x000000387f387209 */ /* 0x000fe20007810000 */
[----:B------:R-:W1:Y:S01]  /*19610*/  MUFU.TANH R67, R67 ;  /* 0x0000004300437308 */ /* 0x000e620000002400 */
[----:B------:R-:W-:-:S02]  /*19620*/  ISETP.GT.AND P4, PT, R6, 0x68, PT ;  /* 0x000000680600780c */ /* 0x000fc40003f84270 */
[----:B--2---:R-:W-:Y:S02]  /*19630*/  FSEL R131, R61, -INF , P5 ;  /* 0xff8000003d837808 */ /* 0x004fe40002800000 */
[----:B------:R-:W-:-:S03]  /*19640*/  FMNMX.FTZ R56, R129, R56, !PT ;  /* 0x0000003881387209 */ /* 0x000fc60007810000 */
[----:B------:R-:W2:Y:S01]  /*19650*/  MUFU.TANH R69, R69 ;  /* 0x0000004500457308 */ /* 0x000ea20000002400 */
[----:B0-----:R-:W-:Y:S01]  /*19660*/  FSEL R133, R44, -INF , P2 ;  /* 0xff8000002c857808 */ /* 0x001fe20001000000 */
[----:B------:R-:W-:Y:S01]  /*19670*/  FMUL.FTZ R44, R2, R35 ;  /* 0x00000023022c7220 */ /* 0x000fe20000410000 */
[----:B------:R-:W-:-:S04]  /*19680*/  FMNMX.FTZ R56, R131, R56, !PT ;  /* 0x0000003883387209 */ /* 0x000fc80007810000 */
[----:B------:R-:W-:Y:S01]  /*19690*/  FMNMX.FTZ R56, R133, R56, !PT ;  /* 0x0000003885387209 */ /* 0x000fe20007810000 */
[----:B------:R-:W0:Y:S01]  /*196a0*/  MUFU.TANH R48, R48 ;  /* 0x0000003000307308 */ /* 0x000e220000002400 */
[----:B-1----:R-:W-:Y:S02]  /*196b0*/  FSEL R67, R67, -INF , P2 ;  /* 0xff80000043437808 */ /* 0x002fe40001000000 */
[----:B------:R-:W-:-:S04]  /*196c0*/  ISETP.GT.AND P2, PT, R6, 0x70, PT ;  /* 0x000000700600780c */ /* 0x000fc80003f44270 */
[----:B------:R-:W-:Y:S01]  /*196d0*/  FSEL R141, R10, -INF , P2 ;  /* 0xff8000000a8d7808 */ /* 0x000fe20001000000 */
[----:B------:R-:W1:Y:S01]  /*196e0*/  MUFU.TANH R50, R50 ;  /* 0x0000003200327308 */ /* 0x000e620000002400 */
[----:B--2---:R-:W-:Y:S01]  /*196f0*/  FSEL R69, R69, -INF , P3 ;  /* 0xff80000045457808 */ /* 0x004fe20001800000 */
[----:B------:R-:W-:Y:S01]  /*19700*/  FMUL.FTZ R10, R2, R37 ;  /* 0x00000025020a7220 */ /* 0x000fe20000410000 */
[----:B------:R-:W-:Y:S02]  /*19710*/  ISETP.GT.AND P3, PT, R6, 0x61, PT ;  /* 0x000000610600780c */ /* 0x000fe40003f64270 */
[----:B------:R-:W-:Y:S02]  /*19720*/  FSEL R61, R14, -INF , P2 ;  /* 0xff8000000e3d7808 */ /* 0x000fe40001000000 */
[----:B------:R-:W-:Y:S01]  /*19730*/  ISETP.GT.AND P2, PT, R6, 0x80, PT ;  /* 0x000000800600780c */ /* 0x000fe20003f44270 */
[----:B------:R-:W2:Y:S01]  /*19740*/  MUFU.TANH R46, R46 ;  /* 0x0000002e002e7308 */ /* 0x000ea20000002400 */
[----:B0-----:R-:W-:Y:S01]  /*19750*/  FSEL R137, R48, -INF , P4 ;  /* 0xff80000030897808 */ /* 0x001fe20002000000 */
[----:B------:R-:W-:-:S06]  /*19760*/  FMUL.FTZ R48, R2, R43 ;  /* 0x0000002b02307220 */ /* 0x000fcc0000410000 */
[----:B------:R-:W0:Y:S01]  /*19770*/  MUFU.TANH R24, R58 ;  /* 0x0000003a00187308 */ /* 0x000e220000002400 */
[----:B-1----:R-:W-:Y:S02]  /*19780*/  FSEL R33, R50, -INF , P4 ;  /* 0xff80000032217808 */ /* 0x002fe40002000000 */
[----:B------:R-:W-:-:S05]  /*19790*/  ISETP.GT.AND P4, PT, R6, 0x78, PT ;  /* 0x000000780600780c */ /* 0x000fca0003f84270 */
[----:B------:R-:W-:Y:S01]  /*197a0*/  MUFU.TANH R72, R72 ;  /* 0x0000004800487308 */ /* 0x000fe20000002400 */
[----:B--2---:R-:W-:Y:S01]  /*197b0*/  FSEL R135, R46, -INF , P3 ;  /* 0xff8000002e877808 */ /* 0x004fe20001800000 */
[----:B------:R-:W-:-:S03]  /*197c0*/  FMUL.FTZ R46, R2, R39 ;  /* 0x00000027022e7220 */ /* 0x000fc60000410000 */
[----:B------:R-:W-:-:S03]  /*197d0*/  FMNMX.FTZ R56, R135, R56, !PT ;  /* 0x0000003887387209 */ /* 0x000fc60007810000 */
[----:B------:R-:W1:Y:S01]  /*197e0*/  MUFU.TANH R71, R71 ;  /* 0x0000004700477308 */ /* 0x000e620000002400 */
[----:B0-----:R-:W-:Y:S02]  /*197f0*/  FSEL R37, R24, -INF , P4 ;  /* 0xff80000018257808 */ /* 0x001fe40002000000 */
[----:B------:R-:W-:Y:S02]  /*19800*/  FMNMX.FTZ R24, R5, R4, !PT ;  /* 0x0000000405187209 */ /* 0x000fe40007810000 */
[----:B------:R-:W-:Y:S02]  /*19810*/  FMNMX.FTZ R56, R137, R56, !PT ;  /* 0x0000003889387209 */ /* 0x000fe40007810000 */
[----:B------:R-:W-:Y:S01]  /*19820*/  FMNMX.FTZ R24, R7, R24, !PT ;  /* 0x0000001807187209 */ /* 0x000fe20007810000 */
[----:B------:R-:W0:Y:S08]  /*19830*/  MUFU.TANH R12, R74 ;  /* 0x0000004a000c7308 */ /* 0x000e300000002400 */
[----:B------:R-:W2:Y:S01]  /*19840*/  MUFU.TANH R26, R26 ;  /* 0x0000001a001a7308 */ /* 0x000ea20000002400 */
[----:B-1----:R-:W-:-:S02]  /*19850*/  FSEL R71, R71, -INF , P5 ;  /* 0xff80000047477808 */ /* 0x002fc40002800000 */
[----:B------:R-:W-:-:S04]  /*19860*/  ISETP.GT.AND P5, PT, R6, 0x69, PT ;  /* 0x000000690600780c */ /* 0x000fc80003fa4270 */
[----:B------:R-:W-:Y:S01]  /*19870*/  FSEL R139, R52, -INF , P5 ;  /* 0xff800000348b7808 */ /* 0x000fe20002800000 */
[----:B------:R1:W-:Y:S01]  /*19880*/  MUFU.TANH R117, R31 ;  /* 0x0000001f00757308 */ /* 0x0003e20000002400 */
[----:B------:R-:W-:Y:S02]  /*19890*/  FSEL R35, R54, -INF , P5 ;  /* 0xff80000036237808 */ /* 0x000fe40002800000 */
[----:B------:R-:W-:Y:S02]  /*198a0*/  FMNMX.FTZ R56, R139, R56, !PT ;  /* 0x000000388b387209 */ /* 0x000fe40007810000 */
[----:B------:R-:W-:Y:S02]  /*198b0*/  ISETP.GT.AND P5, PT, R6, 0x79, PT ;  /* 0x000000790600780c */ /* 0x000fe40003fa4270 */
[----:B------:R-:W-:Y:S01]  /*198c0*/  FMNMX.FTZ R56, R141, R56, !PT ;  /* 0x000000388d387209 */ /* 0x000fe20007810000 */
[----:B------:R-:W3:Y:S01]  /*198d0*/  MUFU.TANH R145, R145 ;  /* 0x0000009100917308 */ /* 0x000ee20000002400 */
[----:B-1----:R-:W-:-:S02]  /*198e0*/  FSEL R31, R72, -INF , P3 ;  /* 0xff800000481f7808 */ /* 0x002fc40001800000 */
[----:B------:R-:W-:-:S04]  /*198f0*/  ISETP.GT.AND P3, PT, R6, 0x71, PT ;  /* 0x000000710600780c */ /* 0x000fc80003f64270 */
[----:B0-----:R-:W-:Y:S01]  /*19900*/  FSEL R143, R12, -INF , P3 ;  /* 0xff8000000c8f7808 */ /* 0x001fe20001800000 */
[----:B------:R-:W0:Y:S01]  /*19910*/  MUFU.TANH R149, R149 ;  /* 0x0000009500957308 */ /* 0x000e220000002400 */
[----:B------:R-:W-:Y:S01]  /*19920*/  FMUL.FTZ R12, R2, R41 ;  /* 0x00000029020c7220 */ /* 0x000fe20000410000 */
[----:B--2---:R-:W-:Y:S02]  /*19930*/  FSEL R41, R26, -INF , P2 ;  /* 0xff8000001a297808 */ /* 0x004fe40001000000 */
[----:B------:R-:W-:Y:S02]  /*19940*/  FMNMX.FTZ R26, R9, R24, !PT ;  /* 0x00000018091a7209 */ /* 0x000fe40007810000 */
[----:B------:R-:W-:Y:S02]  /*19950*/  FSEL R65, R20, -INF , P3 ;  /* 0xff80000014417808 */ /* 0x000fe40001800000 */
[----:B------:R-:W1:Y:S01]  /*19960*/  MUFU.TANH R28, R28 ;  /* 0x0000001c001c7308 */ /* 0x000e620000002400 */
[----:B------:R-:W-:-:S02]  /*19970*/  FMNMX.FTZ R26, R11, R26, !PT ;  /* 0x0000001a0b1a7209 */ /* 0x000fc40007810000 */
[----:B---3--:R-:W-:Y:S02]  /*19980*/  FSEL R145, R145, -INF , P4 ;  /* 0xff80000091917808 */ /* 0x008fe40002000000 */
[----:B------:R-:W-:Y:S02]  /*19990*/  FMNMX.FTZ R26, R21, R26, !PT ;  /* 0x0000001a151a7209 */ /* 0x000fe40007810000 */
[----:B------:R-:W-:Y:S01]  /*199a0*/  FMNMX.FTZ R56, R143, R56, !PT ;  /* 0x000000388f387209 */ /* 0x000fe20007810000 */
[----:B------:R-:W2:Y:S01]  /*199b0*/  MUFU.TANH R151, R151 ;  /* 0x0000009700977308 */ /* 0x000ea20000002400 */
[----:B------:R-:W-:Y:S02]  /*199c0*/  ISETP.GT.AND P3, PT, R6, 0x81, PT ;  /* 0x000000810600780c */ /* 0x000fe40003f64270 */
[----:B------:R-:W-:Y:S02]  /*199d0*/  FMNMX.FTZ R26, R13, R26, !PT ;  /* 0x0000001a0d1a7209 */ /* 0x000fe40007810000 */
[----:B0-----:R-:W-:-:S02]  /*199e0*/  FSEL R149, R149, -INF , P5 ;  /* 0xff80000095957808 */ /* 0x001fc40002800000 */
[----:B------:R-:W-:Y:S01]  /*199f0*/  FMNMX.FTZ R56, R145, R56, !PT ;  /* 0x0000003891387209 */ /* 0x000fe20007810000 */
[----:B------:R-:W0:Y:S01]  /*19a00*/  MUFU.TANH R115, R115 ;  /* 0x0000007300737308 */ /* 0x000e220000002400 */
[----:B-1----:R-:W-:Y:S02]  /*19a10*/  FSEL R153, R28, -INF , P3 ;  /* 0xff8000001c997808 */ /* 0x002fe40001800000 */
[----:B------:R-:W-:Y:S02]  /*19a20*/  FMNMX.FTZ R28, R95, R26, !PT ;  /* 0x0000001a5f1c7209 */ /* 0x000fe40007810000 */
[----:B------:R-:W-:Y:S02]  /*19a30*/  FMNMX.FTZ R56, R149, R56, !PT ;  /* 0x0000003895387209 */ /* 0x000fe40007810000 */
[----:B------:R-:W-:Y:S01]  /*19a40*/  FMNMX.FTZ R28, R45, R28, !PT ;  /* 0x0000001c2d1c7209 */ /* 0x000fe20007810000 */
[----:B------:R-:W1:Y:S01]  /*19a50*/  MUFU.TANH R32, R32 ;  /* 0x0000002000207308 */ /* 0x000e620000002400 */
[----:B--2---:R-:W-:-:S02]  /*19a60*/  FSEL R151, R151, -INF , P2 ;  /* 0xff80000097977808 */ /* 0x004fc40001000000 */
[C---:B------:R-:W-:Y:S02]  /*19a70*/  ISETP.GT.AND P4, PT, R6.reuse, 0x88, PT ;  /* 0x000000880600780c */ /* 0x040fe40003f84270 */
[----:B------:R-:W-:Y:S02]  /*19a80*/  FMNMX.FTZ R56, R151, R56, !PT ;  /* 0x0000003897387209 */ /* 0x000fe40007810000 */
[----:B------:R-:W-:Y:S01]  /*19a90*/  FMNMX.FTZ R28, R47, R28, !PT ;  /* 0x0000001c2f1c7209 */ /* 0x000fe20007810000 */
[----:B------:R-:W2:Y:S01]  /*19aa0*/  MUFU.TANH R30, R30 ;  /* 0x0000001e001e7308 */ /* 0x000ea20000002400 */
[----:B0-----:R-:W-:Y:S02]  /*19ab0*/  FSEL R115, R115, -INF , P5 ;  /* 0xff80000073737808 */ /* 0x001fe40002800000 */
[----:B------:R-:W-:Y:S02]  /*19ac0*/  ISETP.GT.AND P5, PT, R6, 0x89, PT ;  /* 0x000000890600780c */ /* 0x000fe40003fa4270 */
[----:B------:R-:W-:-:S02]  /*19ad0*/  FMNMX.FTZ R56, R153, R56, !PT ;  /* 0x0000003899387209 */ /* 0x000fc40007810000 */
[----:B------:R-:W-:Y:S01]  /*19ae0*/  FMNMX.FTZ R28, R99, R28, !PT ;  /* 0x0000001c631c7209 */ /* 0x000fe20007810000 */
[----:B------:R-:W0:Y:S01]  /*19af0*/  MUFU.TANH R36, R36 ;  /* 0x0000002400247308 */ /* 0x000e220000002400 */
[----:B-1----:R-:W-:Y:S02]  /*19b00*/  FSEL R155, R32, -INF , P4 ;  /* 0xff800000209b7808 */ /* 0x002fe40002000000 */
[----:B------:R-:W-:Y:S02]  /*19b10*/  ISETP.GT.AND P2, PT, R6, 0x90, PT ;  /* 0x000000900600780c */ /* 0x000fe40003f44270 */
[----:B------:R-:W-:Y:S02]  /*19b20*/  FMNMX.FTZ R56, R155, R56, !PT ;  /* 0x000000389b387209 */ /* 0x000fe40007810000 */
[----:B------:R-:W-:Y:S01]  /*19b30*/  FSEL R117, R117, -INF , P3 ;  /* 0xff80000075757808 */ /* 0x000fe20001800000 */
[----:B------:R-:W1:Y:S01]  /*19b40*/  MUFU.TANH R34, R34 ;  /* 0x0000002200227308 */ /* 0x000e620000002400 */
[----:B--2---:R-:W-:-:S02]  /*19b50*/  FSEL R157, R30, -INF , P5 ;  /* 0xff8000001e9d7808 */ /* 0x004fc40002800000 */
[----:B------:R-:W-:Y:S02]  /*19b60*/  FMNMX.FTZ R30, R49, R28, !PT ;  /* 0x0000001c311e7209 */ /* 0x000fe40007810000 */
[----:B------:R-:W-:Y:S02]  /*19b70*/  ISETP.GT.AND P3, PT, R6, 0x91, PT ;  /* 0x000000910600780c */ /* 0x000fe40003f64270 */
[----:B------:R-:W-:Y:S01]  /*19b80*/  FMNMX.FTZ R56, R157, R56, !PT ;  /* 0x000000389d387209 */ /* 0x000fe20007810000 */
[----:B------:R-:W2:Y:S01]  /*19b90*/  MUFU.TANH R10, R10 ;  /* 0x0000000a000a7308 */ /* 0x000ea20000002400 */
[----:B0-----:R-:W-:Y:S02]  /*19ba0*/  FSEL R159, R36, -INF , P2 ;  /* 0xff800000249f7808 */ /* 0x001fe40001000000 */
[----:B------:R-:W-:Y:S02]  /*19bb0*/  FMNMX.FTZ R30, R81, R30, !PT ;  /* 0x0000001e511e7209 */ /* 0x000fe40007810000 */
[----:B------:R-:W-:-:S02]  /*19bc0*/  FMNMX.FTZ R56, R159, R56, !PT ;  /* 0x000000389f387209 */ /* 0x000fc40007810000 */
[----:B------:R-:W-:Y:S01]  /*19bd0*/  FMNMX.FTZ R30, R85, R30, !PT ;  /* 0x0000001e551e7209 */ /* 0x000fe20007810000 */
        /* <DEDUP_REMOVED lines=11> */
[----:B------:R-:W-:-:S02]  /*19c90*/  ISETP.GT.AND P5, PT, R6, 0x99, PT ;  /* 0x000000990600780c */ /* 0x000fc40003fa4270 */
[----:B------:R-:W-:-:S03]  /*19ca0*/  FMNMX.FTZ R30, R87, R30, !PT ;  /* 0x0000001e571e7209 */ /* 0x000fc60007810000 */
[----:B------:R-:W-:Y:S01]  /*19cb0*/  MUFU.TANH R38, R38 ;  /* 0x0000002600267308 */ /* 0x000fe20000002400 */
[----:B-1----:R-:W-:Y:S02]  /*19cc0*/  FSEL R165, R40, -INF , P4 ;  /* 0xff80000028a57808 */ /* 0x002fe40002000000 */
[----:B------:R-:W-:Y:S02]  /*19cd0*/  FMNMX.FTZ R30, R77, R30, !PT ;  /* 0x0000001e4d1e7209 */ /* 0x000fe40007810000 */
[----:B------:R-:W-:Y:S02]  /*19ce0*/  FMNMX.FTZ R56, R165, R56, !PT ;  /* 0x00000038a5387209 */ /* 0x000fe40007810000 */
[----:B------:R-:W-:Y:S01]  /*19cf0*/  FMNMX.FTZ R34, R89, R30, !PT ;  /* 0x0000001e59227209 */ /* 0x000fe20007810000 */
[----:B------:R-:W0:Y:S01]  /*19d00*/  MUFU.TANH R46, R46 ;  /* 0x0000002e002e7308 */ /* 0x000e220000002400 */
[----:B--2---:R-:W-:Y:S01]  /*19d10*/  FSEL R163, R12, -INF , P5 ;  /* 0xff8000000ca37808 */ /* 0x004fe20002800000 */
[----:B------:R-:W-:Y:S01]  /*19d20*/  IMAD.U32 R12, RZ, RZ, UR6 ;  /* 0x00000006ff0c7e24 */ /* 0x000fe2000f8e00ff */
[----:B------:R-:W-:-:S02]  /*19d30*/  FMNMX.FTZ R34, R63, R34, !PT ;  /* 0x000000223f227209 */ /* 0x000fc40007810000 */
[----:B------:R-:W-:Y:S02]  /*19d40*/  FMNMX.FTZ R56, R163, R56, !PT ;  /* 0x00000038a3387209 */ /* 0x000fe40007810000 */
[----:B------:R-:W-:Y:S01]  /*19d50*/  FMNMX.FTZ R34, R69, R34, !PT ;  /* 0x0000002245227209 */ /* 0x000fe20007810000 */
[----:B------:R-:W-:Y:S02]  /*19d60*/  MUFU.TANH R42, R42 ;  /* 0x0000002a002a7308 */ /* 0x000fe40000002400 */
[----:B------:R-:W1:Y:S01]  /*19d70*/  SHFL.BFLY PT, R167, R56, 0x2, 0x1f ;  /* 0x0c401f0038a77f89 */ /* 0x000e6200000e0000 */
[----:B------:R-:W-:-:S04]  /*19d80*/  FMNMX.FTZ R34, R29, R34, !PT ;  /* 0x000000221d227209 */ /* 0x000fc80007810000 */
[----:B------:R-:W-:Y:S01]  /*19d90*/  FMNMX.FTZ R34, R71, R34, !PT ;  /* 0x0000002247227209 */ /* 0x000fe20007810000 */
[----:B------:R-:W2:Y:S03]  /*19da0*/  MUFU.TANH R48, R48 ;  /* 0x0000003000307308 */ /* 0x000ea60000002400 */
[----:B------:R-:W-:-:S04]  /*19db0*/  FMNMX.FTZ R34, R67, R34, !PT ;  /* 0x0000002243227209 */ /* 0x000fc80007810000 */
[----:B------:R-:W-:-:S04]  /*19dc0*/  FMNMX.FTZ R34, R31, R34, !PT ;  /* 0x000000221f227209 */ /* 0x000fc80007810000 */
[----:B------:R-:W-:-:S04]  /*19dd0*/  FMNMX.FTZ R34, R33, R34, !PT ;  /* 0x0000002221227209 */ /* 0x000fc80007810000 */
[----:B------:R-:W-:Y:S02]  /*19de0*/  FMNMX.FTZ R40, R35, R34, !PT ;  /* 0x0000002223287209 */ /* 0x000fe40007810000 */
[----:B-1----:R-:W-:Y:S02]  /*19df0*/  FMNMX.FTZ R167, R56, R167, !PT ;  /* 0x000000a738a77209 */ /* 0x002fe40007810000 */
[----:B------:R-:W-:-:S03]  /*19e00*/  FMNMX.FTZ R40, R61, R40, !PT ;  /* 0x000000283d287209 */ /* 0x000fc60007810000 */
[----:B------:R-:W1:Y:S01]  /*19e10*/  SHFL.BFLY PT, R14, R167, 0x1, 0x1f ;  /* 0x0c201f00a70e7f89 */ /* 0x000e6200000e0000 */
[----:B------:R-:W-:-:S04]  /*19e20*/  FMNMX.FTZ R40, R65, R40, !PT ;  /* 0x0000002841287209 */ /* 0x000fc80007810000 */
[----:B------:R-:W-:-:S04]  /*19e30*/  FMNMX.FTZ R40, R37, R40, !PT ;  /* 0x0000002825287209 */ /* 0x000fc80007810000 */
[----:B------:R-:W-:-:S04]  /*19e40*/  FMNMX.FTZ R50, R115, R40, !PT ;  /* 0x0000002873327209 */ /* 0x000fc80007810000 */
[----:B------:R-:W-:-:S04]  /*19e50*/  FMNMX.FTZ R50, R41, R50, !PT ;  /* 0x0000003229327209 */ /* 0x000fc80007810000 */
[----:B------:R-:W-:-:S04]  /*19e60*/  FMNMX.FTZ R50, R117, R50, !PT ;  /* 0x0000003275327209 */ /* 0x000fc80007810000 */
[----:B------:R-:W-:Y:S02]  /*19e70*/  FMNMX.FTZ R50, R121, R50, !PT ;  /* 0x0000003279327209 */ /* 0x000fe40007810000 */
[----:B-1----:R-:W-:Y:S02]  /*19e80*/  FMNMX.FTZ R14, R167, R14, !PT ;  /* 0x0000000ea70e7209 */ /* 0x002fe40007810000 */
[----:B------:R-:W-:Y:S02]  /*19e90*/  FMNMX.FTZ R50, R119, R50, !PT ;  /* 0x0000003277327209 */ /* 0x000fe40007810000 */
[C---:B------:R-:W-:Y:S01]  /*19ea0*/  FSETP.NEU.FTZ.AND P6, PT, R14.reuse, -INF , PT ;  /* 0xff8000000e00780b */ /* 0x040fe20003fdd000 */
[----:B------:R-:W-:-:S05]  /*19eb0*/  FFMA.FTZ R44, R14, R12, -8 ;  /* 0xc10000000e2c7423 */ /* 0x000fca000001000c */
[----:B------:R-:W-:-:S05]  /*19ec0*/  FSEL R44, R44, RZ, P6 ;  /* 0x000000ff2c2c7208 */ /* 0x000fca0003000000 */
[-CC-:B------:R-:W-:Y:S01]  /*19ed0*/  FFMA.FTZ R103, R103, R12.reuse, -R44.reuse ;  /* 0x0000000c67677223 */ /* 0x180fe2000001082c */
[----:B------:R-:W-:-:S01]  /*19ee0*/  FFMA.FTZ R20, R91, R12, -R44 ;  /* 0x0000000c5b147223 */ /* 0x000fc2000001082c */
[-CC-:B------:R-:W-:Y:S01]  /*19ef0*/  FFMA.FTZ R91, R109, R12.reuse, -R44.reuse ;  /* 0x0000000c6d5b7223 */ /* 0x180fe2000001082c */
[----:B------:R-:W-:-:S01]  /*19f00*/  FFMA.FTZ R111, R111, R12, -R44 ;  /* 0x0000000c6f6f7223 */ /* 0x000fc2000001082c */
[----:B------:R1:W-:Y:S01]  /*19f10*/  MUFU.EX2 R28, R103 ;  /* 0x00000067001c7308 */ /* 0x0003e20000000800 */
[----:B0-----:R-:W-:Y:S01]  /*19f20*/  FSEL R109, R46, -INF , P3 ;  /* 0xff8000002e6d7808 */ /* 0x001fe20001800000 */
[-CC-:B------:R-:W-:Y:S01]  /*19f30*/  FFMA.FTZ R10, R59, R12.reuse, -R44.reuse ;  /* 0x0000000c3b0a7223 */ /* 0x180fe2000001082c */
[----:B------:R-:W-:-:S01]  /*19f40*/  FFMA.FTZ R59, R79, R12, -R44 ;  /* 0x0000000c4f3b7223 */ /* 0x000fc2000001082c */
[-CC-:B------:R-:W-:Y:S01]  /*19f50*/  FFMA.FTZ R79, R113, R12.reuse, -R44.reuse ;  /* 0x0000000c714f7223 */ /* 0x180fe2000001082c */
[----:B--2---:R-:W-:Y:S01]  /*19f60*/  FSEL R113, R48, -INF , P5 ;  /* 0xff80000030717808 */ /* 0x004fe20002800000 */
[-CC-:B------:R-:W-:Y:S01]  /*19f70*/  FFMA.FTZ R15, R15, R12.reuse, -R44.reuse ;  /* 0x0000000c0f0f7223 */ /* 0x180fe2000001082c */
[----:B------:R-:W-:-:S01]  /*19f80*/  FFMA.FTZ R97, R97, R12, -R44 ;  /* 0x0000000c61617223 */ /* 0x000fc2000001082c */
[----:B------:R0:W-:Y:S01]  /*19f90*/  MUFU.EX2 R30, R111 ;  /* 0x0000006f001e7308 */ /* 0x0001e20000000800 */
[----:B-1----:R-:W-:Y:S01]  /*19fa0*/  FSEL R103, R38, -INF , P2 ;  /* 0xff80000026677808 */ /* 0x002fe20001000000 */
[-CC-:B------:R-:W-:Y:S01]  /*19fb0*/  FFMA.FTZ R125, R125, R12.reuse, -R44.reuse ;  /* 0x0000000c7d7d7223 */ /* 0x180fe2000001082c */
[----:B------:R-:W-:-:S01]  /*19fc0*/  FFMA.FTZ R129, R129, R12, -R44 ;  /* 0x0000000c81817223 */ /* 0x000fc2000001082c */
[--C-:B------:R-:W-:Y:S01]  /*19fd0*/  FFMA.FTZ R6, R51, R12, -R44.reuse ;  /* 0x0000000c33067223 */ /* 0x100fe2000001082c */
[----:B------:R-:W-:Y:S01]  /*19fe0*/  FMNMX.FTZ R50, R103, R50, !PT ;  /* 0x0000003267327209 */ /* 0x000fe20007810000 */
[-CC-:B------:R-:W-:Y:S01]  /*19ff0*/  FFMA.FTZ R39, R8, R12.reuse, -R44.reuse ;  /* 0x0000000c08277223 */ /* 0x180fe2000001082c */
[----:B------:R-:W-:-:S01]  /*1a000*/  FFMA.FTZ R43, R57, R12, -R44 ;  /* 0x0000000c392b7223 */ /* 0x000fc2000001082c */
[----:B------:R1:W-:Y:S01]  /*1a010*/  MUFU.EX2 R24, R15 ;  /* 0x0000000f00187308 */ /* 0x0003e20000000800 */
[----:B0-----:R-:W-:Y:S01]  /*1a020*/  FSEL R111, R42, -INF , P4 ;  /* 0xff8000002a6f7808 */ /* 0x001fe20002000000 */
[--C-:B------:R-:W-:Y:S01]  /*1a030*/  FFMA.FTZ R8, R53, R12, -R44.reuse ;  /* 0x0000000c35087223 */ /* 0x100fe2000001082c */
[----:B------:R-:W-:Y:S01]  /*1a040*/  FMNMX.FTZ R50, R109, R50, !PT ;  /* 0x000000326d327209 */ /* 0x000fe20007810000 */
[-CC-:B------:R-:W-:Y:S01]  /*1a050*/  FFMA.FTZ R51, R73, R12.reuse, -R44.reuse ;  /* 0x0000000c49337223 */ /* 0x180fe2000001082c */
[----:B------:R-:W-:-:S01]  /*1a060*/  FFMA.FTZ R57, R93, R12, -R44 ;  /* 0x0000000c5d397223 */ /* 0x000fc2000001082c */
[--C-:B------:R-:W-:Y:S01]  /*1a070*/  FFMA.FTZ R36, R83, R12, -R44.reuse ;  /* 0x0000000c53247223 */ /* 0x100fe2000001082c */
[----:B------:R-:W-:Y:S01]  /*1a080*/  FMNMX.FTZ R50, R111, R50, !PT ;  /* 0x000000326f327209 */ /* 0x000fe20007810000 */
[----:B------:R0:W-:Y:S01]  /*1a090*/  MUFU.EX2 R26, R97 ;  /* 0x00000061001a7308 */ /* 0x0001e20000000800 */
[----:B------:R-:W-:-:S01]  /*1a0a0*/  FFMA.FTZ R53, R101, R12, -R44 ;  /* 0x0000000c65357223 */ /* 0x000fc2000001082c */
[--C-:B------:R-:W-:Y:S01]  /*1a0b0*/  FFMA.FTZ R73, R105, R12, -R44.reuse ;  /* 0x0000000c69497223 */ /* 0x100fe2000001082c */
[----:B------:R-:W-:Y:S01]  /*1a0c0*/  FMNMX.FTZ R50, R113, R50, !PT ;  /* 0x0000003271327209 */ /* 0x000fe20007810000 */
[-CC-:B------:R-:W-:Y:S01]  /*1a0d0*/  FFMA.FTZ R32, R107, R12.reuse, -R44.reuse ;  /* 0x0000000c6b207223 */ /* 0x180fe2000001082c */
[----:B------:R-:W-:-:S01]  /*1a0e0*/  FFMA.FTZ R93, R123, R12, -R44 ;  /* 0x0000000c7b5d7223 */ /* 0x000fc2000001082c */
[-CC-:B------:R-:W-:Y:S01]  /*1a0f0*/  FFMA.FTZ R83, R127, R12.reuse, -R44.reuse ;  /* 0x0000000c7f537223 */ /* 0x180fe2000001082c */
[----:B------:R-:W-:-:S01]  /*1a100*/  FFMA.FTZ R38, R133, R12, -R44 ;  /* 0x0000000c85267223 */ /* 0x000fc2000001082c */
[----:B-1----:R-:W1:Y:S01]  /*1a110*/  SHFL.BFLY PT, R15, R50, 0x2, 0x1f ;  /* 0x0c401f00320f7f89 */ /* 0x002e6200000e0000 */
[----:B------:R2:W-:Y:S01]  /*1a120*/  MUFU.EX2 R34, R125 ;  /* 0x0000007d00227308 */ /* 0x0005e20000000800 */
[----:B0-----:R-:W-:-:S01]  /*1a130*/  FFMA.FTZ R97, R131, R12, -R44 ;  /* 0x0000000c83617223 */ /* 0x001fc2000001082c */
[-CC-:B------:R-:W-:Y:S01]  /*1a140*/  FFMA.FTZ R101, R135, R12.reuse, -R44.reuse ;  /* 0x0000000c87657223 */ /* 0x180fe2000001082c */
[----:B------:R-:W-:-:S01]  /*1a150*/  FFMA.FTZ R42, R137, R12, -R44 ;  /* 0x0000000c892a7223 */ /* 0x000fc2000001082c */
[-CC-:B------:R-:W-:Y:S01]  /*1a160*/  FFMA.FTZ R107, R139, R12.reuse, -R44.reuse ;  /* 0x0000000c8b6b7223 */ /* 0x180fe2000001082c */
[----:B------:R-:W-:-:S01]  /*1a170*/  FFMA.FTZ R46, R141, R12, -R44 ;  /* 0x0000000c8d2e7223 */ /* 0x000fc2000001082c */
[-CC-:B------:R-:W-:Y:S01]  /*1a180*/  FFMA.FTZ R105, R143, R12.reuse, -R44.reuse ;  /* 0x0000000c8f697223 */ /* 0x180fe2000001082c */
[----:B------:R-:W-:-:S01]  /*1a190*/  FFMA.FTZ R123, R145, R12, -R44 ;  /* 0x0000000c917b7223 */ /* 0x000fc2000001082c */
[----:B------:R0:W-:Y:S01]  /*1a1a0*/  MUFU.EX2 R40, R129 ;  /* 0x0000008100287308 */ /* 0x0001e20000000800 */
[----:B------:R-:W-:-:S01]  /*1a1b0*/  FFMA.FTZ R48, R149, R12, -R44 ;  /* 0x0000000c95307223 */ /* 0x000fc2000001082c */
[-CC-:B--2---:R-:W-:Y:S01]  /*1a1c0*/  FFMA.FTZ R125, R153, R12.reuse, -R44.reuse ;  /* 0x0000000c997d7223 */ /* 0x184fe2000001082c */
[----:B------:R-:W-:-:S01]  /*1a1d0*/  FFMA.FTZ R52, R155, R12, -R44 ;  /* 0x0000000c9b347223 */ /* 0x000fc2000001082c */
[-CC-:B------:R-:W-:Y:S01]  /*1a1e0*/  FFMA.FTZ R127, R157, R12.reuse, -R44.reuse ;  /* 0x0000000c9d7f7223 */ /* 0x180fe2000001082c */
[----:B------:R-:W-:-:S01]  /*1a1f0*/  FFMA.FTZ R54, R159, R12, -R44 ;  /* 0x0000000c9f367223 */ /* 0x000fc2000001082c */
[----:B------:R-:W-:-:S02]  /*1a200*/  FFMA.FTZ R131, R163, R12, -R44 ;  /* 0x0000000ca3837223 */ /* 0x000fc4000001082c */
[----:B------:R-:W-:Y:S01]  /*1a210*/  MUFU.EX2 R6, R6 ;  /* 0x0000000600067308 */ /* 0x000fe20000000800 */
[----:B0-----:R-:W-:-:S01]  /*1a220*/  FFMA.FTZ R129, R161, R12, -R44 ;  /* 0x0000000ca1817223 */ /* 0x001fc2000001082c */
[----:B-1----:R-:W-:Y:S01]  /*1a230*/  FMNMX.FTZ R56, R50, R15, !PT ;  /* 0x0000000f32387209 */ /* 0x002fe20007810000 */
[----:B------:R-:W-:-:S05]  /*1a240*/  FFMA.FTZ R50, R151, R12, -R44 ;  /* 0x0000000c97327223 */ /* 0x000fca000001082c */
[----:B------:R-:W-:Y:S01]  /*1a250*/  MUFU.EX2 R39, R39 ;  /* 0x0000002700277308 */ /* 0x000fe20000000800 */
[----:B------:R-:W0:Y:S07]  /*1a260*/  SHFL.BFLY PT, R15, R56, 0x1, 0x1f ;  /* 0x0c201f00380f7f89 */ /* 0x000e2e00000e0000 */
[----:B------:R-:W-:Y:S08]  /*1a270*/  MUFU.EX2 R8, R8 ;  /* 0x0000000800087308 */ /* 0x000ff00000000800 */
[----:B------:R-:W1:Y:S08]  /*1a280*/  MUFU.EX2 R43, R43 ;  /* 0x0000002b002b7308 */ /* 0x000e700000000800 */
[----:B------:R-:W-:Y:S01]  /*1a290*/  MUFU.EX2 R10, R10 ;  /* 0x0000000a000a7308 */ /* 0x000fe20000000800 */
[----:B0-----:R-:W-:Y:S01]  /*1a2a0*/  FMNMX.FTZ R15, R56, R15, !PT ;  /* 0x0000000f380f7209 */ /* 0x001fe20007810000 */
[----:B------:R-:W-:-:S03]  /*1a2b0*/  FFMA.FTZ R56, R165, R12, -R44 ;  /* 0x0000000ca5387223 */ /* 0x000fc6000001082c */
[C---:B------:R-:W-:Y:S01]  /*1a2c0*/  FSETP.NEU.FTZ.AND P2, PT, R15.reuse, -INF , PT ;  /* 0xff8000000f00780b */ /* 0x040fe20003f5d000 */
[----:B------:R-:W-:-:S02]  /*1a2d0*/  FFMA.FTZ R58, R15, R12, -8 ;  /* 0xc10000000f3a7423 */ /* 0x000fc4000001000c */
[----:B------:R-:W-:Y:S01]  /*1a2e0*/  MUFU.EX2 R51, R51 ;  /* 0x0000003300337308 */ /* 0x000fe20000000800 */
[----:B-1----:R-:W-:Y:S02]  /*1a2f0*/  F2FP.SATFINITE.E4M3.F32.PACK_AB_MERGE_C R176, R43, R8, RZ ;  /* 0x000000082bb0723e */ /* 0x002fe400048070ff */
[----:B------:R-:W-:Y:S02]  /*1a300*/  FSEL R44, R58, RZ, P2 ;  /* 0x000000ff3a2c7208 */ /* 0x000fe40001000000 */
[----:B------:R-:W-:-:S03]  /*1a310*/  F2FP.SATFINITE.E4M3.F32.PACK_AB_MERGE_C R176, R39, R6, R176 ;  /* 0x0000000627b0723e */ /* 0x000fc600048070b0 */
        /* <DEDUP_REMOVED lines=8> */
[----:B------:R-:W-:Y:S01]  /*1a3a0*/  MUFU.EX2 R5, R5 ;  /* 0x0000000500057308 */ /* 0x000fe20000000800 */
[----:B------:R-:W-:-:S01]  /*1a3b0*/  FFMA.FTZ R62, R47, R12, -R44 ;  /* 0x0000000c2f3e7223 */ /* 0x000fc2000001082c */
[-CC-:B------:R-:W-:Y:S01]  /*1a3c0*/  FFMA.FTZ R74, R55, R12.reuse, -R44.reuse ;  /* 0x0000000c374a7223 */ /* 0x180fe2000001082c */
[----:B------:R-:W-:-:S01]  /*1a3d0*/  FFMA.FTZ R47, R27, R12, -R44 ;  /* 0x0000000c1b2f7223 */ /* 0x000fc2000001082c */
[----:B------:R-:W-:Y:S01]  /*1a3e0*/  FADD.FTZ R55, R6, R39 ;  /* 0x0000002706377221 */ /* 0x000fe20000010000 */
[----:B------:R-:W-:-:S01]  /*1a3f0*/  FFMA.FTZ R27, R63, R12, -R44 ;  /* 0x0000000c3f1b7223 */ /* 0x000fc2000001082c */
[-CC-:B------:R-:W-:Y:S01]  /*1a400*/  FFMA.FTZ R68, R95, R12.reuse, -R44.reuse ;  /* 0x0000000c5f447223 */ /* 0x180fe2000001082c */
[----:B------:R-:W-:-:S01]  /*1a410*/  FFMA.FTZ R9, R45, R12, -R44 ;  /* 0x0000000c2d097223 */ /* 0x000fc2000001082c */
[----:B------:R-:W0:Y:S01]  /*1a420*/  MUFU.EX2 R4, R4 ;  /* 0x0000000400047308 */ /* 0x000e220000000800 */
[----:B------:R-:W-:-:S01]  /*1a430*/  FADD.FTZ R78, R8, R55 ;  /* 0x00000037084e7221 */ /* 0x000fc20000010000 */
[----:B------:R-:W-:Y:S01]  /*1a440*/  @!P1 IADD3 R55, R3, 0x29840, RZ ;  /* 0x0002984003379810 */ /* 0x000fe20007ffe0ff */
[----:B------:R-:W-:-:S01]  /*1a450*/  FFMA.FTZ R45, R99, R12, -R44 ;  /* 0x0000000c632d7223 */ /* 0x000fc2000001082c */
[-CC-:B------:R-:W-:Y:S01]  /*1a460*/  FFMA.FTZ R70, R49, R12.reuse, -R44.reuse ;  /* 0x0000000c31467223 */ /* 0x180fe2000001082c */
[----:B------:R-:W-:-:S01]  /*1a470*/  FFMA.FTZ R11, R81, R12, -R44 ;  /* 0x0000000c510b7223 */ /* 0x000fc2000001082c */
[----:B------:R-:W-:Y:S01]  /*1a480*/  @!P1 PRMT R55, RZ, 0x654, R55 ;  /* 0x00000654ff379816 */ /* 0x000fe20000000037 */
[----:B------:R-:W-:-:S01]  /*1a490*/  FFMA.FTZ R64, R85, R12, -R44 ;  /* 0x0000000c55407223 */ /* 0x000fc2000001082c */
[----:B------:R-:W1:Y:S01]  /*1a4a0*/  MUFU.EX2 R60, R60 ;  /* 0x0000003c003c7308 */ /* 0x000e620000000800 */
[----:B------:R-:W-:-:S01]  /*1a4b0*/  FFMA.FTZ R21, R75, R12, -R44 ;  /* 0x0000000c4b157223 */ /* 0x000fc2000001082c */
[----:B------:R2:W-:Y:S01]  /*1a4c0*/  @!P1 SYNCS.ARRIVE.TRANS64.RED.A1T0 RZ, [R55+URZ], RZ ;  /* 0x000000ff37ff99a7 */ /* 0x0005e2000810043f */
[----:B------:R-:W-:-:S01]  /*1a4d0*/  FFMA.FTZ R66, R87, R12, -R44 ;  /* 0x0000000c57427223 */ /* 0x000fc2000001082c */
[-CC-:B------:R-:W-:Y:S01]  /*1a4e0*/  FFMA.FTZ R49, R77, R12.reuse, -R44.reuse ;  /* 0x0000000c4d317223 */ /* 0x180fe2000001082c */
[----:B------:R-:W-:-:S01]  /*1a4f0*/  FFMA.FTZ R76, R89, R12, -R44 ;  /* 0x0000000c594c7223 */ /* 0x000fc2000001082c */
[-CC-:B------:R-:W-:Y:S01]  /*1a500*/  FFMA.FTZ R72, R69, R12.reuse, -R44.reuse ;  /* 0x0000000c45487223 */ /* 0x180fe2000001082c */
[----:B------:R-:W-:-:S01]  /*1a510*/  FFMA.FTZ R29, R29, R12, -R44 ;  /* 0x0000000c1d1d7223 */ /* 0x000fc2000001082c */
[----:B------:R-:W3:Y:S01]  /*1a520*/  MUFU.EX2 R133, R133 ;  /* 0x0000008500857308 */ /* 0x000ee20000000800 */
[----:B0-----:R-:W-:-:S01]  /*1a530*/  FADD.FTZ R63, R5, R4 ;  /* 0x00000004053f7221 */ /* 0x001fc20000010000 */
[-CC-:B------:R-:W-:Y:S01]  /*1a540*/  FFMA.FTZ R80, R71, R12.reuse, -R44.reuse ;  /* 0x0000000c47507223 */ /* 0x180fe2000001082c */
[----:B------:R-:W-:-:S01]  /*1a550*/  FFMA.FTZ R67, R67, R12, -R44 ;  /* 0x0000000c43437223 */ /* 0x000fc2000001082c */
[-CC-:B------:R-:W-:Y:S01]  /*1a560*/  FFMA.FTZ R115, R115, R12.reuse, -R44.reuse ;  /* 0x0000000c73737223 */ /* 0x180fe2000001082c */
[----:B------:R-:W-:-:S01]  /*1a570*/  FFMA.FTZ R41, R41, R12, -R44 ;  /* 0x0000000c29297223 */ /* 0x000fc2000001082c */
[-CC-:B------:R-:W-:Y:S01]  /*1a580*/  FFMA.FTZ R117, R117, R12.reuse, -R44.reuse ;  /* 0x0000000c75757223 */ /* 0x180fe2000001082c */
[----:B------:R-:W-:-:S01]  /*1a590*/  FFMA.FTZ R121, R121, R12, -R44 ;  /* 0x0000000c79797223 */ /* 0x000fc2000001082c */
[----:B------:R-:W0:Y:S01]  /*1a5a0*/  MUFU.EX2 R7, R7 ;  /* 0x0000000700077308 */ /* 0x000e220000000800 */
[----:B-1----:R-:W-:-:S01]  /*1a5b0*/  FADD.FTZ R82, R60, R63 ;  /* 0x0000003f3c527221 */ /* 0x002fc20000010000 */
[----:B------:R-:W-:Y:S01]  /*1a5c0*/  FADD.FTZ R63, R43, R78 ;  /* 0x0000004e2b3f7221 */ /* 0x000fe20000010000 */
[----:B------:R-:W-:-:S01]  /*1a5d0*/  FFMA.FTZ R78, R31, R12, -R44 ;  /* 0x0000000c1f4e7223 */ /* 0x000fc2000001082c */
[-CC-:B------:R-:W-:Y:S01]  /*1a5e0*/  FFMA.FTZ R119, R119, R12.reuse, -R44.reuse ;  /* 0x0000000c77777223 */ /* 0x180fe2000001082c */
[----:B------:R-:W-:-:S01]  /*1a5f0*/  FFMA.FTZ R103, R103, R12, -R44 ;  /* 0x0000000c67677223 */ /* 0x000fc2000001082c */
[----:B------:R-:W-:Y:S01]  /*1a600*/  FADD.FTZ R84, R10, R63 ;  /* 0x0000003f0a547221 */ /* 0x000fe20000010000 */
[----:B------:R-:W-:-:S01]  /*1a610*/  FFMA.FTZ R109, R109, R12, -R44 ;  /* 0x0000000c6d6d7223 */ /* 0x000fc2000001082c */
[----:B------:R-:W1:Y:S01]  /*1a620*/  MUFU.EX2 R58, R58 ;  /* 0x0000003a003a7308 */ /* 0x000e620000000800 */
[----:B---3--:R-:W-:-:S01]  /*1a630*/  FADD.FTZ R82, R133, R82 ;  /* 0x0000005285527221 */ /* 0x008fc20000010000 */
[----:B------:R-:W-:Y:S01]  /*1a640*/  FADD.FTZ R31, R51, R84 ;  /* 0x00000054331f7221 */ /* 0x000fe20000010000 */
[----:B------:R-:W-:-:S01]  /*1a650*/  FFMA.FTZ R84, R35, R12, -R44 ;  /* 0x0000000c23547223 */ /* 0x000fc2000001082c */
[----:B------:R-:W-:Y:S01]  /*1a660*/  F2FP.SATFINITE.E4M3.F32.PACK_AB_MERGE_C R177, R133, R60, RZ ;  /* 0x0000003c85b1723e */ /* 0x000fe200048070ff */
[----:B------:R-:W-:-:S01]  /*1a670*/  FFMA.FTZ R111, R111, R12, -R44 ;  /* 0x0000000c6f6f7223 */ /* 0x000fc2000001082c */
[----:B------:R-:W-:Y:S01]  /*1a680*/  FADD.FTZ R86, R20, R31 ;  /* 0x0000001f14567221 */ /* 0x000fe20000010000 */
[----:B------:R-:W-:-:S01]  /*1a690*/  FFMA.FTZ R31, R33, R12, -R44 ;  /* 0x0000000c211f7223 */ /* 0x000fc2000001082c */
[----:B------:R-:W2:Y:S01]  /*1a6a0*/  MUFU.EX2 R13, R13 ;  /* 0x0000000d000d7308 */ /* 0x000ea20000000800 */
[----:B0-----:R-:W-:-:S01]  /*1a6b0*/  FADD.FTZ R63, R7, R82 ;  /* 0x00000052073f7221 */ /* 0x001fc20000010000 */
[----:B------:R-:W-:Y:S01]  /*1a6c0*/  FFMA.FTZ R33, R61, R12, -R44 ;  /* 0x0000000c3d217223 */ /* 0x000fe2000001082c */
[----:B------:R-:W-:Y:S01]  /*1a6d0*/  F2FP.SATFINITE.E4M3.F32.PACK_AB_MERGE_C R177, R4, R5, R177 ;  /* 0x0000000504b1723e */ /* 0x000fe200048070b1 */
[----:B------:R-:W-:-:S02]  /*1a6e0*/  IMAD.MOV.U32 R39, RZ, RZ, R25 ;  /* 0x000000ffff277224 */ /* 0x000fc400078e0019 */
[----:B------:R-:W-:Y:S02]  /*1a6f0*/  IMAD.MOV.U32 R61, RZ, RZ, R25 ;  /* 0x000000ffff3d7224 */ /* 0x000fe400078e0019 */
[----:B------:R-:W0:Y:S01]  /*1a700*/  MUFU.EX2 R53, R53 ;  /* 0x0000003500357308 */ /* 0x000e220000000800 */
[----:B-1----:R-:W-:-:S01]  /*1a710*/  FADD.FTZ R82, R58, R63 ;  /* 0x0000003f3a527221 */ /* 0x002fc20000010000 */
[--C-:B------:R-:W-:Y:S02]  /*1a720*/  IMAD.MOV.U32 R60, RZ, RZ, R25.reuse ;  /* 0x000000ffff3c7224 */ /* 0x100fe400078e0019 */
[--C-:B------:R-:W-:Y:S02]  /*1a730*/  IMAD.MOV.U32 R63, RZ, RZ, R25.reuse ;  /* 0x000000ffff3f7224 */ /* 0x100fe400078e0019 */
[----:B------:R-:W-:Y:S02]  /*1a740*/  IMAD.MOV.U32 R69, RZ, RZ, R25 ;  /* 0x000000ffff457224 */ /* 0x000fe400078e0019 */
[----:B------:R-:W1:Y:S01]  /*1a750*/  MUFU.EX2 R68, R68 ;  /* 0x0000004400447308 */ /* 0x000e620000000800 */
[----:B--2---:R-:W-:-:S01]  /*1a760*/  FADD.FTZ R55, R13, R82 ;  /* 0x000000520d377221 */ /* 0x004fc20000010000 */
[----:B------:R-:W-:Y:S01]  /*1a770*/  FFMA.FTZ R82, R65, R12, -R44 ;  /* 0x0000000c41527223 */ /* 0x000fe2000001082c */
[----:B------:R-:W-:-:S02]  /*1a780*/  IMAD.MOV.U32 R65, RZ, RZ, R25 ;  /* 0x000000ffff417224 */ /* 0x000fc400078e0019 */
[--C-:B------:R-:W-:Y:S02]  /*1a790*/  IMAD.MOV.U32 R71, RZ, RZ, R25.reuse ;  /* 0x000000ffff477224 */ /* 0x100fe400078e0019 */
[----:B------:R-:W-:Y:S01]  /*1a7a0*/  IMAD.MOV.U32 R75, RZ, RZ, R25 ;  /* 0x000000ffff4b7224 */ /* 0x000fe200078e0019 */
[----:B------:R-:W2:Y:S01]  /*1a7b0*/  MUFU.EX2 R9, R9 ;  /* 0x0000000900097308 */ /* 0x000ea20000000800 */
[----:B0-----:R-:W-:-:S01]  /*1a7c0*/  FADD.FTZ R35, R53, R86 ;  /* 0x0000005635237221 */ /* 0x001fc20000010000 */
[----:B------:R-:W-:Y:S01]  /*1a7d0*/  F2FP.SATFINITE.E4M3.F32.PACK_AB_MERGE_C R178, R53, R20, RZ ;  /* 0x0000001435b2723e */ /* 0x000fe200048070ff */
[----:B------:R-:W-:Y:S02]  /*1a7e0*/  IMAD.MOV.U32 R53, RZ, RZ, R25 ;  /* 0x000000ffff357224 */ /* 0x000fe400078e0019 */
[----:B------:R-:W-:Y:S01]  /*1a7f0*/  FADD.FTZ R88, R24, R35 ;  /* 0x0000002318587221 */ /* 0x000fe20000010000 */
[----:B------:R-:W-:-:S01]  /*1a800*/  FFMA.FTZ R35, R37, R12, -R44 ;  /* 0x0000000c25237223 */ /* 0x000fc2000001082c */
[----:B------:R-:W-:Y:S01]  /*1a810*/  F2FP.SATFINITE.E4M3.F32.PACK_AB_MERGE_C R178, R51, R10, R178 ;  /* 0x0000000a33b2723e */ /* 0x000fe200048070b2 */
[----:B------:R-:W0:Y:S01]  /*1a820*/  MUFU.EX2 R57, R57 ;  /* 0x0000003900397308 */ /* 0x000e220000000800 */
[----:B-1----:R-:W-:-:S01]  /*1a830*/  FADD.FTZ R86, R68, R55 ;  /* 0x0000003744567221 */ /* 0x002fc20000010000 */
[----:B------:R-:W-:Y:S01]  /*1a840*/  F2FP.SATFINITE.E4M3.F32.PACK_AB_MERGE_C R179, R68, R13, RZ ;  /* 0x0000000d44b3723e */ /* 0x000fe200048070ff */
[----:B------:R-:W-:-:S01]  /*1a850*/  FFMA.FTZ R44, R113, R12, -R44 ;  /* 0x0000000c712c7223 */ /* 0x000fc2000001082c */
[----:B------:R-:W-:-:S02]  /*1a860*/  IMAD.MOV.U32 R51, RZ, RZ, R25 ;  /* 0x000000ffff337224 */ /* 0x000fc400078e0019 */
[----:B------:R-:W-:Y:S01]  /*1a870*/  F2FP.SATFINITE.E4M3.F32.PACK_AB_MERGE_C R179, R58, R7, R179 ;  /* 0x000000073ab3723e */ /* 0x000fe200048070b3 */
[----:B------:R-:W-:Y:S01]  /*1a880*/  IMAD.MOV.U32 R68, RZ, RZ, R25 ;  /* 0x000000ffff447224 */ /* 0x000fe200078e0019 */
[----:B------:R-:W1:Y:S01]  /*1a890*/  MUFU.EX2 R62, R62 ;  /* 0x0000003e003e7308 */ /* 0x000e620000000800 */
[----:B--2---:R-:W-:-:S01]  /*1a8a0*/  FADD.FTZ R55, R9, R86 ;  /* 0x0000005609377221 */ /* 0x004fc20000010000 */
[----:B------:R-:W-:Y:S01]  /*1a8b0*/  MOV R58, R25 ;  /* 0x00000019003a7202 */ /* 0x000fe20000000f00 */
[--C-:B------:R-:W-:Y:S02]  /*1a8c0*/  IMAD.MOV.U32 R77, RZ, RZ, R25.reuse ;  /* 0x000000ffff4d7224 */ /* 0x100fe400078e0019 */
[--C-:B------:R-:W-:Y:S02]  /*1a8d0*/  IMAD.MOV.U32 R81, RZ, RZ, R25.reuse ;  /* 0x000000ffff517224 */ /* 0x100fe400078e0019 */
[----:B------:R-:W-:Y:S01]  /*1a8e0*/  IMAD.MOV.U32 R85, RZ, RZ, R25 ;  /* 0x000000ffff557224 */ /* 0x000fe200078e0019 */
[----:B------:R-:W2:Y:S01]  /*1a8f0*/  MUFU.EX2 R45, R45 ;  /* 0x0000002d002d7308 */ /* 0x000ea20000000800 */
[----:B0-----:R-:W-:-:S01]  /*1a900*/  FADD.FTZ R37, R57, R88 ;  /* 0x0000005839257221 */ /* 0x001fc20000010000 */
[----:B------:R-:W-:-:S03]  /*1a910*/  IMAD.MOV.U32 R87, RZ, RZ, R25 ;  /* 0x000000ffff577224 */ /* 0x000fc600078e0019 */
[----:B------:R-:W-:-:S03]  /*1a920*/  FADD.FTZ R88, R26, R37 ;  /* 0x000000251a587221 */ /* 0x000fc60000010000 */
[----:B------:R-:W0:Y:S01]  /*1a930*/  MUFU.EX2 R59, R59 ;  /* 0x0000003b003b7308 */ /* 0x000e220000000800 */
[----:B-1----:R-:W-:-:S07]  /*1a940*/  FADD.FTZ R86, R62, R55 ;  /* 0x000000373e567221 */ /* 0x002fce0000010000 */
[----:B------:R-:W1:Y:S01]  /*1a950*/  MUFU.EX2 R70, R70 ;  /* 0x0000004600467308 */ /* 0x000e620000000800 */
[----:B--2---:R-:W-:-:S07]  /*1a960*/  FADD.FTZ R37, R45, R86 ;  /* 0x000000562d257221 */ /* 0x004fce0000010000 */
[----:B------:R-:W2:Y:S01]  /*1a970*/  MUFU.EX2 R11, R11 ;  /* 0x0000000b000b7308 */ /* 0x000ea20000000800 */
[----:B0-----:R-:W-:-:S01]  /*1a980*/  FADD.FTZ R55, R59, R88 ;  /* 0x000000583b377221 */ /* 0x001fc20000010000 */
[----:B------:R-:W-:Y:S01]  /*1a990*/  F2FP.SATFINITE.E4M3.F32.PACK_AB_MERGE_C R180, R59, R26, RZ ;  /* 0x0000001a3bb4723e */ /* 0x000fe200048070ff */
[----:B------:R-:W-:Y:S02]  /*1a9a0*/  IMAD.MOV.U32 R59, RZ, RZ, R25 ;  /* 0x000000ffff3b7224 */ /* 0x000fe400078e0019 */
[----:B------:R-:W-:Y:S01]  /*1a9b0*/  FADD.FTZ R88, R28, R55 ;  /* 0x000000371c587221 */ /* 0x000fe20000010000 */
[----:B------:R-:W-:Y:S01]  /*1a9c0*/  F2FP.SATFINITE.E4M3.F32.PACK_AB_MERGE_C R180, R57, R24, R180 ;  /* 0x0000001839b4723e */ /* 0x000fe200048070b4 */
[----:B------:R-:W-:Y:S01]  /*1a9d0*/  IMAD.MOV.U32 R57, RZ, RZ, R25 ;  /* 0x000000ffff397224 */ /* 0x000fe200078e0019 */
[----:B------:R-:W0:Y:S01]  /*1a9e0*/  MUFU.EX2 R73, R73 ;  /* 0x0000004900497308 */ /* 0x000e220000000800 */
[----:B-1----:R-:W-:-:S01]  /*1a9f0*/  FADD.FTZ R86, R70, R37 ;  /* 0x0000002546567221 */ /* 0x002fc20000010000 */
[----:B------:R-:W-:Y:S01]  /*1aa00*/  F2FP.SATFINITE.E4M3.F32.PACK_AB_MERGE_C R181, R70, R45, RZ ;  /* 0x0000002d46b5723e */ /* 0x000fe200048070ff */
[----:B------:R-:W-:Y:S01]  /*1aa10*/  IMAD.MOV.U32 R45, RZ, RZ, R25 ;  /* 0x000000ffff2d7224 */ /* 0x000fe200078e0019 */
[----:B------:R-:W-:-:S02]  /*1aa20*/  MOV R70, R25 ;  /* 0x0000001900467202 */ /* 0x000fc40000000f00 */
[----:B------:R-:W-:Y:S02]  /*1aa30*/  F2FP.SATFINITE.E4M3.F32.PACK_AB_MERGE_C R181, R62, R9, R181 ;  /* 0x000000093eb5723e */ /* 0x000fe400048070b5 */
[----:B------:R-:W1:Y:S01]  /*1aa40*/  MUFU.EX2 R64, R64 ;  /* 0x0000004000407308 */ /* 0x000e620000000800 */
[----:B--2---:R-:W-:-:S01]  /*1aa50*/  FADD.FTZ R37, R11, R86 ;  /* 0x000000560b257221 */ /* 0x004fc20000010000 */
[----:B------:R-:W-:-:S06]  /*1aa60*/  MOV R62, R25 ;  /* 0x00000019003e7202 */ /* 0x000fcc0000000f00 */
[----:B------:R-:W2:Y:S01]  /*1aa70*/  MUFU.EX2 R32, R32 ;  /* 0x0000002000207308 */ /* 0x000ea20000000800 */
[----:B0-----:R-:W-:-:S07]  /*1aa80*/  FADD.FTZ R55, R73, R88 ;  /* 0x0000005849377221 */ /* 0x001fce0000010000 */
[----:B------:R-:W0:Y:S01]  /*1aa90*/  MUFU.EX2 R47, R47 ;  /* 0x0000002f002f7308 */ /* 0x000e220000000800 */
[----:B-1----:R-:W-:-:S07]  /*1aaa0*/  FADD.FTZ R86, R64, R37 ;  /* 0x0000002540567221 */ /* 0x002fce0000010000 */
[----:B------:R-:W1:Y:S01]  /*1aab0*/  MUFU.EX2 R91, R91 ;  /* 0x0000005b005b7308 */ /* 0x000e620000000800 */
[----:B--2---:R-:W-:-:S07]  /*1aac0*/  FADD.FTZ R88, R32, R55 ;  /* 0x0000003720587221 */ /* 0x004fce0000010000 */
[----:B------:R-:W2:Y:S01]  /*1aad0*/  MUFU.EX2 R74, R74 ;  /* 0x0000004a004a7308 */ /* 0x000ea20000000800 */
[----:B0-----:R-:W-:-:S07]  /*1aae0*/  FADD.FTZ R37, R47, R86 ;  /* 0x000000562f257221 */ /* 0x001fce0000010000 */
[----:B------:R-:W0:Y:S01]  /*1aaf0*/  MUFU.EX2 R21, R21 ;  /* 0x0000001500157308 */ /* 0x000e220000000800 */
[----:B-1----:R-:W-:-:S01]  /*1ab00*/  FADD.FTZ R55, R91, R88 ;  /* 0x000000585b377221 */ /* 0x002fc20000010000 */
[----:B------:R-:W-:-:S03]  /*1ab10*/  F2FP.SATFINITE.E4M3.F32.PACK_AB_MERGE_C R182, R91, R32, RZ ;  /* 0x000000205bb6723e */ /* 0x000fc600048070ff */
[----:B------:R-:W-:Y:S01]  /*1ab20*/  FADD.FTZ R86, R30, R55 ;  /* 0x000000371e567221 */ /* 0x000fe20000010000 */
[----:B------:R-:W-:Y:S01]  /*1ab30*/  F2FP.SATFINITE.E4M3.F32.PACK_AB_MERGE_C R182, R73, R28, R182 ;  /* 0x0000001c49b6723e */ /* 0x000fe200048070b6 */
[----:B------:R-:W-:Y:S01]  /*1ab40*/  IMAD.MOV.U32 R28, RZ, RZ, R25 ;  /* 0x000000ffff1c7224 */ /* 0x000fe200078e0019 */
[----:B------:R-:W1:Y:S01]  /*1ab50*/  MUFU.EX2 R79, R79 ;  /* 0x0000004f004f7308 */ /* 0x000e620000000800 */
[----:B--2---:R-:W-:-:S01]  /*1ab60*/  FADD.FTZ R8, R74, R37 ;  /* 0x000000254a087221 */ /* 0x004fc20000010000 */
[----:B------:R-:W-:Y:S01]  /*1ab70*/  F2FP.SATFINITE.E4M3.F32.PACK_AB_MERGE_C R47, R74, R47, RZ ;  /* 0x0000002f4a2f723e */ /* 0x000fe200048070ff */
[--C-:B------:R-:W-:Y:S01]  /*1ab80*/  IMAD.MOV.U32 R55, RZ, RZ, R25.reuse ;  /* 0x000000ffff377224 */ /* 0x100fe200078e0019 */
[----:B------:R-:W-:Y:S01]  /*1ab90*/  MOV R74, R25 ;  /* 0x00000019004a7202 */ /* 0x000fe20000000f00 */
[----:B------:R-:W-:Y:S01]  /*1aba0*/  IMAD.MOV.U32 R73, RZ, RZ, R25 ;  /* 0x000000ffff497224 */ /* 0x000fe200078e0019 */
[----:B------:R-:W-:Y:S01]  /*1abb0*/  F2FP.SATFINITE.E4M3.F32.PACK_AB_MERGE_C R183, R64, R11, R47 ;  /* 0x0000000b40b7723e */ /* 0x000fe2000480702f */
[----:B------:R-:W-:Y:S01]  /*1abc0*/  IMAD.MOV.U32 R47, RZ, RZ, R25 ;  /* 0x000000ffff2f7224 */ /* 0x000fe200078e0019 */
[----:B------:R-:W2:Y:S01]  /*1abd0*/  MUFU.EX2 R66, R66 ;  /* 0x0000004200427308 */ /* 0x000ea20000000800 */
[----:B0-----:R-:W-:-:S01]  /*1abe0*/  FADD.FTZ R37, R21, R8 ;  /* 0x0000000815257221 */ /* 0x001fc20000010000 */
[----:B------:R-:W-:-:S06]  /*1abf0*/  IMAD.MOV.U32 R64, RZ, RZ, R25 ;  /* 0x000000ffff407224 */ /* 0x000fcc00078e0019 */
[----:B------:R-:W0:Y:S01]  /*1ac00*/  MUFU.EX2 R36, R36 ;  /* 0x0000002400247308 */ /* 0x000e220000000800 */
[----:B-1----:R-:W-:-:S01]  /*1ac10*/  FADD.FTZ R43, R79, R86 ;  /* 0x000000564f2b7221 */ /* 0x002fc20000010000 */
[----:B------:R-:W-:-:S06]  /*1ac20*/  MOV R86, R25 ;  /* 0x0000001900567202 */ /* 0x000fcc0000000f00 */
[----:B------:R-:W1:Y:S01]  /*1ac30*/  MUFU.EX2 R49, R49 ;  /* 0x0000003100317308 */ /* 0x000e620000000800 */
[----:B--2---:R-:W-:-:S07]  /*1ac40*/  FADD.FTZ R8, R66, R37 ;  /* 0x0000002542087221 */ /* 0x004fce0000010000 */
[----:B------:R-:W2:Y:S01]  /*1ac50*/  MUFU.EX2 R93, R93 ;  /* 0x0000005d005d7308 */ /* 0x000ea20000000800 */
[----:B0-----:R-:W-:-:S01]  /*1ac60*/  FADD.FTZ R26, R36, R43 ;  /* 0x0000002b241a7221 */ /* 0x001fc20000010000 */
[----:B------:R-:W-:-:S06]  /*1ac70*/  IMAD.MOV.U32 R43, RZ, RZ, R25 ;  /* 0x000000ffff2b7224 */ /* 0x000fcc00078e0019 */
[----:B------:R-:W0:Y:S01]  /*1ac80*/  MUFU.EX2 R76, R76 ;  /* 0x0000004c004c7308 */ /* 0x000e220000000800 */
[----:B-1----:R-:W-:-:S07]  /*1ac90*/  FADD.FTZ R37, R49, R8 ;  /* 0x0000000831257221 */ /* 0x002fce0000010000 */
[----:B------:R-:W1:Y:S01]  /*1aca0*/  MUFU.EX2 R27, R27 ;  /* 0x0000001b001b7308 */ /* 0x000e620000000800 */
[C---:B--2---:R-:W-:Y:S01]  /*1acb0*/  F2FP.SATFINITE.E4M3.F32.PACK_AB_MERGE_C R184, R93.reuse, R36, RZ ;  /* 0x000000245db8723e */ /* 0x044fe200048070ff */
[----:B------:R-:W-:Y:S01]  /*1acc0*/  FADD.FTZ R93, R93, R26 ;  /* 0x0000001a5d5d7221 */ /* 0x000fe20000010000 */
[----:B------:R-:W-:Y:S02]  /*1acd0*/  IMAD.MOV.U32 R36, RZ, RZ, R25 ;  /* 0x000000ffff247224 */ /* 0x000fe400078e0019 */
[----:B------:R-:W-:Y:S01]  /*1ace0*/  F2FP.SATFINITE.E4M3.F32.PACK_AB_MERGE_C R184, R79, R30, R184 ;  /* 0x0000001e4fb8723e */ /* 0x000fe200048070b8 */
[----:B------:R-:W-:-:S01]  /*1acf0*/  FADD.FTZ R32, R34, R93 ;  /* 0x0000005d22207221 */ /* 0x000fc20000010000 */
[----:B------:R-:W-:Y:S01]  /*1ad00*/  MOV R30, R25 ;  /* 0x00000019001e7202 */ /* 0x000fe20000000f00 */
[----:B------:R-:W2:Y:S01]  /*1ad10*/  MUFU.EX2 R83, R83 ;  /* 0x0000005300537308 */ /* 0x000ea20000000800 */
[----:B0-----:R-:W-:-:S01]  /*1ad20*/  FADD.FTZ R26, R76, R37 ;  /* 0x000000254c1a7221 */ /* 0x001fc20000010000 */
[----:B------:R-:W-:Y:S01]  /*1ad30*/  F2FP.SATFINITE.E4M3.F32.PACK_AB_MERGE_C R49, R76, R49, RZ ;  /* 0x000000314c31723e */ /* 0x000fe200048070ff */
[----:B------:R-:W-:-:S02]  /*1ad40*/  IMAD.MOV.U32 R76, RZ, RZ, R25 ;  /* 0x000000ffff4c7224 */ /* 0x000fc400078e0019 */
[----:B------:R-:W-:Y:S01]  /*1ad50*/  IMAD.MOV.U32 R79, RZ, RZ, R25 ;  /* 0x000000ffff4f7224 */ /* 0x000fe200078e0019 */
[----:B------:R-:W-:Y:S01]  /*1ad60*/  F2FP.SATFINITE.E4M3.F32.PACK_AB_MERGE_C R185, R66, R21, R49 ;  /* 0x0000001542b9723e */ /* 0x000fe20004807031 */
[----:B------:R-:W-:Y:S01]  /*1ad70*/  IMAD.MOV.U32 R49, RZ, RZ, R25 ;  /* 0x000000ffff317224 */ /* 0x000fe200078e0019 */
[----:B------:R-:W0:Y:S01]  /*1ad80*/  MUFU.EX2 R72, R72 ;  /* 0x0000004800487308 */ /* 0x000e220000000800 */
[----:B-1----:R-:W-:-:S01]  /*1ad90*/  FADD.FTZ R13, R27, R26 ;  /* 0x0000001a1b0d7221 */ /* 0x002fc20000010000 */
[----:B------:R-:W-:-:S06]  /*1ada0*/  MOV R66, R25 ;  /* 0x0000001900427202 */ /* 0x000fcc0000000f00 */
[----:B------:R-:W1:Y:S01]  /*1adb0*/  MUFU.EX2 R29, R29 ;  /* 0x0000001d001d7308 */ /* 0x000e620000000800 */
[----:B--2---:R-:W-:-:S04]  /*1adc0*/  FADD.FTZ R37, R83, R32 ;  /* 0x0000002053257221 */ /* 0x004fc80000010000 */
[----:B------:R-:W-:Y:S01]  /*1add0*/  FADD.FTZ R32, R40, R37 ;  /* 0x0000002528207221 */ /* 0x000fe20000010000 */
[----:B------:R-:W-:Y:S02]  /*1ade0*/  IMAD.MOV.U32 R37, RZ, RZ, R25 ;  /* 0x000000ffff257224 */ /* 0x000fe400078e0019 */
[----:B------:R-:W2:Y:S01]  /*1adf0*/  MUFU.EX2 R97, R97 ;  /* 0x0000006100617308 */ /* 0x000ea20000000800 */
[----:B0-----:R-:W-:-:S07]  /*1ae00*/  FADD.FTZ R26, R72, R13 ;  /* 0x0000000d481a7221 */ /* 0x001fce0000010000 */
[----:B------:R-:W0:Y:S01]  /*1ae10*/  MUFU.EX2 R80, R80 ;  /* 0x0000005000507308 */ /* 0x000e220000000800 */
[----:B-1----:R-:W-:-:S07]  /*1ae20*/  FADD.FTZ R13, R29, R26 ;  /* 0x0000001a1d0d7221 */ /* 0x002fce0000010000 */
[----:B------:R-:W1:Y:S01]  /*1ae30*/  MUFU.EX2 R38, R38 ;  /* 0x0000002600267308 */ /* 0x000e620000000800 */
[C---:B--2---:R-:W-:Y:S01]  /*1ae40*/  F2FP.SATFINITE.E4M3.F32.PACK_AB_MERGE_C R186, R97.reuse, R40, RZ ;  /* 0x0000002861ba723e */ /* 0x044fe200048070ff */
[----:B------:R-:W-:Y:S01]  /*1ae50*/  FADD.FTZ R97, R97, R32 ;  /* 0x0000002061617221 */ /* 0x000fe20000010000 */
[--C-:B------:R-:W-:Y:S02]  /*1ae60*/  IMAD.MOV.U32 R40, RZ, RZ, R25.reuse ;  /* 0x000000ffff287224 */ /* 0x100fe400078e0019 */
[----:B------:R-:W-:Y:S01]  /*1ae70*/  F2FP.SATFINITE.E4M3.F32.PACK_AB_MERGE_C R186, R83, R34, R186 ;  /* 0x0000002253ba723e */ /* 0x000fe200048070ba */
[----:B------:R-:W-:Y:S01]  /*1ae80*/  IMAD.MOV.U32 R83, RZ, RZ, R25 ;  /* 0x000000ffff537224 */ /* 0x000fe200078e0019 */
[----:B------:R-:W-:Y:S01]  /*1ae90*/  MOV R34, R25 ;  /* 0x0000001900227202 */ /* 0x000fe20000000f00 */
[----:B------:R2:W3:Y:S01]  /*1aea0*/  MUFU.EX2 R3, R67 ;  /* 0x0000004300037308 */ /* 0x0004e20000000800 */
[C---:B0-----:R-:W-:Y:S01]  /*1aeb0*/  F2FP.SATFINITE.E4M3.F32.PACK_AB_MERGE_C R32, R80.reuse, R29, RZ ;  /* 0x0000001d5020723e */ /* 0x041fe200048070ff */
[----:B------:R-:W-:-:S03]  /*1aec0*/  FADD.FTZ R80, R80, R13 ;  /* 0x0000000d50507221 */ /* 0x000fc60000010000 */
[----:B------:R-:W-:Y:S01]  /*1aed0*/  F2FP.SATFINITE.E4M3.F32.PACK_AB_MERGE_C R187, R72, R27, R32 ;  /* 0x0000001b48bb723e */ /* 0x000fe20004807020 */
[----:B------:R-:W-:Y:S02]  /*1aee0*/  IMAD.MOV.U32 R27, RZ, RZ, R25 ;  /* 0x000000ffff1b7224 */ /* 0x000fe400078e0019 */
[----:B------:R-:W0:Y:S01]  /*1aef0*/  MUFU.EX2 R101, R101 ;  /* 0x0000006500657308 */ /* 0x000e220000000800 */
[----:B-1----:R-:W-:-:S01]  /*1af00*/  FADD.FTZ R6, R38, R97 ;  /* 0x0000006126067221 */ /* 0x002fc20000010000 */
[--C-:B------:R-:W-:Y:S02]  /*1af10*/  IMAD.MOV.U32 R32, RZ, RZ, R25.reuse ;  /* 0x000000ffff207224 */ /* 0x100fe400078e0019 */
[--C-:B--2---:R-:W-:Y:S02]  /*1af20*/  IMAD.MOV.U32 R67, RZ, RZ, R25.reuse ;  /* 0x000000ffff437224 */ /* 0x104fe400078e0019 */
[----:B------:R-:W-:Y:S02]  /*1af30*/  IMAD.MOV.U32 R72, RZ, RZ, R25 ;  /* 0x000000ffff487224 */ /* 0x000fe400078e0019 */
[----:B------:R-:W1:Y:S01]  /*1af40*/  MUFU.EX2 R78, R78 ;  /* 0x0000004e004e7308 */ /* 0x000e620000000800 */
[----:B---3--:R-:W-:-:S01]  /*1af50*/  FADD.FTZ R13, R3, R80 ;  /* 0x00000050030d7221 */ /* 0x008fc20000010000 */
[----:B------:R-:W-:-:S06]  /*1af60*/  IMAD.MOV.U32 R80, RZ, RZ, R25 ;  /* 0x000000ffff507224 */ /* 0x000fcc00078e0019 */
[----:B------:R-:W2:Y:S01]  /*1af70*/  MUFU.EX2 R42, R42 ;  /* 0x0000002a002a7308 */ /* 0x000ea20000000800 */
[----:B0-----:R-:W-:-:S07]  /*1af80*/  FADD.FTZ R29, R101, R6 ;  /* 0x00000006651d7221 */ /* 0x001fce0000010000 */
[----:B------:R-:W0:Y:S01]  /*1af90*/  MUFU.EX2 R31, R31 ;  /* 0x0000001f001f7308 */ /* 0x000e220000000800 */
[----:B-1----:R-:W-:-:S07]  /*1afa0*/  FADD.FTZ R10, R78, R13 ;  /* 0x0000000d4e0a7221 */ /* 0x002fce0000010000 */
[----:B------:R-:W1:Y:S01]  /*1afb0*/  MUFU.EX2 R107, R107 ;  /* 0x0000006b006b7308 */ /* 0x000e620000000800 */
[----:B--2---:R-:W-:-:S01]  /*1afc0*/  FADD.FTZ R24, R42, R29 ;  /* 0x0000001d2a187221 */ /* 0x004fc20000010000 */
[----:B------:R-:W-:-:S06]  /*1afd0*/  IMAD.MOV.U32 R29, RZ, RZ, R25 ;  /* 0x000000ffff1d7224 */ /* 0x000fcc00078e0019 */
[----:B------:R-:W2:Y:S01]  /*1afe0*/  MUFU.EX2 R84, R84 ;  /* 0x0000005400547308 */ /* 0x000ea20000000800 */
[----:B0-----:R-:W-:-:S07]  /*1aff0*/  FADD.FTZ R13, R31, R10 ;  /* 0x0000000a1f0d7221 */ /* 0x001fce0000010000 */
[----:B------:R-:W0:Y:S01]  /*1b000*/  MUFU.EX2 R46, R46 ;  /* 0x0000002e002e7308 */ /* 0x000e220000000800 */
[C---:B-1----:R-:W-:Y:S01]  /*1b010*/  F2FP.SATFINITE.E4M3.F32.PACK_AB_MERGE_C R188, R107.reuse, R42, RZ ;  /* 0x0000002a6bbc723e */ /* 0x042fe200048070ff */
[----:B------:R-:W-:Y:S01]  /*1b020*/  FADD.FTZ R107, R107, R24 ;  /* 0x000000186b6b7221 */ /* 0x000fe20000010000 */
[-C--:B------:R-:W-:Y:S02]  /*1b030*/  MOV R42, R25.reuse ;  /* 0x00000019002a7202 */ /* 0x080fe40000000f00 */
[----:B------:R-:W-:Y:S02]  /*1b040*/  F2FP.SATFINITE.E4M3.F32.PACK_AB_MERGE_C R188, R101, R38, R188 ;  /* 0x0000002665bc723e */ /* 0x000fe400048070bc */
[----:B------:R-:W-:Y:S01]  /*1b050*/  MOV R38, R25 ;  /* 0x0000001900267202 */ /* 0x000fe20000000f00 */
[----:B------:R-:W1:Y:S01]  /*1b060*/  MUFU.EX2 R33, R33 ;  /* 0x0000002100217308 */ /* 0x000e620000000800 */
[C---:B--2---:R-:W-:Y:S01]  /*1b070*/  F2FP.SATFINITE.E4M3.F32.PACK_AB_MERGE_C R31, R84.reuse, R31, RZ ;  /* 0x0000001f541f723e */ /* 0x044fe200048070ff */
[----:B------:R-:W-:-:S03]  /*1b080*/  FADD.FTZ R84, R84, R13 ;  /* 0x0000000d54547221 */ /* 0x000fc60000010000 */
[----:B------:R-:W-:Y:S01]  /*1b090*/  F2FP.SATFINITE.E4M3.F32.PACK_AB_MERGE_C R189, R78, R3, R31 ;  /* 0x000000034ebd723e */ /* 0x000fe2000480701f */
[----:B------:R-:W-:Y:S01]  /*1b0a0*/  IMAD.MOV.U32 R31, RZ, RZ, R25 ;  /* 0x000000ffff1f7224 */ /* 0x000fe200078e0019 */
[----:B------:R-:W-:Y:S01]  /*1b0b0*/  MOV R78, R25 ;  /* 0x00000019004e7202 */ /* 0x000fe20000000f00 */
[----:B------:R-:W2:Y:S01]  /*1b0c0*/  MUFU.EX2 R105, R105 ;  /* 0x0000006900697308 */ /* 0x000ea20000000800 */
[----:B0-----:R-:W-:-:S07]  /*1b0d0*/  FADD.FTZ R10, R46, R107 ;  /* 0x0000006b2e0a7221 */ /* 0x001fce0000010000 */
[----:B------:R-:W0:Y:S01]  /*1b0e0*/  MUFU.EX2 R82, R82 ;  /* 0x0000005200527308 */ /* 0x000e220000000800 */
[----:B-1----:R-:W-:-:S01]  /*1b0f0*/  FADD.FTZ R13, R33, R84 ;  /* 0x00000054210d7221 */ /* 0x002fc20000010000 */
[----:B------:R-:W-:-:S06]  /*1b100*/  IMAD.MOV.U32 R84, RZ, RZ, R25 ;  /* 0x000000ffff547224 */ /* 0x000fcc00078e0019 */
[----:B------:R-:W-:Y:S01]  /*1b110*/  MUFU.EX2 R123, R123 ;  /* 0x0000007b007b7308 */ /* 0x000fe20000000800 */
[----:B--2---:R-:W-:-:S07]  /*1b120*/  FADD.FTZ R24, R105, R10 ;  /* 0x0000000a69187221 */ /* 0x004fce0000010000 */
[----:B------:R-:W1:Y:S01]  /*1b130*/  MUFU.EX2 R48, R48 ;  /* 0x0000003000307308 */ /* 0x000e620000000800 */
[----:B0-----:R-:W-:-:S07]  /*1b140*/  FADD.FTZ R26, R82, R13 ;  /* 0x0000000d521a7221 */ /* 0x001fce0000010000 */
[----:B------:R-:W0:Y:S08]  /*1b150*/  MUFU.EX2 R35, R35 ;  /* 0x0000002300237308 */ /* 0x000e300000000800 */
[----:B------:R-:W2:Y:S01]  /*1b160*/  MUFU.EX2 R20, R115 ;  /* 0x0000007300147308 */ /* 0x000ea20000000800 */
[----:B-1----:R-:W-:Y:S01]  /*1b170*/  F2FP.SATFINITE.E4M3.F32.PACK_AB_MERGE_C R190, R48, R123, RZ ;  /* 0x0000007b30be723e */ /* 0x002fe200048070ff */
[----:B------:R-:W-:Y:S01]  /*1b180*/  FADD.FTZ R123, R123, R24 ;  /* 0x000000187b7b7221 */ /* 0x000fe20000010000 */
[----:B------:R-:W-:-:S02]  /*1b190*/  IMAD.MOV.U32 R24, RZ, RZ, R25 ;  /* 0x000000ffff187224 */ /* 0x000fc400078e0019 */
[----:B------:R-:W-:Y:S01]  /*1b1a0*/  F2FP.SATFINITE.E4M3.F32.PACK_AB_MERGE_C R190, R105, R46, R190 ;  /* 0x0000002e69be723e */ /* 0x000fe200048070be */
[----:B------:R-:W-:-:S01]  /*1b1b0*/  FADD.FTZ R123, R48, R123 ;  /* 0x0000007b307b7221 */ /* 0x000fc20000010000 */
[----:B------:R-:W-:Y:S01]  /*1b1c0*/  MOV R46, R25 ;  /* 0x00000019002e7202 */ /* 0x000fe20000000f00 */
[----:B------:R-:W-:Y:S01]  /*1b1d0*/  MUFU.EX2 R52, R52 ;  /* 0x0000003400347308 */ /* 0x000fe20000000800 */
[----:B0-----:R-:W-:-:S01]  /*1b1e0*/  FADD.FTZ R13, R35, R26 ;  /* 0x0000001a230d7221 */ /* 0x001fc20000010000 */
[----:B------:R-:W-:Y:S01]  /*1b1f0*/  MOV R26, R25 ;  /* 0x00000019001a7202 */ /* 0x000fe20000000f00 */
[----:B------:R-:W-:-:S05]  /*1b200*/  IMAD.MOV.U32 R48, RZ, RZ, R25 ;  /* 0x000000ffff307224 */ /* 0x000fca00078e0019 */
[----:B------:R-:W0:Y:S01]  /*1b210*/  MUFU.EX2 R127, R127 ;  /* 0x0000007f007f7308 */ /* 0x000e220000000800 */
[----:B--2---:R-:W-:-:S01]  /*1b220*/  FADD.FTZ R13, R20, R13 ;  /* 0x0000000d140d7221 */ /* 0x004fc20000010000 */
[----:B------:R-:W-:-:S04]  /*1b230*/  F2FP.SATFINITE.E4M3.F32.PACK_AB_MERGE_C R35, R20, R35, RZ ;  /* 0x000000231423723e */ /* 0x000fc800048070ff */
[----:B------:R-:W-:Y:S01]  /*1b240*/  F2FP.SATFINITE.E4M3.F32.PACK_AB_MERGE_C R191, R82, R33, R35 ;  /* 0x0000002152bf723e */ /* 0x000fe20004807023 */
[--C-:B------:R-:W-:Y:S01]  /*1b250*/  IMAD.MOV.U32 R33, RZ, RZ, R25.reuse ;  /* 0x000000ffff217224 */ /* 0x100fe200078e0019 */
[----:B------:R-:W1:Y:S01]  /*1b260*/  MUFU.EX2 R50, R50 ;  /* 0x0000003200327308 */ /* 0x000e620000000800 */
[----:B------:R-:W-:Y:S01]  /*1b270*/  IMAD.MOV.U32 R35, RZ, RZ, R25 ;  /* 0x000000ffff237224 */ /* 0x000fe200078e0019 */
[----:B------:R-:W-:-:S06]  /*1b280*/  MOV R82, R25 ;  /* 0x0000001900527202 */ /* 0x000fcc0000000f00 */
[----:B------:R2:W3:Y:S01]  /*1b290*/  MUFU.EX2 R8, R41 ;  /* 0x0000002900087308 */ /* 0x0004e20000000800 */
[----:B0-----:R-:W-:-:S07]  /*1b2a0*/  F2FP.SATFINITE.E4M3.F32.PACK_AB_MERGE_C R192, R127, R52, RZ ;  /* 0x000000347fc0723e */ /* 0x001fce00048070ff */
[----:B------:R-:W0:Y:S01]  /*1b2b0*/  MUFU.EX2 R125, R125 ;  /* 0x0000007d007d7308 */ /* 0x000e220000000800 */
[----:B-1----:R-:W-:-:S01]  /*1b2c0*/  FADD.FTZ R4, R50, R123 ;  /* 0x0000007b32047221 */ /* 0x002fc20000010000 */
[----:B--2---:R-:W-:-:S06]  /*1b2d0*/  IMAD.MOV.U32 R41, RZ, RZ, R25 ;  /* 0x000000ffff297224 */ /* 0x004fcc00078e0019 */
[----:B------:R-:W1:Y:S01]  /*1b2e0*/  MUFU.EX2 R117, R117 ;  /* 0x0000007500757308 */ /* 0x000e620000000800 */
[----:B---3--:R-:W-:-:S07]  /*1b2f0*/  FADD.FTZ R20, R8, R13 ;  /* 0x0000000d08147221 */ /* 0x008fce0000010000 */
[----:B------:R-:W2:Y:S01]  /*1b300*/  MUFU.EX2 R121, R121 ;  /* 0x0000007900797308 */ /* 0x000ea20000000800 */
[C---:B0-----:R-:W-:Y:S01]  /*1b310*/  F2FP.SATFINITE.E4M3.F32.PACK_AB_MERGE_C R192, R125.reuse, R50, R192 ;  /* 0x000000327dc0723e */ /* 0x041fe200048070c0 */
[----:B------:R-:W-:Y:S01]  /*1b320*/  FADD.FTZ R125, R125, R4 ;  /* 0x000000047d7d7221 */ /* 0x000fe20000010000 */
[----:B------:R-:W-:-:S03]  /*1b330*/  MOV R50, R25 ;  /* 0x0000001900327202 */ /* 0x000fc60000000f00 */
[----:B------:R-:W-:Y:S02]  /*1b340*/  FADD.FTZ R52, R52, R125 ;  /* 0x0000007d34347221 */ /* 0x000fe40000010000 */
[----:B------:R-:W0:Y:S01]  /*1b350*/  MUFU.EX2 R6, R119 ;  /* 0x0000007700067308 */ /* 0x000e220000000800 */
[----:B-1----:R-:W-:-:S01]  /*1b360*/  FADD.FTZ R20, R117, R20 ;  /* 0x0000001475147221 */ /* 0x002fc20000010000 */
        /* <DEDUP_REMOVED lines=14> */
[----:B--2---:R-:W-:-:S07]  /*1b450*/  FADD.FTZ R5, R103, R6 ;  /* 0x0000000667057221 */ /* 0x004fce0000010000 */
[----:B------:R-:W-:Y:S01]  /*1b460*/  MUFU.EX2 R111, R111 ;  /* 0x0000006f006f7308 */ /* 0x000fe20000000800 */
[C---:B-1----:R-:W-:Y:S01]  /*1b470*/  F2FP.SATFINITE.E4M3.F32.PACK_AB_MERGE_C R194, R129.reuse, R54, R7 ;  /* 0x0000003681c2723e */ /* 0x042fe20004807007 */
[----:B------:R-:W-:Y:S01]  /*1b480*/  FADD.FTZ R129, R129, R4 ;  /* 0x0000000481817221 */ /* 0x000fe20000010000 */
[----:B------:R-:W-:-:S03]  /*1b490*/  MOV R54, R25 ;  /* 0x0000001900367202 */ /* 0x000fc60000000f00 */
[----:B------:R-:W-:Y:S02]  /*1b4a0*/  FADD.FTZ R56, R56, R129 ;  /* 0x0000008138387221 */ /* 0x000fe40000010000 */
[----:B------:R-:W1:Y:S01]  /*1b4b0*/  MUFU.EX2 R44, R44 ;  /* 0x0000002c002c7308 */ /* 0x000e620000000800 */
[----:B0-----:R-:W-:-:S01]  /*1b4c0*/  FADD.FTZ R4, R10, R5 ;  /* 0x000000050a047221 */ /* 0x001fc20000010000 */
[----:B------:R-:W-:-:S05]  /*1b4d0*/  VIADD R5, R147, 0xfffffffe ;  /* 0xfffffffe93057836 */ /* 0x000fca0000000000 */
[----:B------:R-:W-:Y:S02]  /*1b4e0*/  ISETP.GE.AND P1, PT, R5, R201, PT ;  /* 0x000000c90500720c */ /* 0x000fe40003f26270 */
[----:B-1----:R-:W-:Y:S01]  /*1b4f0*/  F2FP.SATFINITE.E4M3.F32.PACK_AB_MERGE_C R3, R44, R111, RZ ;  /* 0x0000006f2c03723e */ /* 0x002fe200048070ff */
[----:B------:R-:W-:-:S03]  /*1b500*/  FADD.FTZ R111, R111, R4 ;  /* 0x000000046f6f7221 */ /* 0x000fc60000010000 */
[----:B------:R-:W-:Y:S01]  /*1b510*/  F2FP.SATFINITE.E4M3.F32.PACK_AB_MERGE_C R195, R10, R103, R3 ;  /* 0x000000670ac3723e */ /* 0x000fe20004807003 */
[----:B------:R-:W-:-:S01]  /*1b520*/  FADD.FTZ R3, R131, R56 ;  /* 0x0000003883037221 */ /* 0x000fc20000010000 */
[----:B------:R-:W-:Y:S01]  /*1b530*/  FADD.FTZ R4, R44, R111 ;  /* 0x0000006f2c047221 */ /* 0x000fe20000010000 */
[--C-:B------:R-:W-:Y:S02]  /*1b540*/  IMAD.MOV.U32 R44, RZ, RZ, R25.reuse ;  /* 0x000000ffff2c7224 */ /* 0x100fe400078e0019 */
[----:B------:R-:W-:Y:S02]  /*1b550*/  IMAD.MOV.U32 R56, RZ, RZ, R25 ;  /* 0x000000ffff387224 */ /* 0x000fe400078e0019 */
[----:B------:R-:W-:Y:S05]  /*1b560*/  @!P1 BRA `(.L_x_478) ;  /* 0x0000003c009c9947 */ /* 0x000fea0003800000 */
[----:B------:R-:W-:Y:S01]  /*1b570*/  IMAD.MOV.U32 R6, RZ, RZ, R15 ;  /* 0x000000ffff067224 */ /* 0x000fe200078e000f */
[----:B------:R-:W-:Y:S01]  /*1b580*/  MOV R9, R148 ;  /* 0x0000009400097202 */ /* 0x000fe20000000f00 */
[----:B------:R-:W-:Y:S01]  /*1b590*/  IMAD.MOV.U32 R7, RZ, RZ, R14 ;  /* 0x000000ffff077224 */ /* 0x000fe200078e000e */
[----:B------:R-:W-:Y:S01]  /*1b5a0*/  CS2R R86, SRZ ;  /* 0x0000000000567805 */ /* 0x000fe2000001ff00 */
[----:B------:R-:W-:Y:S01]  /*1b5b0*/  IMAD.MOV.U32 R8, RZ, RZ, R198 ;  /* 0x000000ffff087224 */ /* 0x000fe200078e00c6 */
        /* <DEDUP_REMOVED lines=30> */
[----:B------:R-:W-:-:S07]  /*1b7a0*/  CS2R R24, SRZ ;  /* 0x0000000000187805 */ /* 0x000fce000001ff00 */
.L_x_489:
[----:B------:R-:W-:Y:S01]  /*1b7b0*/  ISETP.NE.AND P1, PT, R9, 0x1, PT ;  /* 0x000000010900780c */ /* 0x000fe20003f25270 */
[----:B------:R-:W-:Y:S05]  /*1b7c0*/  YIELD ;  /* 0x0000000000007946 */ /* 0x000fea0003800000 */
[----:B------:R-:W-:Y:S02]  /*1b7d0*/  SEL R11, RZ, 0x1, P1 ;  /* 0x00000001ff0b7807 */ /* 0x000fe40000800000 */
[----:B------:R-:W-:Y:S02]  /*1b7e0*/  ISETP.NE.AND P1, PT, R202, RZ, PT ;  /* 0x000000ffca00720c */ /* 0x000fe40003f25270 */
[----:B------:R-:W-:-:S11]  /*1b7f0*/  LOP3.LUT R198, R8, R11, RZ, 0x3c, !PT ;  /* 0x0000000b08c67212 */ /* 0x000fd600078e3cff */
[----:B------:R-:W-:Y:S05]  /*1b800*/  @P1 BRA `(.L_x_479) ;  /* 0x00000000003c1947 */ /* 0x000fea0003800000 */
[----:B------:R-:W-:Y:S05]  /*1b810*/  @!P0 BRA `(.L_x_480) ;  /* 0x0000000000048947 */ /* 0x000fea0003800000 */
[----:B------:R-:W-:Y:S01]  /*1b820*/  BPT.TRAP 0x1 ;  /* 0x000000040000795c */ /* 0x000fe20000300000 */
.L_x_480:
[----:B------:R-:W-:-:S05]  /*1b830*/  VIADD R10, R9, 0x1 ;  /* 0x00000001090a7836 */ /* 0x000fca0000000000 */
[----:B------:R-:W-:-:S04]  /*1b840*/  ISETP.NE.AND P2, PT, R10, 0x2, PT ;  /* 0x000000020a00780c */ /* 0x000fc80003f45270 */
[----:B------:R-:W-:Y:S02]  /*1b850*/  SEL R11, R10, RZ, P2 ;  /* 0x000000ff0a0b7207 */ /* 0x000fe40001000000 */
[----:B------:R-:W-:-:S03]  /*1b860*/  SHF.L.U32 R10, R198, 0x1f, RZ ;  /* 0x0000001fc60a7819 */ /* 0x000fc600000006ff */
[----:B------:R-:W-:-:S04]  /*1b870*/  IMAD R11, R11, 0x8, R16 ;  /* 0x000000080b0b7824 */ /* 0x000fc800078e0210 */
[----:B------:R0:W1:Y:S01]  /*1b880*/  SYNCS.PHASECHK.TRANS64.TRYWAIT P2, [R11+URZ+0x29830], R10 ;  /* 0x0298300a0b0075a7 */ /* 0x000062000804017f */
[----:B------:R-:W-:Y:S05]  /*1b890*/  @!P0 BRA `(.L_x_481) ;  /* 0x0000000000048947 */ /* 0x000fea0003800000 */
[----:B------:R-:W-:Y:S01]  /*1b8a0*/  BPT.TRAP 0x1 ;  /* 0x000000040000795c */ /* 0x000fe20000300000 */
.L_x_481:
[----:B------:R-:W-:Y:S04]  /*1b8b0*/  BSSY B0, `(.L_x_479) ;  /* 0x0000004000007945 */ /* 0x000fe80003800000 */
[----:B-1----:R-:W-:Y:S05]  /*1b8c0*/  @P2 BRA `(.L_x_482) ;  /* 0x0000000000082947 */ /* 0x002fea0003800000 */
[----:B------:R-:W1:Y:S02]  /*1b8d0*/  SYNCS.PHASECHK.TRANS64.TRYWAIT P2, [R11+URZ+0x29830], R10 ;  /* 0x0298300a0b0075a7 */ /* 0x000e64000804017f */
[----:B-1----:R-:W-:Y:S05]  /*1b8e0*/  @!P2 BRA `(.L_x_483) ;  /* 0x000000fc00b4a947 */ /* 0x002fea0003800000 */
.L_x_482:
[----:B------:R-:W-:Y:S05]  /*1b8f0*/  BSYNC B0 ;  /* 0x0000000000007941 */ /* 0x000fea0003800000 */
.L_x_479:
[----:B01----:R-:W0:Y:S01]  /*1b900*/  S2R R10, SR_TID.X ;  /* 0x00000000000a7919 */ /* 0x003e220000002100 */
[----:B------:R-:W-:Y:S05]  /*1b910*/  WARPSYNC.ALL ;  /* 0x0000000000007948 */ /* 0x000fea0003800000 */
[----:B------:R-:W-:Y:S01]  /*1b920*/  IMAD.MOV.U32 R13, RZ, RZ, -0x7fffffe0 ;  /* 0x80000020ff0d7424 */ /* 0x000fe200078e00ff */
[----:B------:R-:W-:Y:S01]  /*1b930*/  UMOV UR20, UR28 ;  /* 0x0000001c00147c82 */ /* 0x000fe20008000000 */
[----:B------:R-:W-:Y:S01]  /*1b940*/  UMOV UR21, UR29 ;  /* 0x0000001d00157c82 */ /* 0x000fe20008000000 */
[----:B------:R-:W-:Y:S01]  /*1b950*/  IMAD.MOV.U32 R89, RZ, RZ, -0x7fffffe0 ;  /* 0x80000020ff597424 */ /* 0x000fe200078e00ff */
[----:B------:R-:W-:Y:S01]  /*1b960*/  UMOV UR24, UR28 ;  /* 0x0000001c00187c82 */ /* 0x000fe20008000000 */
[----:B------:R-:W-:Y:S01]  /*1b970*/  R2UR UR23, R13 ;  /* 0x000000000d1772ca */ /* 0x000fe200000e0000 */
[----:B------:R-:W-:Y:S01]  /*1b980*/  UMOV UR25, UR29 ;  /* 0x0000001d00197c82 */ /* 0x000fe20008000000 */
[----:B------:R-:W-:Y:S01]  /*1b990*/  IMAD.MOV.U32 R15, RZ, RZ, -0x7fffffe0 ;  /* 0x80000020ff0f7424 */ /* 0x000fe200078e00ff */
[----:B------:R-:W-:Y:S01]  /*1b9a0*/  R2UR UR27, R89 ;  /* 0x00000000591b72ca */ /* 0x000fe200000e0000 */
[----:B------:R-:W-:Y:S01]  /*1b9b0*/  UMOV UR32, UR28 ;  /* 0x0000001c00207c82 */ /* 0x000fe20008000000 */
[----:B------:R-:W-:Y:S01]  /*1b9c0*/  MOV R21, 0x80000020 ;  /* 0x8000002000157802 */ /* 0x000fe20000000f00 */
[----:B------:R-:W-:Y:S01]  /*1b9d0*/  UMOV UR33, UR29 ;  /* 0x0000001d00217c82 */ /* 0x000fe20008000000 */
[----:B------:R-:W-:Y:S01]  /*1b9e0*/  R2UR UR31, R15 ;  /* 0x000000000f1f72ca */ /* 0x000fe200000e0000 */
[----:B------:R-:W-:Y:S01]  /*1b9f0*/  UMOV UR44, UR28 ;  /* 0x0000001c002c7c82 */ /* 0x000fe20008000000 */
[----:B------:R-:W-:Y:S01]  /*1ba00*/  R2UR UR35, R21 ;  /* 0x00000000152372ca */ /* 0x000fe200000e0000 */
[----:B------:R-:W-:Y:S01]  /*1ba10*/  UMOV UR45, UR29 ;  /* 0x0000001d002d7c82 */ /* 0x000fe20008000000 */
[----:B------:R-:W-:Y:S01]  /*1ba20*/  R2UR UR47, R89 ;  /* 0x00000000592f72ca */ /* 0x000fe200000e0000 */
[----:B------:R-:W-:Y:S01]  /*1ba30*/  IMAD.MOV.U32 R13, RZ, RZ, -0x7fffffe0 ;  /* 0x80000020ff0d7424 */ /* 0x000fe200078e00ff */
[----:B------:R-:W-:Y:S01]  /*1ba40*/  R2UR UR51, R15 ;  /* 0x000000000f3372ca */ /* 0x000fe200000e0000 */
[----:B------:R-:W-:Y:S01]  /*1ba50*/  IMAD.MOV.U32 R15, RZ, RZ, -0x7fffffe0 ;  /* 0x80000020ff0f7424 */ /* 0x000fe200078e00ff */
[----:B------:R-:W-:-:S02]  /*1ba60*/  MOV R21, 0x80000020 ;  /* 0x8000002000157802 */ /* 0x000fc40000000f00 */
[----:B0-----:R-:W-:Y:S01]  /*1ba70*/  SHF.R.U32.HI R11, RZ, 0x7, R10 ;  /* 0x00000007ff0b7819 */ /* 0x001fe2000001160a */
[----:B------:R-:W-:-:S03]  /*1ba80*/  VIADD R10, R9, 0x1 ;  /* 0x00000001090a7836 */ /* 0x000fc60000000000 */
[----:B------:R-:W-:-:S05]  /*1ba90*/  IADD3 R11, R11, 0x8, RZ ;  /* 0x000000080b0b7810 */ /* 0x000fca0007ffe0ff */
[----:B------:R0:W-:Y:S01]  /*1baa0*/  BAR.SYNC.DEFER_BLOCKING R11, 0x100 ;  /* 0x0004000b0000751d */ /* 0x0001e20000010000 */
[----:B------:R-:W-:-:S04]  /*1bab0*/  ISETP.NE.AND P2, PT, R10, 0x2, PT ;  /* 0x000000020a00780c */ /* 0x000fc80003f45270 */
[----:B------:R-:W-:-:S05]  /*1bac0*/  SEL R10, R10, RZ, P2 ;  /* 0x000000ff0a0a7207 */ /* 0x000fca0001000000 */
[----:B------:R-:W-:-:S04]  /*1bad0*/  IMAD R12, R10, 0x780, R0 ;  /* 0x000007800a0c7824 */ /* 0x000fc800078e0200 */
[C---:B------:R-:W-:Y:S01]  /*1bae0*/  VIADD R88, R12.reuse, 0x80 ;  /* 0x000000800c587836 */ /* 0x040fe20000000000 */
[C---:B------:R-:W-:Y:S01]  /*1baf0*/  R2UR UR22, R12.reuse ;  /* 0x000000000c1672ca */ /* 0x040fe200000e0000 */
[C---:B------:R-:W-:Y:S01]  /*1bb00*/  VIADD R14, R12.reuse, 0x100 ;  /* 0x000001000c0e7836 */ /* 0x040fe20000000000 */
[----:B------:R-:W-:Y:S02]  /*1bb10*/  IADD3 R20, R12, 0x180, RZ ;  /* 0x000001800c147810 */ /* 0x000fe40007ffe0ff */
[----:B------:R-:W-:Y:S01]  /*1bb20*/  R2UR UR26, R88 ;  /* 0x00000000581a72ca */ /* 0x000fe200000e0000 */
[----:B------:R-:W-:Y:S01]  /*1bb30*/  VIADD R88, R12, 0x200 ;  /* 0x000002000c587836 */ /* 0x000fe20000000000 */
[----:B------:R-:W-:Y:S01]  /*1bb40*/  R2UR UR30, R14 ;  /* 0x000000000e1e72ca */ /* 0x000fe200000e0000 */
[----:B------:R-:W-:Y:S01]  /*1bb50*/  VIADD R14, R12, 0x2 ;  /* 0x000000020c0e7836 */ /* 0x000fe20000000000 */
[----:B------:R-:W-:Y:S01]  /*1bb60*/  R2UR UR34, R20 ;  /* 0x00000000142272ca */ /* 0x000fe200000e0000 */
[----:B------:R-:W-:Y:S01]  /*1bb70*/  WARPGROUP.ARRIVE ;  /* 0x00000000000079c5 */ /* 0x000fe20000000000 */
[----:B------:R-:W-:Y:S01]  /*1bb80*/  R2UR UR46, R88 ;  /* 0x00000000582e72ca */ /* 0x000fe200000e0000 */
[----:B------:R-:W-:Y:S01]  /*1bb90*/  VIADD R20, R12, 0x82 ;  /* 0x000000820c147836 */ /* 0x000fe20000000000 */
[----:B------:R-:W-:Y:S01]  /*1bba0*/  R2UR UR50, R14 ;  /* 0x000000000e3272ca */ /* 0x000fe200000e0000 */
[----:B------:R-:W-:-:S02]  /*1bbb0*/  VIADD R14, R12, 0x102 ;  /* 0x000001020c0e7836 */ /* 0x000fc40000000000 */
[----:B------:R-:W-:Y:S01]  /*1bbc0*/  QGMMA.64x32x32.F32.E4M3.E4M3 R152, gdesc[UR20], RZ, !UPT, gsb0 ;  /* 0x00600000149879f3 */ /* 0x000fe2000c0008ff */
[----:B------:R-:W-:Y:S01]  /*1bbd0*/  R2UR UR22, R20 ;  /* 0x00000000141672ca */ /* 0x000fe200000e0000 */
[----:B------:R-:W-:Y:S01]  /*1bbe0*/  UMOV UR20, UR48 ;  /* 0x0000003000147c82 */ /* 0x000fe20008000000 */
[----:B------:R-:W-:Y:S01]  /*1bbf0*/  R2UR UR23, R21 ;  /* 0x00000000151772ca */ /* 0x000fe200000e0000 */
[----:B------:R-:W-:Y:S01]  /*1bc00*/  UMOV UR21, UR49 ;  /* 0x0000003100157c82 */ /* 0x000fe20008000000 */
[----:B------:R-:W-:Y:S02]  /*1bc10*/  WARPGROUP.DEPBAR.LE gsb0, 0x0 ;  /* 0x00008000000079c5 */ /* 0x000fe40000010000 */
[----:B------:R-:W-:-:S06]  /*1bc20*/  WARPGROUP.ARRIVE ;  /* 0x00000000000079c5 */ /* 0x000fcc0000000000 */
[----:B------:R-:W-:Y:S01]  /*1bc30*/  QGMMA.64x32x32.F32.E4M3.E4M3 R136, gdesc[UR24], RZ, !UPT, gsb0 ;  /* 0x00600000188879f3 */ /* 0x000fe2000c0008ff */
[----:B------:R-:W-:Y:S01]  /*1bc40*/  R2UR UR26, R14 ;  /* 0x000000000e1a72ca */ /* 0x000fe200000e0000 */
[----:B------:R-:W-:Y:S01]  /*1bc50*/  UMOV UR24, UR48 ;  /* 0x0000003000187c82 */ /* 0x000fe20008000000 */
[----:B------:R-:W-:Y:S01]  /*1bc60*/  R2UR UR27, R15 ;  /* 0x000000000f1b72ca */ /* 0x000fe200000e0000 */
[----:B------:R-:W-:Y:S01]  /*1bc70*/  UMOV UR25, UR49 ;  /* 0x0000003100197c82 */ /* 0x000fe20008000000 */
[----:B------:R-:W-:Y:S02]  /*1bc80*/  VIADD R14, R12, 0x182 ;  /* 0x000001820c0e7836 */ /* 0x000fe40000000000 */
[----:B------:R-:W-:Y:S01]  /*1bc90*/  IMAD.MOV.U32 R15, RZ, RZ, -0x7fffffe0 ;  /* 0x80000020ff0f7424 */ /* 0x000fe200078e00ff */
[----:B------:R-:W-:Y:S02]  /*1bca0*/  WARPGROUP.DEPBAR.LE gsb0, 0x0 ;  /* 0x00008000000079c5 */ /* 0x000fe40000010000 */
[----:B------:R-:W-:-:S06]  /*1bcb0*/  WARPGROUP.ARRIVE ;  /* 0x00000000000079c5 */ /* 0x000fcc0000000000 */
[----:B------:R-:W-:Y:S03]  /*1bcc0*/  QGMMA.64x32x32.F32.E4M3.E4M3 R120, gdesc[UR28], RZ, !UPT, gsb0 ;  /* 0x006000001c7879f3 */ /* 0x000fe6000c0008ff */
[----:B------:R-:W-:Y:S02]  /*1bcd0*/  WARPGROUP.DEPBAR.LE gsb0, 0x0 ;  /* 0x00008000000079c5 */ /* 0x000fe40000010000 */
[----:B------:R-:W-:-:S06]  /*1bce0*/  WARPGROUP.ARRIVE ;  /* 0x00000000000079c5 */ /* 0x000fcc0000000000 */
[----:B------:R-:W-:Y:S01]  /*1bcf0*/  QGMMA.64x32x32.F32.E4M3.E4M3 R104, gdesc[UR32], RZ, !UPT, gsb0 ;  /* 0x00600000206879f3 */ /* 0x000fe2000c0008ff */
[----:B------:R-:W-:Y:S01]  /*1bd00*/  R2UR UR34, R14 ;  /* 0x000000000e2272ca */ /* 0x000fe200000e0000 */
[----:B------:R-:W-:Y:S01]  /*1bd10*/  UMOV UR32, UR48 ;  /* 0x0000003000207c82 */ /* 0x000fe20008000000 */
[----:B------:R-:W-:Y:S01]  /*1bd20*/  R2UR UR35, R15 ;  /* 0x000000000f2372ca */ /* 0x000fe200000e0000 */
[----:B------:R-:W-:Y:S01]  /*1bd30*/  UMOV UR33, UR49 ;  /* 0x0000003100217c82 */ /* 0x000fe20008000000 */
[----:B------:R-:W-:Y:S01]  /*1bd40*/  IMAD.MOV.U32 R15, RZ, RZ, -0x7fffffe0 ;  /* 0x80000020ff0f7424 */ /* 0x000fe200078e00ff */
[----:B------:R-:W-:Y:S01]  /*1bd50*/  IADD3 R14, R12, 0x202, RZ ;  /* 0x000002020c0e7810 */ /* 0x000fe20007ffe0ff */
        /* <DEDUP_REMOVED lines=15> */
[----:B------:R-:W-:Y:S03]  /*1be50*/  QGMMA.64x32x32.F32.E4M3.E4M3 R152, gdesc[UR48], R152, gsb0 ;  /* 0x00600000309879f3 */ /* 0x000fe60008000898 */
        /* <DEDUP_REMOVED lines=145> */
[C---:B------:R-:W-:Y:S01]  /*1c770*/  VIADD R14, R12.reuse, 0x682 ;  /* 0x000006820c0e7836 */ /* 0x040fe20000000000 */
[----:B------:R-:W-:Y:S01]  /*1c780*/  IADD3 R12, R12, 0x702, RZ ;  /* 0x000007020c0c7810 */ /* 0x000fe20007ffe0ff */
        /* <DEDUP_REMOVED lines=31> */
[----:B0-----:R-:W-:Y:S05]  /*1c980*/  @P1 BRA `(.L_x_484) ;  /* 0x0000000000281947 */ /* 0x001fea0003800000 */
[----:B------:R-:W-:Y:S05]  /*1c990*/  @!P0 BRA `(.L_x_485) ;  /* 0x0000000000048947 */ /* 0x000fea0003800000 */
[----:B------:R-:W-:Y:S01]  /*1c9a0*/  BPT.TRAP 0x1 ;  /* 0x000000040000795c */ /* 0x000fe20000300000 */
.L_x_485:
[----:B------:R-:W-:Y:S01]  /*1c9b0*/  SHF.L.U32 R8, R8, 0x1f, RZ ;  /* 0x0000001f08087819 */ /* 0x000fe200000006ff */
[----:B------:R-:W-:-:S04]  /*1c9c0*/  IMAD R11, R9, 0x8, R16 ;  /* 0x00000008090b7824 */ /* 0x000fc800078e0210 */
[----:B------:R0:W1:Y:S01]  /*1c9d0*/  SYNCS.PHASECHK.TRANS64.TRYWAIT P1, [R11+URZ+0x29850], R8 ;  /* 0x029850080b0075a7 */ /* 0x000062000802017f */
[----:B------:R-:W-:Y:S05]  /*1c9e0*/  @!P0 BRA `(.L_x_486) ;  /* 0x0000000000048947 */ /* 0x000fea0003800000 */
[----:B------:R-:W-:Y:S01]  /*1c9f0*/  BPT.TRAP 0x1 ;  /* 0x000000040000795c */ /* 0x000fe20000300000 */
.L_x_486:
[----:B-1----:R-:W-:Y:S05]  /*1ca00*/  @P1 BRA `(.L_x_484) ;  /* 0x0000000000081947 */ /* 0x002fea0003800000 */
[----:B------:R-:W1:Y:S02]  /*1ca10*/  SYNCS.PHASECHK.TRANS64.TRYWAIT P1, [R11+URZ+0x29850], R8 ;  /* 0x029850080b0075a7 */ /* 0x000e64000802017f */
[----:B-1----:R-:W-:Y:S05]  /*1ca20*/  @!P1 BRA `(.L_x_487) ;  /* 0x000000ec00789947 */ /* 0x002fea0003800000 */
.L_x_484:
[----:B01----:R-:W-:Y:S01]  /*1ca30*/  VIADD R8, R16, 0x400 ;  /* 0x0000040010087836 */ /* 0x003fe20000000000 */
[----:B------:R-:W-:Y:S01]  /*1ca40*/  MOV R13, 0xc0000010 ;  /* 0xc0000010000d7802 */ /* 0x000fe20000000f00 */
[----:B------:R-:W-:Y:S05]  /*1ca50*/  WARPSYNC.ALL ;  /* 0x0000000000007948 */ /* 0x000fea0003800000 */
[----:B------:R-:W-:Y:S01]  /*1ca60*/  SHF.R.U32.HI R8, RZ, 0x4, R8 ;  /* 0x00000004ff087819 */ /* 0x000fe20000011608 */
[----:B------:R-:W-:Y:S01]  /*1ca70*/  WARPGROUP.ARRIVE ;  /* 0x00000000000079c5 */ /* 0x000fe20000000000 */
[----:B------:R-:W-:Y:S01]  /*1ca80*/  R2UR UR7, R13 ;  /* 0x000000000d0772ca */ /* 0x000fe200000e0000 */
[----:B------:R-:W-:Y:S01]  /*1ca90*/  IMAD.MOV.U32 R15, RZ, RZ, -0x3ffffff0 ;  /* 0xc0000010ff0f7424 */ /* 0x000fe200078e00ff */
[----:B------:R-:W-:Y:S01]  /*1caa0*/  LOP3.LUT R8, R8, 0x3fff, RZ, 0xc0, !PT ;  /* 0x00003fff08087812 */ /* 0x000fe200078ec0ff */
[C---:B------:R-:W-:Y:S01]  /*1cab0*/  FMUL.FTZ R13, R2.reuse, R154 ;  /* 0x0000009a020d7220 */ /* 0x040fe20000410000 */
[C---:B------:R-:W-:Y:S01]  /*1cac0*/  FMUL.FTZ R11, R2.reuse, R153 ;  /* 0x00000099020b7220 */ /* 0x040fe20000410000 */
[----:B------:R-:W-:Y:S01]  /*1cad0*/  FMUL.FTZ R20, R2, R155 ;  /* 0x0000009b02147220 */ /* 0x000fe20000410000 */
[----:B------:R-:W-:Y:S01]  /*1cae0*/  LOP3.LUT R8, R8, 0x10000, RZ, 0xfc, !PT ;  /* 0x0001000008087812 */ /* 0x000fe200078efcff */
[C---:B------:R-:W-:Y:S01]  /*1caf0*/  FMUL.FTZ R21, R2.reuse, R156 ;  /* 0x0000009c02157220 */ /* 0x040fe20000410000 */
[C---:B------:R-:W-:Y:S01]  /*1cb00*/  FMUL.FTZ R153, R2.reuse, R158 ;  /* 0x0000009e02997220 */ /* 0x040fe20000410000 */
[----:B------:R-:W-:Y:S01]  /*1cb10*/  MUFU.TANH R13, R13 ;  /* 0x0000000d000d7308 */ /* 0x000fe20000002400 */
[----:B------:R-:W-:Y:S01]  /*1cb20*/  FMUL.FTZ R154, R2, R159 ;  /* 0x0000009f029a7220 */ /* 0x000fe20000410000 */
[----:B------:R-:W-:-:S02]  /*1cb30*/  IMAD R12, R9, 0x500, R8 ;  /* 0x00000500090c7824 */ /* 0x000fc400078e0208 */
[C---:B------:R-:W-:Y:S01]  /*1cb40*/  FMUL.FTZ R8, R2.reuse, R152 ;  /* 0x0000009802087220 */ /* 0x040fe20000410000 */
[C---:B------:R-:W-:Y:S01]  /*1cb50*/  FMUL.FTZ R152, R2.reuse, R157 ;  /* 0x0000009d02987220 */ /* 0x040fe20000410000 */
[----:B------:R-:W-:Y:S01]  /*1cb60*/  FMUL.FTZ R155, R2, R160 ;  /* 0x000000a0029b7220 */ /* 0x000fe20000410000 */
[C---:B------:R-:W-:Y:S01]  /*1cb70*/  VIADD R14, R12.reuse, 0x100 ;  /* 0x000001000c0e7836 */ /* 0x040fe20000000000 */
[----:B------:R-:W-:Y:S01]  /*1cb80*/  R2UR UR6, R12 ;  /* 0x000000000c0672ca */ /* 0x000fe200000e0000 */
[----:B------:R-:W-:Y:S01]  /*1cb90*/  MUFU.TANH R11, R11 ;  /* 0x0000000b000b7308 */ /* 0x000fe20000002400 */
[C---:B------:R-:W-:Y:S01]  /*1cba0*/  FMUL.FTZ R157, R2.reuse, R162 ;  /* 0x000000a2029d7220 */ /* 0x040fe20000410000 */
[C---:B------:R-:W-:Y:S01]  /*1cbb0*/  FMUL.FTZ R156, R2.reuse, R161 ;  /* 0x000000a1029c7220 */ /* 0x040fe20000410000 */
[C---:B------:R-:W-:Y:S01]  /*1cbc0*/  FMUL.FTZ R158, R2.reuse, R163 ;  /* 0x000000a3029e7220 */ /* 0x040fe20000410000 */
[C---:B------:R-:W-:Y:S01]  /*1cbd0*/  FMUL.FTZ R159, R2.reuse, R164 ;  /* 0x000000a4029f7220 */ /* 0x040fe20000410000 */
[C---:B------:R-:W-:Y:S01]  /*1cbe0*/  FMUL.FTZ R161, R2.reuse, R166 ;  /* 0x000000a602a17220 */ /* 0x040fe20000410000 */
[C---:B------:R-:W-:Y:S01]  /*1cbf0*/  FMUL.FTZ R160, R2.reuse, R165 ;  /* 0x000000a502a07220 */ /* 0x040fe20000410000 */
[C---:B------:R-:W-:Y:S01]  /*1cc00*/  FMUL.FTZ R162, R2.reuse, R167 ;  /* 0x000000a702a27220 */ /* 0x040fe20000410000 */
[----:B------:R-:W0:Y:S01]  /*1cc10*/  MUFU.TANH R8, R8 ;  /* 0x0000000800087308 */ /* 0x000e220000002400 */
[C---:B------:R-:W-:Y:S01]  /*1cc20*/  FMUL.FTZ R136, R2.reuse, R136 ;  /* 0x0000008802887220 */ /* 0x040fe20000410000 */
[C---:B------:R-:W-:Y:S01]  /*1cc30*/  FMUL.FTZ R138, R2.reuse, R138 ;  /* 0x0000008a028a7220 */ /* 0x040fe20000410000 */
[----:B------:R-:W-:Y:S01]  /*1cc40*/  FMUL.FTZ R137, R2, R137 ;  /* 0x0000008902897220 */ /* 0x000fe20000410000 */
[----:B------:R-:W-:Y:S01]  /*1cc50*/  QGMMA.64x128x32.F32.E4M3.E4M3 R24, R176, gdesc[UR4], R24, gsb0 ;  /* 0x01e00004b0187df3 */ /* 0x000fe20008000818 */
[----:B------:R-:W-:Y:S01]  /*1cc60*/  R2UR UR6, R14 ;  /* 0x000000000e0672ca */ /* 0x000fe200000e0000 */
[----:B------:R-:W-:Y:S01]  /*1cc70*/  VIADD R14, R12, 0x200 ;  /* 0x000002000c0e7836 */ /* 0x000fe20000000000 */
[----:B------:R-:W-:Y:S01]  /*1cc80*/  R2UR UR7, R15 ;  /* 0x000000000f0772ca */ /* 0x000fe200000e0000 */
[----:B------:R-:W1:Y:S01]  /*1cc90*/  MUFU.TANH R20, R20 ;  /* 0x0000001400147308 */ /* 0x000e620000002400 */
[----:B------:R-:W-:Y:S01]  /*1cca0*/  MOV R15, 0xc0000010 ;  /* 0xc0000010000f7802 */ /* 0x000fe20000000f00 */
        /* <DEDUP_REMOVED lines=13> */
[C---:B------:R-:W-:Y:S01]  /*1cd80*/  FMUL.FTZ R151, R2.reuse, R151 ;  /* 0x0000009702977220 */ /* 0x040fe20000410000 */
[----:B------:R-:W3:Y:S01]  /*1cd90*/  MUFU.TANH R153, R153 ;  /* 0x0000009900997308 */ /* 0x000ee20000002400 */
[C---:B------:R-:W-:Y:S01]  /*1cda0*/  FMUL.FTZ R120, R2.reuse, R120 ;  /* 0x0000007802787220 */ /* 0x040fe20000410000 */
[C---:B------:R-:W-:Y:S01]  /*1cdb0*/  FMUL.FTZ R122, R2.reuse, R122 ;  /* 0x0000007a027a7220 */ /* 0x040fe20000410000 */
[C---:B------:R-:W-:Y:S01]  /*1cdc0*/  FMUL.FTZ R121, R2.reuse, R121 ;  /* 0x0000007902797220 */ /* 0x040fe20000410000 */
[C---:B------:R-:W-:Y:S01]  /*1cdd0*/  FMUL.FTZ R123, R2.reuse, R123 ;  /* 0x0000007b027b7220 */ /* 0x040fe20000410000 */
[C---:B------:R-:W-:Y:S01]  /*1cde0*/  FMUL.FTZ R124, R2.reuse, R124 ;  /* 0x0000007c027c7220 */ /* 0x040fe20000410000 */
[C---:B------:R-:W-:Y:S01]  /*1cdf0*/  FMUL.FTZ R126, R2.reuse, R126 ;  /* 0x0000007e027e7220 */ /* 0x040fe20000410000 */
[C---:B------:R-:W-:Y:S01]  /*1ce00*/  FMUL.FTZ R125, R2.reuse, R125 ;  /* 0x0000007d027d7220 */ /* 0x040fe20000410000 */
[----:B------:R-:W4:Y:S01]  /*1ce10*/  MUFU.TANH R152, R152 ;  /* 0x0000009800987308 */ /* 0x000f220000002400 */
        /* <DEDUP_REMOVED lines=45> */
[----:B------:R-:W-:Y:S01]  /*1d0f0*/  FMUL.FTZ R103, R2, R103 ;  /* 0x0000006702677220 */ /* 0x000fe20000410000 */
[----:B------:R-:W0:Y:S01]  /*1d100*/  S2R R235, SR_TID.X ;  /* 0x0000000000eb7919 */ /* 0x000e220000002100 */
[----:B------:R-:W5:Y:S08]  /*1d110*/  MUFU.TANH R159, R159 ;  /* 0x0000009f009f7308 */ /* 0x000f700000002400 */
[----:B------:R-:W5:Y:S08]  /*1d120*/  MUFU.TANH R161, R161 ;  /* 0x000000a100a17308 */ /* 0x000f700000002400 */
[----:B------:R-:W5:Y:S08]  /*1d130*/  MUFU.TANH R160, R160 ;  /* 0x000000a000a07308 */ /* 0x000f700000002400 */
[----:B------:R-:W5:Y:S01]  /*1d140*/  MUFU.TANH R162, R162 ;  /* 0x000000a200a27308 */ /* 0x000f620000002400 */
[----:B0-----:R-:W-:-:S07]  /*1d150*/  LOP3.LUT R235, R235, 0x7f, RZ, 0xc0, !PT ;  /* 0x0000007febeb7812 */ /* 0x001fce00078ec0ff */
[----:B------:R-:W0:Y:S01]  /*1d160*/  MUFU.TANH R136, R136 ;  /* 0x0000008800887308 */ /* 0x000e220000002400 */
[----:B------:R-:W-:Y:S02]  /*1d170*/  ISETP.NE.AND P1, PT, R235, RZ, PT ;  /* 0x000000ffeb00720c */ /* 0x000fe40003f25270 */
[----:B------:R-:W1:Y:S05]  /*1d180*/  S2R R235, SR_TID.X ;  /* 0x0000000000eb7919 */ /* 0x000e6a0000002100 */
[----:B------:R-:W0:Y:S08]  /*1d190*/  MUFU.TANH R138, R138 ;  /* 0x0000008a008a7308 */ /* 0x000e300000002400 */
[----:B------:R-:W0:Y:S08]  /*1d1a0*/  MUFU.TANH R137, R137 ;  /* 0x0000008900897308 */ /* 0x000e300000002400 */
[----:B------:R-:W0:Y:S08]  /*1d1b0*/  MUFU.TANH R139, R139 ;  /* 0x0000008b008b7308 */ /* 0x000e300000002400 */
[----:B------:R-:W0:Y:S01]  /*1d1c0*/  MUFU.TANH R140, R140 ;  /* 0x0000008c008c7308 */ /* 0x000e220000002400 */
[----:B------:R-:W-:-:S02]  /*1d1d0*/  WARPGROUP.DEPBAR.LE gsb0, 0x0 ;  /* 0x00008000000079c5 */ /* 0x000fc40000010000 */
[----:B------:R-:W-:Y:S01]  /*1d1e0*/  WARPGROUP.ARRIVE ;  /* 0x00000000000079c5 */ /* 0x000fe20000000000 */
[----:B-1----:R-:W-:-:S04]  /*1d1f0*/  SHF.R.U32.HI R235, RZ, 0x7, R235 ;  /* 0x00000007ffeb7819 */ /* 0x002fc800000116eb */
[----:B------:R-:W1:Y:S01]  /*1d200*/  MUFU.TANH R142, R142 ;  /* 0x0000008e008e7308 */ /* 0x000e620000002400 */
[----:B------:R-:W-:Y:S01]  /*1d210*/  QGMMA.64x128x32.F32.E4M3.E4M3 R24, R180, gdesc[UR4], R24, gsb0 ;  /* 0x01e00004b4187df3 */ /* 0x000fe20008000818 */
[----:B------:R-:W-:Y:S01]  /*1d220*/  R2UR UR6, R14 ;  /* 0x000000000e0672ca */ /* 0x000fe200000e0000 */
[----:B------:R-:W-:Y:S01]  /*1d230*/  VIADD R14, R12, 0x300 ;  /* 0x000003000c0e7836 */ /* 0x000fe20000000000 */
[----:B------:R-:W-:Y:S01]  /*1d240*/  R2UR UR7, R15 ;  /* 0x000000000f0772ca */ /* 0x000fe200000e0000 */
[----:B------:R-:W-:-:S03]  /*1d250*/  IMAD.MOV.U32 R15, RZ, RZ, -0x3ffffff0 ;  /* 0xc0000010ff0f7424 */ /* 0x000fc600078e00ff */
[----:B------:R-:W1:Y:S08]  /*1d260*/  MUFU.TANH R141, R141 ;  /* 0x0000008d008d7308 */ /* 0x000e700000002400 */
        /* <DEDUP_REMOVED lines=15> */
[----:B------:R-:W1:Y:S01]  /*1d360*/  MUFU.TANH R125, R125 ;  /* 0x0000007d007d7308 */ /* 0x000e620000002400 */
[----:B------:R-:W-:-:S02]  /*1d370*/  WARPGROUP.DEPBAR.LE gsb0, 0x0 ;  /* 0x00008000000079c5 */ /* 0x000fc40000010000 */
[----:B------:R-:W-:-:S05]  /*1d380*/  WARPGROUP.ARRIVE ;  /* 0x00000000000079c5 */ /* 0x000fca0000000000 */
[----:B------:R-:W1:Y:S01]  /*1d390*/  MUFU.TANH R127, R127 ;  /* 0x0000007f007f7308 */ /* 0x000e620000002400 */
[----:B------:R-:W-:Y:S01]  /*1d3a0*/  QGMMA.64x128x32.F32.E4M3.E4M3 R24, R184, gdesc[UR4], R24, gsb0 ;  /* 0x01e00004b8187df3 */ /* 0x000fe20008000818 */
[----:B------:R-:W-:Y:S02]  /*1d3b0*/  R2UR UR6, R14 ;  /* 0x000000000e0672ca */ /* 0x000fe400000e0000 */
[----:B------:R-:W-:-:S04]  /*1d3c0*/  R2UR UR7, R15 ;  /* 0x000000000f0772ca */ /* 0x000fc800000e0000 */
[----:B------:R-:W1:Y:S01]  /*1d3d0*/  MUFU.TANH R128, R128 ;  /* 0x0000008000807308 */ /* 0x000e620000002400 */
[----:B------:R-:W-:Y:S02]  /*1d3e0*/  FMNMX.FTZ R15, R8, R7, !PT ;  /* 0x00000007080f7209 */ /* 0x000fe40007810000 */
[----:B------:R-:W-:Y:S02]  /*1d3f0*/  FMNMX.FTZ R14, R13, R6, !PT ;  /* 0x000000060d0e7209 */ /* 0x000fe40007810000 */
[----:B------:R-:W-:Y:S02]  /*1d400*/  FMNMX.FTZ R15, R11, R15, !PT ;  /* 0x0000000f0b0f7209 */ /* 0x000fe40007810000 */
[----:B------:R-:W-:Y:S01]  /*1d410*/  FMNMX.FTZ R14, R20, R14, !PT ;  /* 0x0000000e140e7209 */ /* 0x000fe20007810000 */
[----:B------:R-:W1:Y:S01]  /*1d420*/  MUFU.TANH R130, R130 ;  /* 0x0000008200827308 */ /* 0x000e620000002400 */
[----:B--2---:R-:W-:Y:S02]  /*1d430*/  FMNMX.FTZ R15, R21, R15, !PT ;  /* 0x0000000f150f7209 */ /* 0x004fe40007810000 */
[----:B---3--:R-:W-:-:S02]  /*1d440*/  FMNMX.FTZ R14, R153, R14, !PT ;  /* 0x0000000e990e7209 */ /* 0x008fc40007810000 */
[----:B----4-:R-:W-:Y:S02]  /*1d450*/  FMNMX.FTZ R15, R152, R15, !PT ;  /* 0x0000000f980f7209 */ /* 0x010fe40007810000 */
[----:B-----5:R-:W-:Y:S01]  /*1d460*/  FMNMX.FTZ R14, R154, R14, !PT ;  /* 0x0000000e9a0e7209 */ /* 0x020fe20007810000 */
[----:B------:R-:W2:Y:S01]  /*1d470*/  MUFU.TANH R129, R129 ;  /* 0x0000008100817308 */ /* 0x000ea20000002400 */
[----:B------:R-:W-:Y:S02]  /*1d480*/  FMNMX.FTZ R15, R155, R15, !PT ;  /* 0x0000000f9b0f7209 */ /* 0x000fe40007810000 */
[----:B------:R-:W-:Y:S02]  /*1d490*/  FMNMX.FTZ R14, R157, R14, !PT ;  /* 0x0000000e9d0e7209 */ /* 0x000fe40007810000 */
[----:B------:R-:W-:Y:S02]  /*1d4a0*/  FMNMX.FTZ R15, R156, R15, !PT ;  /* 0x0000000f9c0f7209 */ /* 0x000fe40007810000 */
[----:B------:R-:W-:Y:S01]  /*1d4b0*/  FMNMX.FTZ R14, R158, R14, !PT ;  /* 0x0000000e9e0e7209 */ /* 0x000fe20007810000 */
[----:B------:R-:W3:Y:S01]  /*1d4c0*/  MUFU.TANH R131, R131 ;  /* 0x0000008300837308 */ /* 0x000ee20000002400 */
[----:B------:R-:W-:-:S02]  /*1d4d0*/  FMNMX.FTZ R15, R159, R15, !PT ;  /* 0x0000000f9f0f7209 */ /* 0x000fc40007810000 */
[----:B------:R-:W-:Y:S02]  /*1d4e0*/  FMNMX.FTZ R14, R161, R14, !PT ;  /* 0x0000000ea10e7209 */ /* 0x000fe40007810000 */
[----:B------:R-:W-:Y:S02]  /*1d4f0*/  FMNMX.FTZ R15, R160, R15, !PT ;  /* 0x0000000fa00f7209 */ /* 0x000fe40007810000 */
[----:B------:R-:W-:Y:S01]  /*1d500*/  FMNMX.FTZ R14, R162, R14, !PT ;  /* 0x0000000ea20e7209 */ /* 0x000fe20007810000 */
[----:B------:R-:W4:Y:S01]  /*1d510*/  MUFU.TANH R132, R132 ;  /* 0x0000008400847308 */ /* 0x000f220000002400 */
[----:B0-----:R-:W-:Y:S02]  /*1d520*/  FMNMX.FTZ R15, R136, R15, !PT ;  /* 0x0000000f880f7209 */ /* 0x001fe40007810000 */
[----:B------:R-:W-:Y:S02]  /*1d530*/  FMNMX.FTZ R14, R138, R14, !PT ;  /* 0x0000000e8a0e7209 */ /* 0x000fe40007810000 */
[----:B------:R-:W-:-:S02]  /*1d540*/  FMNMX.FTZ R15, R137, R15, !PT ;  /* 0x0000000f890f7209 */ /* 0x000fc40007810000 */
[----:B------:R-:W-:Y:S01]  /*1d550*/  FMNMX.FTZ R14, R139, R14, !PT ;  /* 0x0000000e8b0e7209 */ /* 0x000fe20007810000 */
[----:B------:R-:W0:Y:S01]  /*1d560*/  MUFU.TANH R134, R134 ;  /* 0x0000008600867308 */ /* 0x000e220000002400 */
[----:B------:R-:W-:Y:S02]  /*1d570*/  FMNMX.FTZ R15, R140, R15, !PT ;  /* 0x0000000f8c0f7209 */ /* 0x000fe40007810000 */
[----:B-1----:R-:W-:Y:S02]  /*1d580*/  FMNMX.FTZ R14, R142, R14, !PT ;  /* 0x0000000e8e0e7209 */ /* 0x002fe40007810000 */
[----:B------:R-:W-:Y:S02]  /*1d590*/  FMNMX.FTZ R15, R141, R15, !PT ;  /* 0x0000000f8d0f7209 */ /* 0x000fe40007810000 */
[----:B------:R-:W-:Y:S01]  /*1d5a0*/  FMNMX.FTZ R14, R143, R14, !PT ;  /* 0x0000000e8f0e7209 */ /* 0x000fe20007810000 */
[----:B------:R-:W1:Y:S01]  /*1d5b0*/  MUFU.TANH R133, R133 ;  /* 0x0000008500857308 */ /* 0x000e620000002400 */
[----:B------:R-:W-:-:S02]  /*1d5c0*/  FMNMX.FTZ R15, R144, R15, !PT ;  /* 0x0000000f900f7209 */ /* 0x000fc40007810000 */
[----:B------:R-:W-:Y:S02]  /*1d5d0*/  FMNMX.FTZ R14, R146, R14, !PT ;  /* 0x0000000e920e7209 */ /* 0x000fe40007810000 */
[----:B------:R-:W-:Y:S02]  /*1d5e0*/  FMNMX.FTZ R15, R145, R15, !PT ;  /* 0x0000000f910f7209 */ /* 0x000fe40007810000 */
[----:B------:R-:W-:Y:S01]  /*1d5f0*/  FMNMX.FTZ R14, R147, R14, !PT ;  /* 0x0000000e930e7209 */ /* 0x000fe20007810000 */
[----:B------:R-:W5:Y:S01]  /*1d600*/  MUFU.TANH R135, R135 ;  /* 0x0000008700877308 */ /* 0x000f620000002400 */
[----:B------:R-:W-:Y:S02]  /*1d610*/  FMNMX.FTZ R15, R148, R15, !PT ;  /* 0x0000000f940f7209 */ /* 0x000fe40007810000 */
[----:B------:R-:W-:Y:S02]  /*1d620*/  FMNMX.FTZ R14, R150, R14, !PT ;  /* 0x0000000e960e7209 */ /* 0x000fe40007810000 */
[----:B------:R-:W-:-:S02]  /*1d630*/  FMNMX.FTZ R15, R149, R15, !PT ;  /* 0x0000000f950f7209 */ /* 0x000fc40007810000 */
[----:B------:R-:W-:Y:S01]  /*1d640*/  FMNMX.FTZ R14, R151, R14, !PT ;  /* 0x0000000e970e7209 */ /* 0x000fe20007810000 */
[----:B------:R-:W5:Y:S01]  /*1d650*/  MUFU.TANH R104, R104 ;  /* 0x0000006800687308 */ /* 0x000f620000002400 */
[----:B------:R-:W-:Y:S02]  /*1d660*/  FMNMX.FTZ R15, R120, R15, !PT ;  /* 0x0000000f780f7209 */ /* 0x000fe40007810000 */
[----:B------:R-:W-:Y:S02]  /*1d670*/  FMNMX.FTZ R14, R122, R14, !PT ;  /* 0x0000000e7a0e7209 */ /* 0x000fe40007810000 */
[----:B------:R-:W-:Y:S02]  /*1d680*/  FMNMX.FTZ R15, R121, R15, !PT ;  /* 0x0000000f790f7209 */ /* 0x000fe40007810000 */
[----:B------:R-:W-:Y:S01]  /*1d690*/  FMNMX.FTZ R14, R123, R14, !PT ;  /* 0x0000000e7b0e7209 */ /* 0x000fe20007810000 */
[----:B------:R-:W5:Y:S01]  /*1d6a0*/  MUFU.TANH R106, R106 ;  /* 0x0000006a006a7308 */ /* 0x000f620000002400 */
[----:B------:R-:W-:-:S02]  /*1d6b0*/  FMNMX.FTZ R15, R124, R15, !PT ;  /* 0x0000000f7c0f7209 */ /* 0x000fc40007810000 */
[----:B------:R-:W-:Y:S02]  /*1d6c0*/  FMNMX.FTZ R14, R126, R14, !PT ;  /* 0x0000000e7e0e7209 */ /* 0x000fe40007810000 */
[----:B------:R-:W-:Y:S02]  /*1d6d0*/  FMNMX.FTZ R15, R125, R15, !PT ;  /* 0x0000000f7d0f7209 */ /* 0x000fe40007810000 */
[----:B------:R-:W-:Y:S01]  /*1d6e0*/  FMNMX.FTZ R14, R127, R14, !PT ;  /* 0x0000000e7f0e7209 */ /* 0x000fe20007810000 */
[----:B------:R-:W5:Y:S01]  /*1d6f0*/  MUFU.TANH R105, R105 ;  /* 0x0000006900697308 */ /* 0x000f620000002400 */
[----:B------:R-:W-:Y:S02]  /*1d700*/  FMNMX.FTZ R15, R128, R15, !PT ;  /* 0x0000000f800f7209 */ /* 0x000fe40007810000 */
[----:B------:R-:W-:Y:S02]  /*1d710*/  FMNMX.FTZ R14, R130, R14, !PT ;  /* 0x0000000e820e7209 */ /* 0x000fe40007810000 */
[----:B--2---:R-:W-:-:S02]  /*1d720*/  FMNMX.FTZ R15, R129, R15, !PT ;  /* 0x0000000f810f7209 */ /* 0x004fc40007810000 */
[----:B---3--:R-:W-:Y:S01]  /*1d730*/  FMNMX.FTZ R14, R131, R14, !PT ;  /* 0x0000000e830e7209 */ /* 0x008fe20007810000 */
[----:B------:R-:W2:Y:S01]  /*1d740*/  MUFU.TANH R107, R107 ;  /* 0x0000006b006b7308 */ /* 0x000ea20000002400 */
[----:B----4-:R-:W-:Y:S02]  /*1d750*/  FMNMX.FTZ R15, R132, R15, !PT ;  /* 0x0000000f840f7209 */ /* 0x010fe40007810000 */
[----:B0-----:R-:W-:Y:S02]  /*1d760*/  FMNMX.FTZ R14, R134, R14, !PT ;  /* 0x0000000e860e7209 */ /* 0x001fe40007810000 */
[----:B-1----:R-:W-:Y:S02]  /*1d770*/  FMNMX.FTZ R15, R133, R15, !PT ;  /* 0x0000000f850f7209 */ /* 0x002fe40007810000 */
[----:B-----5:R-:W-:Y:S01]  /*1d780*/  FMNMX.FTZ R14, R135, R14, !PT ;  /* 0x0000000e870e7209 */ /* 0x020fe20007810000 */
[----:B------:R-:W0:Y:S01]  /*1d790*/  MUFU.TANH R108, R108 ;  /* 0x0000006c006c7308 */ /* 0x000e220000002400 */
[----:B------:R-:W-:-:S02]  /*1d7a0*/  FMNMX.FTZ R15, R104, R15, !PT ;  /* 0x0000000f680f7209 */ /* 0x000fc40007810000 */
[----:B------:R-:W-:Y:S02]  /*1d7b0*/  FMNMX.FTZ R14, R106, R14, !PT ;  /* 0x0000000e6a0e7209 */ /* 0x000fe40007810000 */
[----:B------:R-:W-:-:S03]  /*1d7c0*/  FMNMX.FTZ R15, R105, R15, !PT ;  /* 0x0000000f690f7209 */ /* 0x000fc60007810000 */
        /* <DEDUP_REMOVED lines=14> */
[----:B------:R-:W-:Y:S06]  /*1d8b0*/  QGMMA.64x128x32.F32.E4M3.E4M3 R24, R188, gdesc[UR4], R24, gsb0 ;  /* 0x01e00004bc187df3 */ /* 0x000fec0008000818 */
        /* <DEDUP_REMOVED lines=39> */
[----:B--2---:R-:W-:-:S07]  /*1db30*/  FMNMX.FTZ R14, R99, R14, !PT ;  /* 0x0000000e630e7209 */ /* 0x004fce0007810000 */
[----:B------:R-:W2:Y:S01]  /*1db40*/  MUFU.TANH R101, R101 ;  /* 0x0000006500657308 */ /* 0x000ea20000002400 */
[----:B0-----:R-:W-:-:S07]  /*1db50*/  FMNMX.FTZ R15, R100, R15, !PT ;  /* 0x0000000f640f7209 */ /* 0x001fce0007810000 */
[----:B------:R-:W0:Y:S01]  /*1db60*/  MUFU.TANH R103, R103 ;  /* 0x0000006700677308 */ /* 0x000e220000002400 */
[----:B-1----:R-:W-:Y:S02]  /*1db70*/  FMNMX.FTZ R14, R102, R14, !PT ;  /* 0x0000000e660e7209 */ /* 0x002fe40007810000 */
[----:B--2---:R-:W-:-:S05]  /*1db80*/  FMNMX.FTZ R164, R101, R15, !PT ;  /* 0x0000000f65a47209 */ /* 0x004fca0007810000 */
[----:B------:R-:W1:Y:S01]  /*1db90*/  SHFL.BFLY PT, R15, R164, 0x2, 0x1f ;  /* 0x0c401f00a40f7f89 */ /* 0x000e6200000e0000 */
[----:B0-----:R-:W-:-:S05]  /*1dba0*/  FMNMX.FTZ R163, R103, R14, !PT ;  /* 0x0000000e67a37209 */ /* 0x001fca0007810000 */
[----:B------:R-:W0:Y:S01]  /*1dbb0*/  SHFL.BFLY PT, R14, R163, 0x2, 0x1f ;  /* 0x0c401f00a30e7f89 */ /* 0x000e2200000e0000 */
[----:B-1----:R-:W-:Y:S02]  /*1dbc0*/  FMNMX.FTZ R164, R164, R15, !PT ;  /* 0x0000000fa4a47209 */ /* 0x002fe40007810000 */
[----:B------:R-:W-:-:S03]  /*1dbd0*/  MOV R15, 0xc0000010 ;  /* 0xc0000010000f7802 */ /* 0x000fc60000000f00 */
[----:B------:R-:W1:Y:S01]  /*1dbe0*/  SHFL.BFLY PT, R165, R164, 0x1, 0x1f ;  /* 0x0c201f00a4a57f89 */ /* 0x000e6200000e0000 */
[----:B------:R-:W-:Y:S02]  /*1dbf0*/  R2UR UR7, R15 ;  /* 0x000000000f0772ca */ /* 0x000fe400000e0000 */
[----:B0-----:R-:W-:Y:S01]  /*1dc00*/  FMNMX.FTZ R163, R163, R14, !PT ;  /* 0x0000000ea3a37209 */ /* 0x001fe20007810000 */
[----:B------:R-:W-:-:S04]  /*1dc10*/  VIADD R14, R12, 0x400 ;  /* 0x000004000c0e7836 */ /* 0x000fc80000000000 */
[----:B------:R-:W0:Y:S01]  /*1dc20*/  SHFL.BFLY PT, R12, R163, 0x1, 0x1f ;  /* 0x0c201f00a30c7f89 */ /* 0x000e2200000e0000 */
[----:B------:R-:W-:-:S13]  /*1dc30*/  R2UR UR6, R14 ;  /* 0x000000000e0672ca */ /* 0x000fda00000e0000 */
[----:B------:R-:W-:Y:S01]  /*1dc40*/  QGMMA.64x128x32.F32.E4M3.E4M3 R24, R192, gdesc[UR4], R24, gsb0 ;  /* 0x01e00004c0187df3 */ /* 0x000fe20008000818 */
[----:B-1----:R-:W-:Y:S01]  /*1dc50*/  FMNMX.FTZ R14, R164, R165, !PT ;  /* 0x000000a5a40e7209 */ /* 0x002fe20007810000 */
[----:B------:R-:W-:Y:S01]  /*1dc60*/  @!P1 IMAD R164, R10, 0x8, R16 ;  /* 0x000000080aa49824 */ /* 0x000fe200078e0210 */
[----:B------:R-:W-:-:S03]  /*1dc70*/  IADD3 R165, -R235, 0xb, RZ ;  /* 0x0000000beba57810 */ /* 0x000fc60007ffe1ff */
[----:B------:R-:W-:Y:S01]  /*1dc80*/  FADD.FTZ R7, -R14, R7 ;  /* 0x000000070e077221 */ /* 0x000fe20000010100 */
[----:B------:R-:W-:Y:S01]  /*1dc90*/  @!P1 VIADD R164, R164, 0x29840 ;  /* 0x00029840a4a49836 */ /* 0x000fe20000000000 */
[----:B0-----:R-:W-:Y:S01]  /*1dca0*/  FMNMX.FTZ R15, R163, R12, !PT ;  /* 0x0000000ca30f7209 */ /* 0x001fe20007810000 */
[----:B------:R-:W-:-:S03]  /*1dcb0*/  IMAD.U32 R12, RZ, RZ, UR56 ;  /* 0x00000038ff0c7e24 */ /* 0x000fc6000f8e00ff */
[----:B------:R-:W-:Y:S01]  /*1dcc0*/  @!P1 PRMT R164, RZ, 0x654, R164 ;  /* 0x00000654ffa49816 */ /* 0x000fe200000000a4 */
[----:B------:R-:W-:-:S01]  /*1dcd0*/  FFMA.FTZ R163, R14, R12, -8 ;  /* 0xc10000000ea37423 */ /* 0x000fc2000001000c */
[----:B------:R-:W-:Y:S01]  /*1dce0*/  FADD.FTZ R6, -R15, R6 ;  /* 0x000000060f067221 */ /* 0x000fe20000010100 */
[-C--:B------:R-:W-:Y:S02]  /*1dcf0*/  FMUL.FTZ R7, R7, R12.reuse ;  /* 0x0000000c07077220 */ /* 0x080fe40000410000 */
        /* <DEDUP_REMOVED lines=42> */
[----:B------:R-:W-:Y:S02]  /*1dfa0*/  MUFU.EX2 R7, R7 ;  /* 0x0000000700077308 */ /* 0x000fe40000000800 */
        /* <DEDUP_REMOVED lines=39> */
[----:B-1----:R-:W-:-:S01]  /*1e220*/  FFMA.FTZ R4, R6, R4, R13 ;  /* 0x0000000406047223 */ /* 0x002fc2000001000d */
[-CC-:B------:R-:W-:Y:S01]  /*1e230*/  FFMA.FTZ R91, R91, R12.reuse, -R163.reuse ;  /* 0x0000000c5b5b7223 */ /* 0x180fe200000108a3 */
[----:B------:R-:W-:-:S01]  /*1e240*/  FFMA.FTZ R94, R94, R12, -R163 ;  /* 0x0000000c5e5e7223 */ /* 0x000fc200000108a3 */
[-CC-:B------:R-:W-:Y:S01]  /*1e250*/  FFMA.FTZ R95, R95, R12.reuse, -R163.reuse ;  /* 0x0000000c5f5f7223 */ /* 0x180fe200000108a3 */
[----:B------:R-:W-:-:S01]  /*1e260*/  FFMA.FTZ R98, R98, R12, -R163 ;  /* 0x0000000c62627223 */ /* 0x000fc200000108a3 */
[-CC-:B------:R-:W-:Y:S01]  /*1e270*/  FFMA.FTZ R99, R99, R12.reuse, -R163.reuse ;  /* 0x0000000c63637223 */ /* 0x180fe200000108a3 */
[----:B------:R-:W-:-:S01]  /*1e280*/  FFMA.FTZ R102, R102, R12, -R163 ;  /* 0x0000000c66667223 */ /* 0x000fc200000108a3 */
[----:B------:R-:W1:Y:S01]  /*1e290*/  MUFU.EX2 R21, R21 ;  /* 0x0000001500157308 */ /* 0x000e620000000800 */
[----:B--2---:R-:W-:-:S01]  /*1e2a0*/  FADD.FTZ R3, R11, R3 ;  /* 0x000000030b037221 */ /* 0x004fc20000010000 */
[----:B------:R-:W-:-:S06]  /*1e2b0*/  FFMA.FTZ R103, R103, R12, -R163 ;  /* 0x0000000c67677223 */ /* 0x000fcc00000108a3 */
[----:B------:R-:W2:Y:S01]  /*1e2c0*/  MUFU.EX2 R153, R153 ;  /* 0x0000009900997308 */ /* 0x000ea20000000800 */
[----:B0-----:R-:W-:-:S07]  /*1e2d0*/  FADD.FTZ R4, R20, R4 ;  /* 0x0000000414047221 */ /* 0x001fce0000010000 */
[----:B------:R-:W0:Y:S01]  /*1e2e0*/  MUFU.EX2 R152, R152 ;  /* 0x0000009800987308 */ /* 0x000e220000000800 */
[----:B-1----:R-:W-:-:S07]  /*1e2f0*/  FADD.FTZ R3, R21, R3 ;  /* 0x0000000315037221 */ /* 0x002fce0000010000 */
[----:B------:R-:W1:Y:S01]  /*1e300*/  MUFU.EX2 R154, R154 ;  /* 0x0000009a009a7308 */ /* 0x000e620000000800 */
[----:B--2---:R-:W-:-:S07]  /*1e310*/  FADD.FTZ R4, R153, R4 ;  /* 0x0000000499047221 */ /* 0x004fce0000010000 */
[----:B------:R-:W2:Y:S01]  /*1e320*/  MUFU.EX2 R155, R155 ;  /* 0x0000009b009b7308 */ /* 0x000ea20000000800 */
[----:B0-----:R-:W-:-:S01]  /*1e330*/  FADD.FTZ R3, R152, R3 ;  /* 0x0000000398037221 */ /* 0x001fc20000010000 */
[----:B------:R-:W-:Y:S02]  /*1e340*/  WARPGROUP.DEPBAR.LE gsb0, 0x0 ;  /* 0x00008000000079c5 */ /* 0x000fe40000010000 */
[----:B------:R0:W-:Y:S06]  /*1e350*/  BAR.ARV R165, 0x100 ;  /* 0x000400a50000751d */ /* 0x0001ec0000002000 */
[----:B------:R-:W3:Y:S01]  /*1e360*/  MUFU.EX2 R157, R157 ;  /* 0x0000009d009d7308 */ /* 0x000ee20000000800 */
[----:B-1----:R-:W-:-:S01]  /*1e370*/  FADD.FTZ R4, R154, R4 ;  /* 0x000000049a047221 */ /* 0x002fc20000010000 */
[----:B------:R0:W-:Y:S01]  /*1e380*/  @!P1 SYNCS.ARRIVE.TRANS64.RED.A1T0 RZ, [R164+URZ], RZ ;  /* 0x000000ffa4ff99a7 */ /* 0x0001e2000810043f */
[----:B--2---:R-:W-:-:S05]  /*1e390*/  FADD.FTZ R3, R155, R3 ;  /* 0x000000039b037221 */ /* 0x004fca0000010000 */
[----:B------:R-:W1:Y:S08]  /*1e3a0*/  MUFU.EX2 R156, R156 ;  /* 0x0000009c009c7308 */ /* 0x000e700000000800 */
[----:B------:R-:W2:Y:S01]  /*1e3b0*/  MUFU.EX2 R158, R158 ;  /* 0x0000009e009e7308 */ /* 0x000ea20000000800 */
[----:B---3--:R-:W-:-:S07]  /*1e3c0*/  FADD.FTZ R4, R157, R4 ;  /* 0x000000049d047221 */ /* 0x008fce0000010000 */
[----:B------:R-:W3:Y:S01]  /*1e3d0*/  MUFU.EX2 R159, R159 ;  /* 0x0000009f009f7308 */ /* 0x000ee20000000800 */
[----:B-1----:R-:W-:-:S07]  /*1e3e0*/  FADD.FTZ R3, R156, R3 ;  /* 0x000000039c037221 */ /* 0x002fce0000010000 */
[----:B------:R-:W1:Y:S01]  /*1e3f0*/  MUFU.EX2 R161, R161 ;  /* 0x000000a100a17308 */ /* 0x000e620000000800 */
[----:B--2---:R-:W-:-:S07]  /*1e400*/  FADD.FTZ R4, R158, R4 ;  /* 0x000000049e047221 */ /* 0x004fce0000010000 */
        /* <DEDUP_REMOVED lines=131> */
[----:B--2---:R-:W-:-:S01]  /*1ec40*/  FADD.FTZ R4, R102, R4 ;  /* 0x0000000466047221 */ /* 0x004fc20000010000 */
[----:B---3--:R-:W-:-:S03]  /*1ec50*/  FADD.FTZ R3, R101, R3 ;  /* 0x0000000365037221 */ /* 0x008fc60000010000 */
[----:B-1----:R-:W-:Y:S01]  /*1ec60*/  FADD.FTZ R4, R103, R4 ;  /* 0x0000000467047221 */ /* 0x002fe20000010000 */
[----:B0-----:R-:W-:Y:S06]  /*1ec70*/  @!P0 BRA `(.L_x_488) ;  /* 0x0000000000048947 */ /* 0x001fec0003800000 */
[----:B------:R-:W-:Y:S01]  /*1ec80*/  BPT.TRAP 0x1 ;  /* 0x000000040000795c */ /* 0x000fe20000300000 */
.L_x_488:
[----:B------:R-:W-:Y:S01]  /*1ec90*/  LEA R9, R9, R16, 0x3 ;  /* 0x0000001009097211 */ /* 0x000fe200078e18ff */
[----:B------:R-:W-:Y:S01]  /*1eca0*/  IMAD.U32 R163, RZ, RZ, UR37 ;  /* 0x00000025ffa37e24 */ /* 0x000fe2000f8e00ff */
[----:B------:R-:W-:Y:S01]  /*1ecb0*/  ISETP.GT.AND P1, PT, R5, R201, PT ;  /* 0x000000c90500720c */ /* 0x000fe20003f24270 */
[----:B------:R-:W-:Y:S01]  /*1ecc0*/  FMUL.FTZ R24, R24, R7 ;  /* 0x0000000718187220 */ /* 0x000fe20000410000 */
        /* <DEDUP_REMOVED lines=9> */
[-C--:B------:R-:W-:Y:S01]  /*1ed60*/  FMUL.FTZ R32, R32, R7.reuse ;  /* 0x0000000720207220 */ /* 0x080fe20000410000 */
[----:B------:R-:W-:Y:S01]  /*1ed70*/  F2FP.SATFINITE.E4M3.F32.PACK_AB_MERGE_C R140, R141, R140, RZ ;  /* 0x0000008c8d8c723e */ /* 0x000fe200048070ff */
[----:B------:R0:W-:Y:S01]  /*1ed80*/  SYNCS.ARRIVE.TRANS64.RED.A1T0 RZ, [R9+URZ], RZ ;  /* 0x000000ff09ff79a7 */ /* 0x0001e2000810043f */
[----:B------:R-:W-:Y:S01]  /*1ed90*/  F2FP.SATFINITE.E4M3.F32.PACK_AB_MERGE_C R142, R143, R142, RZ ;  /* 0x0000008e8f8e723e */ /* 0x000fe200048070ff */
[-C--:B------:R-:W-:Y:S01]  /*1eda0*/  FMUL.FTZ R33, R33, R7.reuse ;  /* 0x0000000721217220 */ /* 0x080fe20000410000 */
        /* <DEDUP_REMOVED lines=80> */
[----:B0-----:R-:W-:Y:S01]  /*1f2b0*/  IMAD.MOV.U32 R9, RZ, RZ, R10 ;  /* 0x000000ffff097224 */ /* 0x001fe200078e000a */
        /* <DEDUP_REMOVED lines=15> */
[----:B------:R-:W-:Y:S01]  /*1f3b0*/  MOV R6, R15 ;  /* 0x0000000f00067202 */ /* 0x000fe20000000f00 */
[----:B------:R-:W-:Y:S06]  /*1f3c0*/  @P1 BRA `(.L_x_489) ;  /* 0xffffffc000f81947 */ /* 0x000fec000383ffff */
[----:B------:R-:W-:-:S07]  /*1f3d0*/  MOV R148, R10 ;  /* 0x0000000a00947202 */ /* 0x000fce0000000f00 */
.L_x_478:
[----:B------:R-:W-:Y:S05]  /*1f3e0*/  WARPSYNC.ALL ;  /* 0x0000000000007948 */ /* 0x000fea0003800000 */
[----:B------:R-:W-:Y:S06]  /*1f3f0*/  BAR.ARV 0x8, 0x180 ;  /* 0x0206000000007b1d */ /* 0x000fec0000002000 */
[----:B------:R-:W-:Y:S05]  /*1f400*/  @!P0 BRA `(.L_x_490) ;  /* 0x0000000000048947 */ /* 0x000fea0003800000 */
[----:B------:R-:W-:Y:S01]  /*1f410*/  BPT.TRAP 0x1 ;  /* 0x000000040000795c */ /* 0x000fe20000300000 */
.L_x_490:
[----:B------:R-:W-:Y:S01]  /*1f420*/  IMAD R13, R148, 0x8, R16 ;  /* 0x00000008940d7824 */ /* 0x000fe200078e0210 */
[----:B------:R-:W-:-:S04]  /*1f430*/  SHF.L.U32 R0, R198, 0x1f, RZ ;  /* 0x0000001fc6007819 */ /* 0x000fc800000006ff */
[----:B------:R0:W1:Y:S01]  /*1f440*/  SYNCS.PHASECHK.TRANS64.TRYWAIT P1, [R13+URZ+0x29850], R0 ;  /* 0x029850000d0075a7 */ /* 0x000062000802017f */
[----:B------:R-:W-:Y:S05]  /*1f450*/  @!P0 BRA `(.L_x_491) ;  /* 0x0000000000048947 */ /* 0x000fea0003800000 */
[----:B------:R-:W-:Y:S01]  /*1f460*/  BPT.TRAP 0x1 ;  /* 0x000000040000795c */ /* 0x000fe20000300000 */
.L_x_491:
[----:B------:R-:W-:-:S05]  /*1f470*/  VIADD R16, R16, 0x400 ;  /* 0x0000040010107836 */ /* 0x000fca0000000000 */
[----:B------:R-:W-:-:S04]  /*1f480*/  SHF.R.U32.HI R16, RZ, 0x4, R16 ;  /* 0x00000004ff107819 */ /* 0x000fc80000011610 */
[----:B------:R-:W-:-:S04]  /*1f490*/  LOP3.LUT R16, R16, 0x3fff, RZ, 0xc0, !PT ;  /* 0x00003fff10107812 */ /* 0x000fc800078ec0ff */
[----:B------:R-:W-:Y:S01]  /*1f4a0*/  LOP3.LUT R7, R16, 0x10000, RZ, 0xfc, !PT ;  /* 0x0001000010077812 */ /* 0x000fe200078efcff */
[----:B-1----:R-:W-:Y:S06]  /*1f4b0*/  @P1 BRA `(.L_x_492) ;  /* 0x0000000000081947 */ /* 0x002fec0003800000 */
[----:B------:R-:W1:Y:S02]  /*1f4c0*/  SYNCS.PHASECHK.TRANS64.TRYWAIT P1, [R13+URZ+0x29850], R0 ;  /* 0x029850000d0075a7 */ /* 0x000e64000802017f */
[----:B-1----:R-:W-:Y:S05]  /*1f4d0*/  @!P1 BRA `(.L_x_493) ;  /* 0x000000c000e09947 */ /* 0x002fea0003800000 */
.L_x_492:
[----:B------:R-:W-:Y:S01]  /*1f4e0*/  IMAD R6, R148, 0x500, R7 ;  /* 0x0000050094067824 */ /* 0x000fe200078e0207 */
[----:B------:R-:W-:Y:S05]  /*1f4f0*/  WARPSYNC.ALL ;  /* 0x0000000000007948 */ /* 0x000fea0003800000 */
[----:B------:R-:W-:Y:S01]  /*1f500*/  IMAD.MOV.U32 R7, RZ, RZ, -0x3ffffff0 ;  /* 0xc0000010ff077424 */ /* 0x000fe200078e00ff */
[C---:B------:R-:W-:Y:S01]  /*1f510*/  R2UR UR6, R6.reuse ;  /* 0x00000000060672ca */ /* 0x040fe200000e0000 */
[----:B------:R-:W-:Y:S01]  /*1f520*/  WARPGROUP.ARRIVE ;  /* 0x00000000000079c5 */ /* 0x000fe20000000000 */
[----:B------:R-:W-:Y:S01]  /*1f530*/  IMAD.MOV.U32 R9, RZ, RZ, -0x3ffffff0 ;  /* 0xc0000010ff097424 */ /* 0x000fe200078e00ff */
[C---:B------:R-:W-:Y:S01]  /*1f540*/  IADD3 R8, R6.reuse, 0x100, RZ ;  /* 0x0000010006087810 */ /* 0x040fe20007ffe0ff */
[----:B------:R-:W-:Y:S01]  /*1f550*/  ULDC.64 UR4, c[0x0][0x9a0] ;  /* 0x0002680000047ab9 */ /* 0x000fe20000000a00 */
[----:B------:R-:W-:Y:S01]  /*1f560*/  R2UR UR7, R7 ;  /* 0x00000000070772ca */ /* 0x000fe200000e0000 */
[----:B------:R-:W-:Y:S01]  /*1f570*/  VIADD R20, R6, 0x200 ;  /* 0x0000020006147836 */ /* 0x000fe20000000000 */
[----:B------:R-:W-:Y:S01]  /*1f580*/  ISETP.NE.U32.AND P1, PT, RZ, UR4, PT ;  /* 0x00000004ff007c0c */ /* 0x000fe2000bf25070 */
[----:B------:R-:W-:-:S03]  /*1f590*/  IMAD.MOV.U32 R21, RZ, RZ, -0x3ffffff0 ;  /* 0xc0000010ff157424 */ /* 0x000fc600078e00ff */
[----:B------:R-:W-:-:S07]  /*1f5a0*/  ISETP.NE.AND.EX P1, PT, RZ, UR5, PT, P1 ;  /* 0x00000005ff007c0c */ /* 0x000fce000bf25310 */
[----:B------:R-:W-:Y:S01]  /*1f5b0*/  QGMMA.64x128x32.F32.E4M3.E4M3 R24, R176, gdesc[UR4], R24, gsb0 ;  /* 0x01e00004b0187df3 */ /* 0x000fe20008000818 */
[----:B------:R-:W-:Y:S02]  /*1f5c0*/  R2UR UR6, R8 ;  /* 0x00000000080672ca */ /* 0x000fe400000e0000 */
[----:B------:R-:W-:-:S03]  /*1f5d0*/  R2UR UR7, R9 ;  /* 0x00000000090772ca */ /* 0x000fc600000e0000 */
[----:B------:R-:W0:Y:S08]  /*1f5e0*/  @P1 LDC.64 R8, c[0x0][0x9c8] ;  /* 0x00027200ff081b82 */ /* 0x000e300000000a00 */
[----:B------:R-:W2:Y:S01]  /*1f5f0*/  @P1 LDC.64 R10, c[0x0][0x9d0] ;  /* 0x00027400ff0a1b82 */ /* 0x000ea20000000a00 */
[----:B01----:R-:W-:-:S04]  /*1f600*/  @P1 IMAD R0, R214, R8, RZ ;  /* 0x00000008d6001224 */ /* 0x003fc800078e02ff */
[C---:B------:R-:W-:Y:S01]  /*1f610*/  @P1 IMAD R5, R206.reuse, R9, R0 ;  /* 0x00000009ce051224 */ /* 0x040fe200078e0200 */
[----:B------:R-:W-:Y:S01]  /*1f620*/  MOV R0, 0x3f800000 ;  /* 0x3f80000000007802 */ /* 0x000fe20000000f00 */
[----:B------:R-:W-:-:S04]  /*1f630*/  @P1 IMAD.WIDE.U32 R8, R206, R8, RZ ;  /* 0x00000008ce081225 */ /* 0x000fc800078e00ff */
[----:B------:R-:W-:Y:S02]  /*1f640*/  @P1 IMAD.IADD R9, R9, 0x1, R5 ;  /* 0x0000000109091824 */ /* 0x000fe400078e0205 */
[----:B--2---:R-:W-:-:S04]  /*1f650*/  @P1 IMAD.WIDE.U32 R8, R204, R10, R8 ;  /* 0x0000000acc081225 */ /* 0x004fc800078e0008 */
[----:B------:R-:W-:Y:S01]  /*1f660*/  @P1 IMAD R11, R204, R11, R9 ;  /* 0x0000000bcc0b1224 */ /* 0x000fe200078e0209 */
        /* <DEDUP_REMOVED lines=15> */
[----:B------:R-:W-:Y:S01]  /*1f760*/  IMAD.MOV.U32 R7, RZ, RZ, -0x3ffffff0 ;  /* 0xc0000010ff077424 */ /* 0x000fe200078e00ff */
[----:B------:R-:W-:Y:S01]  /*1f770*/  IADD3 R6, R6, 0x400, RZ ;  /* 0x0000040006067810 */ /* 0x000fe20007ffe0ff */
[----:B------:R-:W1:Y:S01]  /*1f780*/  SHFL.BFLY PT, R2, R3, 0x2, 0x1f ;  /* 0x0c401f0003027f89 */ /* 0x000e6200000e0000 */
[----:B------:R-:W-:Y:S02]  /*1f790*/  WARPGROUP.DEPBAR.LE gsb0, 0x0 ;  /* 0x00008000000079c5 */ /* 0x000fe40000010000 */
[----:B------:R-:W-:-:S07]  /*1f7a0*/  WARPGROUP.ARRIVE ;  /* 0x00000000000079c5 */ /* 0x000fce0000000000 */
[----:B------:R-:W-:Y:S01]  /*1f7b0*/  QGMMA.64x128x32.F32.E4M3.E4M3 R24, R188, gdesc[UR4], R24, gsb0 ;  /* 0x01e00004bc187df3 */ /* 0x000fe20008000818 */
[----:B------:R-:W-:Y:S02]  /*1f7c0*/  R2UR UR6, R6 ;  /* 0x00000000060672ca */ /* 0x000fe400000e0000 */
[----:B------:R-:W-:Y:S02]  /*1f7d0*/  R2UR UR7, R7 ;  /* 0x00000000070772ca */ /* 0x000fe400000e0000 */
[----:B------:R-:W3:Y:S01]  /*1f7e0*/  SHFL.BFLY PT, R7, R4, 0x2, 0x1f ;  /* 0x0c401f0004077f89 */ /* 0x000ee200000e0000 */
[----:B-1----:R-:W-:-:S05]  /*1f7f0*/  FADD.FTZ R2, R2, R3 ;  /* 0x0000000302027221 */ /* 0x002fca0000010000 */
[----:B------:R-:W1:Y:S01]  /*1f800*/  SHFL.BFLY PT, R5, R2, 0x1, 0x1f ;  /* 0x0c201f0002057f89 */ /* 0x000e6200000e0000 */
[----:B---3--:R-:W-:-:S05]  /*1f810*/  FADD.FTZ R7, R7, R4 ;  /* 0x0000000407077221 */ /* 0x008fca0000010000 */
[----:B------:R-:W3:Y:S01]  /*1f820*/  SHFL.BFLY PT, R6, R7, 0x1, 0x1f ;  /* 0x0c201f0007067f89 */ /* 0x000ee200000e0000 */
[----:B-1----:R-:W-:-:S05]  /*1f830*/  FADD.FTZ R8, R2, R5 ;  /* 0x0000000502087221 */ /* 0x002fca0000010000 */
[C---:B------:R-:W-:Y:S01]  /*1f840*/  FSETP.NE.FTZ.AND P1, PT, R8.reuse, RZ, PT ;  /* 0x000000ff0800720b */ /* 0x040fe20003f35000 */
[----:B------:R-:W-:Y:S01]  /*1f850*/  FMUL.FTZ R9, R8, 0.00390625 ;  /* 0x3b80000008097820 */ /* 0x000fe20000410000 */
[----:B------:R-:W-:-:S04]  /*1f860*/  IMAD.MOV.U32 R3, RZ, RZ, RZ ;  /* 0x000000ffff037224 */ /* 0x000fc800078e00ff */
[----:B------:R-:W-:Y:S01]  /*1f870*/  FSETP.NE.FTZ.AND P2, PT, R9, RZ, PT ;  /* 0x000000ff0900720b */ /* 0x000fe20003f55000 */
[----:B---3--:R-:W-:-:S04]  /*1f880*/  FADD.FTZ R6, R7, R6 ;  /* 0x0000000607067221 */ /* 0x008fc80000010000 */
[----:B0-----:R-:W-:Y:S02]  /*1f890*/  FMUL.FTZ R10, R6, 0.00390625 ;  /* 0x3b800000060a7820 */ /* 0x001fe40000410000 */
[----:B------:R-:W-:Y:S03]  /*1f8a0*/  @P1 MUFU.RCP R3, R8 ;  /* 0x0000000800031308 */ /* 0x000fe60000001000 */
[----:B------:R-:W-:Y:S01]  /*1f8b0*/  FSETP.NE.FTZ.AND P3, PT, R10, RZ, PT ;  /* 0x000000ff0a00720b */ /* 0x000fe20003f75000 */
[----:B------:R-:W-:Y:S02]  /*1f8c0*/  WARPGROUP.DEPBAR.LE gsb0, 0x0 ;  /* 0x00008000000079c5 */ /* 0x000fe40000010000 */
[----:B------:R-:W-:-:S06]  /*1f8d0*/  WARPGROUP.ARRIVE ;  /* 0x00000000000079c5 */ /* 0x000fcc0000000000 */
[----:B------:R-:W-:Y:S01]  /*1f8e0*/  QGMMA.64x128x32.F32.E4M3.E4M3 R24, R192, gdesc[UR4], R24, gsb0 ;  /* 0x01e00004c0187df3 */ /* 0x000fe20008000818 */
[----:B------:R-:W-:Y:S01]  /*1f8f0*/  FSETP.NE.FTZ.AND P1, PT, R6, RZ, PT ;  /* 0x000000ff0600720b */ /* 0x000fe20003f35000 */
[----:B------:R-:W-:Y:S01]  /*1f900*/  IMAD.MOV.U32 R7, RZ, RZ, RZ ;  /* 0x000000ffff077224 */ /* 0x000fe200078e00ff */
[----:B------:R-:W0:Y:S08]  /*1f910*/  @P2 MUFU.LG2 R2, R9 ;  /* 0x0000000900022308 */ /* 0x000e300000000c00 */
[----:B------:R-:W1:Y:S08]  /*1f920*/  @P3 MUFU.LG2 R4, R10 ;  /* 0x0000000a00043308 */ /* 0x000e700000000c00 */
[----:B------:R-:W3:Y:S01]  /*1f930*/  @P1 MUFU.RCP R7, R6 ;  /* 0x0000000600071308 */ /* 0x000ee20000001000 */
[C---:B------:R-:W-:Y:S01]  /*1f940*/  @P2 FMUL.FTZ R5, R12.reuse, 0.69314718246459960938 ;  /* 0x3f3172180c052820 */ /* 0x040fe20000410000 */
[----:B------:R-:W-:Y:S01]  /*1f950*/  @P3 FMUL.FTZ R11, R12, 0.69314718246459960938 ;  /* 0x3f3172180c0b3820 */ /* 0x000fe20000410000 */
[----:B0-----:R-:W-:Y:S01]  /*1f960*/  @P2 FMUL.FTZ R2, R2, 0.69314718246459960938 ;  /* 0x3f31721802022820 */ /* 0x001fe20000410000 */
[----:B------:R-:W-:Y:S01]  /*1f970*/  MOV R88, 0xff800000 ;  /* 0xff80000000587802 */ /* 0x000fe20000000f00 */
[----:B------:R-:W-:-:S02]  /*1f980*/  IMAD.MOV.U32 R89, RZ, RZ, -0x800000 ;  /* 0xff800000ff597424 */ /* 0x000fc400078e00ff */
[----:B-1----:R-:W-:Y:S01]  /*1f990*/  @P3 FMUL.FTZ R4, R4, 0.69314718246459960938 ;  /* 0x3f31721804043820 */ /* 0x002fe20000410000 */
[----:B------:R-:W-:-:S01]  /*1f9a0*/  @P2 FFMA.FTZ R88, R5, R14, R2 ;  /* 0x0000000e05582223 */ /* 0x000fc20000010002 */
[----:B--2---:R-:W-:Y:S02]  /*1f9b0*/  FMUL.FTZ R3, R3, R0 ;  /* 0x0000000003037220 */ /* 0x004fe40000410000 */
[----:B------:R-:W-:-:S01]  /*1f9c0*/  @P3 FFMA.FTZ R89, R11, R15, R4 ;  /* 0x0000000f0b593223 */ /* 0x000fc20000010004 */
[----:B---3--:R-:W-:Y:S01]  /*1f9d0*/  FMUL.FTZ R7, R7, R0 ;  /* 0x0000000007077220 */ /* 0x008fe20000410000 */
[----:B------:R-:W-:Y:S02]  /*1f9e0*/  WARPGROUP.DEPBAR.LE gsb0, 0x0 ;  /* 0x00008000000079c5 */ /* 0x000fe40000010000 */
[----:B------:R-:W-:Y:S05]  /*1f9f0*/  @!P0 BRA `(.L_x_494) ;  /* 0x0000000000048947 */ /* 0x000fea0003800000 */
[----:B------:R-:W-:Y:S01]  /*1fa00*/  BPT.TRAP 0x1 ;  /* 0x000000040000795c */ /* 0x000fe20000300000 */
.L_x_494:
[----:B------:R-:W-:Y:S01]  /*1fa10*/  VIADD R0, R13, 0x29860 ;  /* 0x000298600d007836 */ /* 0x000fe20000000000 */
[----:B------:R-:W-:Y:S01]  /*1fa20*/  IADD3 R148, R148, 0x1, RZ ;  /* 0x0000000194947810 */ /* 0x000fe20007ffe0ff */
[----:B------:R-:W-:Y:S02]  /*1fa30*/  IMAD.U32 R9, RZ, RZ, UR37 ;  /* 0x00000025ff097e24 */ /* 0x000fe4000f8e00ff */
[-C--:B------:R-:W-:Y:S01]  /*1fa40*/  FMUL.FTZ R120, R48, R3.reuse ;  /* 0x0000000330787220 */ /* 0x080fe20000410000 */
[-C--:B------:R-:W-:Y:S01]  /*1fa50*/  FMUL.FTZ R5, R24, R3.reuse ;  /* 0x0000000318057220 */ /* 0x080fe20000410000 */
[----:B------:R-:W-:Y:S01]  /*1fa60*/  ISETP.NE.AND P1, PT, R148, 0x2, PT ;  /* 0x000000029400780c */ /* 0x000fe20003f25270 */
[-C--:B------:R-:W-:Y:S01]  /*1fa70*/  FMUL.FTZ R91, R40, R3.reuse ;  /* 0x00000003285b7220 */ /* 0x080fe20000410000 */
[----:B------:R-:W-:Y:S01]  /*1fa80*/  PRMT R2, R9, 0x654, R0 ;  /* 0x0000065409027816 */ /* 0x000fe20000000000 */
[-C--:B------:R-:W-:Y:S01]  /*1fa90*/  FMUL.FTZ R0, R85, R3.reuse ;  /* 0x0000000355007220 */ /* 0x080fe20000410000 */
        /* <DEDUP_REMOVED lines=29> */
[----:B------:R-:W-:Y:S01]  /*1fc70*/  SEL R3, RZ, 0x1, P1 ;  /* 0x00000001ff037807 */ /* 0x000fe20000800000 */
        /* <DEDUP_REMOVED lines=32> */
[----:B------:R-:W-:Y:S01]  /*1fe80*/  FMUL.FTZ R83, R83, R7 ;  /* 0x0000000753537220 */ /* 0x000fe20000410000 */
[----:B------:R-:W-:Y:S01]  /*1fe90*/  LOP3.LUT R198, R198, R3, RZ, 0x3c, !PT ;  /* 0x00000003c6c67212 */ /* 0x000fe200078e3cff */
[----:B------:R-:W-:Y:S01]  /*1fea0*/  UIADD3 UR43, UR43, 0x1, URZ ;  /* 0x000000012b2b7890 */ /* 0x000fe2000fffe03f */
[----:B0-----:R-:W-:-:S11]  /*1feb0*/  SEL R148, R148, RZ, P1 ;  /* 0x000000ff94947207 */ /* 0x001fd60000800000 */
.L_x_438:
[----:B------:R-:W-:Y:S05]  /*1fec0*/  WARPSYNC.ALL ;  /* 0x0000000000007948 */ /* 0x000fea0003800000 */
[----:B------:R-:W0:Y:S08]  /*1fed0*/  S2UR UR37, SR_CgaCtaId ;  /* 0x00000000002579c3 */ /* 0x000e300000008800 */
[----:B------:R-:W-:Y:S01]  /*1fee0*/  BAR.SYNC.DEFER_BLOCKING 0x5, 0x180 ;  /* 0x0146000000007b1d */ /* 0x000fe20000010000 */
[----:B------:R-:W-:-:S05]  /*1fef0*/  ISETP.NE.AND P1, PT, R211, RZ, PT ;  /* 0x000000ffd300720c */ /* 0x000fca0003f25270 */
[----:B------:R-:W-:Y:S01]  /*1ff00*/  UMOV UR4, 0x400 ;  /* 0x0000040000047882 */ /* 0x000fe20000000000 */
[----:B------:R-:W-:Y:S07]  /*1ff10*/  BSSY B0, `(.L_x_495) ;  /* 0x000040f000007945 */ /* 0x000fee0003800000 */
[----:B------:R-:W1:Y:S01]  /*1ff20*/  @!P1 LDC R211, c[0x0][0xad4] ;  /* 0x0002b500ffd39b82 */ /* 0x000e620000000800 */
[----:B0-----:R-:W-:-:S06]  /*1ff30*/  ULEA UR4, UR37, UR4, 0x18 ;  /* 0x0000000425047291 */ /* 0x001fcc000f8ec03f */
[----:B------:R-:W-:-:S05]  /*1ff40*/  IMAD.U32 R16, RZ, RZ, UR4 ;  /* 0x00000004ff107e24 */ /* 0x000fca000f8e00ff */
[----:B-----5:R0:W2:Y:S01]  /*1ff50*/  LDS.128 R144, [R16+0x298d0] ;  /* 0x0298d00010907984 */ /* 0x0200a20000000c00 */
[----:B------:R-:W-:Y:S06]  /*1ff60*/  BAR.ARV 0x4, 0x180 ;  /* 0x0106000000007b1d */ /* 0x000fec0000002000 */
[----:B------:R-:W-:Y:S05]  /*1ff70*/  @P0 BRA `(.L_x_496) ;  /* 0x0000003400040947 */ /* 0x000fea0003800000 */
[----:B------:R-:W3:Y:S01]  /*1ff80*/  LDL R13, [R1+0x68] ;  /* 0x00006800010d7983 */ /* 0x000ee20000100800 */
[----:B------:R-:W-:Y:S01]  /*1ff90*/  ULDC.64 UR4, c[0x4][0x40] ;  /* 0x0100100000047ab9 */ /* 0x000fe20000000a00 */
[----:B------:R-:W4:Y:S01]  /*1ffa0*/  S2R R10, SR_TID.X ;  /* 0x00000000000a7919 */ /* 0x000f220000002100 */
[----:B------:R-:W0:Y:S01]  /*1ffb0*/  S2R R11, SR_SWINHI ;  /* 0x00000000000b7919 */ /* 0x000e220000002f00 */
[----:B----4-:R-:W-:Y:S01]  /*1ffc0*/  IMAD.SHL.U32 R2, R10, 0x4, RZ ;  /* 0x000000040a027824 */ /* 0x010fe200078e00ff */
[----:B------:R-:W-:Y:S02]  /*1ffd0*/  MOV R56, R16 ;  /* 0x0000001000387202 */ /* 0x000fe40000000f00 */
[----:B0-----:R-:W-:Y:S02]  /*1ffe0*/  MOV R57, R11 ;  /* 0x0000000b00397202 */ /* 0x001fe40000000f00 */
[----:B------:R-:W-:-:S04]  /*1fff0*/  LOP3.LUT R2, R2, 0xc, RZ, 0xc0, !PT ;  /* 0x0000000c02027812 */ /* 0x000fc800078ec0ff */
[----:B------:R-:W-:-:S05]  /*20000*/  IADD3 R2, P0, R2, UR4, RZ ;  /* 0x0000000402027c10 */ /* 0x000fca000ff1e0ff */
[----:B------:R-:W-:Y:S01]  /*20010*/  IMAD.X R3, RZ, RZ, UR5, P0 ;  /* 0x00000005ff037e24 */ /* 0x000fe200080e06ff */
[----:B------:R-:W-:-:S04]  /*20020*/  LOP3.LUT P0, R10, R10, 0x3, RZ, 0xc0, !PT ;  /* 0x000000030a0a7812 */ /* 0x000fc8000780c0ff */
[----:B------:R-:W-:Y:S01]  /*20030*/  ISETP.EQ.OR P0, PT, R10, 0x3, !P0 ;  /* 0x000000030a00780c */ /* 0x000fe20004702670 */
[----:B------:R0:W5:Y:S03]  /*20040*/  LDG.E.CONSTANT R7, desc[UR54][R2.64] ;  /* 0x0000003602077981 */ /* 0x000166000c1e9900 */
[----:B------:R-:W-:Y:S02]  /*20050*/  SEL R96, R5, R8, P0 ;  /* 0x0000000805607207 */ /* 0x000fe40000000000 */
[----:B------:R-:W-:Y:S02]  /*20060*/  SEL R44, R8, R5, P0 ;  /* 0x00000005082c7207 */ /* 0x000fe40000000000 */
[----:B0-----:R-:W-:Y:S01]  /*20070*/  SEL R2, R4, R9, P0 ;  /* 0x0000000904027207 */ /* 0x001fe20000000000 */
[----:B------:R-:W-:Y:S01]  /*20080*/  UMOV UR4, 0xffffffff ;  /* 0xffffffff00047882 */ /* 0x000fe20000000000 */
[----:B---3--:R-:W-:-:S03]  /*20090*/  IMAD.WIDE R30, R13, 0x2, R56 ;  /* 0x000000020d1e7825 */ /* 0x008fc600078e0238 */
[C---:B------:R-:W-:Y:S02]  /*200a0*/  IADD3 R29, P5, R30.reuse, 0x4060, RZ ;  /* 0x000040601e1d7810 */ /* 0x040fe40007fbe0ff */
[----:B------:R-:W-:Y:S02]  /*200b0*/  IADD3 R27, P1, R30, 0x4040, RZ ;  /* 0x000040401e1b7810 */ /* 0x000fe40007f3e0ff */
[----:B------:R-:W-:Y:S02]  /*200c0*/  LOP3.LUT R28, R29, 0x380, RZ, 0xc0, !PT ;  /* 0x000003801d1c7812 */ /* 0x000fe400078ec0ff */
[----:B------:R-:W-:Y:S02]  /*200d0*/  LOP3.LUT R26, R27, 0x380, RZ, 0xc0, !PT ;  /* 0x000003801b1a7812 */ /* 0x000fe400078ec0ff */
[----:B------:R-:W-:Y:S02]  /*200e0*/  SHF.R.U64 R28, R28, 0x3, RZ ;  /* 0x000000031c1c7819 */ /* 0x000fe400000012ff */
[----:B------:R-:W-:-:S02]  /*200f0*/  SHF.R.U64 R26, R26, 0x3, RZ ;  /* 0x000000031a1a7819 */ /* 0x000fc400000012ff */
[----:B------:R-:W-:Y:S02]  /*20100*/  LOP3.LUT R28, R28, R29, RZ, 0x3c, !PT ;  /* 0x0000001d1c1c7212 */ /* 0x000fe400078e3cff */
[----:B------:R-:W-:Y:S01]  /*20110*/  LOP3.LUT R26, R26, R27, RZ, 0x3c, !PT ;  /* 0x0000001b1a1a7212 */ /* 0x000fe200078e3cff */
[----:B------:R-:W-:Y:S01]  /*20120*/  IMAD.X R27, RZ, RZ, R31, P1 ;  /* 0x000000ffff1b7224 */ /* 0x000fe200008e061f */
[----:B------:R-:W-:Y:S02]  /*20130*/  SEL R13, R9, R4, P0 ;  /* 0x00000004090d7207 */ /* 0x000fe40000000000 */
[----:B------:R-:W-:Y:S02]  /*20140*/  IADD3.X R29, RZ, R31, RZ, P5, !PT ;  /* 0x0000001fff1d7210 */ /* 0x000fe40002ffe4ff */
[C---:B------:R-:W-:Y:S02]  /*20150*/  IADD3 R21, P2, R30.reuse, 0x4020, RZ ;  /* 0x000040201e157810 */ /* 0x040fe40007f5e0ff */
[----:B------:R-:W-:-:S02]  /*20160*/  IADD3 R15, P3, R30, 0x4000, RZ ;  /* 0x000040001e0f7810 */ /* 0x000fc40007f7e0ff */
[C---:B------:R-:W-:Y:S02]  /*20170*/  IADD3 R9, P5, R30.reuse, 0x40, RZ ;  /* 0x000000401e097810 */ /* 0x040fe40007fbe0ff */
[C---:B------:R-:W-:Y:S02]  /*20180*/  IADD3 R5, P1, R30.reuse, 0x20, RZ ;  /* 0x000000201e057810 */ /* 0x040fe40007f3e0ff */
[----:B------:R-:W-:Y:S02]  /*20190*/  IADD3 R11, P4, R30, 0x60, RZ ;  /* 0x000000601e0b7810 */ /* 0x000fe40007f9e0ff */
[----:B------:R-:W-:Y:S02]  /*201a0*/  LOP3.LUT R20, R21, 0x380, RZ, 0xc0, !PT ;  /* 0x0000038015147812 */ /* 0x000fe400078ec0ff */
[----:B------:R-:W-:Y:S02]  /*201b0*/  LOP3.LUT R14, R15, 0x380, RZ, 0xc0, !PT ;  /* 0x000003800f0e7812 */ /* 0x000fe400078ec0ff */
[----:B------:R-:W-:-:S02]  /*201c0*/  LOP3.LUT R8, R9, 0x380, RZ, 0xc0, !PT ;  /* 0x0000038009087812 */ /* 0x000fc400078ec0ff */
[----:B------:R-:W-:Y:S02]  /*201d0*/  LOP3.LUT R4, R5, 0x380, RZ, 0xc0, !PT ;  /* 0x0000038005047812 */ /* 0x000fe400078ec0ff */
[----:B------:R-:W-:Y:S02]  /*201e0*/  LOP3.LUT R10, R11, 0x380, RZ, 0xc0, !PT ;  /* 0x000003800b0a7812 */ /* 0x000fe400078ec0ff */
[----:B------:R-:W-:Y:S02]  /*201f0*/  LOP3.LUT R3, R30, 0x380, RZ, 0xc0, !PT ;  /* 0x000003801e037812 */ /* 0x000fe400078ec0ff */
[----:B------:R-:W-:Y:S02]  /*20200*/  SHF.R.U64 R20, R20, 0x3, RZ ;  /* 0x0000000314147819 */ /* 0x000fe400000012ff */
[----:B------:R-:W-:Y:S02]  /*20210*/  SHF.R.U64 R14, R14, 0x3, RZ ;  /* 0x000000030e0e7819 */ /* 0x000fe400000012ff */
[----:B------:R-:W-:-:S02]  /*20220*/  SHF.R.U64 R8, R8, 0x3, RZ ;  /* 0x0000000308087819 */ /* 0x000fc400000012ff */
[----:B------:R-:W-:Y:S02]  /*20230*/  SHF.R.U64 R4, R4, 0x3, RZ ;  /* 0x0000000304047819 */ /* 0x000fe400000012ff */
[----:B------:R-:W-:Y:S02]  /*20240*/  SHF.R.U64 R10, R10, 0x3, RZ ;  /* 0x000000030a0a7819 */ /* 0x000fe400000012ff */
[----:B------:R-:W-:Y:S02]  /*20250*/  SHF.R.U64 R3, R3, 0x3, RZ ;  /* 0x0000000303037819 */ /* 0x000fe400000012ff */
        /* <DEDUP_REMOVED lines=8> */
[----:B------:R-:W-:-:S02]  /*202e0*/  LOP3.LUT R10, R10, R11, RZ, 0x3c, !PT ;  /* 0x0000000b0a0a7212 */ /* 0x000fc400078e3cff */
[----:B------:R-:W-:Y:S02]  /*202f0*/  LOP3.LUT R30, R3, R30, RZ, 0x3c, !PT ;  /* 0x0000001e031e7212 */ /* 0x000fe400078e3cff */
[-C--:B------:R-:W-:Y:S02]  /*20300*/  IADD3.X R11, RZ, R31.reuse, RZ, P4, !PT ;  /* 0x0000001fff0b7210 */ /* 0x080fe400027fe4ff */
[----:B------:R-:W-:Y:S02]  /*20310*/  MOV R35, R30 ;  /* 0x0000001e00237202 */ /* 0x000fe40000000f00 */
[----:B------:R-:W-:Y:S02]  /*20320*/  MOV R103, R28 ;  /* 0x0000001c00677202 */ /* 0x000fe40000000f00 */
[----:B------:R-:W-:Y:S02]  /*20330*/  MOV R102, R26 ;  /* 0x0000001a00667202 */ /* 0x000fe40000000f00 */
[----:B------:R-:W-:-:S02]  /*20340*/  MOV R101, R20 ;  /* 0x0000001400657202 */ /* 0x000fc40000000f00 */
[----:B------:R-:W-:Y:S02]  /*20350*/  MOV R100, R14 ;  /* 0x0000000e00647202 */ /* 0x000fe40000000f00 */
[----:B------:R-:W-:Y:S02]  /*20360*/  MOV R107, R10 ;  /* 0x0000000a006b7202 */ /* 0x000fe40000000f00 */
[----:B------:R-:W-:Y:S02]  /*20370*/  MOV R106, R8 ;  /* 0x00000008006a7202 */ /* 0x000fe40000000f00 */
[----:B------:R-:W-:Y:S01]  /*20380*/  MOV R105, R4 ;  /* 0x0000000400697202 */ /* 0x000fe20000000f00 */
[----:B------:R-:W-:Y:S06]  /*20390*/  BRA.DIV UR4, `(.L_x_497) ;  /* 0x000000b604447947 */ /* 0x000fec000b800000 */
[----:B------:R-:W-:Y:S02]  /*203a0*/  SEL R140, R91, R80, P0 ;  /* 0x000000505b8c7207 */ /* 0x000fe40000000000 */
[----:B------:R-:W-:Y:S02]  /*203b0*/  SEL R20, R80, R91, P0 ;  /* 0x0000005b50147207 */ /* 0x000fe40000000000 */
[----:B------:R-:W-:Y:S01]  /*203c0*/  SEL R66, R24, R73, P0 ;  /* 0x0000004918427207 */ /* 0x000fe20000000000 */
[----:B-----5:R-:W-:Y:S01]  /*203d0*/  SHFL.IDX PT, R3, R140, R7, 0x1c1f ;  /* 0x001c1f078c037589 */ /* 0x020fe200000e0000 */
[----:B------:R-:W-:Y:S02]  /*203e0*/  SEL R80, R73, R24, P0 ;  /* 0x0000001849507207 */ /* 0x000fe40000000000 */
[----:B------:R-:W-:Y:S02]  /*203f0*/  SEL R62, R39, R64, P0 ;  /* 0x00000040273e7207 */ /* 0x000fe40000000000 */
[----:B------:R-:W-:-:S02]  /*20400*/  SEL R24, R64, R39, P0 ;  /* 0x0000002740187207 */ /* 0x000fc40000000000 */
[----:B------:R-:W-:Y:S02]  /*20410*/  SEL R64, R72, R55, P0 ;  /* 0x0000003748407207 */ /* 0x000fe40000000000 */
[----:B------:R-:W-:Y:S02]  /*20420*/  SEL R26, R55, R72, P0 ;  /* 0x00000048371a7207 */ /* 0x000fe40000000000 */
[----:B------:R-:W-:Y:S02]  /*20430*/  LOP3.LUT R5, R7, 0x2, RZ, 0x3c, !PT ;  /* 0x0000000207057812 */ /* 0x000fe400078e3cff */
[----:B------:R-:W-:Y:S02]  /*20440*/  SEL R72, R33, R84, P0 ;  /* 0x0000005421487207 */ /* 0x000fe40000000000 */
[----:B------:R-:W-:Y:S01]  /*20450*/  SEL R70, R74, R63, P0 ;  /* 0x0000003f4a467207 */ /* 0x000fe20000000000 */
[----:B------:R-:W-:Y:S01]  /*20460*/  SHFL.IDX PT, R2, R2, R5, 0x1c1f ;  /* 0x001c1f0502027589 */ /* 0x000fe200000e0000 */
[----:B------:R-:W-:-:S02]  /*20470*/  SEL R138, R93, R36, P0 ;  /* 0x000000245d8a7207 */ /* 0x000fc40000000000 */
[----:B--2---:R-:W-:Y:S01]  /*20480*/  SEL R144, R95, R40, P0 ;  /* 0x000000285f907207 */ /* 0x004fe20000000000 */
[----:B------:R-:W-:Y:S01]  /*20490*/  SHFL.IDX PT, R72, R72, R7, 0x1c1f ;  /* 0x001c1f0748487589 */ /* 0x000fe200000e0000 */
[----:B------:R-:W-:Y:S02]  /*204a0*/  SEL R38, R40, R95, P0 ;  /* 0x0000005f28267207 */ /* 0x000fe40000000000 */
[----:B------:R-:W-:Y:S01]  /*204b0*/  SEL R28, R84, R33, P0 ;  /* 0x00000021541c7207 */ /* 0x000fe20000000000 */
[----:B------:R-:W0:Y:S01]  /*204c0*/  SHFL.IDX PT, R95, R13, R7, 0x1c1f ;  /* 0x001c1f070d5f7589 */ /* 0x000e2200000e0000 */
[----:B------:R-:W-:Y:S02]  /*204d0*/  SEL R30, R63, R74, P0 ;  /* 0x0000004a3f1e7207 */ /* 0x000fe40000000000 */
[----:B------:R-:W-:Y:S01]  /*204e0*/  SEL R36, R36, R93, P0 ;  /* 0x0000005d24247207 */ /* 0x000fe20000000000 */
[----:B------:R-:W-:Y:S01]  /*204f0*/  SHFL.IDX PT, R70, R70, R7, 0x1c1f ;  /* 0x001c1f0746467589 */ /* 0x000fe200000e0000 */
[----:B------:R-:W-:-:S02]  /*20500*/  SEL R154, R109, R92, P0 ;  /* 0x0000005c6d9a7207 */ /* 0x000fc40000000000 */
[----:B------:R-:W-:Y:S01]  /*20510*/  SEL R76, R92, R109, P0 ;  /* 0x0000006d5c4c7207 */ /* 0x000fe20000000000 */
[----:B------:R-:W2:Y:S01]  /*20520*/  SHFL.IDX PT, R20, R20, R5, 0x1c1f ;  /* 0x001c1f0514147589 */ /* 0x000ea200000e0000 */
[----:B------:R-:W-:Y:S02]  /*20530*/  SEL R82, R12, R65, P0 ;  /* 0x000000410c527207 */ /* 0x000fe40000000000 */
[----:B------:R-:W-:Y:S01]  /*20540*/  SEL R124, R104, R49, P0 ;  /* 0x00000031687c7207 */ /* 0x000fe20000000000 */
[----:B------:R-:W-:Y:S01]  /*20550*/  SHFL.IDX PT, R73, R30, R5, 0x1c1f ;  /* 0x001c1f051e497589 */ /* 0x000fe200000e0000 */
[----:B------:R-:W-:Y:S02]  /*20560*/  SEL R46, R49, R104, P0 ;  /* 0x00000068312e7207 */ /* 0x000fe40000000000 */
[----:B------:R-:W-:Y:S01]  /*20570*/  SEL R116, R50, R45, P0 ;  /* 0x0000002d32747207 */ /* 0x000fe20000000000 */
[----:B------:R-:W-:Y:S01]  /*20580*/  SHFL.IDX PT, R75, R138, R7, 0x1c1f ;  /* 0x001c1f078a4b7589 */ /* 0x000fe200000e0000 */
[----:B------:R-:W-:-:S02]  /*20590*/  SEL R40, R45, R50, P0 ;  /* 0x000000322d287207 */ /* 0x000fc40000000000 */
[----:B------:R-:W-:Y:S01]  /*205a0*/  SEL R86, R32, R67, P0 ;  /* 0x0000004320567207 */ /* 0x000fe20000000000 */
[----:B------:R-:W-:Y:S01]  /*205b0*/  SHFL.IDX PT, R21, R144, R7, 0x1c1f ;  /* 0x001c1f0790157589 */ /* 0x000fe200000e0000 */
        /* <DEDUP_REMOVED lines=26> */
[----:B------:R0:W-:Y:S01]  /*20760*/  SHFL.IDX PT, R97, R96, R7, 0x1c1f ;  /* 0x001c1f0760617589 */ /* 0x0001e200000e0000 */
[----:B------:R-:W-:Y:S02]  /*20770*/  SEL R110, R110, R69, P0 ;  /* 0x000000456e6e7207 */ /* 0x000fe40000000000 */
[----:B------:R-:W-:Y:S01]  /*20780*/  SEL R126, R48, R81, P0 ;  /* 0x00000051307e7207 */ /* 0x000fe20000000000 */
[----:B------:R-:W3:Y:S01]  /*20790*/  SHFL.IDX PT, R85, R28, R5, 0x1c1f ;  /* 0x001c1f051c557589 */ /* 0x000ee200000e0000 */
        /* <DEDUP_REMOVED lines=23> */
[----:B------:R-:W4:Y:S01]  /*20910*/  SHFL.IDX PT, R87, R34, R5, 0x1c1f ;  /* 0x001c1f0522577589 */ /* 0x000f2200000e0000 */
[----:B0-----:R-:W-:Y:S02]  /*20920*/  SEL R96, R95, R2, P0 ;  /* 0x000000025f607207 */ /* 0x001fe40000000000 */
[----:B------:R-:W-:Y:S01]  /*20930*/  SEL R95, R2, R95, P0 ;  /* 0x0000005f025f7207 */ /* 0x000fe20000000000 */
[----:B------:R-:W-:Y:S01]  /*20940*/  SHFL.IDX PT, R9, R98, R7, 0x1c1f ;  /* 0x001c1f0762097589 */ /* 0x000fe200000e0000 */
[----:B--2---:R-:W-:Y:S02]  /*20950*/  SEL R2, R3, R20, P0 ;  /* 0x0000001403027207 */ /* 0x004fe40000000000 */
[----:B---3--:R-:W-:Y:S01]  /*20960*/  SEL R71, R72, R85, P0 ;  /* 0x0000005548477207 */ /* 0x008fe20000000000 */
[----:B------:R-:W0:Y:S01]  /*20970*/  SHFL.IDX PT, R49, R76, R5, 0x1c1f ;  /* 0x001c1f054c317589 */ /* 0x000e2200000e0000 */
        /* <DEDUP_REMOVED lines=12> */
[----:B----4-:R-:W-:Y:S02]  /*20a40*/  SEL R73, R84, R87, P0 ;  /* 0x0000005754497207 */ /* 0x010fe40000000000 */
[----:B------:R-:W-:Y:S01]  /*20a50*/  SEL R21, R38, R21, P0 ;  /* 0x0000001526157207 */ /* 0x000fe20000000000 */
[----:B------:R-:W-:Y:S01]  /*20a60*/  SHFL.IDX PT, R43, R132, R7, 0x1c1f ;  /* 0x001c1f07842b7589 */ /* 0x000fe200000e0000 */
[----:B------:R-:W-:Y:S02]  /*20a70*/  SEL R86, R91, R86, P0 ;  /* 0x000000565b567207 */ /* 0x000fe40000000000 */
[----:B------:R-:W-:Y:S01]  /*20a80*/  SEL R84, R87, R84, P0 ;  /* 0x0000005457547207 */ /* 0x000fe20000000000 */
[----:B------:R-:W-:Y:S01]  /*20a90*/  SHFL.IDX PT, R83, R124, R7, 0x1c1f ;  /* 0x001c1f077c537589 */ /* 0x000fe200000e0000 */
[----:B0-----:R-:W-:-:S02]  /*20aa0*/  SEL R93, R74, R49, P0 ;  /* 0x000000314a5d7207 */ /* 0x001fc40000000000 */
[----:B------:R-:W-:Y:S01]  /*20ab0*/  SEL R74, R49, R74, P0 ;  /* 0x0000004a314a7207 */ /* 0x000fe20000000000 */
[----:B------:R-:W-:Y:S04]  /*20ac0*/  SHFL.IDX PT, R29, R114, R7, 0x1c1f ;  /* 0x001c1f07721d7589 */ /* 0x000fe800000e0000 */
[----:B------:R-:W-:Y:S04]  /*20ad0*/  SHFL.IDX PT, R27, R116, R7, 0x1c1f ;  /* 0x001c1f07741b7589 */ /* 0x000fe800000e0000 */
[----:B------:R-:W-:Y:S04]  /*20ae0*/  SHFL.IDX PT, R25, R104, R7, 0x1c1f ;  /* 0x001c1f0768197589 */ /* 0x000fe800000e0000 */
[----:B------:R-:W-:Y:S04]  /*20af0*/  SHFL.IDX PT, R68, R62, R7, 0x1c1f ;  /* 0x001c1f073e447589 */ /* 0x000fe800000e0000 */
[----:B------:R-:W-:Y:S04]  /*20b00*/  SHFL.IDX PT, R66, R64, R7, 0x1c1f ;  /* 0x001c1f0740427589 */ /* 0x000fe800000e0000 */
[----:B------:R-:W-:Y:S04]  /*20b10*/  SHFL.IDX PT, R92, R92, R7, 0x1c1f ;  /* 0x001c1f075c5c7589 */ /* 0x000fe800000e0000 */
[----:B------:R-:W-:Y:S04]  /*20b20*/  SHFL.IDX PT, R90, R90, R7, 0x1c1f ;  /* 0x001c1f075a5a7589 */ /* 0x000fe800000e0000 */
[----:B------:R0:W2:Y:S04]  /*20b30*/  SHFL.IDX PT, R33, R94, R5, 0x1c1f ;  /* 0x001c1f055e217589 */ /* 0x0000a800000e0000 */
[----:B------:R-:W3:Y:S04]  /*20b40*/  SHFL.IDX PT, R120, R120, R5, 0x1c1f ;  /* 0x001c1f0578787589 */ /* 0x000ee800000e0000 */
[----:B------:R-:W4:Y:S01]  /*20b50*/  SHFL.IDX PT, R118, R118, R5, 0x1c1f ;  /* 0x001c1f0576767589 */ /* 0x000f2200000e0000 */
[----:B0-----:R-:W-:-:S03]  /*20b60*/  SEL R94, R75, R36, P0 ;  /* 0x000000244b5e7207 */ /* 0x001fc60000000000 */
[----:B------:R-:W-:Y:S01]  /*20b70*/  SHFL.IDX PT, R112, R112, R5, 0x1c1f ;  /* 0x001c1f0570707589 */ /* 0x000fe200000e0000 */
[----:B------:R-:W-:-:S03]  /*20b80*/  SEL R75, R36, R75, P0 ;  /* 0x0000004b244b7207 */ /* 0x000fc60000000000 */
[----:B------:R-:W-:Y:S04]  /*20b90*/  SHFL.IDX PT, R110, R110, R5, 0x1c1f ;  /* 0x001c1f056e6e7589 */ /* 0x000fe800000e0000 */
[----:B------:R-:W0:Y:S04]  /*20ba0*/  SHFL.IDX PT, R108, R108, R5, 0x1c1f ;  /* 0x001c1f056c6c7589 */ /* 0x000e2800000e0000 */
[----:B------:R-:W1:Y:S01]  /*20bb0*/  SHFL.IDX PT, R126, R78, R5, 0x1c1f ;  /* 0x001c1f054e7e7589 */ /* 0x000e6200000e0000 */
[----:B--2---:R-:W-:Y:S02]  /*20bc0*/  SEL R76, R0, R33, P0 ;  /* 0x00000021004c7207 */ /* 0x004fe40000000000 */
[----:B------:R-:W-:Y:S01]  /*20bd0*/  SEL R0, R33, R0, P0 ;  /* 0x0000000021007207 */ /* 0x000fe20000000000 */
[----:B------:R2:W1:Y:S01]  /*20be0*/  SHFL.IDX PT, R128, R48, R5, 0x1c1f ;  /* 0x001c1f0530807589 */ /* 0x00046200000e0000 */
[----:B---3--:R-:W-:-:S02]  /*20bf0*/  SEL R36, R37, R120, P0 ;  /* 0x0000007825247207 */ /* 0x008fc40000000000 */
[----:B------:R-:W-:Y:S01]  /*20c00*/  SEL R37, R120, R37, P0 ;  /* 0x0000002578257207 */ /* 0x000fe20000000000 */
[----:B------:R3:W1:Y:S01]  /*20c10*/  SHFL.IDX PT, R122, R46, R5, 0x1c1f ;  /* 0x001c1f052e7a7589 */ /* 0x00066200000e0000 */
[----:B----4-:R-:W-:Y:S02]  /*20c20*/  SEL R38, R39, R118, P0 ;  /* 0x0000007627267207 */ /* 0x010fe40000000000 */
[----:B------:R-:W-:Y:S01]  /*20c30*/  SEL R39, R118, R39, P0 ;  /* 0x0000002776277207 */ /* 0x000fe20000000000 */
[----:B------:R-:W4:Y:S01]  /*20c40*/  SHFL.IDX PT, R98, R50, R5, 0x1c1f ;  /* 0x001c1f0532627589 */ /* 0x000f2200000e0000 */
[----:B--2---:R-:W-:-:S03]  /*20c50*/  SEL R48, R77, R80, P0 ;  /* 0x000000504d307207 */ /* 0x004fc60000000000 */
[----:B------:R-:W2:Y:S01]  /*20c60*/  SHFL.IDX PT, R59, R26, R5, 0x1c1f ;  /* 0x001c1f051a3b7589 */ /* 0x000ea200000e0000 */
[----:B------:R-:W-:Y:S02]  /*20c70*/  SEL R77, R80, R77, P0 ;  /* 0x0000004d504d7207 */ /* 0x000fe40000000000 */
[----:B---3--:R-:W-:Y:S01]  /*20c80*/  SEL R46, R47, R82, P0 ;  /* 0x000000522f2e7207 */ /* 0x008fe20000000000 */
[----:B------:R-:W3:Y:S01]  /*20c90*/  SHFL.IDX PT, R61, R24, R5, 0x1c1f ;  /* 0x001c1f05183d7589 */ /* 0x000ee200000e0000 */
[----:B------:R-:W-:Y:S02]  /*20ca0*/  SEL R47, R82, R47, P0 ;  /* 0x0000002f522f7207 */ /* 0x000fe40000000000 */
[----:B0-----:R-:W-:Y:S01]  /*20cb0*/  SEL R44, R45, R108, P0 ;  /* 0x0000006c2d2c7207 */ /* 0x001fe20000000000 */
[----:B------:R-:W0:Y:S01]  /*20cc0*/  SHFL.IDX PT, R109, R54, R5, 0x1c1f ;  /* 0x001c1f05366d7589 */ /* 0x000e2200000e0000 */
[----:B-1----:R-:W-:Y:S02]  /*20cd0*/  SEL R78, R79, R126, P0 ;  /* 0x0000007e4f4e7207 */ /* 0x002fe40000000000 */
[----:B------:R-:W-:Y:S01]  /*20ce0*/  SEL R45, R108, R45, P0 ;  /* 0x0000002d6c2d7207 */ /* 0x000fe20000000000 */
[----:B------:R-:W1:Y:S01]  /*20cf0*/  SHFL.IDX PT, R111, R10, R5, 0x1c1f ;  /* 0x001c1f050a6f7589 */ /* 0x000e6200000e0000 */
[----:B------:R-:W-:-:S02]  /*20d00*/  SEL R80, R81, R128, P0 ;  /* 0x0000008051507207 */ /* 0x000fc40000000000 */
[----:B------:R-:W-:Y:S01]  /*20d10*/  SEL R81, R128, R81, P0 ;  /* 0x0000005180517207 */ /* 0x000fe20000000000 */
[----:B------:R2:W1:Y:S01]  /*20d20*/  SHFL.IDX PT, R124, R42, R5, 0x1c1f ;  /* 0x001c1f052a7c7589 */ /* 0x00046200000e0000 */
[----:B------:R-:W-:Y:S02]  /*20d30*/  SEL R82, R83, R122, P0 ;  /* 0x0000007a53527207 */ /* 0x000fe40000000000 */
[----:B------:R-:W-:Y:S01]  /*20d40*/  SEL R79, R126, R79, P0 ;  /* 0x0000004f7e4f7207 */ /* 0x000fe20000000000 */
[----:B------:R0:W1:Y:S01]  /*20d50*/  SHFL.IDX PT, R114, R40, R5, 0x1c1f ;  /* 0x001c1f0528727589 */ /* 0x00006200000e0000 */
[----:B----4-:R-:W-:Y:S02]  /*20d60*/  SEL R63, R25, R98, P0 ;  /* 0x00000062193f7207 */ /* 0x010fe40000000000 */
[----:B------:R-:W-:Y:S01]  /*20d70*/  SEL R64, R98, R25, P0 ;  /* 0x0000001962407207 */ /* 0x000fe20000000000 */
[----:B------:R-:W4:Y:S01]  /*20d80*/  SHFL.IDX PT, R116, R52, R5, 0x1c1f ;  /* 0x001c1f0534747589 */ /* 0x000f2200000e0000 */
[----:B--2---:R-:W-:Y:S01]  /*20d90*/  SEL R65, R66, R59, P0 ;  /* 0x0000003b42417207 */ /* 0x004fe20000000000 */
[----:B------:R-:W-:Y:S01]  /*20da0*/  IMAD.MOV.U32 R98, RZ, RZ, RZ ;  /* 0x000000ffff627224 */ /* 0x000fe200078e00ff */
[----:B------:R-:W-:Y:S01]  /*20db0*/  SEL R42, R43, R110, P0 ;  /* 0x0000006e2b2a7207 */ /* 0x000fe20000000000 */
[----:B------:R-:W2:Y:S01]  /*20dc0*/  SHFL.IDX PT, R58, R58, R5, 0x1c1f ;  /* 0x001c1f053a3a7589 */ /* 0x000ea200000e0000 */
[----:B---3--:R-:W-:-:S02]  /*20dd0*/  SEL R67, R68, R61, P0 ;  /* 0x0000003d44437207 */ /* 0x008fc40000000000 */
[----:B0-----:R-:W-:Y:S01]  /*20de0*/  SEL R40, R41, R112, P0 ;  /* 0x0000007029287207 */ /* 0x001fe20000000000 */
[----:B------:R0:W3:Y:S01]  /*20df0*/  SHFL.IDX PT, R60, R60, R7, 0x1c1f ;  /* 0x001c1f073c3c7589 */ /* 0x0000e200000e0000 */
[----:B------:R-:W-:Y:S02]  /*20e00*/  SEL R87, R90, R109, P0 ;  /* 0x0000006d5a577207 */ /* 0x000fe40000000000 */
[----:B------:R-:W-:Y:S01]  /*20e10*/  SEL R41, R112, R41, P0 ;  /* 0x0000002970297207 */ /* 0x000fe20000000000 */
[----:B------:R0:W0:Y:S01]  /*20e20*/  SHFL.IDX PT, R4, R4, R7, 0x1c1f ;  /* 0x001c1f0704047589 */ /* 0x00002200000e0000 */
[----:B-1----:R-:W-:Y:S02]  /*20e30*/  SEL R91, R92, R111, P0 ;  /* 0x0000006f5c5b7207 */ /* 0x002fe40000000000 */
[----:B------:R-:W-:Y:S01]  /*20e40*/  SEL R43, R110, R43, P0 ;  /* 0x0000002b6e2b7207 */ /* 0x000fe20000000000 */
[----:B------:R1:W0:Y:S01]  /*20e50*/  SHFL.IDX PT, R7, R8, R5, 0x1c1f ;  /* 0x001c1f0508077589 */ /* 0x00022200000e0000 */
[----:B------:R-:W-:-:S02]  /*20e60*/  SEL R49, R31, R124, P0 ;  /* 0x0000007c1f317207 */ /* 0x000fc40000000000 */
[----:B------:R-:W-:Y:S01]  /*20e70*/  SEL R50, R124, R31, P0 ;  /* 0x0000001f7c327207 */ /* 0x000fe20000000000 */
[----:B------:R1:W0:Y:S01]  /*20e80*/  SHFL.IDX PT, R14, R6, R5, 0x1c1f ;  /* 0x001c1f05060e7589 */ /* 0x00022200000e0000 */
[----:B------:R-:W-:Y:S02]  /*20e90*/  SEL R83, R122, R83, P0 ;  /* 0x000000537a537207 */ /* 0x000fe40000000000 */
[----:B------:R-:W-:Y:S02]  /*20ea0*/  SEL R51, R27, R114, P0 ;  /* 0x000000721b337207 */ /* 0x000fe40000000000 */
[----:B----4-:R-:W-:Y:S02]  /*20eb0*/  SEL R53, R29, R116, P0 ;  /* 0x000000741d357207 */ /* 0x010fe40000000000 */
[----:B------:R-:W-:Y:S02]  /*20ec0*/  SEL R54, R116, R29, P0 ;  /* 0x0000001d74367207 */ /* 0x000fe40000000000 */
[----:B------:R-:W-:-:S02]  /*20ed0*/  SEL R52, R114, R27, P0 ;  /* 0x0000001b72347207 */ /* 0x000fc40000000000 */
[----:B--2---:R-:W-:Y:S02]  /*20ee0*/  SEL R55, R9, R58, P0 ;  /* 0x0000003a09377207 */ /* 0x004fe40000000000 */
[----:B------:R-:W-:Y:S02]  /*20ef0*/  SEL R62, R58, R9, P0 ;  /* 0x000000093a3e7207 */ /* 0x000fe40000000000 */
[----:B------:R-:W-:Y:S02]  /*20f00*/  SEL R68, R61, R68, P0 ;  /* 0x000000443d447207 */ /* 0x000fe40000000000 */
[----:B------:R-:W-:Y:S02]  /*20f10*/  SEL R66, R59, R66, P0 ;  /* 0x000000423b427207 */ /* 0x000fe40000000000 */
[----:B------:R-:W-:Y:S02]  /*20f20*/  SEL R92, R111, R92, P0 ;  /* 0x0000005c6f5c7207 */ /* 0x000fe40000000000 */
[----:B-1-3--:R-:W-:-:S07]  /*20f30*/  SEL R90, R109, R90, P0 ;  /* 0x0000005a6d5a7207 */ /* 0x00afce0000000000 */
.L_x_748:
[----:B------:R-:W-:Y:S05]  /*20f40*/  WARPSYNC.ALL ;  /* 0x0000000000007948 */ /* 0x000fea0003800000 */
[----:B------:R-:W-:Y:S01]  /*20f50*/  BAR.SYNC.DEFER_BLOCKING 0x1, 0x100 ;  /* 0x0044000000007b1d */ /* 0x000fe20000010000 */
[----:B0-----:R-:W-:Y:S02]  /*20f60*/  SEL R59, R4, R7, P0 ;  /* 0x00000007043b7207 */ /* 0x001fe40000000000 */
[----:B------:R-:W-:Y:S02]  /*20f70*/  SEL R61, R7, R4, P0 ;  /* 0x00000004073d7207 */ /* 0x000fe40000000000 */
[----:B------:R-:W-:Y:S01]  /*20f80*/  F2FP.BF16.F32.PACK_AB R4, R96, R99 ;  /* 0x000000636004723e */ /* 0x000fe200000010ff */
[----:B------:R-:W-:Y:S01]  /*20f90*/  ULDC.64 UR6, c[0x0][0xc08] ;  /* 0x0003020000067ab9 */ /* 0x000fe20000000a00 */
[----:B------:R-:W-:Y:S01]  /*20fa0*/  F2FP.BF16.F32.PACK_AB R5, R82, R49 ;  /* 0x000000315205723e */ /* 0x000fe200000010ff */
[----:B------:R-:W-:Y:S01]  /*20fb0*/  ULDC.64 UR4, c[0x0][0xc00] ;  /* 0x0003000000047ab9 */ /* 0x000fe20000000a00 */
[----:B------:R-:W-:-:S02]  /*20fc0*/  F2FP.BF16.F32.PACK_AB R6, R95, R97 ;  /* 0x000000615f06723e */ /* 0x000fc400000010ff */
[----:B------:R-:W-:Y:S02]  /*20fd0*/  F2FP.BF16.F32.PACK_AB R7, R83, R50 ;  /* 0x000000325307723e */ /* 0x000fe400000010ff */
[----:B------:R-:W-:Y:S02]  /*20fe0*/  SEL R58, R60, R14, P0 ;  /* 0x0000000e3c3a7207 */ /* 0x000fe40000000000 */
[----:B------:R-:W-:Y:S02]  /*20ff0*/  SEL R60, R14, R60, P0 ;  /* 0x0000003c0e3c7207 */ /* 0x000fe40000000000 */
[----:B------:R-:W-:Y:S02]  /*21000*/  F2FP.BF16.F32.PACK_AB R8, R93, R94 ;  /* 0x0000005e5d08723e */ /* 0x000fe400000010ff */
[----:B------:R-:W-:Y:S02]  /*21010*/  F2FP.BF16.F32.PACK_AB R9, R51, R53 ;  /* 0x000000353309723e */ /* 0x000fe400000010ff */
[----:B------:R-:W-:-:S02]  /*21020*/  F2FP.BF16.F32.PACK_AB R10, R74, R75 ;  /* 0x0000004b4a0a723e */ /* 0x000fc400000010ff */
[----:B------:R-:W-:Y:S01]  /*21030*/  F2FP.BF16.F32.PACK_AB R11, R52, R54 ;  /* 0x00000036340b723e */ /* 0x000fe200000010ff */
[----:B------:R-:W-:Y:S01]  /*21040*/  STSM.16.M88.4 [R35], R4 ;  /* 0x0000000423007844 */ /* 0x000fe20000000200 */
[----:B------:R-:W-:Y:S02]  /*21050*/  F2FP.BF16.F32.PACK_AB R12, R76, R2 ;  /* 0x000000024c0c723e */ /* 0x000fe400000010ff */
[----:B------:R-:W-:Y:S01]  /*21060*/  F2FP.BF16.F32.PACK_AB R13, R55, R63 ;  /* 0x0000003f370d723e */ /* 0x000fe200000010ff */
[----:B------:R-:W-:Y:S01]  /*21070*/  STSM.16.M88.4 [R105], R8 ;  /* 0x0000000869007844 */ /* 0x000fe20000000200 */
[----:B------:R-:W-:Y:S02]  /*21080*/  F2FP.BF16.F32.PACK_AB R14, R0, R3 ;  /* 0x00000003000e723e */ /* 0x000fe400000010ff */
[----:B------:R-:W-:Y:S02]  /*21090*/  F2FP.BF16.F32.PACK_AB R15, R62, R64 ;  /* 0x000000403e0f723e */ /* 0x000fe400000010ff */
        /* <DEDUP_REMOVED lines=10> */
[----:B------:R-:W-:Y:S02]  /*21140*/  F2FP.BF16.F32.PACK_AB R32, R42, R44 ;  /* 0x0000002c2a20723e */ /* 0x000fe400000010ff */
[----:B------:R-:W-:Y:S01]  /*21150*/  F2FP.BF16.F32.PACK_AB R33, R73, R85 ;  /* 0x000000554921723e */ /* 0x000fe200000010ff */
[----:B------:R-:W-:Y:S01]  /*21160*/  STSM.16.M88.4 [R100], R28 ;  /* 0x0000001c64007844 */ /* 0x000fe20000000200 */
[----:B------:R-:W-:Y:S01]  /*21170*/  F2FP.BF16.F32.PACK_AB R34, R43, R45 ;  /* 0x0000002d2b22723e */ /* 0x000fe200000010ff */
[----:B0-----:R-:W0:Y:S01]  /*21180*/  LDC R14, c[0x0][0xbe8] ;  /* 0x0002fa00ff0e7b82 */ /* 0x001e220000000800 */
[----:B------:R-:W-:Y:S02]  /*21190*/  F2FP.BF16.F32.PACK_AB R35, R84, R86 ;  /* 0x000000565423723e */ /* 0x000fe400000010ff */
[----:B------:R-:W-:-:S02]  /*211a0*/  F2FP.BF16.F32.PACK_AB R4, R46, R48 ;  /* 0x000000302e04723e */ /* 0x000fc400000010ff */
[----:B------:R-:W-:Y:S01]  /*211b0*/  F2FP.BF16.F32.PACK_AB R5, R87, R91 ;  /* 0x0000005b5705723e */ /* 0x000fe200000010ff */
[----:B------:R-:W-:Y:S01]  /*211c0*/  STSM.16.M88.4 [R101], R32 ;  /* 0x0000002065007844 */ /* 0x000fe20000000200 */
[----:B------:R-:W-:Y:S02]  /*211d0*/  F2FP.BF16.F32.PACK_AB R6, R47, R77 ;  /* 0x0000004d2f06723e */ /* 0x000fe400000010ff */
[----:B------:R-:W-:Y:S02]  /*211e0*/  F2FP.BF16.F32.PACK_AB R7, R90, R92 ;  /* 0x0000005c5a07723e */ /* 0x000fe400000010ff */
[----:B------:R-:W-:Y:S02]  /*211f0*/  F2FP.BF16.F32.PACK_AB R8, R78, R80 ;  /* 0x000000504e08723e */ /* 0x000fe400000010ff */
[----:B------:R-:W-:Y:S01]  /*21200*/  F2FP.BF16.F32.PACK_AB R10, R79, R81 ;  /* 0x000000514f0a723e */ /* 0x000fe200000010ff */
[----:B------:R-:W-:Y:S01]  /*21210*/  STSM.16.M88.4 [R102], R4 ;  /* 0x0000000466007844 */ /* 0x000fe20000000200 */
[----:B------:R-:W-:-:S02]  /*21220*/  F2FP.BF16.F32.PACK_AB R9, R59, R58 ;  /* 0x0000003a3b09723e */ /* 0x000fc400000010ff */
[----:B------:R-:W-:Y:S02]  /*21230*/  F2FP.BF16.F32.PACK_AB R11, R61, R60 ;  /* 0x0000003c3d0b723e */ /* 0x000fe400000010ff */
[----:B------:R-:W-:Y:S02]  /*21240*/  ISETP.NE.U32.AND P3, PT, RZ, UR6, PT ;  /* 0x00000006ff007c0c */ /* 0x000fe4000bf65070 */
[----:B------:R-:W-:Y:S01]  /*21250*/  ISETP.NE.U32.AND P0, PT, RZ, UR4, PT ;  /* 0x00000004ff007c0c */ /* 0x000fe2000bf05070 */
[----:B------:R2:W-:Y:S01]  /*21260*/  STSM.16.M88.4 [R103], R8 ;  /* 0x0000000867007844 */ /* 0x0005e20000000200 */
[----:B------:R-:W-:Y:S01]  /*21270*/  BAR.SYNC.DEFER_BLOCKING 0x1, 0x100 ;  /* 0x0044000000007b1d */ /* 0x000fe20000010000 */
[----:B------:R-:W-:Y:S02]  /*21280*/  ISETP.NE.AND.EX P3, PT, RZ, UR7, PT, P3 ;  /* 0x00000007ff007c0c */ /* 0x000fe4000bf65330 */
[----:B------:R-:W-:Y:S02]  /*21290*/  IADD3 R12, P1, R212, UR4, RZ ;  /* 0x00000004d40c7c10 */ /* 0x000fe4000ff3e0ff */
[----:B------:R-:W-:-:S02]  /*212a0*/  ISETP.NE.AND.EX P0, PT, RZ, UR5, PT, P0 ;  /* 0x00000005ff007c0c */ /* 0x000fc4000bf05300 */
[----:B------:R-:W-:-:S07]  /*212b0*/  IADD3.X R13, R213, UR5, RZ, P1, !PT ;  /* 0x00000005d50d7c10 */ /* 0x000fce0008ffe4ff */
[----:B------:R-:W-:Y:S01]  /*212c0*/  @P3 IADD3 R212, P1, R212, UR6, RZ ;  /* 0x00000006d4d43c10 */ /* 0x000fe2000ff3e0ff */
[----:B------:R-:W-:Y:S02]  /*212d0*/  ULDC UR6, c[0x0][0xa88] ;  /* 0x0002a20000067ab9 */ /* 0x000fe40000000800 */
[----:B-1----:R-:W-:Y:S02]  /*212e0*/  MOV R25, UR6 ;  /* 0x0000000600197c02 */ /* 0x002fe40008000f00 */
[----:B------:R-:W-:Y:S01]  /*212f0*/  @P3 IADD3.X R213, R213, UR7, RZ, P1, !PT ;  /* 0x00000007d5d53c10 */ /* 0x000fe20008ffe4ff */
[----:B------:R1:W5:Y:S04]  /*21300*/  @P0 LDG.E R98, desc[UR54][R12.64] ;  /* 0x000000360c620981 */ /* 0x000368000c1e1900 */
[----:B------:R1:W5:Y:S01]  /*21310*/  @P3 LDG.E R25, desc[UR54][R212.64] ;  /* 0x00000036d4193981 */ /* 0x000362000c1e1900 */
[----:B--2---:R-:W-:Y:S01]  /*21320*/  IMAD.MOV.U32 R10, RZ, RZ, 0x9b8 ;  /* 0x000009b8ff0a7424 */ /* 0x004fe200078e00ff */
[----:B------:R-:W-:-:S02]  /*21330*/  ISETP.GT.AND P2, PT, R211, 0x1, PT ;  /* 0x00000001d300780c */ /* 0x000fc40003f44270 */
[----:B0-----:R-:W-:Y:S02]  /*21340*/  ISETP.NE.AND P1, PT, R14, 0x1, PT ;  /* 0x000000010e00780c */ /* 0x001fe40003f25270 */
[----:B------:R-:W-:-:S04]  /*21350*/  SEL R10, R10, 0x978, P2 ;  /* 0x000009780a0a7807 */ /* 0x000fc80001000000 */
[----:B------:R1:W0:Y:S08]  /*21360*/  LDC.64 R4, c[0x0][R10+0x220] ;  /* 0x000088000a047b82 */ /* 0x0002300000000a00 */
[----:B------:R1:W2:Y:S08]  /*21370*/  LDC.64 R6, c[0x0][R10+0x218] ;  /* 0x000086000a067b82 */ /* 0x0002b00000000a00 */
[----:B------:R1:W3:Y:S01]  /*21380*/  LDC.64 R8, c[0x0][R10+0x228] ;  /* 0x00008a000a087b82 */ /* 0x0002e20000000a00 */
[----:B------:R-:W-:Y:S05]  /*21390*/  @P3 BRA `(.L_x_498) ;  /* 0x0000000000103947 */ /* 0x000fea0003800000 */
[----:B------:R-:W-:Y:S05]  /*213a0*/  @!P0 BRA `(.L_x_498) ;  /* 0x00000000000c8947 */ /* 0x000fea0003800000 */
[----:B------:R-:W4:Y:S04]  /*213b0*/  LDG.E R24, desc[UR54][R12.64] ;  /* 0x000000360c187981 */ /* 0x000f28000c1e1900 */
[----:B-----5:R-:W4:Y:S02]  /*213c0*/  LDG.E R25, desc[UR54][R12.64+0x4] ;  /* 0x000004360c197981 */ /* 0x020f24000c1e1900 */
[----:B----4-:R-:W-:-:S07]  /*213d0*/  IMAD.IADD R25, R25, 0x1, -R24 ;  /* 0x0000000119197824 */ /* 0x010fce00078e0a18 */
.L_x_498:
[----:B------:R-:W4:Y:S01]  /*213e0*/  LDL R26, [R1+0x64] ;  /* 0x00006400011a7983 */ /* 0x000f220000100800 */
[----:B-1----:R-:W1:Y:S01]  /*213f0*/  LDC.64 R10, c[0x0][R10+0x210] ;  /* 0x000084000a0a7b82 */ /* 0x002e620000000a00 */
[----:B------:R-:W-:Y:S01]  /*21400*/  ISETP.NE.U32.AND P0, PT, RZ, UR4, PT ;  /* 0x00000004ff007c0c */ /* 0x000fe2000bf05070 */
[-C--:B--2---:R-:W-:Y:S01]  /*21410*/  IMAD R29, R7, R204.reuse, RZ ;  /* 0x000000cc071d7224 */ /* 0x084fe200078e02ff */
[----:B------:R-:W2:Y:S01]  /*21420*/  LDL R28, [R1+0x5c] ;  /* 0x00005c00011c7983 */ /* 0x000ea20000100800 */
[----:B------:R-:W-:Y:S01]  /*21430*/  IMAD.WIDE.U32 R6, R6, R204, RZ ;  /* 0x000000cc06067225 */ /* 0x000fe200078e00ff */
[----:B------:R-:W-:-:S03]  /*21440*/  ISETP.NE.AND.EX P0, PT, RZ, UR5, PT, P0 ;  /* 0x00000005ff007c0c */ /* 0x000fc6000bf05300 */
[----:B------:R-:W1:Y:S01]  /*21450*/  @P1 LDC R24, c[0x0][0xbec] ;  /* 0x0002fb00ff181b82 */ /* 0x000e620000000800 */
[----:B------:R-:W-:Y:S02]  /*21460*/  SEL R15, R206, RZ, !P0 ;  /* 0x000000ffce0f7207 */ /* 0x000fe40004000000 */
[----:B------:R-:W-:-:S03]  /*21470*/  SEL R27, R214, RZ, !P0 ;  /* 0x000000ffd61b7207 */ /* 0x000fc60004000000 */
[----:B0-----:R-:W-:Y:S02]  /*21480*/  IMAD R5, R5, R15, RZ ;  /* 0x0000000f05057224 */ /* 0x001fe400078e02ff */
[----:B------:R-:W0:Y:S02]  /*21490*/  @P1 LDC R33, c[0x0][0xbf0] ;  /* 0x0002fc00ff211b82 */ /* 0x000e240000000800 */
[C---:B------:R-:W-:Y:S02]  /*214a0*/  IMAD R31, R4.reuse, R27, R5 ;  /* 0x0000001b041f7224 */ /* 0x040fe400078e0205 */
[----:B------:R-:W-:-:S04]  /*214b0*/  IMAD.WIDE.U32 R4, R4, R15, RZ ;  /* 0x0000000f04047225 */ /* 0x000fc800078e00ff */
[----:B------:R-:W1:Y:S01]  /*214c0*/  LDC.64 R12, c[0x0][0xba8] ;  /* 0x0002ea00ff0c7b82 */ /* 0x000e620000000a00 */
[--C-:B-----5:R-:W-:Y:S01]  /*214d0*/  IADD3 R6, P0, P3, R4, R6, R98.reuse ;  /* 0x0000000604067210 */ /* 0x120fe20007b1e062 */
[----:B------:R-:W-:Y:S01]  /*214e0*/  IMAD.IADD R31, R5, 0x1, R31 ;  /* 0x00000001051f7824 */ /* 0x000fe200078e021f */
[----:B------:R-:W-:Y:S02]  /*214f0*/  SEL R27, R217, RZ, P2 ;  /* 0x000000ffd91b7207 */ /* 0x000fe40001000000 */
[----:B------:R-:W-:Y:S02]  /*21500*/  IADD3 R7, R7, R29, RZ ;  /* 0x0000001d07077210 */ /* 0x000fe40007ffe0ff */
[----:B------:R-:W-:Y:S01]  /*21510*/  SHF.R.S32.HI R100, RZ, 0x1f, R98 ;  /* 0x0000001fff647819 */ /* 0x000fe20000011462 */
[-C--:B---3--:R-:W-:Y:S02]  /*21520*/  IMAD R29, R9, R27.reuse, RZ ;  /* 0x0000001b091d7224 */ /* 0x088fe400078e02ff */
[----:B------:R-:W-:Y:S01]  /*21530*/  IMAD.WIDE.U32 R8, R8, R27, RZ ;  /* 0x0000001b08087225 */ /* 0x000fe200078e00ff */
[----:B------:R-:W-:-:S04]  /*21540*/  IADD3.X R7, R31, R7, R100, P0, P3 ;  /* 0x000000071f077210 */ /* 0x000fc800007e6464 */
[----:B------:R-:W-:Y:S01]  /*21550*/  IADD3 R29, R9, R29, RZ ;  /* 0x0000001d091d7210 */ /* 0x000fe20007ffe0ff */
[----:B-1----:R-:W1:Y:S08]  /*21560*/  @!P2 LDC R12, c[0x0][0xb50] ;  /* 0x0002d400ff0cab82 */ /* 0x002e700000000800 */
[----:B------:R-:W3:Y:S01]  /*21570*/  @!P2 LDC R13, c[0x0][0xb54] ;  /* 0x0002d500ff0dab82 */ /* 0x000ee20000000800 */
[----:B----4-:R-:W-:-:S02]  /*21580*/  IMAD R35, R215, 0x80, R26 ;  /* 0x00000080d7237824 */ /* 0x010fc400078e021a */
[----:B------:R-:W4:Y:S02]  /*21590*/  S2R R26, SR_TID.X ;  /* 0x00000000001a7919 */ /* 0x000f240000002100 */
[----:B------:R-:W-:-:S04]  /*215a0*/  @P1 IMAD.HI.U32 R4, R35, R24, RZ ;  /* 0x0000001823041227 */ /* 0x000fc800078e00ff */
[----:B------:R-:W-:Y:S01]  /*215b0*/  IMAD.MOV.U32 R5, RZ, RZ, R35 ;  /* 0x000000ffff057224 */ /* 0x000fe200078e0023 */
[----:B0-----:R-:W-:-:S05]  /*215c0*/  @P1 SHF.R.U32.HI R5, RZ, R33, R4 ;  /* 0x00000021ff051219 */ /* 0x001fca0000011604 */
[--C-:B------:R-:W-:Y:S01]  /*215d0*/  IMAD.MOV R27, RZ, RZ, -R5.reuse ;  /* 0x000000ffff1b7224 */ /* 0x100fe200078e0a05 */
[----:B------:R-:W-:Y:S02]  /*215e0*/  IADD3 R8, P0, P3, R5, R6, R8 ;  /* 0x0000000605087210 */ /* 0x000fe40007b1e008 */
[----:B------:R-:W-:Y:S01]  /*215f0*/  SHF.R.S32.HI R4, RZ, 0x1f, R5 ;  /* 0x0000001fff047819 */ /* 0x000fe20000011405 */
[----:B------:R-:W-:-:S03]  /*21600*/  IMAD R5, R14, R27, R35 ;  /* 0x0000001b0e057224 */ /* 0x000fc600078e0223 */
[----:B------:R-:W-:Y:S01]  /*21610*/  IADD3.X R9, R4, R7, R29, P0, P3 ;  /* 0x0000000704097210 */ /* 0x000fe200007e641d */
[-C--:B------:R-:W-:Y:S01]  /*21620*/  IMAD R4, R11, R5.reuse, RZ ;  /* 0x000000050b047224 */ /* 0x080fe200078e02ff */
[----:B------:R-:W-:Y:S01]  /*21630*/  SHF.R.S32.HI R7, RZ, 0x1f, R5 ;  /* 0x0000001fff077819 */ /* 0x000fe20000011405 */
[----:B------:R-:W-:-:S04]  /*21640*/  IMAD.WIDE.U32 R8, R10, R5, R8 ;  /* 0x000000050a087225 */ /* 0x000fc800078e0008 */
[----:B------:R-:W-:Y:S02]  /*21650*/  IMAD R7, R10, R7, R4 ;  /* 0x000000070a077224 */ /* 0x000fe400078e0204 */
[----:B----4-:R-:W-:Y:S01]  /*21660*/  VIADD R30, R26, 0xffffff80 ;  /* 0xffffff801a1e7836 */ /* 0x010fe20000000000 */
[----:B-1----:R-:W-:Y:S01]  /*21670*/  LEA R12, P0, R8, R12, 0x2 ;  /* 0x0000000c080c7211 */ /* 0x002fe200078010ff */
[----:B------:R-:W-:-:S03]  /*21680*/  IMAD.IADD R4, R9, 0x1, R7 ;  /* 0x0000000109047824 */ /* 0x000fc600078e0207 */
[----:B------:R-:W-:Y:S02]  /*21690*/  SHF.R.S32.HI R26, RZ, 0x1f, R30 ;  /* 0x0000001fff1a7819 */ /* 0x000fe4000001141e */
[----:B---3--:R-:W-:Y:S02]  /*216a0*/  LEA.HI.X R13, R8, R13, R4, 0x2, P0 ;  /* 0x0000000d080d7211 */ /* 0x008fe400000f1404 */
[----:B------:R-:W-:Y:S01]  /*216b0*/  LEA.HI R26, R26, R30, RZ, 0x7 ;  /* 0x0000001e1a1a7211 */ /* 0x000fe200078f38ff */
[----:B------:R-:W-:Y:S03]  /*216c0*/  SHFL.IDX PT, R4, R12, RZ, 0x1c1f ;  /* 0x001c1fff0c047589 */ /* 0x000fe600000e0000 */
[----:B------:R-:W-:Y:S01]  /*216d0*/  LOP3.LUT R26, R26, 0xffffff80, RZ, 0xc0, !PT ;  /* 0xffffff801a1a7812 */ /* 0x000fe200078ec0ff */
[----:B------:R-:W0:Y:S01]  /*216e0*/  SHFL.IDX PT, R5, R13, RZ, 0x1c1f ;  /* 0x001c1fff0d057589 */ /* 0x000e2200000e0000 */
[----:B--2---:R-:W-:-:S03]  /*216f0*/  LEA R29, R215, R28, 0x7 ;  /* 0x0000001cd71d7211 */ /* 0x004fc600078e38ff */
[----:B------:R-:W-:Y:S01]  /*21700*/  SHFL.IDX PT, R6, R12, 0x1, 0x1c1f ;  /* 0x003c1f000c067f89 */ /* 0x000fe200000e0000 */
[----:B------:R-:W-:-:S03]  /*21710*/  IMAD.IADD R26, R30, 0x1, -R26 ;  /* 0x000000011e1a7824 */ /* 0x000fc600078e0a1a */
[----:B------:R-:W1:Y:S01]  /*21720*/  SHFL.IDX PT, R7, R13, 0x1, 0x1c1f ;  /* 0x003c1f000d077f89 */ /* 0x000e6200000e0000 */
[----:B------:R-:W-:Y:S01]  /*21730*/  IMAD R10, R25, R14, RZ ;  /* 0x0000000e190a7224 */ /* 0x000fe200078e02ff */
[----:B------:R-:W-:Y:S01]  /*21740*/  LOP3.LUT P0, RZ, R26, 0x3, RZ, 0xc0, !PT ;  /* 0x000000031aff7812 */ /* 0x000fe2000780c0ff */
[----:B------:R-:W-:-:S03]  /*21750*/  VIADD R24, R29, 0x8 ;  /* 0x000000081d187836 */ /* 0x000fc60000000000 */
[-C--:B------:R-:W-:Y:S02]  /*21760*/  ISETP.GE.OR P3, PT, R29, R10.reuse, P0 ;  /* 0x0000000a1d00720c */ /* 0x080fe40000766670 */
[----:B------:R-:W-:-:S11]  /*21770*/  ISETP.GE.OR P0, PT, R24, R10, P0 ;  /* 0x0000000a1800720c */ /* 0x000fd60000706670 */
[----:B0-----:R0:W-:Y:S04]  /*21780*/  @!P3 ST.E desc[UR54][R4.64], R88 ;  /* 0x000000580400b985 */ /* 0x0011e8000c101936 */
[----:B-1----:R0:W-:Y:S01]  /*21790*/  @!P0 ST.E desc[UR54][R6.64], R89 ;  /* 0x0000005906008985 */ /* 0x0021e2000c101936 */
[----:B------:R-:W-:Y:S05]  /*217a0*/  @P2 BRA `(.L_x_499) ;  /* 0x0000000800bc2947 */ /* 0x000fea0003800000 */
[----:B------:R-:W-:Y:S01]  /*217b0*/  IMAD R3, R236, 0x40, R203 ;  /* 0x00000040ec037824 */ /* 0x000fe200078e02cb */
[----:B------:R-:W1:Y:S01]  /*217c0*/  @P1 LDC R11, c[0x0][0xbec] ;  /* 0x0002fb00ff0b1b82 */ /* 0x000e620000000800 */
[----:B------:R-:W-:Y:S02]  /*217d0*/  ULDC.64 UR4, c[0x0][0xaa0] ;  /* 0x0002a80000047ab9 */ /* 0x000fe40000000a00 */
[----:B------:R-:W-:-:S03]  /*217e0*/  IMAD.WIDE R56, R3, 0x2, R56 ;  /* 0x0000000203387825 */ /* 0x000fc600078e0238 */
[C---:B------:R-:W-:Y:S02]  /*217f0*/  IADD3 R29, P0, R56.reuse, 0x2000, RZ ;  /* 0x00002000381d7810 */ /* 0x040fe40007f1e0ff */
[----:B------:R-:W2:Y:S01]  /*21800*/  @P1 LDC R13, c[0x0][0xbf0] ;  /* 0x0002fc00ff0d1b82 */ /* 0x000ea20000000800 */
[----:B------:R-:W-:Y:S02]  /*21810*/  IADD3 R25, P5, R56, 0x1000, RZ ;  /* 0x0000100038197810 */ /* 0x000fe40007fbe0ff */
[----:B------:R-:W-:Y:S02]  /*21820*/  LOP3.LUT R28, R29, 0x380, RZ, 0xc0, !PT ;  /* 0x000003801d1c7812 */ /* 0x000fe400078ec0ff */
[----:B------:R-:W-:Y:S02]  /*21830*/  LOP3.LUT R24, R25, 0x380, RZ, 0xc0, !PT ;  /* 0x0000038019187812 */ /* 0x000fe400078ec0ff */
[----:B------:R-:W-:Y:S02]  /*21840*/  SHF.R.U64 R28, R28, 0x3, RZ ;  /* 0x000000031c1c7819 */ /* 0x000fe400000012ff */
[----:B------:R-:W-:-:S02]  /*21850*/  SHF.R.U64 R24, R24, 0x3, RZ ;  /* 0x0000000318187819 */ /* 0x000fc400000012ff */
[----:B------:R-:W-:Y:S02]  /*21860*/  LOP3.LUT R28, R28, R29, RZ, 0x3c, !PT ;  /* 0x0000001d1c1c7212 */ /* 0x000fe400078e3cff */
[----:B------:R-:W-:Y:S02]  /*21870*/  IADD3.X R29, RZ, R57, RZ, P0, !PT ;  /* 0x00000039ff1d7210 */ /* 0x000fe400007fe4ff */
[----:B------:R-:W-:Y:S02]  /*21880*/  IADD3 R3, P0, R56, 0x7000, RZ ;  /* 0x0000700038037810 */ /* 0x000fe40007f1e0ff */
[----:B------:R-:W-:Y:S01]  /*21890*/  LOP3.LUT R24, R24, R25, RZ, 0x3c, !PT ;  /* 0x0000001918187212 */ /* 0x000fe200078e3cff */
[--C-:B------:R-:W-:Y:S01]  /*218a0*/  IMAD.X R25, RZ, RZ, R57.reuse, P5 ;  /* 0x000000ffff197224 */ /* 0x100fe200028e0639 */
[----:B------:R-:W-:Y:S01]  /*218b0*/  LOP3.LUT R0, R3, 0x380, RZ, 0xc0, !PT ;  /* 0x0000038003007812 */ /* 0x000fe200078ec0ff */
[----:B------:R-:W-:Y:S01]  /*218c0*/  IMAD.X R49, RZ, RZ, R57, P0 ;  /* 0x000000ffff317224 */ /* 0x000fe200000e0639 */
[C---:B------:R-:W-:Y:S01]  /*218d0*/  IADD3 R33, P2, R56.reuse, 0x3000, RZ ;  /* 0x0000300038217810 */ /* 0x040fe20007f5e0ff */
[----:B------:R-:W5:Y:S01]  /*218e0*/  LD.E.128 R28, desc[UR54][R28.64] ;  /* 0x000000361c1c7980 */ /* 0x000f62000c101d00 */
[----:B------:R-:W-:-:S02]  /*218f0*/  IADD3 R37, P3, R56, 0x4000, RZ ;  /* 0x0000400038257810 */ /* 0x000fc40007f7e0ff */
[C---:B------:R-:W-:Y:S01]  /*21900*/  IADD3 R41, P4, R56.reuse, 0x5000, RZ ;  /* 0x0000500038297810 */ /* 0x040fe20007f9e0ff */
[----:B------:R-:W5:Y:S01]  /*21910*/  LD.E.128 R24, desc[UR54][R24.64] ;  /* 0x0000003618187980 */ /* 0x000f62000c101d00 */
[----:B------:R-:W-:Y:S02]  /*21920*/  IADD3 R45, P5, R56, 0x6000, RZ ;  /* 0x00006000382d7810 */ /* 0x000fe40007fbe0ff */
[----:B------:R-:W-:Y:S02]  /*21930*/  SHF.R.U64 R0, R0, 0x3, RZ ;  /* 0x0000000300007819 */ /* 0x000fe400000012ff */
[----:B------:R-:W-:Y:S02]  /*21940*/  LOP3.LUT R32, R33, 0x380, RZ, 0xc0, !PT ;  /* 0x0000038021207812 */ /* 0x000fe400078ec0ff */
[----:B------:R-:W-:Y:S02]  /*21950*/  LOP3.LUT R36, R37, 0x380, RZ, 0xc0, !PT ;  /* 0x0000038025247812 */ /* 0x000fe400078ec0ff */
[----:B------:R-:W-:-:S02]  /*21960*/  LOP3.LUT R40, R41, 0x380, RZ, 0xc0, !PT ;  /* 0x0000038029287812 */ /* 0x000fc400078ec0ff */
[----:B------:R-:W-:Y:S02]  /*21970*/  LOP3.LUT R44, R45, 0x380, RZ, 0xc0, !PT ;  /* 0x000003802d2c7812 */ /* 0x000fe400078ec0ff */
[----:B0-----:R-:W-:Y:S02]  /*21980*/  LOP3.LUT R5, R56, 0x380, RZ, 0xc0, !PT ;  /* 0x0000038038057812 */ /* 0x001fe400078ec0ff */
[----:B------:R-:W-:Y:S01]  /*21990*/  LOP3.LUT R48, R0, R3, RZ, 0x3c, !PT ;  /* 0x0000000300307212 */ /* 0x000fe200078e3cff */
[----:B------:R-:W-:Y:S01]  /*219a0*/  IMAD R3, R100, UR4, RZ ;  /* 0x0000000464037c24 */ /* 0x000fe2000f8e02ff */
[----:B------:R-:W-:Y:S02]  /*219b0*/  SHF.R.U64 R32, R32, 0x3, RZ ;  /* 0x0000000320207819 */ /* 0x000fe400000012ff */
[----:B------:R-:W-:Y:S02]  /*219c0*/  SHF.R.U64 R36, R36, 0x3, RZ ;  /* 0x0000000324247819 */ /* 0x000fe400000012ff */
[----:B------:R-:W-:-:S02]  /*219d0*/  SHF.R.U64 R40, R40, 0x3, RZ ;  /* 0x0000000328287819 */ /* 0x000fc400000012ff */
[----:B------:R-:W-:Y:S01]  /*219e0*/  SHF.R.U64 R44, R44, 0x3, RZ ;  /* 0x000000032c2c7819 */ /* 0x000fe200000012ff */
[C---:B------:R-:W-:Y:S01]  /*219f0*/  IMAD R9, R98.reuse, UR5, R3 ;  /* 0x0000000562097c24 */ /* 0x040fe2000f8e0203 */
[----:B------:R-:W-:Y:S01]  /*21a00*/  SHF.R.U64 R5, R5, 0x3, RZ ;  /* 0x0000000305057819 */ /* 0x000fe200000012ff */
[----:B------:R-:W-:Y:S01]  /*21a10*/  IMAD.WIDE.U32 R2, R98, UR4, RZ ;  /* 0x0000000462027c25 */ /* 0x000fe2000f8e00ff */
[----:B------:R-:W-:Y:S01]  /*21a20*/  LOP3.LUT R32, R32, R33, RZ, 0x3c, !PT ;  /* 0x0000002120207212 */ /* 0x000fe200078e3cff */
[----:B------:R-:W-:Y:S01]  /*21a30*/  ULDC.64 UR4, c[0x0][0xae8] ;  /* 0x0002ba0000047ab9 */ /* 0x000fe20000000a00 */
[----:B------:R-:W-:Y:S01]  /*21a40*/  LOP3.LUT R36, R36, R37, RZ, 0x3c, !PT ;  /* 0x0000002524247212 */ /* 0x000fe200078e3cff */
[--C-:B------:R-:W-:Y:S01]  /*21a50*/  IMAD.X R33, RZ, RZ, R57.reuse, P2 ;  /* 0x000000ffff217224 */ /* 0x100fe200010e0639 */
[----:B------:R-:W-:Y:S01]  /*21a60*/  LOP3.LUT R40, R40, R41, RZ, 0x3c, !PT ;  /* 0x0000002928287212 */ /* 0x000fe200078e3cff */
[--C-:B------:R-:W-:Y:S01]  /*21a70*/  IMAD.X R37, RZ, RZ, R57.reuse, P3 ;  /* 0x000000ffff257224 */ /* 0x100fe200018e0639 */
[----:B------:R-:W-:Y:S01]  /*21a80*/  LOP3.LUT R44, R44, R45, RZ, 0x3c, !PT ;  /* 0x0000002d2c2c7212 */ /* 0x000fe200078e3cff */
[----:B------:R-:W-:Y:S01]  /*21a90*/  IMAD.X R41, RZ, RZ, R57, P4 ;  /* 0x000000ffff297224 */ /* 0x000fe200020e0639 */
[----:B------:R-:W-:Y:S01]  /*21aa0*/  IADD3.X R45, RZ, R57, RZ, P5, !PT ;  /* 0x00000039ff2d7210 */ /* 0x000fe20002ffe4ff */
[----:B------:R-:W-:Y:S01]  /*21ab0*/  IMAD R0, R210, 0x20, R236 ;  /* 0x00000020d2007824 */ /* 0x000fe200078e02ec */
[----:B------:R-:W-:Y:S01]  /*21ac0*/  LOP3.LUT R56, R5, R56, RZ, 0x3c, !PT ;  /* 0x0000003805387212 */ /* 0x000fe200078e3cff */
[----:B------:R-:W-:Y:S01]  /*21ad0*/  IMAD.IADD R3, R3, 0x1, R9 ;  /* 0x0000000103037824 */ /* 0x000fe200078e0209 */
[----:B------:R-:W5:Y:S01]  /*21ae0*/  LD.E.128 R32, desc[UR54][R32.64] ;  /* 0x0000003620207980 */ /* 0x000f62000c101d00 */
[----:B------:R-:W-:Y:S01]  /*21af0*/  SHF.R.S32.HI R8, RZ, 0x1f, R15 ;  /* 0x0000001fff087819 */ /* 0x000fe2000001140f */
[----:B------:R-:W-:-:S02]  /*21b00*/  IMAD.WIDE.U32 R2, R204, UR4, R2 ;  /* 0x00000004cc027c25 */ /* 0x000fc4000f8e0002 */
[----:B------:R0:W5:Y:S01]  /*21b10*/  LD.E.128 R4, desc[UR54][R56.64] ;  /* 0x0000003638047980 */ /* 0x000162000c101d00 */
[----:B------:R-:W-:-:S03]  /*21b20*/  LEA R12, R215, R0, 0x7 ;  /* 0x00000000d70c7211 */ /* 0x000fc600078e38ff */
[----:B------:R-:W5:Y:S04]  /*21b30*/  LD.E.128 R36, desc[UR54][R36.64] ;  /* 0x0000003624247980 */ /* 0x000f68000c101d00 */
[----:B------:R-:W5:Y:S04]  /*21b40*/  LD.E.128 R40, desc[UR54][R40.64] ;  /* 0x0000003628287980 */ /* 0x000f68000c101d00 */
[----:B------:R-:W5:Y:S04]  /*21b50*/  LD.E.128 R44, desc[UR54][R44.64] ;  /* 0x000000362c2c7980 */ /* 0x000f68000c101d00 */
[----:B------:R-:W5:Y:S01]  /*21b60*/  LD.E.128 R48, desc[UR54][R48.64] ;  /* 0x0000003630307980 */ /* 0x000f62000c101d00 */
[----:B------:R-:W-:Y:S01]  /*21b70*/  @!PT LDS RZ, [RZ] ;  /* 0x00000000fffff984 */ /* 0x000fe20000000800 */
[----:B------:R-:W-:Y:S01]  /*21b80*/  @!PT LDS RZ, [RZ] ;  /* 0x00000000fffff984 */ /* 0x000fe20000000800 */
[----:B------:R-:W-:Y:S01]  /*21b90*/  @!PT LDS RZ, [RZ] ;  /* 0x00000000fffff984 */ /* 0x000fe20000000800 */
[----:B------:R-:W-:Y:S01]  /*21ba0*/  @!PT LDS RZ, [RZ] ;  /* 0x00000000fffff984 */ /* 0x000fe20000000800 */
[----:B------:R3:W-:Y:S06]  /*21bb0*/  MEMBAR.ALL.CTA ;  /* 0x0000000000007992 */ /* 0x0007ec0000008000 */
[----:B---3--:R-:W3:Y:S01]  /*21bc0*/  FENCE.VIEW.ASYNC.S ;  /* 0x00000000000073c6 */ /* 0x008ee20000000000 */
[----:B------:R-:W-:Y:S01]  /*21bd0*/  IMAD R3, R204, UR5, R3 ;  /* 0x00000005cc037c24 */ /* 0x000fe2000f8e0203 */
[----:B------:R-:W-:Y:S01]  /*21be0*/  ULDC.64 UR4, c[0x0][0xaf0] ;  /* 0x0002bc0000047ab9 */ /* 0x000fe20000000a00 */
[----:B-1----:R-:W-:-:S04]  /*21bf0*/  @P1 IMAD.HI.U32 R0, R12, R11, RZ ;  /* 0x0000000b0c001227 */ /* 0x002fc800078e00ff */
[----:B------:R-:W-:Y:S02]  /*21c00*/  IMAD R8, R8, UR4, RZ ;  /* 0x0000000408087c24 */ /* 0x000fe4000f8e02ff */
[----:B------:R-:W-:Y:S01]  /*21c10*/  IMAD.MOV.U32 R9, RZ, RZ, R12 ;  /* 0x000000ffff097224 */ /* 0x000fe200078e000c */
[----:B--2---:R-:W-:Y:S01]  /*21c20*/  @P1 SHF.R.U32.HI R9, RZ, R13, R0 ;  /* 0x0000000dff091219 */ /* 0x004fe20000011600 */
[C---:B------:R-:W-:Y:S02]  /*21c30*/  IMAD R11, R15.reuse, UR5, R8 ;  /* 0x000000050f0b7c24 */ /* 0x040fe4000f8e0208 */
[----:B------:R-:W-:Y:S01]  /*21c40*/  IMAD.WIDE.U32 R2, R15, UR4, R2 ;  /* 0x000000040f027c25 */ /* 0x000fe2000f8e0002 */
[----:B------:R-:W-:Y:S01]  /*21c50*/  SHF.R.S32.HI R8, RZ, 0x1f, R9 ;  /* 0x0000001fff087819 */ /* 0x000fe20000011409 */
[----:B------:R-:W-:Y:S01]  /*21c60*/  ULDC.64 UR4, c[0x0][0xae0] ;  /* 0x0002b80000047ab9 */ /* 0x000fe20000000a00 */
[----:B------:R-:W-:Y:S01]  /*21c70*/  IADD3 R0, R16, 0x29820, RZ ;  /* 0x0002982010007810 */ /* 0x000fe20007ffe0ff */
[----:B------:R-:W-:-:S02]  /*21c80*/  IMAD.IADD R3, R3, 0x1, R11 ;  /* 0x0000000103037824 */ /* 0x000fc400078e020b */
[----:B------:R-:W-:Y:S01]  /*21c90*/  IMAD.MOV R11, RZ, RZ, -R9 ;  /* 0x000000ffff0b7224 */ /* 0x000fe200078e0a09 */
[----:B------:R-:W-:Y:S01]  /*21ca0*/  PRMT R0, RZ, 0x654, R0 ;  /* 0x00000654ff007816 */ /* 0x000fe20000000000 */
[----:B------:R-:W-:Y:S02]  /*21cb0*/  IMAD R8, R8, UR4, RZ ;  /* 0x0000000408087c24 */ /* 0x000fe4000f8e02ff */
[----:B------:R-:W-:Y:S01]  /*21cc0*/  IMAD R11, R14, R11, R12 ;  /* 0x0000000b0e0b7224 */ /* 0x000fe200078e020c */
[----:B---3--:R1:W-:Y:S01]  /*21cd0*/  SYNCS.ARRIVE.TRANS64.RED.A1T0 RZ, [R0+URZ], RZ ;  /* 0x000000ff00ff79a7 */ /* 0x0083e2000810043f */
[C---:B------:R-:W-:Y:S02]  /*21ce0*/  IMAD R13, R9.reuse, UR5, R8 ;  /* 0x00000005090d7c24 */ /* 0x040fe4000f8e0208 */
[----:B------:R-:W-:Y:S01]  /*21cf0*/  IMAD.WIDE.U32 R2, R9, UR4, R2 ;  /* 0x0000000409027c25 */ /* 0x000fe2000f8e0002 */
[----:B------:R-:W-:Y:S01]  /*21d00*/  ULDC.64 UR4, c[0x0][0xad8] ;  /* 0x0002b60000047ab9 */ /* 0x000fe20000000a00 */
[----:B-1----:R-:W-:-:S02]  /*21d10*/  SHF.R.S32.HI R0, RZ, 0x1f, R11 ;  /* 0x0000001fff007819 */ /* 0x002fc4000001140b */
[----:B------:R-:W-:-:S03]  /*21d20*/  IMAD.IADD R3, R3, 0x1, R13 ;  /* 0x0000000103037824 */ /* 0x000fc600078e020d */
[----:B------:R-:W-:Y:S02]  /*21d30*/  IMAD R0, R0, UR4, RZ ;  /* 0x0000000400007c24 */ /* 0x000fe4000f8e02ff */
[----:B------:R-:W-:-:S04]  /*21d40*/  IMAD.WIDE.U32 R8, R11, UR4, R2 ;  /* 0x000000040b087c25 */ /* 0x000fc8000f8e0002 */
[----:B------:R-:W-:Y:S01]  /*21d50*/  IMAD R3, R11, UR5, R0 ;  /* 0x000000050b037c24 */ /* 0x000fe2000f8e0200 */
[----:B------:R-:W-:Y:S02]  /*21d60*/  ULDC.64 UR4, c[0x0][0xa80] ;  /* 0x0002a00000047ab9 */ /* 0x000fe40000000a00 */
[----:B------:R-:W-:Y:S01]  /*21d70*/  LEA R2, P0, R8, UR4, 0x1 ;  /* 0x0000000408027c11 */ /* 0x000fe2000f8008ff */
[----:B------:R-:W-:Y:S01]  /*21d80*/  IMAD.IADD R3, R9, 0x1, R3 ;  /* 0x0000000109037824 */ /* 0x000fe200078e0203 */
[----:B------:R-:W-:-:S04]  /*21d90*/  UMOV UR4, 0xffffffff ;  /* 0xffffffff00047882 */ /* 0x000fc80000000000 */
[----:B------:R-:W-:Y:S01]  /*21da0*/  LEA.HI.X R3, R8, UR5, R3, 0x1, P0 ;  /* 0x0000000508037c11 */ /* 0x000fe200080f0c03 */
[----:B0-----:R-:W-:Y:S06]  /*21db0*/  BRA.DIV UR4, `(.L_x_500) ;  /* 0x000000ba04287947 */ /* 0x001fec000b800000 */
[----:B------:R0:W1:Y:S04]  /*21dc0*/  SHFL.IDX PT, R0, R3, RZ, 0x181f ;  /* 0x00181fff03007589 */ /* 0x00006800000e0000 */
[----:B------:R0:W2:Y:S02]  /*21dd0*/  SHFL.IDX PT, R14, R2, RZ, 0x181f ;  /* 0x00181fff020e7589 */ /* 0x0000a400000e0000 */
.L_x_751:
[----:B------:R-:W-:Y:S01]  /*21de0*/  IMAD R21, R215, 0x80, R236 ;  /* 0x00000080d7157824 */ /* 0x000fe200078e02ec */
[----:B------:R-:W-:Y:S04]  /*21df0*/  BSSY B1, `(.L_x_501) ;  /* 0x000000e000017945 */ /* 0x000fe80003800000 */
[----:B------:R-:W-:-:S13]  /*21e00*/  ISETP.GE.AND P0, PT, R21, R10, PT ;  /* 0x0000000a1500720c */ /* 0x000fda0003f06270 */
[----:B------:R-:W-:Y:S05]  /*21e10*/  @P0 BRA `(.L_x_502) ;  /* 0x00000000002c0947 */ /* 0x000fea0003800000 */
[----:B------:R-:W-:Y:S01]  /*21e20*/  ULDC UR4, c[0x0][0xac8] ;  /* 0x0002b20000047ab9 */ /* 0x000fe20000000800 */
[----:B------:R-:W-:Y:S02]  /*21e30*/  SHF.R.S32.HI R12, RZ, 0x1f, R203 ;  /* 0x0000001fff0c7819 */ /* 0x000fe400000114cb */
[----:B------:R-:W-:Y:S02]  /*21e40*/  ISETP.GE.AND P0, PT, R203, UR4, PT ;  /* 0x00000004cb007c0c */ /* 0x000fe4000bf06270 */
[----:B------:R-:W-:Y:S02]  /*21e50*/  ISETP.GE.AND P1, PT, R209, UR4, PT ;  /* 0x00000004d1007c0c */ /* 0x000fe4000bf26270 */
[----:B------:R-:W-:-:S09]  /*21e60*/  SHF.R.S32.HI R11, RZ, 0x1f, R209 ;  /* 0x0000001fff0b7819 */ /* 0x000fd200000114d1 */
[-C--:B--2---:R-:W-:Y:S02]  /*21e70*/  @!P0 LEA R8, P2, R203, R14.reuse, 0x1 ;  /* 0x0000000ecb088211 */ /* 0x084fe400078408ff */
[----:B------:R-:W-:Y:S02]  /*21e80*/  @!P1 LEA R14, P3, R209, R14, 0x1 ;  /* 0x0000000ed10e9211 */ /* 0x000fe400078608ff */
[-C--:B-1----:R-:W-:Y:S02]  /*21e90*/  @!P0 LEA.HI.X R9, R203, R0.reuse, R12, 0x1, P2 ;  /* 0x00000000cb098211 */ /* 0x082fe400010f0c0c */
[----:B------:R-:W-:-:S03]  /*21ea0*/  @!P1 LEA.HI.X R15, R209, R0, R11, 0x1, P3 ;  /* 0x00000000d10f9211 */ /* 0x000fc600018f0c0b */
[----:B-----5:R3:W-:Y:S04]  /*21eb0*/  @!P0 ST.E.128 desc[UR54][R8.64], R4 ;  /* 0x0000000408008985 */ /* 0x0207e8000c101d36 */
[----:B------:R3:W-:Y:S02]  /*21ec0*/  @!P1 ST.E.128 desc[UR54][R14.64], R36 ;  /* 0x000000240e009985 */ /* 0x0007e4000c101d36 */
.L_x_502:
[----:B------:R-:W-:Y:S05]  /*21ed0*/  BSYNC B1 ;  /* 0x0000000000017941 */ /* 0x000fea0003800000 */
.L_x_501:
[----:B------:R-:W-:-:S03]  /*21ee0*/  UMOV UR4, 0xffffffff ;  /* 0xffffffff00047882 */ /* 0x000fc60000000000 */
[----:B------:R-:W-:Y:S05]  /*21ef0*/  BRA.DIV UR4, `(.L_x_503) ;  /* 0x000000ba040c7947 */ /* 0x000fea000b800000 */
[----:B-1----:R1:W4:Y:S04]  /*21f00*/  SHFL.IDX PT, R0, R3, 0x1, 0x181f ;  /* 0x00381f0003007f89 */ /* 0x00232800000e0000 */
[----:B--23--:R1:W2:Y:S02]  /*21f10*/  SHFL.IDX PT, R14, R2, 0x1, 0x181f ;  /* 0x00381f00020e7f89 */ /* 0x00c2a400000e0000 */
.L_x_755:
[----:B-----5:R-:W-:Y:S01]  /*21f20*/  IADD3 R5, R21, 0x20, RZ ;  /* 0x0000002015057810 */ /* 0x020fe20007ffe0ff */
[----:B------:R-:W-:Y:S03]  /*21f30*/  BSSY B1, `(.L_x_504) ;  /* 0x000000e000017945 */ /* 0x000fe60003800000 */
        /* <DEDUP_REMOVED lines=9> */
[-C--:B----4-:R-:W-:Y:S02]  /*21fd0*/  @!P2 LEA.HI.X R5, R203, R0.reuse, R7, 0x1, P0 ;  /* 0x00000000cb05a211 */ /* 0x090fe400000f0c07 */
[----:B------:R-:W-:-:S03]  /*21fe0*/  @!P3 LEA.HI.X R15, R209, R0, R6, 0x1, P1 ;  /* 0x00000000d10fb211 */ /* 0x000fc600008f0c06 */
[----:B------:R3:W-:Y:S04]  /*21ff0*/  @!P2 ST.E.128 desc[UR54][R4.64], R24 ;  /* 0x000000180400a985 */ /* 0x0007e8000c101d36 */
[----:B------:R3:W-:Y:S02]  /*22000*/  @!P3 ST.E.128 desc[UR54][R14.64], R40 ;  /* 0x000000280e00b985 */ /* 0x0007e4000c101d36 */
.L_x_505:
[----:B------:R-:W-:Y:S05]  /*22010*/  BSYNC B1 ;  /* 0x0000000000017941 */ /* 0x000fea0003800000 */
.L_x_504:
[----:B------:R-:W-:-:S03]  /*22020*/  UMOV UR4, 0xffffffff ;  /* 0xffffffff00047882 */ /* 0x000fc60000000000 */
[----:B------:R-:W-:Y:S05]  /*22030*/  BRA.DIV UR4, `(.L_x_506) ;  /* 0x000000ba04047947 */ /* 0x000fea000b800000 */
[----:B----4-:R4:W0:Y:S04]  /*22040*/  SHFL.IDX PT, R0, R3, 0x2, 0x181f ;  /* 0x00581f0003007f89 */ /* 0x01082800000e0000 */
[----:B--23--:R4:W2:Y:S02]  /*22050*/  SHFL.IDX PT, R14, R2, 0x2, 0x181f ;  /* 0x00581f00020e7f89 */ /* 0x00c8a400000e0000 */
.L_x_759:
[----:B------:R-:W-:Y:S01]  /*22060*/  VIADD R5, R21, 0x40 ;  /* 0x0000004015057836 */ /* 0x000fe20000000000 */
        /* <DEDUP_REMOVED lines=10> */
[-C--:B0-----:R-:W-:Y:S02]  /*22110*/  @!P2 LEA.HI.X R5, R203, R0.reuse, R7, 0x1, P0 ;  /* 0x00000000cb05a211 */ /* 0x081fe400000f0c07 */
[----:B------:R-:W-:-:S03]  /*22120*/  @!P3 LEA.HI.X R15, R209, R0, R6, 0x1, P1 ;  /* 0x00000000d10fb211 */ /* 0x000fc600008f0c06 */
[----:B------:R3:W-:Y:S04]  /*22130*/  @!P2 ST.E.128 desc[UR54][R4.64], R28 ;  /* 0x0000001c0400a985 */ /* 0x0007e8000c101d36 */
[----:B------:R3:W-:Y:S02]  /*22140*/  @!P3 ST.E.128 desc[UR54][R14.64], R44 ;  /* 0x0000002c0e00b985 */ /* 0x0007e4000c101d36 */
.L_x_508:
[----:B------:R-:W-:Y:S05]  /*22150*/  BSYNC B1 ;  /* 0x0000000000017941 */ /* 0x000fea0003800000 */
.L_x_507:
[----:B------:R-:W-:-:S03]  /*22160*/  UMOV UR4, 0xffffffff ;  /* 0xffffffff00047882 */ /* 0x000fc60000000000 */
[----:B------:R-:W-:Y:S05]  /*22170*/  BRA.DIV UR4, `(.L_x_509) ;  /* 0x000000b604fc7947 */ /* 0x000fea000b800000 */
[----:B0-----:R0:W0:Y:S04]  /*22180*/  SHFL.IDX PT, R0, R3, 0x3, 0x181f ;  /* 0x00781f0003007f89 */ /* 0x00102800000e0000 */
[----:B--23--:R2:W3:Y:S02]  /*22190*/  SHFL.IDX PT, R14, R2, 0x3, 0x181f ;  /* 0x00781f00020e7f89 */ /* 0x00c4e400000e0000 */
.L_x_763:
[----:B01--4-:R-:W-:-:S05]  /*221a0*/  VIADD R3, R21, 0x60 ;  /* 0x0000006015037836 */ /* 0x013fca0000000000 */
[----:B------:R-:W-:-:S13]  /*221b0*/  ISETP.GE.AND P0, PT, R3, R10, PT ;  /* 0x0000000a0300720c */ /* 0x000fda0003f06270 */
[----:B------:R-:W-:Y:S05]  /*221c0*/  @P0 BRA `(.L_x_510) ;  /* 0x0000001c008c0947 */ /* 0x000fea0003800000 */
[----:B------:R-:W-:Y:S01]  /*221d0*/  ULDC UR4, c[0x0][0xac8] ;  /* 0x0002b20000047ab9 */ /* 0x000fe20000000800 */
[----:B------:R-:W-:Y:S02]  /*221e0*/  SHF.R.S32.HI R4, RZ, 0x1f, R203 ;  /* 0x0000001fff047819 */ /* 0x000fe400000114cb */
[----:B------:R-:W-:-:S13]  /*221f0*/  ISETP.GE.AND P1, PT, R203, UR4, PT ;  /* 0x00000004cb007c0c */ /* 0x000fda000bf26270 */
[----:B--23--:R-:W-:-:S04]  /*22200*/  @!P1 LEA R2, P0, R203, R14, 0x1 ;  /* 0x0000000ecb029211 */ /* 0x00cfc800078008ff */
[----:B------:R-:W-:Y:S02]  /*22210*/  @!P1 LEA.HI.X R3, R203, R0, R4, 0x1, P0 ;  /* 0x00000000cb039211 */ /* 0x000fe400000f0c04 */
[----:B------:R-:W-:-:S03]  /*22220*/  ISETP.GE.AND P0, PT, R209, UR4, PT ;  /* 0x00000004d1007c0c */ /* 0x000fc6000bf06270 */
[----:B------:R4:W-:Y:S10]  /*22230*/  @!P1 ST.E.128 desc[UR54][R2.64], R32 ;  /* 0x0000002002009985 */ /* 0x0009f4000c101d36 */
[----:B------:R-:W-:Y:S05]  /*22240*/  @P0 BRA `(.L_x_510) ;  /* 0x0000001c006c0947 */ /* 0x000fea0003800000 */
[----:B------:R-:W-:Y:S02]  /*22250*/  SHF.R.S32.HI R4, RZ, 0x1f, R209 ;  /* 0x0000001fff047819 */ /* 0x000fe400000114d1 */
[----:B------:R-:W-:-:S04]  /*22260*/  LEA R14, P0, R209, R14, 0x1 ;  /* 0x0000000ed10e7211 */ /* 0x000fc800078008ff */
[----:B------:R-:W-:-:S05]  /*22270*/  LEA.HI.X R15, R209, R0, R4, 0x1, P0 ;  /* 0x00000000d10f7211 */ /* 0x000fca00000f0c04 */
[----:B------:R0:W-:Y:S01]  /*22280*/  ST.E.128 desc[UR54][R14.64], R48 ;  /* 0x000000300e007985 */ /* 0x0001e2000c101d36 */
[----:B------:R-:W-:Y:S05]  /*22290*/  BRA `(.L_x_510) ;  /* 0x0000001c00587947 */ /* 0x000fea0003800000 */
.L_x_499:
[----:B------:R-:W-:Y:S01]  /*222a0*/  ULDC.64 UR4, c[0x0][0xb08] ;  /* 0x0002c20000047ab9 */ /* 0x000fe20000000a00 */
[----:B------:R-:W1:Y:S01]  /*222b0*/  @P1 LDC R8, c[0x0][0xbec] ;  /* 0x0002fb00ff081b82 */ /* 0x000e620000000800 */
[----:B0-----:R-:W-:Y:S01]  /*222c0*/  IMAD R7, R100, UR4, RZ ;  /* 0x0000000464077c24 */ /* 0x001fe2000f8e02ff */
[----:B------:R-:W-:Y:S01]  /*222d0*/  SHF.R.S32.HI R6, RZ, 0x1f, R15 ;  /* 0x0000001fff067819 */ /* 0x000fe2000001140f */
[----:B------:R-:W-:-:S04]  /*222e0*/  IMAD.WIDE.U32 R4, R98, UR4, RZ ;  /* 0x0000000462047c25 */ /* 0x000fc8000f8e00ff */
[----:B------:R-:W-:Y:S01]  /*222f0*/  IMAD R7, R98, UR5, R7 ;  /* 0x0000000562077c24 */ /* 0x000fe2000f8e0207 */
[----:B------:R-:W0:Y:S01]  /*22300*/  @P1 LDC R11, c[0x0][0xbf0] ;  /* 0x0002fc00ff0b1b82 */ /* 0x000e220000000800 */
[----:B------:R-:W-:Y:S01]  /*22310*/  ULDC.64 UR4, c[0x0][0xb38] ;  /* 0x0002ce0000047ab9 */ /* 0x000fe20000000a00 */
[----:B------:R-:W-:Y:S02]  /*22320*/  VIADD R28, R218, 0x8 ;  /* 0x00000008da1c7836 */ /* 0x000fe40000000000 */
[----:B------:R-:W-:Y:S01]  /*22330*/  IMAD.IADD R5, R5, 0x1, R7 ;  /* 0x0000000105057824 */ /* 0x000fe200078e0207 */
[----:B------:R-:W-:Y:S02]  /*22340*/  MOV R7, R35 ;  /* 0x0000002300077202 */ /* 0x000fe40000000f00 */
[----:B------:R-:W-:Y:S01]  /*22350*/  SHF.R.S32.HI R30, RZ, 0x1f, R28 ;  /* 0x0000001fff1e7819 */ /* 0x000fe2000001141c */
[----:B------:R-:W-:-:S04]  /*22360*/  IMAD.WIDE.U32 R4, R204, UR4, R4 ;  /* 0x00000004cc047c25 */ /* 0x000fc8000f8e0004 */
[----:B------:R-:W-:Y:S01]  /*22370*/  IMAD R5, R204, UR5, R5 ;  /* 0x00000005cc057c24 */ /* 0x000fe2000f8e0205 */
[----:B------:R-:W-:Y:S02]  /*22380*/  ULDC.64 UR4, c[0x0][0xb40] ;  /* 0x0002d00000047ab9 */ /* 0x000fe40000000a00 */
[----:B------:R-:W-:Y:S02]  /*22390*/  IMAD R6, R6, UR4, RZ ;  /* 0x0000000406067c24 */ /* 0x000fe4000f8e02ff */
[----:B------:R-:W-:-:S04]  /*223a0*/  IMAD.WIDE.U32 R4, R15, UR4, R4 ;  /* 0x000000040f047c25 */ /* 0x000fc8000f8e0004 */
[----:B------:R-:W-:Y:S01]  /*223b0*/  IMAD R9, R15, UR5, R6 ;  /* 0x000000050f097c24 */ /* 0x000fe2000f8e0206 */
[----:B------:R-:W-:Y:S01]  /*223c0*/  ULDC.64 UR4, c[0x0][0xb48] ;  /* 0x0002d20000047ab9 */ /* 0x000fe20000000a00 */
[----:B-1----:R-:W-:-:S04]  /*223d0*/  @P1 IMAD.HI.U32 R8, R35, R8, RZ ;  /* 0x0000000823081227 */ /* 0x002fc800078e00ff */
[----:B------:R-:W-:Y:S01]  /*223e0*/  IMAD.IADD R5, R5, 0x1, R9 ;  /* 0x0000000105057824 */ /* 0x000fe200078e0209 */
[----:B0-----:R-:W-:Y:S01]  /*223f0*/  @P1 SHF.R.U32.HI R7, RZ, R11, R8 ;  /* 0x0000000bff071219 */ /* 0x001fe20000011608 */
[----:B------:R-:W-:Y:S02]  /*22400*/  VIADD R8, R16, 0x29820 ;  /* 0x0002982010087836 */ /* 0x000fe40000000000 */
[C---:B------:R-:W-:Y:S01]  /*22410*/  IMAD.WIDE.U32 R4, R217.reuse, UR4, R4 ;  /* 0x00000004d9047c25 */ /* 0x040fe2000f8e0004 */
[--C-:B------:R-:W-:Y:S02]  /*22420*/  SHF.R.S32.HI R6, RZ, 0x1f, R7.reuse ;  /* 0x0000001fff067819 */ /* 0x100fe40000011407 */
[----:B------:R-:W-:Y:S01]  /*22430*/  PRMT R8, RZ, 0x654, R8 ;  /* 0x00000654ff087816 */ /* 0x000fe20000000008 */
[----:B------:R-:W-:Y:S02]  /*22440*/  IMAD.MOV R9, RZ, RZ, -R7 ;  /* 0x000000ffff097224 */ /* 0x000fe400078e0a07 */
[----:B------:R-:W-:Y:S01]  /*22450*/  IMAD R5, R217, UR5, R5 ;  /* 0x00000005d9057c24 */ /* 0x000fe2000f8e0205 */
[----:B------:R-:W-:Y:S01]  /*22460*/  ULDC.64 UR4, c[0x0][0xb30] ;  /* 0x0002cc0000047ab9 */ /* 0x000fe20000000a00 */
[----:B------:R-:W-:Y:S01]  /*22470*/  IMAD R9, R14, R9, R35 ;  /* 0x000000090e097224 */ /* 0x000fe200078e0223 */
[----:B------:R0:W-:Y:S01]  /*22480*/  SYNCS.ARRIVE.TRANS64.RED.A1T0 RZ, [R8+URZ], RZ ;  /* 0x000000ff08ff79a7 */ /* 0x0001e2000810043f */
[----:B------:R-:W-:-:S02]  /*22490*/  IMAD R6, R6, UR4, RZ ;  /* 0x0000000406067c24 */ /* 0x000fc4000f8e02ff */
[----:B------:R-:W-:-:S04]  /*224a0*/  IMAD.WIDE.U32 R4, R7, UR4, R4 ;  /* 0x0000000407047c25 */ /* 0x000fc8000f8e0004 */
[----:B------:R-:W-:Y:S01]  /*224b0*/  IMAD R11, R7, UR5, R6 ;  /* 0x00000005070b7c24 */ /* 0x000fe2000f8e0206 */
[----:B------:R-:W-:Y:S01]  /*224c0*/  SHF.R.S32.HI R6, RZ, 0x1f, R9 ;  /* 0x0000001fff067819 */ /* 0x000fe20000011409 */
[----:B------:R-:W-:-:S03]  /*224d0*/  ULDC.64 UR4, c[0x0][0xb28] ;  /* 0x0002ca0000047ab9 */ /* 0x000fc60000000a00 */
[----:B------:R-:W-:Y:S01]  /*224e0*/  IADD3 R5, R5, R11, RZ ;  /* 0x0000000b05057210 */ /* 0x000fe20007ffe0ff */
        /* <DEDUP_REMOVED lines=11> */
.L_x_766:
[----:B------:R-:W-:Y:S01]  /*225a0*/  ISETP.GE.AND P0, PT, R29, R10, PT ;  /* 0x0000000a1d00720c */ /* 0x000fe20003f06270 */
[----:B------:R-:W-:-:S12]  /*225b0*/  BSSY B1, `(.L_x_512) ;  /* 0x0000072000017945 */ /* 0x000fd80003800000 */
[----:B------:R-:W-:Y:S05]  /*225c0*/  @P0 BRA `(.L_x_513) ;  /* 0x0000000400c00947 */ /* 0x000fea0003800000 */
[----:B------:R-:W-:Y:S01]  /*225d0*/  ULDC UR4, c[0x0][0xac8] ;  /* 0x0002b20000047ab9 */ /* 0x000fe20000000800 */
[----:B------:R-:W-:Y:S02]  /*225e0*/  SHF.R.S32.HI R12, RZ, 0x1f, R233 ;  /* 0x0000001fff0c7819 */ /* 0x000fe400000114e9 */
[----:B------:R-:W-:Y:S02]  /*225f0*/  ISETP.GE.AND P0, PT, R218, UR4, PT ;  /* 0x00000004da007c0c */ /* 0x000fe4000bf06270 */
[----:B------:R-:W-:Y:S02]  /*22600*/  ISETP.GE.AND P3, PT, R28, UR4, PT ;  /* 0x000000041c007c0c */ /* 0x000fe4000bf66270 */
[----:B------:R-:W-:Y:S02]  /*22610*/  ISETP.GE.AND P2, PT, R233, UR4, PT ;  /* 0x00000004e9007c0c */ /* 0x000fe4000bf46270 */
[----:B------:R-:W-:Y:S02]  /*22620*/  ISETP.GE.AND P1, PT, R232, UR4, PT ;  /* 0x00000004e8007c0c */ /* 0x000fe4000bf26270 */
[----:B------:R-:W-:-:S05]  /*22630*/  SHF.R.S32.HI R11, RZ, 0x1f, R232 ;  /* 0x0000001fff0b7819 */ /* 0x000fca00000114e8 */
[-C--:B-1----:R-:W-:Y:S01]  /*22640*/  @!P0 MOV R7, R25.reuse ;  /* 0x0000001900078202 */ /* 0x082fe20000000f00 */
[----:B--2---:R-:W-:Y:S01]  /*22650*/  @!P0 IMAD.MOV.U32 R6, RZ, RZ, R14 ;  /* 0x000000ffff068224 */ /* 0x004fe200078e000e */
[----:B------:R-:W-:Y:S01]  /*22660*/  @!P3 LEA R4, P4, R28, R14, 0x2 ;  /* 0x0000000e1c04b211 */ /* 0x000fe200078810ff */
[----:B------:R-:W-:Y:S02]  /*22670*/  @!P0 IMAD.MOV.U32 R8, RZ, RZ, R99 ;  /* 0x000000ffff088224 */ /* 0x000fe400078e0063 */
[----:B------:R-:W-:Y:S01]  /*22680*/  @!P0 IMAD.WIDE R6, R218, 0x4, R6 ;  /* 0x00000004da068825 */ /* 0x000fe200078e0206 */
[----:B------:R-:W-:Y:S02]  /*22690*/  @!P3 LEA.HI.X R5, R28, R25, R30, 0x2, P4 ;  /* 0x000000191c05b211 */ /* 0x000fe400020f141e */
[----:B------:R-:W-:Y:S01]  /*226a0*/  @!P1 LOP3.LUT R75, R75, R74, RZ, 0x3c, !PT ;  /* 0x0000004a4b4b9212 */ /* 0x000fe200078e3cff */
[----:B------:R-:W-:-:S03]  /*226b0*/  @!P0 IMAD.MOV.U32 R9, RZ, RZ, R96 ;  /* 0x000000ffff098224 */ /* 0x000fc600078e0060 */
[----:B------:R-:W-:Y:S02]  /*226c0*/  @!P1 LOP3.LUT R74, R75, R74, RZ, 0x3c, !PT ;  /* 0x0000004a4b4a9212 */ /* 0x000fe400078e3cff */
[----:B------:R1:W-:Y:S01]  /*226d0*/  @!P0 ST.E.64 desc[UR54][R6.64], R8 ;  /* 0x0000000806008985 */ /* 0x0003e2000c101b36 */
[----:B------:R-:W-:Y:S02]  /*226e0*/  ISETP.GE.AND P0, PT, R231, UR4, PT ;  /* 0x00000004e7007c0c */ /* 0x000fe4000bf06270 */
[----:B------:R-:W-:Y:S01]  /*226f0*/  @!P1 LOP3.LUT R75, R75, R74, RZ, 0x3c, !PT ;  /* 0x0000004a4b4b9212 */ /* 0x000fe200078e3cff */
[----:B-1----:R-:W-:Y:S01]  /*22700*/  @!P3 IMAD.MOV.U32 R8, RZ, RZ, R97 ;  /* 0x000000ffff08b224 */ /* 0x002fe200078e0061 */
[----:B------:R-:W-:Y:S02]  /*22710*/  @!P3 MOV R9, R95 ;  /* 0x0000005f0009b202 */ /* 0x000fe40000000f00 */
[----:B------:R-:W-:-:S03]  /*22720*/  @!P2 LEA R6, P4, R233, R14, 0x2 ;  /* 0x0000000ee906a211 */ /* 0x000fc600078810ff */
[----:B------:R1:W-:Y:S01]  /*22730*/  @!P3 ST.E.64 desc[UR54][R4.64], R8 ;  /* 0x000000080400b985 */ /* 0x0003e2000c101b36 */
[----:B------:R-:W-:Y:S02]  /*22740*/  ISETP.GE.AND P3, PT, R230, UR4, PT ;  /* 0x00000004e6007c0c */ /* 0x000fe4000bf66270 */
[----:B------:R-:W-:Y:S02]  /*22750*/  @!P2 LEA.HI.X R7, R233, R25, R12, 0x2, P4 ;  /* 0x00000019e907a211 */ /* 0x000fe400020f140c */
[----:B------:R-:W-:Y:S01]  /*22760*/  SHF.R.S32.HI R12, RZ, 0x1f, R231 ;  /* 0x0000001fff0c7819 */ /* 0x000fe200000114e7 */
[----:B-1----:R-:W-:Y:S01]  /*22770*/  @!P2 IMAD.MOV.U32 R8, RZ, RZ, R94 ;  /* 0x000000ffff08a224 */ /* 0x002fe200078e005e */
[----:B------:R-:W-:Y:S01]  /*22780*/  @!P1 LEA R4, P5, R232, R14, 0x2 ;  /* 0x0000000ee8049211 */ /* 0x000fe200078a10ff */
[----:B------:R-:W-:-:S03]  /*22790*/  @!P2 IMAD.MOV.U32 R9, RZ, RZ, R93 ;  /* 0x000000ffff09a224 */ /* 0x000fc600078e005d */
[-C--:B------:R-:W-:Y:S02]  /*227a0*/  @!P1 LEA.HI.X R5, R232, R25.reuse, R11, 0x2, P5 ;  /* 0x00000019e8059211 */ /* 0x080fe400028f140b */
[----:B------:R1:W-:Y:S01]  /*227b0*/  @!P2 ST.E.64 desc[UR54][R6.64], R8 ;  /* 0x000000080600a985 */ /* 0x0003e2000c101b36 */
[----:B------:R-:W-:Y:S02]  /*227c0*/  ISETP.GE.AND P2, PT, R229, UR4, PT ;  /* 0x00000004e5007c0c */ /* 0x000fe4000bf46270 */
[----:B------:R-:W-:Y:S01]  /*227d0*/  SHF.R.S32.HI R11, RZ, 0x1f, R230 ;  /* 0x0000001fff0b7819 */ /* 0x000fe200000114e6 */
[----:B------:R2:W-:Y:S01]  /*227e0*/  @!P1 ST.E.64 desc[UR54][R4.64], R74 ;  /* 0x0000004a04009985 */ /* 0x0005e2000c101b36 */
[----:B------:R-:W-:Y:S02]  /*227f0*/  ISETP.GE.AND P1, PT, R228, UR4, PT ;  /* 0x00000004e4007c0c */ /* 0x000fe4000bf26270 */
[C---:B-1----:R-:W-:Y:S01]  /*22800*/  @!P0 LEA R6, P4, R231.reuse, R14, 0x2 ;  /* 0x0000000ee7068211 */ /* 0x042fe200078810ff */
[----:B------:R-:W-:Y:S01]  /*22810*/  @!P0 IMAD.MOV.U32 R8, RZ, RZ, R2 ;  /* 0x000000ffff088224 */ /* 0x000fe200078e0002 */
[----:B------:R-:W-:Y:S01]  /*22820*/  @!P0 MOV R9, R76 ;  /* 0x0000004c00098202 */ /* 0x000fe20000000f00 */
[----:B------:R-:W-:Y:S01]  /*22830*/  @!P3 IMAD.MOV.U32 R2, RZ, RZ, R3 ;  /* 0x000000ffff02b224 */ /* 0x000fe200078e0003 */
[----:B------:R-:W-:Y:S01]  /*22840*/  @!P0 LEA.HI.X R7, R231, R25, R12, 0x2, P4 ;  /* 0x00000019e7078211 */ /* 0x000fe200020f140c */
[----:B------:R-:W-:Y:S01]  /*22850*/  @!P3 IMAD.MOV.U32 R3, RZ, RZ, R0 ;  /* 0x000000ffff03b224 */ /* 0x000fe200078e0000 */
[----:B--2---:R-:W-:-:S02]  /*22860*/  @!P3 LEA R4, P5, R230, R14, 0x2 ;  /* 0x0000000ee604b211 */ /* 0x004fc400078a10ff */
[----:B------:R-:W-:Y:S01]  /*22870*/  SHF.R.S32.HI R12, RZ, 0x1f, R229 ;  /* 0x0000001fff0c7819 */ /* 0x000fe200000114e5 */
[----:B------:R1:W-:Y:S01]  /*22880*/  @!P0 ST.E.64 desc[UR54][R6.64], R8 ;  /* 0x0000000806008985 */ /* 0x0003e2000c101b36 */
[----:B------:R-:W-:Y:S02]  /*22890*/  @!P3 LEA.HI.X R5, R230, R25, R11, 0x2, P5 ;  /* 0x00000019e605b211 */ /* 0x000fe400028f140b */
[----:B------:R-:W-:Y:S02]  /*228a0*/  ISETP.GE.AND P0, PT, R227, UR4, PT ;  /* 0x00000004e3007c0c */ /* 0x000fe4000bf06270 */
[----:B------:R-:W-:Y:S01]  /*228b0*/  SHF.R.S32.HI R11, RZ, 0x1f, R228 ;  /* 0x0000001fff0b7819 */ /* 0x000fe200000114e4 */
[----:B------:R2:W-:Y:S01]  /*228c0*/  @!P3 ST.E.64 desc[UR54][R4.64], R2 ;  /* 0x000000020400b985 */ /* 0x0005e2000c101b36 */
[----:B------:R-:W-:Y:S02]  /*228d0*/  ISETP.GE.AND P3, PT, R226, UR4, PT ;  /* 0x00000004e2007c0c */ /* 0x000fe4000bf66270 */
[----:B------:R-:W-:-:S02]  /*228e0*/  SHF.R.S32.HI R0, RZ, 0x1f, R220 ;  /* 0x0000001fff007819 */ /* 0x000fc400000114dc */
[----:B-1----:R-:W-:-:S04]  /*228f0*/  @!P2 LEA R6, P5, R229, R14, 0x2 ;  /* 0x0000000ee506a211 */ /* 0x002fc800078a10ff */
[-C--:B------:R-:W-:Y:S01]  /*22900*/  @!P2 LEA.HI.X R7, R229, R25.reuse, R12, 0x2, P5 ;  /* 0x00000019e507a211 */ /* 0x080fe200028f140c */
[----:B--2---:R-:W-:Y:S01]  /*22910*/  @!P2 IMAD.MOV.U32 R4, RZ, RZ, R36 ;  /* 0x000000ffff04a224 */ /* 0x004fe200078e0024 */
[----:B------:R-:W-:Y:S02]  /*22920*/  @!P2 MOV R5, R20 ;  /* 0x000000140005a202 */ /* 0x000fe40000000f00 */
[C---:B------:R-:W-:Y:S02]  /*22930*/  @!P1 LEA R2, P4, R228.reuse, R14, 0x2 ;  /* 0x0000000ee4029211 */ /* 0x040fe400078810ff */
[----:B------:R-:W-:Y:S01]  /*22940*/  ISETP.GE.AND P5, PT, R225, UR4, PT ;  /* 0x00000004e1007c0c */ /* 0x000fe2000bfa6270 */
[----:B------:R1:W-:Y:S01]  /*22950*/  @!P2 ST.E.64 desc[UR54][R6.64], R4 ;  /* 0x000000040600a985 */ /* 0x0003e2000c101b36 */
[----:B------:R-:W-:Y:S02]  /*22960*/  @!P1 LEA.HI.X R3, R228, R25, R11, 0x2, P4 ;  /* 0x00000019e4039211 */ /* 0x000fe400020f140b */
[----:B------:R-:W-:-:S02]  /*22970*/  SHF.R.S32.HI R11, RZ, 0x1f, R227 ;  /* 0x0000001fff0b7819 */ /* 0x000fc400000114e3 */
[----:B------:R-:W-:Y:S01]  /*22980*/  SHF.R.S32.HI R12, RZ, 0x1f, R224 ;  /* 0x0000001fff0c7819 */ /* 0x000fe200000114e0 */
[----:B-1----:R-:W-:Y:S01]  /*22990*/  @!P1 IMAD.MOV.U32 R4, RZ, RZ, R37 ;  /* 0x000000ffff049224 */ /* 0x002fe200078e0025 */
[----:B------:R-:W-:Y:S01]  /*229a0*/  @!P0 LEA R6, P2, R227, R14, 0x2 ;  /* 0x0000000ee3068211 */ /* 0x000fe200078410ff */
[----:B------:R-:W-:-:S03]  /*229b0*/  @!P1 IMAD.MOV.U32 R5, RZ, RZ, R21 ;  /* 0x000000ffff059224 */ /* 0x000fc600078e0015 */
[----:B------:R-:W-:Y:S02]  /*229c0*/  @!P0 LEA.HI.X R7, R227, R25, R11, 0x2, P2 ;  /* 0x00000019e3078211 */ /* 0x000fe400010f140b */
[----:B------:R1:W-:Y:S01]  /*229d0*/  @!P1 ST.E.64 desc[UR54][R2.64], R4 ;  /* 0x0000000402009985 */ /* 0x0003e2000c101b36 */
[----:B------:R-:W-:Y:S02]  /*229e0*/  SHF.R.S32.HI R11, RZ, 0x1f, R226 ;  /* 0x0000001fff0b7819 */ /* 0x000fe400000114e2 */
[----:B------:R-:W-:Y:S02]  /*229f0*/  ISETP.GE.AND P1, PT, R224, UR4, PT ;  /* 0x00000004e0007c0c */ /* 0x000fe4000bf26270 */
[----:B------:R-:W-:Y:S01]  /*22a00*/  @!P5 LEA R8, P2, R225, R14, 0x2 ;  /* 0x0000000ee108d211 */ /* 0x000fe200078410ff */
[----:B-1----:R-:W-:Y:S01]  /*22a10*/  @!P0 IMAD.MOV.U32 R4, RZ, RZ, R40 ;  /* 0x000000ffff048224 */ /* 0x002fe200078e0028 */
[----:B------:R-:W-:Y:S02]  /*22a20*/  @!P0 MOV R5, R38 ;  /* 0x0000002600058202 */ /* 0x000fe40000000f00 */
[----:B------:R-:W-:-:S03]  /*22a30*/  @!P3 LEA R2, P4, R226, R14, 0x2 ;  /* 0x0000000ee202b211 */ /* 0x000fc600078810ff */
[----:B------:R1:W-:Y:S01]  /*22a40*/  @!P0 ST.E.64 desc[UR54][R6.64], R4 ;  /* 0x0000000406008985 */ /* 0x0003e2000c101b36 */
[-C--:B------:R-:W-:Y:S02]  /*22a50*/  @!P3 LEA.HI.X R3, R226, R25.reuse, R11, 0x2, P4 ;  /* 0x00000019e203b211 */ /* 0x080fe400020f140b */
[----:B------:R-:W-:Y:S02]  /*22a60*/  SHF.R.S32.HI R11, RZ, 0x1f, R225 ;  /* 0x0000001fff0b7819 */ /* 0x000fe400000114e1 */
[----:B------:R-:W-:Y:S02]  /*22a70*/  ISETP.GE.AND P0, PT, R223, UR4, PT ;  /* 0x00000004df007c0c */ /* 0x000fe4000bf06270 */
[----:B------:R-:W-:Y:S02]  /*22a80*/  @!P5 LEA.HI.X R9, R225, R25, R11, 0x2, P2 ;  /* 0x00000019e109d211 */ /* 0x000fe400010f140b */
[----:B------:R-:W-:Y:S02]  /*22a90*/  ISETP.GE.AND P4, PT, R220, UR4, PT ;  /* 0x00000004dc007c0c */ /* 0x000fe4000bf86270 */
[----:B------:R-:W-:Y:S01]  /*22aa0*/  SHF.R.S32.HI R11, RZ, 0x1f, R223 ;  /* 0x0000001fff0b7819 */ /* 0x000fe200000114df */
[----:B-1----:R-:W-:-:S02]  /*22ab0*/  @!P3 IMAD.MOV.U32 R4, RZ, RZ, R41 ;  /* 0x000000ffff04b224 */ /* 0x002fc400078e0029 */
[----:B------:R-:W-:Y:S02]  /*22ac0*/  @!P3 IMAD.MOV.U32 R5, RZ, RZ, R39 ;  /* 0x000000ffff05b224 */ /* 0x000fe400078e0027 */
[----:B------:R-:W-:Y:S02]  /*22ad0*/  @!P1 IMAD.MOV.U32 R6, RZ, RZ, R45 ;  /* 0x000000ffff069224 */ /* 0x000fe400078e002d */
[----:B------:R-:W-:Y:S01]  /*22ae0*/  @!P1 IMAD.MOV.U32 R7, RZ, RZ, R43 ;  /* 0x000000ffff079224 */ /* 0x000fe200078e002b */
[----:B------:R1:W-:Y:S01]  /*22af0*/  @!P3 ST.E.64 desc[UR54][R2.64], R4 ;  /* 0x000000040200b985 */ /* 0x0003e2000c101b36 */
[----:B------:R-:W-:Y:S01]  /*22b00*/  ISETP.GE.AND P3, PT, R222, UR4, PT ;  /* 0x00000004de007c0c */ /* 0x000fe2000bf66270 */
[----:B-1----:R-:W-:Y:S01]  /*22b10*/  @!P5 IMAD.MOV.U32 R2, RZ, RZ, R44 ;  /* 0x000000ffff02d224 */ /* 0x002fe200078e002c */
[----:B------:R-:W-:Y:S02]  /*22b20*/  @!P5 MOV R3, R42 ;  /* 0x0000002a0003d202 */ /* 0x000fe40000000f00 */
[----:B------:R-:W-:-:S03]  /*22b30*/  @!P1 LEA R4, P2, R224, R14, 0x2 ;  /* 0x0000000ee0049211 */ /* 0x000fc600078410ff */
[----:B------:R1:W-:Y:S01]  /*22b40*/  @!P5 ST.E.64 desc[UR54][R8.64], R2 ;  /* 0x000000020800d985 */ /* 0x0003e2000c101b36 */
[----:B------:R-:W-:Y:S02]  /*22b50*/  ISETP.GE.AND P5, PT, R221, UR4, PT ;  /* 0x00000004dd007c0c */ /* 0x000fe4000bfa6270 */
[----:B------:R-:W-:Y:S02]  /*22b60*/  @!P1 LEA.HI.X R5, R224, R25, R12, 0x2, P2 ;  /* 0x00000019e0059211 */ /* 0x000fe400010f140c */
[----:B------:R-:W-:-:S03]  /*22b70*/  SHF.R.S32.HI R12, RZ, 0x1f, R222 ;  /* 0x0000001fff0c7819 */ /* 0x000fc600000114de */
[----:B------:R2:W-:Y:S01]  /*22b80*/  @!P1 ST.E.64 desc[UR54][R4.64], R6 ;  /* 0x0000000604009985 */ /* 0x0005e2000c101b36 */
[C---:B-1----:R-:W-:Y:S01]  /*22b90*/  @!P0 LEA R2, P2, R223.reuse, R14, 0x2 ;  /* 0x0000000edf028211 */ /* 0x042fe200078410ff */
[----:B------:R-:W-:Y:S02]  /*22ba0*/  @!P3 IMAD.MOV.U32 R8, RZ, RZ, R77 ;  /* 0x000000ffff08b224 */ /* 0x000fe400078e004d */
[----:B------:R-:W-:Y:S01]  /*22bb0*/  @!P3 IMAD.MOV.U32 R9, RZ, RZ, R47 ;  /* 0x000000ffff09b224 */ /* 0x000fe200078e002f */
[----:B------:R-:W-:Y:S02]  /*22bc0*/  @!P0 LEA.HI.X R3, R223, R25, R11, 0x2, P2 ;  /* 0x00000019df038211 */ /* 0x000fe400010f140b */
[----:B------:R-:W-:Y:S01]  /*22bd0*/  SHF.R.S32.HI R11, RZ, 0x1f, R221 ;  /* 0x0000001fff0b7819 */ /* 0x000fe200000114dd */
[----:B--2---:R-:W-:Y:S01]  /*22be0*/  @!P0 IMAD.MOV.U32 R6, RZ, RZ, R48 ;  /* 0x000000ffff068224 */ /* 0x004fe200078e0030 */
[----:B------:R-:W-:Y:S02]  /*22bf0*/  @!P0 MOV R7, R46 ;  /* 0x0000002e00078202 */ /* 0x000fe40000000f00 */
[----:B------:R-:W-:-:S03]  /*22c00*/  @!P3 LEA R4, P1, R222, R14, 0x2 ;  /* 0x0000000ede04b211 */ /* 0x000fc600078210ff */
[----:B------:R1:W-:Y:S01]  /*22c10*/  @!P0 ST.E.64 desc[UR54][R2.64], R6 ;  /* 0x0000000602008985 */ /* 0x0003e2000c101b36 */
[----:B------:R-:W-:-:S05]  /*22c20*/  @!P3 LEA.HI.X R5, R222, R25, R12, 0x2, P1 ;  /* 0x00000019de05b211 */ /* 0x000fca00008f140c */
[----:B------:R2:W-:Y:S01]  /*22c30*/  @!P3 ST.E.64 desc[UR54][R4.64], R8 ;  /* 0x000000080400b985 */ /* 0x0005e2000c101b36 */
[CC--:B-1----:R-:W-:Y:S02]  /*22c40*/  @!P5 LEA R2, P0, R221.reuse, R14.reuse, 0x2 ;  /* 0x0000000edd02d211 */ /* 0x0c2fe400078010ff */
[C---:B------:R-:W-:Y:S02]  /*22c50*/  @!P4 LEA R6, P2, R220.reuse, R14, 0x2 ;  /* 0x0000000edc06c211 */ /* 0x040fe400078410ff */
[-C--:B------:R-:W-:Y:S01]  /*22c60*/  @!P5 LEA.HI.X R3, R221, R25.reuse, R11, 0x2, P0 ;  /* 0x00000019dd03d211 */ /* 0x080fe200000f140b */
[----:B--2---:R-:W-:Y:S01]  /*22c70*/  @!P5 IMAD.MOV.U32 R4, RZ, RZ, R80 ;  /* 0x000000ffff04d224 */ /* 0x004fe200078e0050 */
[----:B------:R-:W-:Y:S01]  /*22c80*/  @!P5 MOV R5, R78 ;  /* 0x0000004e0005d202 */ /* 0x000fe20000000f00 */
[----:B------:R-:W-:Y:S01]  /*22c90*/  @!P4 IMAD.MOV.U32 R78, RZ, RZ, R81 ;  /* 0x000000ffff4ec224 */ /* 0x000fe200078e0051 */
[----:B------:R-:W-:-:S03]  /*22ca0*/  @!P4 LEA.HI.X R7, R220, R25, R0, 0x2, P2 ;  /* 0x00000019dc07c211 */ /* 0x000fc600010f1400 */
[----:B------:R3:W-:Y:S04]  /*22cb0*/  @!P5 ST.E.64 desc[UR54][R2.64], R4 ;  /* 0x000000040200d985 */ /* 0x0007e8000c101b36 */
[----:B------:R3:W-:Y:S02]  /*22cc0*/  @!P4 ST.E.64 desc[UR54][R6.64], R78 ;  /* 0x0000004e0600c985 */ /* 0x0007e4000c101b36 */
.L_x_513:
[----:B------:R-:W-:Y:S05]  /*22cd0*/  BSYNC B1 ;  /* 0x0000000000017941 */ /* 0x000fea0003800000 */
.L_x_512:
[----:B------:R-:W-:-:S03]  /*22ce0*/  UMOV UR4, 0xffffffff ;  /* 0xffffffff00047882 */ /* 0x000fc60000000000 */
[----:B------:R-:W-:Y:S05]  /*22cf0*/  BRA.DIV UR4, `(.L_x_514) ;  /* 0x000000ae04987947 */ /* 0x000fea000b800000 */
[----:B---3--:R3:W4:Y:S04]  /*22d00*/  SHFL.IDX PT, R3, R27, 0x1, 0x1c1f ;  /* 0x003c1f001b037f89 */ /* 0x00872800000e0000 */
[----:B--2---:R3:W2:Y:S02]  /*22d10*/  SHFL.IDX PT, R14, R26, 0x1, 0x1c1f ;  /* 0x003c1f001a0e7f89 */ /* 0x0046a400000e0000 */
.L_x_770:
[----:B------:R-:W-:-:S13]  /*22d20*/  ISETP.GE.AND P0, PT, R24, R10, PT ;  /* 0x0000000a1800720c */ /* 0x000fda0003f06270 */
[----:B------:R-:W-:Y:S05]  /*22d30*/  @P0 BRA `(.L_x_510) ;  /* 0x0000001000b00947 */ /* 0x000fea0003800000 */
[----:B------:R-:W-:Y:S01]  /*22d40*/  ULDC UR4, c[0x0][0xac8] ;  /* 0x0002b20000047ab9 */ /* 0x000fe20000000800 */
[----:B------:R-:W-:Y:S02]  /*22d50*/  SHF.R.S32.HI R0, RZ, 0x1f, R233 ;  /* 0x0000001fff007819 */ /* 0x000fe400000114e9 */
[----:B------:R-:W-:Y:S02]  /*22d60*/  ISETP.GE.AND P1, PT, R218, UR4, PT ;  /* 0x00000004da007c0c */ /* 0x000fe4000bf26270 */
[----:B------:R-:W-:Y:S02]  /*22d70*/  ISETP.GE.AND P3, PT, R28, UR4, PT ;  /* 0x000000041c007c0c */ /* 0x000fe4000bf66270 */
[----:B------:R-:W-:Y:S02]  /*22d80*/  ISETP.GE.AND P2, PT, R233, UR4, PT ;  /* 0x00000004e9007c0c */ /* 0x000fe4000bf46270 */
[----:B------:R-:W-:Y:S02]  /*22d90*/  SHF.R.S32.HI R15, RZ, 0x1f, R232 ;  /* 0x0000001fff0f7819 */ /* 0x000fe400000114e8 */
[----:B------:R-:W-:-:S05]  /*22da0*/  SHF.R.S32.HI R20, RZ, 0x1f, R223 ;  /* 0x0000001fff147819 */ /* 0x000fca00000114df */
[----:B--2---:R-:W-:Y:S01]  /*22db0*/  @!P1 IMAD.MOV.U32 R2, RZ, RZ, R14 ;  /* 0x000000ffff029224 */ /* 0x004fe200078e000e */
[----:B------:R-:W-:Y:S01]  /*22dc0*/  @!P1 MOV R9, R82 ;  /* 0x0000005200099202 */ /* 0x000fe20000000f00 */
[----:B------:R-:W-:Y:S01]  /*22dd0*/  @!P1 IMAD.MOV.U32 R8, RZ, RZ, R49 ;  /* 0x000000ffff089224 */ /* 0x000fe200078e0031 */
[-C--:B------:R-:W-:Y:S01]  /*22de0*/  @!P3 LEA R4, P0, R28, R14.reuse, 0x2 ;  /* 0x0000000e1c04b211 */ /* 0x080fe200078010ff */
[----:B----4-:R-:W-:Y:S01]  /*22df0*/  @!P1 IMAD.WIDE R6, R218, 0x4, R2 ;  /* 0x00000004da069825 */ /* 0x010fe200078e0202 */
[----:B------:R-:W-:Y:S02]  /*22e00*/  @!P2 LEA R10, P4, R233, R14, 0x2 ;  /* 0x0000000ee90aa211 */ /* 0x000fe400078810ff */
[-C--:B------:R-:W-:Y:S01]  /*22e10*/  @!P3 LEA.HI.X R5, R28, R3.reuse, R30, 0x2, P0 ;  /* 0x000000031c05b211 */ /* 0x080fe200000f141e */
[----:B------:R-:W-:Y:S01]  /*22e20*/  @!P3 IMAD.MOV.U32 R82, RZ, RZ, R50 ;  /* 0x000000ffff52b224 */ /* 0x000fe200078e0032 */
[----:B------:R-:W-:Y:S01]  /*22e30*/  ISETP.GE.AND P0, PT, R232, UR4, PT ;  /* 0x00000004e8007c0c */ /* 0x000fe2000bf06270 */
[----:B------:R2:W-:Y:S01]  /*22e40*/  @!P1 ST.E.64 desc[UR54][R6.64], R8 ;  /* 0x0000000806009985 */ /* 0x0005e2000c101b36 */
[----:B------:R-:W-:Y:S01]  /*22e50*/  ISETP.GE.AND P1, PT, R231, UR4, PT ;  /* 0x00000004e7007c0c */ /* 0x000fe2000bf26270 */
[----:B------:R-:W-:Y:S01]  /*22e60*/  @!P2 IMAD.MOV.U32 R50, RZ, RZ, R53 ;  /* 0x000000ffff32a224 */ /* 0x000fe200078e0035 */
[----:B------:R-:W-:Y:S01]  /*22e70*/  @!P2 LEA.HI.X R11, R233, R3, R0, 0x2, P4 ;  /* 0x00000003e90ba211 */ /* 0x000fe200020f1400 */
[----:B------:R4:W-:Y:S01]  /*22e80*/  @!P3 ST.E.64 desc[UR54][R4.64], R82 ;  /* 0x000000520400b985 */ /* 0x0009e2000c101b36 */
[----:B------:R-:W-:-:S02]  /*22e90*/  ISETP.GE.AND P4, PT, R230, UR4, PT ;  /* 0x00000004e6007c0c */ /* 0x000fc4000bf86270 */
[----:B------:R-:W-:Y:S01]  /*22ea0*/  ISETP.GE.AND P3, PT, R229, UR4, PT ;  /* 0x00000004e5007c0c */ /* 0x000fe2000bf66270 */
[----:B------:R5:W-:Y:S01]  /*22eb0*/  @!P2 ST.E.64 desc[UR54][R10.64], R50 ;  /* 0x000000320a00a985 */ /* 0x000be2000c101b36 */
[----:B------:R-:W-:-:S03]  /*22ec0*/  SHF.R.S32.HI R0, RZ, 0x1f, R231 ;  /* 0x0000001fff007819 */ /* 0x000fc600000114e7 */
[CC--:B------:R-:W-:Y:S01]  /*22ed0*/  @!P0 LEA R12, P5, R232.reuse, R14.reuse, 0x2 ;  /* 0x0000000ee80c8211 */ /* 0x0c0fe200078a10ff */
[----:B------:R-:W-:Y:S01]  /*22ee0*/  @!P0 IMAD.MOV.U32 R53, RZ, RZ, R52 ;  /* 0x000000ffff358224 */ /* 0x000fe200078e0034 */
[C---:B--2---:R-:W-:Y:S02]  /*22ef0*/  @!P1 LEA R6, P2, R231.reuse, R14, 0x2 ;  /* 0x0000000ee7069211 */ /* 0x044fe400078410ff */
[-C--:B------:R-:W-:Y:S02]  /*22f00*/  @!P0 LEA.HI.X R13, R232, R3.reuse, R15, 0x2, P5 ;  /* 0x00000003e80d8211 */ /* 0x080fe400028f140f */
[----:B------:R-:W-:Y:S01]  /*22f10*/  @!P0 MOV R52, R54 ;  /* 0x0000003600348202 */ /* 0x000fe20000000f00 */
[----:B------:R-:W-:Y:S01]  /*22f20*/  @!P1 IMAD.MOV.U32 R54, RZ, RZ, R63 ;  /* 0x000000ffff369224 */ /* 0x000fe200078e003f */
[----:B------:R-:W-:Y:S01]  /*22f30*/  @!P1 LEA.HI.X R7, R231, R3, R0, 0x2, P2 ;  /* 0x00000003e7079211 */ /* 0x000fe200010f1400 */
[----:B------:R-:W-:Y:S01]  /*22f40*/  @!P4 IMAD.MOV.U32 R63, RZ, RZ, R62 ;  /* 0x000000ffff3fc224 */ /* 0x000fe200078e003e */
[----:B------:R-:W-:Y:S01]  /*22f50*/  ISETP.GE.AND P2, PT, R228, UR4, PT ;  /* 0x00000004e4007c0c */ /* 0x000fe2000bf46270 */
[----:B------:R-:W-:Y:S01]  /*22f60*/  @!P0 ST.E.64 desc[UR54][R12.64], R52 ;  /* 0x000000340c008985 */ /* 0x000fe2000c101b36 */
[----:B----4-:R-:W-:Y:S01]  /*22f70*/  @!P4 LEA R4, P0, R230, R14, 0x2 ;  /* 0x0000000ee604c211 */ /* 0x010fe200078010ff */
[----:B------:R-:W-:Y:S01]  /*22f80*/  @!P4 IMAD.MOV.U32 R62, RZ, RZ, R64 ;  /* 0x000000ffff3ec224 */ /* 0x000fe200078e0040 */
[----:B------:R-:W-:Y:S01]  /*22f90*/  SHF.R.S32.HI R15, RZ, 0x1f, R230 ;  /* 0x0000001fff0f7819 */ /* 0x000fe200000114e6 */
[----:B------:R2:W-:Y:S01]  /*22fa0*/  @!P1 ST.E.64 desc[UR54][R6.64], R54 ;  /* 0x0000003606009985 */ /* 0x0005e2000c101b36 */
[----:B------:R-:W-:-:S02]  /*22fb0*/  ISETP.GE.AND P1, PT, R227, UR4, PT ;  /* 0x00000004e3007c0c */ /* 0x000fc4000bf26270 */
[-C--:B------:R-:W-:Y:S02]  /*22fc0*/  @!P4 LEA.HI.X R5, R230, R3.reuse, R15, 0x2, P0 ;  /* 0x00000003e605c211 */ /* 0x080fe400000f140f */
[CC--:B------:R-:W-:Y:S02]  /*22fd0*/  @!P3 LEA R8, P5, R229.reuse, R14.reuse, 0x2 ;  /* 0x0000000ee508b211 */ /* 0x0c0fe400078a10ff */
[----:B------:R-:W-:Y:S01]  /*22fe0*/  SHF.R.S32.HI R0, RZ, 0x1f, R229 ;  /* 0x0000001fff007819 */ /* 0x000fe200000114e5 */
[----:B------:R4:W-:Y:S01]  /*22ff0*/  @!P4 ST.E.64 desc[UR54][R4.64], R62 ;  /* 0x0000003e0400c985 */ /* 0x0009e2000c101b36 */
[----:B------:R-:W-:Y:S02]  /*23000*/  ISETP.GE.AND P0, PT, R226, UR4, PT ;  /* 0x00000004e2007c0c */ /* 0x000fe4000bf06270 */
[----:B------:R-:W-:Y:S02]  /*23010*/  @!P3 LEA.HI.X R9, R229, R3, R0, 0x2, P5 ;  /* 0x00000003e509b211 */ /* 0x000fe400028f1400 */
[----:B------:R-:W-:Y:S01]  /*23020*/  @!P3 MOV R64, R67 ;  /* 0x000000430040b202 */ /* 0x000fe20000000f00 */
[----:B------:R-:W-:Y:S01]  /*23030*/  @!P2 IMAD.MOV.U32 R67, RZ, RZ, R66 ;  /* 0x000000ffff43a224 */ /* 0x000fe200078e0042 */
[----:B------:R-:W-:Y:S01]  /*23040*/  SHF.R.S32.HI R0, RZ, 0x1f, R228 ;  /* 0x0000001fff007819 */ /* 0x000fe200000114e4 */
[----:B------:R-:W-:Y:S01]  /*23050*/  @!P2 IMAD.MOV.U32 R66, RZ, RZ, R68 ;  /* 0x000000ffff42a224 */ /* 0x000fe200078e0044 */
[C---:B-----5:R-:W-:Y:S01]  /*23060*/  @!P2 LEA R10, P4, R228.reuse, R14, 0x2 ;  /* 0x0000000ee40aa211 */ /* 0x060fe200078810ff */
[----:B------:R5:W-:Y:S01]  /*23070*/  @!P3 ST.E.64 desc[UR54][R8.64], R64 ;  /* 0x000000400800b985 */ /* 0x000be2000c101b36 */
[----:B------:R-:W-:Y:S01]  /*23080*/  ISETP.GE.AND P3, PT, R225, UR4, PT ;  /* 0x00000004e1007c0c */ /* 0x000fe2000bf66270 */
[----:B------:R-:W-:Y:S01]  /*23090*/  @!P1 IMAD.MOV.U32 R68, RZ, RZ, R71 ;  /* 0x000000ffff449224 */ /* 0x000fe200078e0047 */
[----:B------:R-:W-:-:S02]  /*230a0*/  @!P2 LEA.HI.X R11, R228, R3, R0, 0x2, P4 ;  /* 0x00000003e40ba211 */ /* 0x000fc400020f1400 */
[CC--:B--2---:R-:W-:Y:S02]  /*230b0*/  @!P1 LEA R6, P5, R227.reuse, R14.reuse, 0x2 ;  /* 0x0000000ee3069211 */ /* 0x0c4fe400078a10ff */
[----:B------:R-:W-:Y:S01]  /*230c0*/  SHF.R.S32.HI R0, RZ, 0x1f, R227 ;  /* 0x0000001fff007819 */ /* 0x000fe200000114e3 */
[----:B------:R-:W-:Y:S01]  /*230d0*/  @!P2 ST.E.64 desc[UR54][R10.64], R66 ;  /* 0x000000420a00a985 */ /* 0x000fe2000c101b36 */
[----:B------:R-:W-:Y:S02]  /*230e0*/  ISETP.GE.AND P2, PT, R224, UR4, PT ;  /* 0x00000004e0007c0c */ /* 0x000fe4000bf46270 */
[-C--:B------:R-:W-:Y:S02]  /*230f0*/  @!P1 LEA.HI.X R7, R227, R3.reuse, R0, 0x2, P5 ;  /* 0x00000003e3079211 */ /* 0x080fe400028f1400 */
[C---:B------:R-:W-:Y:S02]  /*23100*/  @!P0 LEA R12, P4, R226.reuse, R14, 0x2 ;  /* 0x0000000ee20c8211 */ /* 0x040fe400078810ff */
[----:B------:R-:W-:Y:S01]  /*23110*/  SHF.R.S32.HI R0, RZ, 0x1f, R226 ;  /* 0x0000001fff007819 */ /* 0x000fe200000114e2 */
[----:B------:R2:W-:Y:S01]  /*23120*/  @!P1 ST.E.64 desc[UR54][R6.64], R68 ;  /* 0x0000004406009985 */ /* 0x0005e2000c101b36 */
[----:B------:R-:W-:Y:S01]  /*23130*/  @!P0 MOV R71, R70 ;  /* 0x0000004600478202 */ /* 0x000fe20000000f00 */
[----:B------:R-:W-:Y:S01]  /*23140*/  @!P0 IMAD.MOV.U32 R70, RZ, RZ, R72 ;  /* 0x000000ffff468224 */ /* 0x000fe200078e0048 */
[----:B------:R-:W-:Y:S01]  /*23150*/  @!P0 LEA.HI.X R13, R226, R3, R0, 0x2, P4 ;  /* 0x00000003e20d8211 */ /* 0x000fe200020f1400 */
[----:B------:R-:W-:Y:S01]  /*23160*/  @!P3 IMAD.MOV.U32 R72, RZ, RZ, R85 ;  /* 0x000000ffff48b224 */ /* 0x000fe200078e0055 */
[----:B----4-:R-:W-:Y:S01]  /*23170*/  @!P3 LEA R4, P1, R225, R14, 0x2 ;  /* 0x0000000ee104b211 */ /* 0x010fe200078210ff */
[----:B------:R-:W-:Y:S01]  /*23180*/  @!P2 IMAD.MOV.U32 R85, RZ, RZ, R84 ;  /* 0x000000ffff55a224 */ /* 0x000fe200078e0054 */
[----:B------:R-:W-:Y:S01]  /*23190*/  SHF.R.S32.HI R15, RZ, 0x1f, R225 ;  /* 0x0000001fff0f7819 */ /* 0x000fe200000114e1 */
[----:B------:R4:W-:Y:S01]  /*231a0*/  @!P0 ST.E.64 desc[UR54][R12.64], R70 ;  /* 0x000000460c008985 */ /* 0x0009e2000c101b36 */
[----:B------:R-:W-:-:S02]  /*231b0*/  ISETP.GE.AND P4, PT, R223, UR4, PT ;  /* 0x00000004df007c0c */ /* 0x000fc4000bf86270 */
[----:B------:R-:W-:Y:S02]  /*231c0*/  ISETP.GE.AND P5, PT, R222, UR4, PT ;  /* 0x00000004de007c0c */ /* 0x000fe4000bfa6270 */
[----:B------:R-:W-:Y:S02]  /*231d0*/  ISETP.GE.AND P0, PT, R221, UR4, PT ;  /* 0x00000004dd007c0c */ /* 0x000fe4000bf06270 */
[-C--:B------:R-:W-:Y:S02]  /*231e0*/  @!P3 LEA.HI.X R5, R225, R3.reuse, R15, 0x2, P1 ;  /* 0x00000003e105b211 */ /* 0x080fe400008f140f */
[----:B------:R-:W-:Y:S02]  /*231f0*/  SHF.R.S32.HI R0, RZ, 0x1f, R224 ;  /* 0x0000001fff007819 */ /* 0x000fe400000114e0 */
[C---:B-----5:R-:W-:Y:S01]  /*23200*/  @!P2 LEA R8, P1, R224.reuse, R14, 0x2 ;  /* 0x0000000ee008a211 */ /* 0x060fe200078210ff */
[----:B------:R0:W-:Y:S01]  /*23210*/  @!P3 ST.E.64 desc[UR54][R4.64], R72 ;  /* 0x000000480400b985 */ /* 0x0001e2000c101b36 */
[----:B------:R-:W-:Y:S01]  /*23220*/  @!P2 MOV R84, R86 ;  /* 0x000000560054a202 */ /* 0x000fe20000000f00 */
[----:B------:R-:W-:Y:S01]  /*23230*/  @!P4 IMAD.MOV.U32 R86, RZ, RZ, R91 ;  /* 0x000000ffff56c224 */ /* 0x000fe200078e005b */
[----:B------:R-:W-:Y:S01]  /*23240*/  @!P2 LEA.HI.X R9, R224, R3, R0, 0x2, P1 ;  /* 0x00000003e009a211 */ /* 0x000fe200008f1400 */
[----:B------:R-:W-:Y:S01]  /*23250*/  @!P5 IMAD.MOV.U32 R93, RZ, RZ, R90 ;  /* 0x000000ffff5dd224 */ /* 0x000fe200078e005a */
[----:B--2---:R-:W-:-:S02]  /*23260*/  @!P4 LEA R6, P1, R223, R14, 0x2 ;  /* 0x0000000edf06c211 */ /* 0x004fc400078210ff */
[----:B------:R-:W-:Y:S01]  /*23270*/  SHF.R.S32.HI R15, RZ, 0x1f, R222 ;  /* 0x0000001fff0f7819 */ /* 0x000fe200000114de */
[----:B------:R0:W-:Y:S01]  /*23280*/  @!P2 ST.E.64 desc[UR54][R8.64], R84 ;  /* 0x000000540800a985 */ /* 0x0001e2000c101b36 */
[CC--:B------:R-:W-:Y:S02]  /*23290*/  @!P5 LEA R10, P2, R222.reuse, R14.reuse, 0x2 ;  /* 0x0000000ede0ad211 */ /* 0x0c0fe400078410ff */
[----:B----4-:R-:W-:Y:S02]  /*232a0*/  @!P0 LEA R12, P3, R221, R14, 0x2 ;  /* 0x0000000edd0c8211 */ /* 0x010fe400078610ff */
[----:B------:R-:W-:Y:S02]  /*232b0*/  SHF.R.S32.HI R0, RZ, 0x1f, R221 ;  /* 0x0000001fff007819 */ /* 0x000fe400000114dd */
[-C--:B------:R-:W-:Y:S02]  /*232c0*/  @!P4 LEA.HI.X R7, R223, R3.reuse, R20, 0x2, P1 ;  /* 0x00000003df07c211 */ /* 0x080fe400008f1414 */
[----:B------:R-:W-:-:S02]  /*232d0*/  @!P5 LEA.HI.X R11, R222, R3, R15, 0x2, P2 ;  /* 0x00000003de0bd211 */ /* 0x000fc400010f140f */
[----:B------:R-:W-:Y:S01]  /*232e0*/  @!P0 LEA.HI.X R13, R221, R3, R0, 0x2, P3 ;  /* 0x00000003dd0d8211 */ /* 0x000fe200018f1400 */
[----:B------:R0:W-:Y:S04]  /*232f0*/  @!P4 ST.E.64 desc[UR54][R6.64], R86 ;  /* 0x000000560600c985 */ /* 0x0001e8000c101b36 */
[----:B------:R0:W-:Y:S04]  /*23300*/  @!P5 ST.E.64 desc[UR54][R10.64], R92 ;  /* 0x0000005c0a00d985 */ /* 0x0001e8000c101b36 */
[----:B------:R0:W-:Y:S01]  /*23310*/  @!P0 ST.E.64 desc[UR54][R12.64], R58 ;  /* 0x0000003a0c008985 */ /* 0x0001e2000c101b36 */
[----:B------:R-:W-:-:S13]  /*23320*/  ISETP.GE.AND P0, PT, R220, UR4, PT ;  /* 0x00000004dc007c0c */ /* 0x000fda000bf06270 */
[----:B0-----:R-:W-:Y:S05]  /*23330*/  @P0 BRA `(.L_x_510) ;  /* 0x0000000c00300947 */ /* 0x001fea0003800000 */
[----:B------:R-:W-:Y:S02]  /*23340*/  SHF.R.S32.HI R0, RZ, 0x1f, R220 ;  /* 0x0000001fff007819 */ /* 0x000fe400000114dc */
[----:B------:R-:W-:-:S04]  /*23350*/  LEA R14, P0, R220, R14, 0x2 ;  /* 0x0000000edc0e7211 */ /* 0x000fc800078010ff */
[----:B------:R-:W-:-:S05]  /*23360*/  LEA.HI.X R15, R220, R3, R0, 0x2, P0 ;  /* 0x00000003dc0f7211 */ /* 0x000fca00000f1400 */
[----:B------:R0:W-:Y:S01]  /*23370*/  ST.E.64 desc[UR54][R14.64], R60 ;  /* 0x0000003c0e007985 */ /* 0x0001e2000c101b36 */
[----:B------:R-:W-:Y:S05]  /*23380*/  BRA `(.L_x_510) ;  /* 0x0000000c001c7947 */ /* 0x000fea0003800000 */
.L_x_496:
[----:B------:R-:W-:Y:S01]  /*23390*/  ULDC.64 UR6, c[0x0][0xc08] ;  /* 0x0003020000067ab9 */ /* 0x000fe20000000a00 */
[----:B------:R-:W-:Y:S01]  /*233a0*/  ULDC.64 UR4, c[0x0][0xc00] ;  /* 0x0003000000047ab9 */ /* 0x000fe20000000a00 */
[----:B------:R-:W-:Y:S01]  /*233b0*/  ISETP.NE.U32.AND P1, PT, RZ, UR6, PT ;  /* 0x00000006ff007c0c */ /* 0x000fe2000bf25070 */
[----:B------:R-:W-:Y:S01]  /*233c0*/  IMAD.MOV.U32 R15, RZ, RZ, RZ ;  /* 0x000000ffff0f7224 */ /* 0x000fe200078e00ff */
[----:B------:R-:W-:Y:S01]  /*233d0*/  ISETP.NE.U32.AND P0, PT, RZ, UR4, PT ;  /* 0x00000004ff007c0c */ /* 0x000fe2000bf05070 */
[----:B------:R-:W3:Y:S01]  /*233e0*/  S2R R0, SR_TID.X ;  /* 0x0000000000007919 */ /* 0x000ee20000002100 */
[----:B------:R-:W-:Y:S02]  /*233f0*/  ISETP.NE.AND.EX P1, PT, RZ, UR7, PT, P1 ;  /* 0x00000007ff007c0c */ /* 0x000fe4000bf25310 */
[----:B------:R-:W-:Y:S02]  /*23400*/  IADD3 R2, P2, R212, UR4, RZ ;  /* 0x00000004d4027c10 */ /* 0x000fe4000ff5e0ff */
[----:B------:R-:W-:-:S02]  /*23410*/  ISETP.NE.AND.EX P0, PT, RZ, UR5, PT, P0 ;  /* 0x00000005ff007c0c */ /* 0x000fc4000bf05300 */
[----:B------:R-:W-:Y:S01]  /*23420*/  IADD3.X R3, R213, UR5, RZ, P2, !PT ;  /* 0x00000005d5037c10 */ /* 0x000fe200097fe4ff */
[----:B------:R-:W-:Y:S02]  /*23430*/  ULDC UR4, c[0x0][0xa88] ;  /* 0x0002a20000047ab9 */ /* 0x000fe40000000800 */
[----:B------:R-:W-:-:S04]  /*23440*/  IMAD.U32 R20, RZ, RZ, UR4 ;  /* 0x00000004ff147e24 */ /* 0x000fc8000f8e00ff */
[----:B------:R-:W-:-:S04]  /*23450*/  @P1 IADD3 R212, P2, R212, UR6, RZ ;  /* 0x00000006d4d41c10 */ /* 0x000fc8000ff5e0ff */
[----:B------:R-:W-:Y:S01]  /*23460*/  @P1 IADD3.X R213, R213, UR7, RZ, P2, !PT ;  /* 0x00000007d5d51c10 */ /* 0x000fe200097fe4ff */
[----:B------:R4:W5:Y:S04]  /*23470*/  @P0 LDG.E R15, desc[UR54][R2.64] ;  /* 0x00000036020f0981 */ /* 0x000968000c1e1900 */
[----:B------:R4:W5:Y:S01]  /*23480*/  @P1 LDG.E R20, desc[UR54][R212.64] ;  /* 0x00000036d4141981 */ /* 0x000962000c1e1900 */
[----:B-1----:R-:W-:Y:S02]  /*23490*/  ISETP.GT.AND P2, PT, R211, 0x1, PT ;  /* 0x00000001d300780c */ /* 0x002fe40003f44270 */
[----:B---3--:R-:W-:-:S04]  /*234a0*/  IADD3 R0, R0, -0x80, RZ ;  /* 0xffffff8000007810 */ /* 0x008fc80007ffe0ff */
[----:B------:R-:W-:Y:S01]  /*234b0*/  ISETP.GT.AND P3, PT, R0, 0x7f, PT ;  /* 0x0000007f0000780c */ /* 0x000fe20003f64270 */
[----:B----4-:R-:W-:-:S12]  /*234c0*/  @P1 BRA `(.L_x_515) ;  /* 0x0000000000101947 */ /* 0x010fd80003800000 */
[----:B------:R-:W-:Y:S05]  /*234d0*/  @!P0 BRA `(.L_x_515) ;  /* 0x00000000000c8947 */ /* 0x000fea0003800000 */
[----:B------:R-:W3:Y:S04]  /*234e0*/  LDG.E R5, desc[UR54][R2.64] ;  /* 0x0000003602057981 */ /* 0x000ee8000c1e1900 */
[----:B-----5:R-:W3:Y:S02]  /*234f0*/  LDG.E R20, desc[UR54][R2.64+0x4] ;  /* 0x0000043602147981 */ /* 0x020ee4000c1e1900 */
[----:B---3--:R-:W-:-:S07]  /*23500*/  IMAD.IADD R20, R20, 0x1, -R5 ;  /* 0x0000000114147824 */ /* 0x008fce00078e0a05 */
.L_x_515:
[----:B------:R-:W-:Y:S01]  /*23510*/  BSSY B1, `(.L_x_516) ;  /* 0x0000037000017945 */ /* 0x000fe20003800000 */
[----:B------:R-:W-:Y:S02]  /*23520*/  SEL R25, R206, RZ, !P0 ;  /* 0x000000ffce197207 */ /* 0x000fe40004000000 */
[----:B------:R-:W-:Y:S02]  /*23530*/  SEL R214, R214, RZ, !P0 ;  /* 0x000000ffd6d67207 */ /* 0x000fe40004000000 */
[----:B-----5:R-:W-:Y:S01]  /*23540*/  SHF.R.S32.HI R14, RZ, 0x1f, R15 ;  /* 0x0000001fff0e7819 */ /* 0x020fe2000001140f */
[----:B------:R-:W-:Y:S06]  /*23550*/  @P3 BRA `(.L_x_517) ;  /* 0x0000000000c83947 */ /* 0x000fec0003800000 */
[----:B------:R-:W1:Y:S01]  /*23560*/  S2R R0, SR_TID.X ;  /* 0x0000000000007919 */ /* 0x000e620000002100 */
[----:B------:R-:W3:Y:S02]  /*23570*/  LDC R29, c[0x0][0xbe8] ;  /* 0x0002fa00ff1d7b82 */ /* 0x000ee40000000800 */
[----:B---3--:R-:W-:Y:S02]  /*23580*/  IMAD R2, R20, R29, RZ ;  /* 0x0000001d14027224 */ /* 0x008fe400078e02ff */
[----:B-1----:R-:W-:-:S05]  /*23590*/  IMAD R0, R215, 0x80, R0 ;  /* 0x00000080d7007824 */ /* 0x002fca00078e0200 */
[----:B------:R-:W-:-:S04]  /*235a0*/  IADD3 R27, R0, -0x80, RZ ;  /* 0xffffff80001b7810 */ /* 0x000fc80007ffe0ff */
[----:B------:R-:W-:-:S13]  /*235b0*/  ISETP.GE.AND P0, PT, R27, R2, PT ;  /* 0x000000021b00720c */ /* 0x000fda0003f06270 */
[----:B------:R-:W-:Y:S05]  /*235c0*/  @P0 BRA `(.L_x_517) ;  /* 0x0000000000ac0947 */ /* 0x000fea0003800000 */
[----:B------:R-:W-:Y:S01]  /*235d0*/  IMAD.MOV.U32 R0, RZ, RZ, 0x9b8 ;  /* 0x000009b8ff007424 */ /* 0x000fe200078e00ff */
[----:B------:R-:W-:Y:S01]  /*235e0*/  ISETP.GT.AND P3, PT, R211, 0x1, PT ;  /* 0x00000001d300780c */ /* 0x000fe20003f64270 */
[----:B------:R-:W1:Y:S01]  /*235f0*/  LDC.64 R2, c[0x0][0xba8] ;  /* 0x0002ea00ff027b82 */ /* 0x000e620000000a00 */
[----:B------:R-:W-:Y:S01]  /*23600*/  ISETP.NE.AND P0, PT, R29, 0x1, PT ;  /* 0x000000011d00780c */ /* 0x000fe20003f05270 */
[----:B------:R-:W-:Y:S01]  /*23610*/  IMAD.MOV.U32 R21, RZ, RZ, R27 ;  /* 0x000000ffff157224 */ /* 0x000fe200078e001b */
[----:B------:R-:W-:Y:S02]  /*23620*/  SEL R24, R0, 0x978, P3 ;  /* 0x0000097800187807 */ /* 0x000fe40001800000 */
[----:B------:R-:W-:-:S03]  /*23630*/  SEL R217, R217, RZ, P3 ;  /* 0x000000ffd9d97207 */ /* 0x000fc60001800000 */
[----:B------:R-:W3:Y:S08]  /*23640*/  LDC.64 R8, c[0x0][R24+0x220] ;  /* 0x0000880018087b82 */ /* 0x000ef00000000a00 */
[----:B------:R-:W4:Y:S08]  /*23650*/  LDC.64 R4, c[0x0][R24+0x218] ;  /* 0x0000860018047b82 */ /* 0x000f300000000a00 */
[----:B------:R-:W5:Y:S08]  /*23660*/  LDC.64 R10, c[0x0][R24+0x228] ;  /* 0x00008a00180a7b82 */ /* 0x000f700000000a00 */
[----:B------:R-:W0:Y:S08]  /*23670*/  LDC.64 R6, c[0x0][R24+0x210] ;  /* 0x0000840018067b82 */ /* 0x000e300000000a00 */
[----:B------:R-:W2:Y:S08]  /*23680*/  @P0 LDC R0, c[0x0][0xbec] ;  /* 0x0002fb00ff000b82 */ /* 0x000eb00000000800 */
[----:B------:R-:W5:Y:S01]  /*23690*/  @P0 LDC R33, c[0x0][0xbf0] ;  /* 0x0002fc00ff210b82 */ /* 0x000f620000000800 */
[----:B---3--:R-:W-:-:S07]  /*236a0*/  IMAD R9, R9, R25, RZ ;  /* 0x0000001909097224 */ /* 0x008fce00078e02ff */
[----:B-1----:R-:W1:Y:S01]  /*236b0*/  @!P3 LDC R2, c[0x0][0xb50] ;  /* 0x0002d400ff02bb82 */ /* 0x002e620000000800 */
[----:B------:R-:W-:Y:S02]  /*236c0*/  IMAD R9, R8, R214, R9 ;  /* 0x000000d608097224 */ /* 0x000fe400078e0209 */
[----:B--2---:R-:W-:-:S05]  /*236d0*/  @P0 IMAD.HI.U32 R0, R27, R0, RZ ;  /* 0x000000001b000227 */ /* 0x004fca00078e00ff */
[----:B------:R-:W2:Y:S01]  /*236e0*/  @!P3 LDC R3, c[0x0][0xb54] ;  /* 0x0002d500ff03bb82 */ /* 0x000ea20000000800 */
[-C--:B----4-:R-:W-:Y:S02]  /*236f0*/  IMAD R31, R5, R204.reuse, RZ ;  /* 0x000000cc051f7224 */ /* 0x090fe400078e02ff */
[----:B------:R-:W-:Y:S01]  /*23700*/  IMAD.WIDE.U32 R12, R4, R204, RZ ;  /* 0x000000cc040c7225 */ /* 0x000fe200078e00ff */
[----:B-----5:R-:W-:-:S03]  /*23710*/  @P0 SHF.R.U32.HI R21, RZ, R33, R0 ;  /* 0x00000021ff150219 */ /* 0x020fc60000011600 */
[----:B------:R-:W-:Y:S01]  /*23720*/  IMAD.WIDE.U32 R4, R8, R25, RZ ;  /* 0x0000001908047225 */ /* 0x000fe200078e00ff */
[----:B------:R-:W-:-:S03]  /*23730*/  IADD3 R0, -R21, RZ, RZ ;  /* 0x000000ff15007210 */ /* 0x000fc60007ffe1ff */
[----:B------:R-:W-:Y:S01]  /*23740*/  IMAD.IADD R13, R31, 0x1, R13 ;  /* 0x000000011f0d7824 */ /* 0x000fe200078e020d */
[----:B------:R-:W-:Y:S01]  /*23750*/  IADD3 R12, P0, P1, R4, R12, R15 ;  /* 0x0000000c040c7210 */ /* 0x000fe2000791e00f */
[----:B------:R-:W-:Y:S02]  /*23760*/  IMAD.IADD R8, R5, 0x1, R9 ;  /* 0x0000000105087824 */ /* 0x000fe400078e0209 */
[----:B------:R-:W-:-:S04]  /*23770*/  IMAD.WIDE.U32 R4, R10, R217, RZ ;  /* 0x000000d90a047225 */ /* 0x000fc800078e00ff */
[----:B------:R-:W-:Y:S02]  /*23780*/  IMAD R11, R11, R217, RZ ;  /* 0x000000d90b0b7224 */ /* 0x000fe400078e02ff */
[----:B------:R-:W-:Y:S01]  /*23790*/  IMAD R9, R29, R0, R27 ;  /* 0x000000001d097224 */ /* 0x000fe200078e021b */
[----:B------:R-:W-:Y:S01]  /*237a0*/  IADD3.X R0, R8, R13, R14, P0, P1 ;  /* 0x0000000d08007210 */ /* 0x000fe200007e240e */
[----:B------:R-:W-:Y:S01]  /*237b0*/  IMAD.IADD R5, R11, 0x1, R5 ;  /* 0x000000010b057824 */ /* 0x000fe200078e0205 */
[----:B------:R-:W-:Y:S02]  /*237c0*/  IADD3 R4, P0, P1, R21, R12, R4 ;  /* 0x0000000c15047210 */ /* 0x000fe4000791e004 */
[----:B------:R-:W-:Y:S02]  /*237d0*/  SHF.R.S32.HI R21, RZ, 0x1f, R21 ;  /* 0x0000001fff157819 */ /* 0x000fe40000011415 */
[----:B------:R-:W-:Y:S02]  /*237e0*/  SHF.R.S32.HI R11, RZ, 0x1f, R9 ;  /* 0x0000001fff0b7819 */ /* 0x000fe40000011409 */
[----:B------:R-:W-:Y:S01]  /*237f0*/  IADD3.X R5, R21, R0, R5, P0, P1 ;  /* 0x0000000015057210 */ /* 0x000fe200007e2405 */
[----:B0-----:R-:W-:-:S04]  /*23800*/  IMAD R0, R7, R9, RZ ;  /* 0x0000000907007224 */ /* 0x001fc800078e02ff */
[C---:B------:R-:W-:Y:S02]  /*23810*/  IMAD R11, R6.reuse, R11, R0 ;  /* 0x0000000b060b7224 */ /* 0x040fe400078e0200 */
[----:B------:R-:W-:-:S04]  /*23820*/  IMAD.WIDE.U32 R4, R6, R9, R4 ;  /* 0x0000000906047225 */ /* 0x000fc800078e0004 */
[----:B------:R-:W-:Y:S01]  /*23830*/  IMAD.IADD R0, R5, 0x1, R11 ;  /* 0x0000000105007824 */ /* 0x000fe200078e020b */
[C---:B-1----:R-:W-:Y:S02]  /*23840*/  LEA R2, P0, R4.reuse, R2, 0x2 ;  /* 0x0000000204027211 */ /* 0x042fe400078010ff */
[----:B------:R-:W-:Y:S02]  /*23850*/  MOV R5, 0xff800000 ;  /* 0xff80000000057802 */ /* 0x000fe40000000f00 */
[----:B--2---:R-:W-:-:S05]  /*23860*/  LEA.HI.X R3, R4, R3, R0, 0x2, P0 ;  /* 0x0000000304037211 */ /* 0x004fca00000f1400 */
[----:B------:R1:W-:Y:S04]  /*23870*/  STG.E desc[UR54][R2.64], R5 ;  /* 0x0000000502007986 */ /* 0x0003e8000c101936 */
.L_x_517:
[----:B------:R-:W-:Y:S05]  /*23880*/  BSYNC B1 ;  /* 0x0000000000017941 */ /* 0x000fea0003800000 */
.L_x_516:
[----:B------:R-:W-:Y:S05]  /*23890*/  @P2 BRA `(.L_x_510) ;  /* 0x0000000400d82947 */ /* 0x000fea0003800000 */
[----:B------:R-:W3:Y:S01]  /*238a0*/  LDC R21, c[0x0][0xbe8] ;  /* 0x0002fa00ff157b82 */ /* 0x000ee20000000800 */
[----:B------:R-:W-:Y:S01]  /*238b0*/  ULDC.64 UR4, c[0x0][0xaa0] ;  /* 0x0002a80000047ab9 */ /* 0x000fe20000000a00 */
[----:B------:R-:W-:Y:S01]  /*238c0*/  ULDC.64 UR6, c[0x0][0xaf0] ;  /* 0x0002bc0000067ab9 */ /* 0x000fe20000000a00 */
[----:B------:R-:W-:Y:S02]  /*238d0*/  IMAD R0, R14, UR4, RZ ;  /* 0x000000040e007c24 */ /* 0x000fe4000f8e02ff */
[----:B-1----:R-:W-:-:S04]  /*238e0*/  IMAD.WIDE.U32 R2, R15, UR4, RZ ;  /* 0x000000040f027c25 */ /* 0x002fc8000f8e00ff */
[----:B------:R-:W-:Y:S01]  /*238f0*/  IMAD R5, R15, UR5, R0 ;  /* 0x000000050f057c24 */ /* 0x000fe2000f8e0200 */
[----:B------:R-:W-:Y:S01]  /*23900*/  ULDC.64 UR4, c[0x0][0xae8] ;  /* 0x0002ba0000047ab9 */ /* 0x000fe20000000a00 */
[----:B------:R-:W-:Y:S02]  /*23910*/  IMAD R0, R210, 0x20, R236 ;  /* 0x00000020d2007824 */ /* 0x000fe400078e02ec */
[----:B------:R-:W-:Y:S02]  /*23920*/  IMAD.IADD R3, R3, 0x1, R5 ;  /* 0x0000000103037824 */ /* 0x000fe400078e0205 */
[----:B------:R-:W-:Y:S02]  /*23930*/  IMAD R9, R215, 0x80, R0 ;  /* 0x00000080d7097824 */ /* 0x000fe400078e0200 */
[----:B------:R-:W-:-:S03]  /*23940*/  IMAD.WIDE.U32 R2, R204, UR4, R2 ;  /* 0x00000004cc027c25 */ /* 0x000fc6000f8e0002 */
[----:B------:R-:W-:Y:S01]  /*23950*/  MOV R5, R9 ;  /* 0x0000000900057202 */ /* 0x000fe20000000f00 */
[----:B------:R-:W-:Y:S01]  /*23960*/  IMAD R3, R204, UR5, R3 ;  /* 0x00000005cc037c24 */ /* 0x000fe2000f8e0203 */
[----:B------:R-:W-:Y:S01]  /*23970*/  ULDC.64 UR4, c[0x0][0xae0] ;  /* 0x0002b80000047ab9 */ /* 0x000fe20000000a00 */
[----:B---3--:R-:W-:Y:S01]  /*23980*/  ISETP.NE.AND P0, PT, R21, 0x1, PT ;  /* 0x000000011500780c */ /* 0x008fe20003f05270 */
[----:B------:R-:W-:-:S12]  /*23990*/  IMAD.WIDE.U32 R2, R25, UR6, R2 ;  /* 0x0000000619027c25 */ /* 0x000fd8000f8e0002 */
[----:B------:R-:W1:Y:S08]  /*239a0*/  @P0 LDC R4, c[0x0][0xbec] ;  /* 0x0002fb00ff040b82 */ /* 0x000e700000000800 */
[----:B------:R-:W3:Y:S01]  /*239b0*/  @P0 LDC R7, c[0x0][0xbf0] ;  /* 0x0002fc00ff070b82 */ /* 0x000ee20000000800 */
[----:B-1----:R-:W-:-:S04]  /*239c0*/  @P0 IMAD.HI.U32 R0, R9, R4, RZ ;  /* 0x0000000409000227 */ /* 0x002fc800078e00ff */
[----:B------:R-:W-:Y:S01]  /*239d0*/  IMAD R4, R214, UR6, RZ ;  /* 0x00000006d6047c24 */ /* 0x000fe2000f8e02ff */
[----:B---3--:R-:W-:-:S03]  /*239e0*/  @P0 SHF.R.U32.HI R5, RZ, R7, R0 ;  /* 0x00000007ff050219 */ /* 0x008fc60000011600 */
[----:B------:R-:W-:Y:S01]  /*239f0*/  IMAD R7, R25, UR7, R4 ;  /* 0x0000000719077c24 */ /* 0x000fe2000f8e0204 */
[--C-:B------:R-:W-:Y:S01]  /*23a00*/  SHF.R.S32.HI R0, RZ, 0x1f, R5.reuse ;  /* 0x0000001fff007819 */ /* 0x100fe20000011405 */
[----:B------:R-:W-:Y:S02]  /*23a10*/  IMAD.MOV R4, RZ, RZ, -R5 ;  /* 0x000000ffff047224 */ /* 0x000fe400078e0a05 */
[----:B------:R-:W-:Y:S02]  /*23a20*/  IMAD.IADD R3, R3, 0x1, R7 ;  /* 0x0000000103037824 */ /* 0x000fe400078e0207 */
[----:B------:R-:W-:Y:S02]  /*23a30*/  IMAD R0, R0, UR4, RZ ;  /* 0x0000000400007c24 */ /* 0x000fe4000f8e02ff */
[----:B------:R-:W-:Y:S02]  /*23a40*/  IMAD R7, R21, R4, R9 ;  /* 0x0000000415077224 */ /* 0x000fe400078e0209 */
[----:B------:R-:W-:-:S02]  /*23a50*/  IMAD R9, R5, UR5, R0 ;  /* 0x0000000505097c24 */ /* 0x000fc4000f8e0200 */
[----:B------:R-:W-:Y:S01]  /*23a60*/  IMAD.WIDE.U32 R2, R5, UR4, R2 ;  /* 0x0000000405027c25 */ /* 0x000fe2000f8e0002 */
[----:B------:R-:W-:Y:S01]  /*23a70*/  SHF.R.S32.HI R0, RZ, 0x1f, R7 ;  /* 0x0000001fff007819 */ /* 0x000fe20000011407 */
[----:B------:R-:W-:Y:S02]  /*23a80*/  ULDC.64 UR4, c[0x0][0xad8] ;  /* 0x0002b60000047ab9 */ /* 0x000fe40000000a00 */
[----:B------:R-:W-:Y:S02]  /*23a90*/  IMAD.IADD R3, R3, 0x1, R9 ;  /* 0x0000000103037824 */ /* 0x000fe400078e0209 */
[----:B------:R-:W-:Y:S02]  /*23aa0*/  IMAD R0, R0, UR4, RZ ;  /* 0x0000000400007c24 */ /* 0x000fe4000f8e02ff */
[----:B------:R-:W-:-:S04]  /*23ab0*/  IMAD.WIDE.U32 R4, R7, UR4, R2 ;  /* 0x0000000407047c25 */ /* 0x000fc8000f8e0002 */
[----:B------:R-:W-:Y:S01]  /*23ac0*/  IMAD R3, R7, UR5, R0 ;  /* 0x0000000507037c24 */ /* 0x000fe2000f8e0200 */
[----:B------:R-:W-:Y:S02]  /*23ad0*/  ULDC.64 UR4, c[0x0][0xa80] ;  /* 0x0002a00000047ab9 */ /* 0x000fe40000000a00 */
[----:B------:R-:W-:Y:S01]  /*23ae0*/  LEA R2, P0, R4, UR4, 0x1 ;  /* 0x0000000404027c11 */ /* 0x000fe2000f8008ff */
[----:B------:R-:W-:Y:S01]  /*23af0*/  UMOV UR4, 0xffffffff ;  /* 0xffffffff00047882 */ /* 0x000fe20000000000 */
[----:B------:R-:W-:-:S04]  /*23b00*/  IADD3 R3, R5, R3, RZ ;  /* 0x0000000305037210 */ /* 0x000fc80007ffe0ff */
[----:B------:R-:W-:Y:S01]  /*23b10*/  LEA.HI.X R3, R4, UR5, R3, 0x1, P0 ;  /* 0x0000000504037c11 */ /* 0x000fe200080f0c03 */
[----:B------:R-:W-:Y:S06]  /*23b20*/  BRA.DIV UR4, `(.L_x_518) ;  /* 0x000000a204547947 */ /* 0x000fec000b800000 */
[----:B------:R1:W3:Y:S04]  /*23b30*/  SHFL.IDX PT, R0, R3, RZ, 0x181f ;  /* 0x00181fff03007589 */ /* 0x0002e800000e0000 */
[----:B------:R1:W4:Y:S02]  /*23b40*/  SHFL.IDX PT, R14, R2, RZ, 0x181f ;  /* 0x00181fff020e7589 */ /* 0x00032400000e0000 */
.L_x_773:
[----:B------:R-:W-:Y:S01]  /*23b50*/  IMAD R21, R20, R21, RZ ;  /* 0x0000001514157224 */ /* 0x000fe200078e02ff */
[----:B------:R-:W-:Y:S01]  /*23b60*/  BSSY B1, `(.L_x_519) ;  /* 0x000000f000017945 */ /* 0x000fe20003800000 */
[----:B------:R-:W-:-:S05]  /*23b70*/  IMAD R6, R215, 0x80, R236 ;  /* 0x00000080d7067824 */ /* 0x000fca00078e02ec */
[----:B------:R-:W-:-:S13]  /*23b80*/  ISETP.GE.AND P0, PT, R6, R21, PT ;  /* 0x000000150600720c */ /* 0x000fda0003f06270 */
[----:B------:R-:W-:Y:S05]  /*23b90*/  @P0 BRA `(.L_x_520) ;  /* 0x00000000002c0947 */ /* 0x000fea0003800000 */
[----:B------:R-:W-:Y:S01]  /*23ba0*/  ULDC UR4, c[0x0][0xac8] ;  /* 0x0002b20000047ab9 */ /* 0x000fe20000000800 */
[----:B------:R-:W-:Y:S02]  /*23bb0*/  SHF.R.S32.HI R8, RZ, 0x1f, R203 ;  /* 0x0000001fff087819 */ /* 0x000fe400000114cb */
[----:B------:R-:W-:Y:S02]  /*23bc0*/  ISETP.GE.AND P2, PT, R203, UR4, PT ;  /* 0x00000004cb007c0c */ /* 0x000fe4000bf46270 */
[----:B------:R-:W-:Y:S02]  /*23bd0*/  ISETP.GE.AND P3, PT, R209, UR4, PT ;  /* 0x00000004d1007c0c */ /* 0x000fe4000bf66270 */
[----:B------:R-:W-:-:S09]  /*23be0*/  SHF.R.S32.HI R7, RZ, 0x1f, R209 ;  /* 0x0000001fff077819 */ /* 0x000fd200000114d1 */
[-C--:B----4-:R-:W-:Y:S02]  /*23bf0*/  @!P2 LEA R4, P0, R203, R14.reuse, 0x1 ;  /* 0x0000000ecb04a211 */ /* 0x090fe400078008ff */
[----:B------:R-:W-:Y:S02]  /*23c00*/  @!P3 LEA R14, P1, R209, R14, 0x1 ;  /* 0x0000000ed10eb211 */ /* 0x000fe400078208ff */
[-C--:B---3--:R-:W-:Y:S02]  /*23c10*/  @!P2 LEA.HI.X R5, R203, R0.reuse, R8, 0x1, P0 ;  /* 0x00000000cb05a211 */ /* 0x088fe400000f0c08 */
[----:B------:R-:W-:-:S03]  /*23c20*/  @!P3 LEA.HI.X R15, R209, R0, R7, 0x1, P1 ;  /* 0x00000000d10fb211 */ /* 0x000fc600008f0c07 */
[----:B------:R3:W-:Y:S04]  /*23c30*/  @!P2 ST.E.128 desc[UR54][R4.64], RZ ;  /* 0x000000ff0400a985 */ /* 0x0007e8000c101d36 */
[----:B------:R3:W-:Y:S02]  /*23c40*/  @!P3 ST.E.128 desc[UR54][R14.64], RZ ;  /* 0x000000ff0e00b985 */ /* 0x0007e4000c101d36 */
.L_x_520:
[----:B------:R-:W-:Y:S05]  /*23c50*/  BSYNC B1 ;  /* 0x0000000000017941 */ /* 0x000fea0003800000 */
.L_x_519:
[----:B------:R-:W-:-:S03]  /*23c60*/  UMOV UR4, 0xffffffff ;  /* 0xffffffff00047882 */ /* 0x000fc60000000000 */
[----:B------:R-:W-:Y:S05]  /*23c70*/  BRA.DIV UR4, `(.L_x_521) ;  /* 0x000000a204347947 */ /* 0x000fea000b800000 */
[----:B---3--:R3:W0:Y:S04]  /*23c80*/  SHFL.IDX PT, R0, R3, 0x1, 0x181f ;  /* 0x00381f0003007f89 */ /* 0x00862800000e0000 */
[----:B----4-:R3:W4:Y:S02]  /*23c90*/  SHFL.IDX PT, R14, R2, 0x1, 0x181f ;  /* 0x00381f00020e7f89 */ /* 0x01072400000e0000 */
.L_x_777:
        /* <DEDUP_REMOVED lines=11> */
[-C--:B0-----:R-:W-:Y:S02]  /*23d50*/  @!P2 LEA.HI.X R5, R203, R0.reuse, R8, 0x1, P0 ;  /* 0x00000000cb05a211 */ /* 0x081fe400000f0c08 */
[----:B------:R-:W-:-:S03]  /*23d60*/  @!P3 LEA.HI.X R15, R209, R0, R7, 0x1, P1 ;  /* 0x00000000d10fb211 */ /* 0x000fc600008f0c07 */
[----:B------:R0:W-:Y:S04]  /*23d70*/  @!P2 ST.E.128 desc[UR54][R4.64], RZ ;  /* 0x000000ff0400a985 */ /* 0x0001e8000c101d36 */
[----:B------:R0:W-:Y:S02]  /*23d80*/  @!P3 ST.E.128 desc[UR54][R14.64], RZ ;  /* 0x000000ff0e00b985 */ /* 0x0001e4000c101d36 */
.L_x_523:
[----:B------:R-:W-:Y:S05]  /*23d90*/  BSYNC B1 ;  /* 0x0000000000017941 */ /* 0x000fea0003800000 */
.L_x_522:
[----:B------:R-:W-:-:S03]  /*23da0*/  UMOV UR4, 0xffffffff ;  /* 0xffffffff00047882 */ /* 0x000fc60000000000 */
[----:B------:R-:W-:Y:S05]  /*23db0*/  BRA.DIV UR4, `(.L_x_524) ;  /* 0x000000a2042c7947 */ /* 0x000fea000b800000 */
[----:B0-----:R0:W0:Y:S04]  /*23dc0*/  SHFL.IDX PT, R0, R3, 0x2, 0x181f ;  /* 0x00581f0003007f89 */ /* 0x00102800000e0000 */
[----:B----4-:R4:W0:Y:S02]  /*23dd0*/  SHFL.IDX PT, R14, R2, 0x2, 0x181f ;  /* 0x00581f00020e7f89 */ /* 0x01082400000e0000 */
.L_x_781:
        /* <DEDUP_REMOVED lines=9> */
[-C--:B0-----:R-:W-:Y:S02]  /*23e70*/  @!P2 LEA R4, P0, R203, R14.reuse, 0x1 ;  /* 0x0000000ecb04a211 */ /* 0x081fe400078008ff */
[----:B------:R-:W-:Y:S02]  /*23e80*/  @!P3 LEA R14, P1, R209, R14, 0x1 ;  /* 0x0000000ed10eb211 */ /* 0x000fe400078208ff */
[-C--:B------:R-:W-:Y:S02]  /*23e90*/  @!P2 LEA.HI.X R5, R203, R0.reuse, R8, 0x1, P0 ;  /* 0x00000000cb05a211 */ /* 0x080fe400000f0c08 */
[----:B------:R-:W-:-:S03]  /*23ea0*/  @!P3 LEA.HI.X R15, R209, R0, R7, 0x1, P1 ;  /* 0x00000000d10fb211 */ /* 0x000fc600008f0c07 */
[----:B------:R0:W-:Y:S04]  /*23eb0*/  @!P2 ST.E.128 desc[UR54][R4.64], RZ ;  /* 0x000000ff0400a985 */ /* 0x0001e8000c101d36 */
[----:B------:R0:W-:Y:S02]  /*23ec0*/  @!P3 ST.E.128 desc[UR54][R14.64], RZ ;  /* 0x000000ff0e00b985 */ /* 0x0001e4000c101d36 */
.L_x_526:
[----:B------:R-:W-:Y:S05]  /*23ed0*/  BSYNC B1 ;  /* 0x0000000000017941 */ /* 0x000fea0003800000 */
.L_x_525:
[----:B------:R-:W-:-:S03]  /*23ee0*/  UMOV UR4, 0xffffffff ;  /* 0xffffffff00047882 */ /* 0x000fc60000000000 */
[----:B------:R-:W-:Y:S05]  /*23ef0*/  BRA.DIV UR4, `(.L_x_527) ;  /* 0x000000a204247947 */ /* 0x000fea000b800000 */
[----:B0-----:R0:W0:Y:S04]  /*23f00*/  SHFL.IDX PT, R0, R3, 0x3, 0x181f ;  /* 0x00781f0003007f89 */ /* 0x00102800000e0000 */
[----:B------:R0:W0:Y:S02]  /*23f10*/  SHFL.IDX PT, R14, R2, 0x3, 0x181f ;  /* 0x00781f00020e7f89 */ /* 0x00002400000e0000 */
.L_x_785:
[----:B01-34-:R-:W-:-:S04]  /*23f20*/  IADD3 R2, R6, 0x60, RZ ;  /* 0x0000006006027810 */ /* 0x01bfc80007ffe0ff */
[----:B------:R-:W-:-:S13]  /*23f30*/  ISETP.GE.AND P0, PT, R2, R21, PT ;  /* 0x000000150200720c */ /* 0x000fda0003f06270 */
[----:B------:R-:W-:Y:S05]  /*23f40*/  @P0 BRA `(.L_x_510) ;  /* 0x00000000002c0947 */ /* 0x000fea0003800000 */
[----:B------:R-:W-:Y:S01]  /*23f50*/  ULDC UR4, c[0x0][0xac8] ;  /* 0x0002b20000047ab9 */ /* 0x000fe20000000800 */
[----:B------:R-:W-:Y:S02]  /*23f60*/  SHF.R.S32.HI R5, RZ, 0x1f, R203 ;  /* 0x0000001fff057819 */ /* 0x000fe400000114cb */
[----:B------:R-:W-:Y:S02]  /*23f70*/  ISETP.GE.AND P2, PT, R203, UR4, PT ;  /* 0x00000004cb007c0c */ /* 0x000fe4000bf46270 */
[----:B------:R-:W-:Y:S02]  /*23f80*/  ISETP.GE.AND P3, PT, R209, UR4, PT ;  /* 0x00000004d1007c0c */ /* 0x000fe4000bf66270 */
[----:B------:R-:W-:-:S09]  /*23f90*/  SHF.R.S32.HI R4, RZ, 0x1f, R209 ;  /* 0x0000001fff047819 */ /* 0x000fd200000114d1 */
[-C--:B------:R-:W-:Y:S02]  /*23fa0*/  @!P2 LEA R2, P0, R203, R14.reuse, 0x1 ;  /* 0x0000000ecb02a211 */ /* 0x080fe400078008ff */
[----:B------:R-:W-:Y:S02]  /*23fb0*/  @!P3 LEA R14, P1, R209, R14, 0x1 ;  /* 0x0000000ed10eb211 */ /* 0x000fe400078208ff */
[-C--:B------:R-:W-:Y:S02]  /*23fc0*/  @!P2 LEA.HI.X R3, R203, R0.reuse, R5, 0x1, P0 ;  /* 0x00000000cb03a211 */ /* 0x080fe400000f0c05 */
[----:B------:R-:W-:-:S03]  /*23fd0*/  @!P3 LEA.HI.X R15, R209, R0, R4, 0x1, P1 ;  /* 0x00000000d10fb211 */ /* 0x000fc600008f0c04 */
[----:B------:R3:W-:Y:S04]  /*23fe0*/  @!P2 ST.E.128 desc[UR54][R2.64], RZ ;  /* 0x000000ff0200a985 */ /* 0x0007e8000c101d36 */
[----:B------:R3:W-:Y:S02]  /*23ff0*/  @!P3 ST.E.128 desc[UR54][R14.64], RZ ;  /* 0x000000ff0e00b985 */ /* 0x0007e4000c101d36 */
.L_x_510:
[----:B------:R-:W-:Y:S05]  /*24000*/  BSYNC B0 ;  /* 0x0000000000007941 */ /* 0x000fea0003800000 */
.L_x_495:
[----:B------:R-:W-:Y:S02]  /*24010*/  ULDC UR4, c[0x0][0xc3c] ;  /* 0x00030f0000047ab9 */ /* 0x000fe40000000800 */
[----:B--2---:R-:W-:-:S13]  /*24020*/  ISETP.GE.AND P0, PT, R147, UR4, PT ;  /* 0x0000000493007c0c */ /* 0x004fda000bf06270 */
[----:B------:R-:W-:Y:S05]  /*24030*/  @!P0 BRA `(.L_x_528) ;  /* 0xfffffdd400888947 */ /* 0x000fea000383ffff */
[----:B------:R-:W-:Y:S05]  /*24040*/  BRA `(.L_x_324) ;  /* 0x0000007000247947 */ /* 0x000fea0003800000 */
.L_x_322:
        /* <DEDUP_REMOVED lines=16> */
[----:B-1----:R2:W-:Y:S04]  /*24150*/  STL.64 [R1], R4 ;  /* 0x0000000401007387 */ /* 0x0025e80000100a00 */
[----:B------:R2:W-:Y:S01]  /*24160*/  STL.64 [R1+0x8], R6 ;  /* 0x0000080601007387 */ /* 0x0005e20000100a00 */
[----:B------:R-:W-:Y:S06]  /*24170*/  BAR.ARV 0x4, 0x180 ;  /* 0x0106000000007b1d */ /* 0x000fec0000002000 */
[----:B------:R-:W-:Y:S05]  /*24180*/  BRA `(.L_x_530) ;  /* 0x0000000800a87947 */ /* 0x000fea0003800000 */
.L_x_529:
[----:B------:R-:W1:Y:S01]  /*24190*/  S2R R0, SR_TID.X ;  /* 0x0000000000007919 */ /* 0x000e620000002100 */
[----:B------:R-:W-:Y:S01]  /*241a0*/  ULDC UR4, c[0x0][0xc3c] ;  /* 0x00030f0000047ab9 */ /* 0x000fe20000000800 */
[----:B------:R-:W-:Y:S01]  /*241b0*/  IMAD.MOV.U32 R9, RZ, RZ, RZ ;  /* 0x000000ffff097224 */ /* 0x000fe200078e00ff */
[----:B------:R-:W2:Y:S01]  /*241c0*/  S2UR UR6, SR_CTAID.X ;  /* 0x00000000000679c3 */ /* 0x000ea20000002500 */
[----:B------:R-:W-:Y:S01]  /*241d0*/  ULDC UR5, c[0x0][0xc38] ;  /* 0x00030e0000057ab9 */ /* 0x000fe20000000800 */
[----:B-1----:R-:W-:-:S04]  /*241e0*/  LOP3.LUT R0, R0, 0x1f, RZ, 0xc0, !PT ;  /* 0x0000001f00007812 */ /* 0x002fc800078ec0ff */
[----:B------:R-:W-:-:S04]  /*241f0*/  ISETP.NE.AND P0, PT, R0, 0x1f, PT ;  /* 0x0000001f0000780c */ /* 0x000fc80003f05270 */
[----:B------:R-:W-:-:S13]  /*24200*/  ISETP.GE.OR P1, PT, R0, UR4, !P0 ;  /* 0x0000000400007c0c */ /* 0x000fda000c726670 */
[----:B0-----:R-:W0:Y:S08]  /*24210*/  @!P1 LDC.64 R2, c[0x0][0xc80] ;  /* 0x00032000ff029b82 */ /* 0x001e300000000a00 */
[----:B------:R-:W1:Y:S01]  /*24220*/  @!P1 LDC.64 R4, c[0x0][0xc78] ;  /* 0x00031e00ff049b82 */ /* 0x000e620000000a00 */
[----:B0-----:R-:W-:-:S05]  /*24230*/  @!P1 IMAD.WIDE.U32 R2, R0, 0x4, R2 ;  /* 0x0000000400029825 */ /* 0x001fca00078e0002 */
[----:B------:R1:W3:Y:S02]  /*24240*/  @!P1 LDG.E R6, desc[UR54][R2.64] ;  /* 0x0000003602069981 */ /* 0x0002e4000c1e1900 */
[----:B-1----:R-:W-:-:S05]  /*24250*/  @!P1 IMAD.WIDE.U32 R2, R0, 0x4, R4 ;  /* 0x0000000400029825 */ /* 0x002fca00078e0004 */
[----:B------:R-:W3:Y:S01]  /*24260*/  @!P1 LDG.E R9, desc[UR54][R2.64] ;  /* 0x0000003602099981 */ /* 0x000ee2000c1e1900 */
[C---:B------:R-:W-:Y:S01]  /*24270*/  ISETP.NE.AND P1, PT, R0.reuse, RZ, PT ;  /* 0x000000ff0000720c */ /* 0x040fe20003f25270 */
[----:B------:R-:W-:Y:S01]  /*24280*/  UMOV UR4, URZ ;  /* 0x0000003f00047c82 */ /* 0x000fe20008000000 */
[C---:B------:R-:W-:Y:S02]  /*24290*/  ISETP.GE.U32.AND P2, PT, R0.reuse, 0x2, PT ;  /* 0x000000020000780c */ /* 0x040fe40003f46070 */
[C---:B------:R-:W-:Y:S02]  /*242a0*/  ISETP.GE.U32.AND P3, PT, R0.reuse, 0x4, PT ;  /* 0x000000040000780c */ /* 0x040fe40003f66070 */
[C---:B------:R-:W-:Y:S02]  /*242b0*/  ISETP.GE.U32.AND P4, PT, R0.reuse, 0x8, PT ;  /* 0x000000080000780c */ /* 0x040fe40003f86070 */
[----:B------:R-:W-:Y:S01]  /*242c0*/  ISETP.GE.U32.AND P5, PT, R0, 0x10, PT ;  /* 0x000000100000780c */ /* 0x000fe20003fa6070 */
[----:B---3--:R-:W-:-:S05]  /*242d0*/  IMAD R4, R6, R9, RZ ;  /* 0x0000000906047224 */ /* 0x008fca00078e02ff */
[----:B------:R-:W0:Y:S02]  /*242e0*/  SHFL.UP PT, R5, R4, 0x1, RZ ;  /* 0x0420000004057989 */ /* 0x000e2400000e00ff */
[----:B0-----:R-:W-:-:S05]  /*242f0*/  SEL R5, R5, RZ, P1 ;  /* 0x000000ff05057207 */ /* 0x001fca0000800000 */
[----:B------:R-:W-:-:S05]  /*24300*/  IMAD.IADD R5, R4, 0x1, R5 ;  /* 0x0000000104057824 */ /* 0x000fca00078e0205 */
[----:B------:R-:W0:Y:S02]  /*24310*/  SHFL.UP PT, R7, R5, 0x2, RZ ;  /* 0x0440000005077989 */ /* 0x000e2400000e00ff */
[----:B0-----:R-:W-:-:S04]  /*24320*/  SEL R8, R7, RZ, P2 ;  /* 0x000000ff07087207 */ /* 0x001fc80001000000 */
[----:B------:R-:W-:-:S05]  /*24330*/  IADD3 R8, R5, R8, RZ ;  /* 0x0000000805087210 */ /* 0x000fca0007ffe0ff */
        /* <DEDUP_REMOVED lines=9> */
[----:B------:R-:W0:Y:S02]  /*243d0*/  SHFL.IDX PT, R4, R2, 0x1f, 0x1f ;  /* 0x03e01f0002047f89 */ /* 0x000e2400000e0000 */
[----:B0-----:R-:W-:-:S05]  /*243e0*/  IMAD R7, R4, UR5, RZ ;  /* 0x0000000504077c24 */ /* 0x001fca000f8e02ff */
[----:B--2---:R-:W-:Y:S02]  /*243f0*/  ISETP.GT.AND P6, PT, R7, UR6, PT ;  /* 0x0000000607007c0c */ /* 0x004fe4000bfc4270 */
[----:B------:R-:W-:-:S11]  /*24400*/  MOV R4, R7 ;  /* 0x0000000700047202 */ /* 0x000fd60000000f00 */
[----:B------:R-:W-:Y:S05]  /*24410*/  @P6 BRA `(.L_x_531) ;  /* 0x0000000000a46947 */ /* 0x000fea0003800000 */
[----:B------:R-:W-:Y:S01]  /*24420*/  IMAD.MOV.U32 R7, RZ, RZ, R4 ;  /* 0x000000ffff077224 */ /* 0x000fe200078e0004 */
[----:B------:R-:W-:Y:S01]  /*24430*/  UMOV UR4, URZ ;  /* 0x0000003f00047c82 */ /* 0x000fe20008000000 */
[----:B------:R-:W-:-:S05]  /*24440*/  ULDC UR5, c[0x0][0xc38] ;  /* 0x00030e0000057ab9 */ /* 0x000fca0000000800 */
.L_x_533:
[----:B------:R-:W0:Y:S01]  /*24450*/  LDC R2, c[0x0][0xc3c] ;  /* 0x00030f00ff027b82 */ /* 0x000e220000000800 */
[----:B------:R-:W-:Y:S01]  /*24460*/  ULDC UR7, c[0x0][0xc3c] ;  /* 0x00030f0000077ab9 */ /* 0x000fe20000000800 */
[----:B------:R-:W-:Y:S01]  /*24470*/  UIADD3 UR4, UR4, 0x1f, URZ ;  /* 0x0000001f04047890 */ /* 0x000fe2000fffe03f */
[----:B------:R-:W-:-:S05]  /*24480*/  IMAD.U32 R3, RZ, RZ, UR7 ;  /* 0x00000007ff037e24 */ /* 0x000fca000f8e00ff */
[----:B------:R1:W-:Y:S01]  /*24490*/  STL [R1+0xc], R3 ;  /* 0x00000c0301007387 */ /* 0x0003e20000100800 */
[----:B0-----:R-:W-:-:S13]  /*244a0*/  ISETP.LE.AND P6, PT, R2, UR4, PT ;  /* 0x0000000402007c0c */ /* 0x001fda000bfc3270 */
[----:B-1----:R-:W-:Y:S05]  /*244b0*/  @P6 BRA `(.L_x_532) ;  /* 0x0000000400a46947 */ /* 0x002fea0003800000 */
[----:B------:R-:W-:Y:S01]  /*244c0*/  VIADD R9, R0, UR4 ;  /* 0x0000000400097c36 */ /* 0x000fe20008000000 */
[----:B------:R-:W-:-:S04]  /*244d0*/  MOV R6, RZ ;  /* 0x000000ff00067202 */ /* 0x000fc80000000f00 */
[----:B------:R-:W-:-:S13]  /*244e0*/  ISETP.GE.OR P6, PT, R9, R2, !P0 ;  /* 0x000000020900720c */ /* 0x000fda00047c6670 */
        /* <DEDUP_REMOVED lines=23> */
[----:B------:R-:W0:Y:S02]  /*24660*/  SHFL.IDX PT, R4, R2, 0x1f, 0x1f ;  /* 0x03e01f0002047f89 */ /* 0x000e2400000e0000 */
[----:B0-----:R-:W-:-:S04]  /*24670*/  IMAD R4, R4, UR5, RZ ;  /* 0x0000000504047c24 */ /* 0x001fc8000f8e02ff */
[----:B------:R-:W-:-:S05]  /*24680*/  IMAD.IADD R7, R4, 0x1, R7 ;  /* 0x0000000104077824 */ /* 0x000fca00078e0207 */
[----:B------:R-:W-:-:S13]  /*24690*/  ISETP.GT.AND P6, PT, R7, UR6, PT ;  /* 0x0000000607007c0c */ /* 0x000fda000bfc4270 */
[----:B------:R-:W-:Y:S05]  /*246a0*/  @!P6 BRA `(.L_x_533) ;  /* 0xfffffffc0068e947 */ /* 0x000fea000383ffff */
.L_x_531:
[----:B------:R-:W-:-:S05]  /*246b0*/  IADD3 R11, -R4, R7, RZ ;  /* 0x00000007040b7210 */ /* 0x000fca0007ffe1ff */
[----:B------:R-:W-:-:S05]  /*246c0*/  IMAD R3, R2, UR5, R11 ;  /* 0x0000000502037c24 */ /* 0x000fca000f8e020b */
[----:B------:R-:W-:-:S13]  /*246d0*/  ISETP.GT.AND P0, PT, R3, UR6, PT ;  /* 0x0000000603007c0c */ /* 0x000fda000bf04270 */
[----:B------:R-:W-:-:S04]  /*246e0*/  VOTE.ANY R10, PT, !P0 ;  /* 0x00000000000a7806 */ /* 0x000fc800040e0100 */
[----:B------:R0:W1:Y:S01]  /*246f0*/  POPC R5, R10 ;  /* 0x0000000a00057309 */ /* 0x0000620000000000 */
[----:B------:R-:W-:Y:S01]  /*24700*/  ISETP.NE.AND P0, PT, R10, RZ, PT ;  /* 0x000000ff0a00720c */ /* 0x000fe20003f05270 */
[----:B0-----:R-:W-:Y:S01]  /*24710*/  IMAD.MOV.U32 R10, RZ, RZ, RZ ;  /* 0x000000ffff0a7224 */ /* 0x001fe200078e00ff */
[----:B-1----:R-:W0:Y:S04]  /*24720*/  SHFL.IDX PT, R6, R6, R5, 0x1f ;  /* 0x00001f0506067589 */ /* 0x002e2800000e0000 */
[----:B------:R-:W1:Y:S01]  /*24730*/  SHFL.IDX PT, R8, R9, R5, 0x1f ;  /* 0x00001f0509087589 */ /* 0x000e6200000e0000 */
[----:B0-----:R-:W-:-:S04]  /*24740*/  IABS R4, R6 ;  /* 0x0000000600047213 */ /* 0x001fc80000000000 */
[----:B------:R-:W0:Y:S01]  /*24750*/  I2F.RP R13, R4 ;  /* 0x00000004000d7306 */ /* 0x000e220000209400 */
[----:B-1----:R-:W-:-:S07]  /*24760*/  IABS R7, R8 ;  /* 0x0000000800077213 */ /* 0x002fce0000000000 */
[----:B------:R-:W-:Y:S08]  /*24770*/  I2F.RP R12, R7 ;  /* 0x00000007000c7306 */ /* 0x000ff00000209400 */
[----:B0-----:R-:W0:Y:S02]  /*24780*/  MUFU.RCP R13, R13 ;  /* 0x0000000d000d7308 */ /* 0x001e240000001000 */
[----:B0-----:R-:W-:-:S06]  /*24790*/  VIADD R3, R13, 0xffffffe ;  /* 0x0ffffffe0d037836 */ /* 0x001fcc0000000000 */
[----:B------:R-:W0:Y:S02]  /*247a0*/  F2I.FTZ.U32.TRUNC.NTZ R3, R3 ;  /* 0x0000000300037305 */ /* 0x000e24000021f000 */
[----:B0-----:R-:W-:Y:S01]  /*247b0*/  IMAD.MOV R15, RZ, RZ, -R3 ;  /* 0x000000ffff0f7224 */ /* 0x001fe200078e0a03 */
[----:B------:R-:W-:Y:S06]  /*247c0*/  @!P0 BRA `(.L_x_534) ;  /* 0x0000000000088947 */ /* 0x000fec0003800000 */
[----:B------:R-:W-:-:S05]  /*247d0*/  IADD3 R9, R5, -0x1, RZ ;  /* 0xffffffff05097810 */ /* 0x000fca0007ffe0ff */
[----:B------:R0:W1:Y:S02]  /*247e0*/  SHFL.IDX PT, R10, R2, R9, 0x1f ;  /* 0x00001f09020a7589 */ /* 0x00006400000e0000 */
.L_x_534:
[----:B-1----:R-:W-:Y:S01]  /*247f0*/  IMAD R10, R10, UR5, R11 ;  /* 0x000000050a0a7c24 */ /* 0x002fe2000f8e020b */
[----:B------:R-:W1:Y:S01]  /*24800*/  MUFU.RCP R12, R12 ;  /* 0x0000000c000c7308 */ /* 0x000e620000001000 */
[----:B0-----:R-:W-:Y:S02]  /*24810*/  IMAD R9, R15, R4, RZ ;  /* 0x000000040f097224 */ /* 0x001fe400078e02ff */
[----:B------:R-:W-:Y:S01]  /*24820*/  IMAD.MOV.U32 R2, RZ, RZ, RZ ;  /* 0x000000ffff027224 */ /* 0x000fe200078e00ff */
[----:B------:R0:W-:Y:S03]  /*24830*/  STL [R1], R10 ;  /* 0x0000000a01007387 */ /* 0x0001e60000100800 */
[----:B------:R-:W-:Y:S01]  /*24840*/  IMAD.HI.U32 R2, R3, R9, R2 ;  /* 0x0000000903027227 */ /* 0x000fe200078e0002 */
[----:B------:R-:W-:Y:S02]  /*24850*/  IADD3 R9, -R10, UR6, RZ ;  /* 0x000000060a097c10 */ /* 0x000fe4000fffe1ff */
[----:B------:R-:W-:-:S02]  /*24860*/  IABS R3, R6 ;  /* 0x0000000600037213 */ /* 0x000fc40000000000 */
[----:B------:R-:W-:-:S03]  /*24870*/  IABS R11, R9 ;  /* 0x00000009000b7213 */ /* 0x000fc60000000000 */
[----:B------:R-:W-:Y:S02]  /*24880*/  IMAD.MOV R3, RZ, RZ, -R3 ;  /* 0x000000ffff037224 */ /* 0x000fe400078e0a03 */
[----:B0-----:R-:W-:-:S04]  /*24890*/  IMAD.HI.U32 R10, R2, R11, RZ ;  /* 0x0000000b020a7227 */ /* 0x001fc800078e00ff */
[----:B------:R-:W-:Y:S02]  /*248a0*/  IMAD R11, R10, R3, R11 ;  /* 0x000000030a0b7224 */ /* 0x000fe400078e020b */
[----:B-1----:R-:W-:-:S03]  /*248b0*/  VIADD R3, R12, 0xffffffe ;  /* 0x0ffffffe0c037836 */ /* 0x002fc60000000000 */
[----:B------:R-:W-:-:S03]  /*248c0*/  ISETP.GT.U32.AND P1, PT, R4, R11, PT ;  /* 0x0000000b0400720c */ /* 0x000fc60003f24070 */
[----:B------:R-:W0:Y:S10]  /*248d0*/  F2I.FTZ.U32.TRUNC.NTZ R3, R3 ;  /* 0x0000000300037305 */ /* 0x000e34000021f000 */
[----:B------:R-:W-:Y:S01]  /*248e0*/  @!P1 IADD3 R11, R11, -R4, RZ ;  /* 0x800000040b0b9210 */ /* 0x000fe20007ffe0ff */
[----:B------:R-:W-:Y:S01]  /*248f0*/  @!P1 VIADD R10, R10, 0x1 ;  /* 0x000000010a0a9836 */ /* 0x000fe20000000000 */
[----:B------:R-:W-:-:S02]  /*24900*/  ISETP.NE.AND P1, PT, R6, RZ, PT ;  /* 0x000000ff0600720c */ /* 0x000fc40003f25270 */
[----:B------:R-:W-:Y:S01]  /*24910*/  ISETP.GE.U32.AND P0, PT, R11, R4, PT ;  /* 0x000000040b00720c */ /* 0x000fe20003f06070 */
[----:B0-----:R-:W-:-:S04]  /*24920*/  IMAD.MOV R2, RZ, RZ, -R3 ;  /* 0x000000ffff027224 */ /* 0x001fc800078e0a03 */
[----:B------:R-:W-:Y:S02]  /*24930*/  IMAD R11, R2, R7, RZ ;  /* 0x00000007020b7224 */ /* 0x000fe400078e02ff */
[----:B------:R-:W-:-:S04]  /*24940*/  IMAD.MOV.U32 R2, RZ, RZ, RZ ;  /* 0x000000ffff027224 */ /* 0x000fc800078e00ff */
[----:B------:R-:W-:Y:S01]  /*24950*/  IMAD.HI.U32 R4, R3, R11, R2 ;  /* 0x0000000b03047227 */ /* 0x000fe200078e0002 */
[----:B------:R-:W-:Y:S02]  /*24960*/  LOP3.LUT R2, R9, R6, RZ, 0x3c, !PT ;  /* 0x0000000609027212 */ /* 0x000fe400078e3cff */
[----:B------:R-:W-:Y:S02]  /*24970*/  @P0 IADD3 R10, R10, 0x1, RZ ;  /* 0x000000010a0a0810 */ /* 0x000fe40007ffe0ff */
        /* <DEDUP_REMOVED lines=8> */
[----:B------:R-:W-:-:S05]  /*24a00*/  IMAD R2, R4, R2, R3 ;  /* 0x0000000204027224 */ /* 0x000fca00078e0203 */
[----:B------:R-:W-:-:S13]  /*24a10*/  ISETP.GT.U32.AND P1, PT, R7, R2, PT ;  /* 0x000000020700720c */ /* 0x000fda0003f24070 */
[----:B------:R-:W-:Y:S01]  /*24a20*/  @!P1 IMAD.IADD R2, R2, 0x1, -R7 ;  /* 0x0000000102029824 */ /* 0x000fe200078e0a07 */
[----:B------:R-:W-:Y:S02]  /*24a30*/  @!P1 IADD3 R4, R4, 0x1, RZ ;  /* 0x0000000104049810 */ /* 0x000fe40007ffe0ff */
[----:B------:R-:W-:Y:S02]  /*24a40*/  ISETP.NE.AND P1, PT, R8, RZ, PT ;  /* 0x000000ff0800720c */ /* 0x000fe40003f25270 */
[----:B------:R-:W-:Y:S02]  /*24a50*/  ISETP.GE.U32.AND P0, PT, R2, R7, PT ;  /* 0x000000070200720c */ /* 0x000fe40003f06070 */
[----:B------:R-:W-:-:S04]  /*24a60*/  LOP3.LUT R2, R10, R8, RZ, 0x3c, !PT ;  /* 0x000000080a027212 */ /* 0x000fc800078e3cff */
[----:B------:R-:W-:Y:S01]  /*24a70*/  ISETP.GE.AND P2, PT, R2, RZ, PT ;  /* 0x000000ff0200720c */ /* 0x000fe20003f46270 */
[----:B------:R-:W-:-:S06]  /*24a80*/  VIADD R2, R5, UR4 ;  /* 0x0000000405027c36 */ /* 0x000fcc0008000000 */
[----:B------:R-:W-:-:S06]  /*24a90*/  @P0 VIADD R4, R4, 0x1 ;  /* 0x0000000104040836 */ /* 0x000fcc0000000000 */
[----:B------:R-:W-:Y:S01]  /*24aa0*/  @!P2 IMAD.MOV R4, RZ, RZ, -R4 ;  /* 0x000000ffff04a224 */ /* 0x000fe200078e0a04 */
[----:B------:R-:W-:-:S05]  /*24ab0*/  @!P1 LOP3.LUT R4, RZ, R8, RZ, 0x33, !PT ;  /* 0x00000008ff049212 */ /* 0x000fca00078e33ff */
[----:B------:R-:W-:-:S04]  /*24ac0*/  IMAD.MOV R3, RZ, RZ, -R4 ;  /* 0x000000ffff037224 */ /* 0x000fc800078e0a04 */
[C---:B------:R-:W-:Y:S01]  /*24ad0*/  IMAD R10, R8.reuse, R3, R10 ;  /* 0x00000003080a7224 */ /* 0x040fe200078e020a */
[----:B------:R-:W-:Y:S01]  /*24ae0*/  LEA R3, R8, R4, 0x18 ;  /* 0x0000000408037211 */ /* 0x000fe200078ec0ff */
[----:B------:R-:W-:-:S04]  /*24af0*/  IMAD.IADD R4, R9, 0x1, -R6 ;  /* 0x0000000109047824 */ /* 0x000fc800078e0a06 */
[----:B------:R-:W-:Y:S01]  /*24b00*/  IMAD R3, R10, 0x10000, R3 ;  /* 0x000100000a037824 */ /* 0x000fe200078e0203 */
[----:B------:R1:W-:Y:S04]  /*24b10*/  STL [R1+0x4], R4 ;  /* 0x0000040401007387 */ /* 0x0003e80000100800 */
[----:B------:R1:W-:Y:S04]  /*24b20*/  STL [R1+0xc], R2 ;  /* 0x00000c0201007387 */ /* 0x0003e80000100800 */
[----:B------:R1:W-:Y:S01]  /*24b30*/  STL [R1+0x8], R3 ;  /* 0x0000080301007387 */ /* 0x0003e20000100800 */
[----:B------:R-:W-:Y:S05]  /*24b40*/  BRA `(.L_x_535) ;  /* 0x0000000000107947 */ /* 0x000fea0003800000 */
.L_x_532:
[----:B------:R-:W-:Y:S01]  /*24b50*/  MOV R2, UR6 ;  /* 0x0000000600027c02 */ /* 0x000fe20008000f00 */
[----:B------:R0:W-:Y:S04]  /*24b60*/  STL [R1+0x4], RZ ;  /* 0x000004ff01007387 */ /* 0x0001e80000100800 */
[----:B------:R0:W-:Y:S04]  /*24b70*/  STL [R1+0x8], RZ ;  /* 0x000008ff01007387 */ /* 0x0001e80000100800 */
[----:B------:R0:W-:Y:S02]  /*24b80*/  STL [R1], R2 ;  /* 0x0000000201007387 */ /* 0x0001e40000100800 */
.L_x_535:
[----:B-1----:R-:W2:Y:S04]  /*24b90*/  LDL R4, [R1] ;  /* 0x0000000001047983 */ /* 0x002ea80000100800 */
[----:B------:R-:W2:Y:S04]  /*24ba0*/  LDL R5, [R1+0x4] ;  /* 0x0000040001057983 */ /* 0x000ea80000100800 */
[----:B------:R-:W2:Y:S04]  /*24bb0*/  LDL R6, [R1+0x8] ;  /* 0x0000080001067983 */ /* 0x000ea80000100800 */
[----:B------:R-:W2:Y:S01]  /*24bc0*/  LDL R7, [R1+0xc] ;  /* 0x00000c0001077983 */ /* 0x000ea20000100800 */
[----:B------:R-:W-:-:S13]  /*24bd0*/  ISETP.NE.AND P0, PT, R0, RZ, PT ;  /* 0x000000ff0000720c */ /* 0x000fda0003f05270 */
[----:B------:R-:W1:Y:S01]  /*24be0*/  @!P0 S2R R3, SR_CgaCtaId ;  /* 0x0000000000038919 */ /* 0x000e620000008800 */
[----:B------:R-:W-:-:S04]  /*24bf0*/  @!P0 MOV R0, 0x400 ;  /* 0x0000040000008802 */ /* 0x000fc80000000f00 */
[----:B-1----:R-:W-:-:S05]  /*24c00*/  @!P0 LEA R0, R3, R0, 0x18 ;  /* 0x0000000003008211 */ /* 0x002fca00078ec0ff */
[----:B--2---:R1:W-:Y:S01]  /*24c10*/  @!P0 STS.128 [R0+0x298d0], R4 ;  /* 0x0298d00400008388 */ /* 0x0043e20000000c00 */
[----:B------:R-:W-:Y:S06]  /*24c20*/  BAR.ARV 0x5, 0x180 ;  /* 0x0146000000007b1d */ /* 0x000fec0000002000 */
.L_x_530:
[----:B-1----:R-:W3:Y:S01]  /*24c30*/  LDL R0, [R1+0xc] ;  /* 0x00000c0001007983 */ /* 0x002ee20000100800 */
[----:B------:R-:W-:Y:S01]  /*24c40*/  ULDC UR4, c[0x0][0xc3c] ;  /* 0x00030f0000047ab9 */ /* 0x000fe20000000800 */
[----:B------:R-:W-:Y:S01]  /*24c50*/  IMAD.MOV.U32 R19, RZ, RZ, RZ ;  /* 0x000000ffff137224 */ /* 0x000fe200078e00ff */
[----:B---3--:R-:W-:Y:S01]  /*24c60*/  ISETP.GE.AND P0, PT, R0, UR4, PT ;  /* 0x0000000400007c0c */ /* 0x008fe2000bf06270 */
[----:B------:R-:W-:-:S05]  /*24c70*/  IMAD.MOV.U32 R0, RZ, RZ, 0x1 ;  /* 0x00000001ff007424 */ /* 0x000fca00078e00ff */
[----:B------:R1:W-:Y:S04]  /*24c80*/  STL [R1+0x18], R0 ;  /* 0x0000180001007387 */ /* 0x0003e80000100800 */
[----:B------:R1:W-:Y:S03]  /*24c90*/  STL [R1+0x5c], RZ ;  /* 0x00005cff01007387 */ /* 0x0003e60000100800 */
[----:B------:R-:W-:Y:S05]  /*24ca0*/  @P0 BRA `(.L_x_536) ;  /* 0x0000006000100947 */ /* 0x000fea0003800000 */
[----:B------:R-:W1:Y:S01]  /*24cb0*/  S2R R10, SR_TID.X ;  /* 0x00000000000a7919 */ /* 0x000e620000002100 */
[----:B------:R-:W3:Y:S01]  /*24cc0*/  S2UR UR5, SR_CgaCtaId ;  /* 0x00000000000579c3 */ /* 0x000ee20000008800 */
[----:B------:R-:W-:Y:S01]  /*24cd0*/  UMOV UR4, 0x400 ;  /* 0x0000040000047882 */ /* 0x000fe20000000000 */
[----:B------:R-:W-:Y:S01]  /*24ce0*/  BSSY B7, `(.L_x_536) ;  /* 0x0000600000077945 */ /* 0x000fe20003800000 */
[----:B------:R-:W-:Y:S01]  /*24cf0*/  IMAD.MOV.U32 R19, RZ, RZ, RZ ;  /* 0x000000ffff137224 */ /* 0x000fe200078e00ff */
[----:B------:R-:W-:Y:S01]  /*24d00*/  ULDC.64 UR40, c[0x0][0x198] ;  /* 0x0000660000287ab9 */ /* 0x000fe20000000a00 */
[----:B------:R-:W-:Y:S02]  /*24d10*/  ULOP3.LUT UR37, UR36, 0x1, URZ, 0xfc, !UPT ;  /* 0x0000000124257892 */ /* 0x000fe4000f8efc3f */
[----:B------:R-:W-:Y:S01]  /*24d20*/  ULOP3.LUT UR39, UR36, 0x2, URZ, 0xfc, !UPT ;  /* 0x0000000224277892 */ /* 0x000fe2000f8efc3f */
[----:B------:R-:W-:Y:S01]  /*24d30*/  ULDC UR38, c[0x0][0xc] ;  /* 0x0000030000267ab9 */ /* 0x000fe20000000800 */
[----:B---3--:R-:W-:-:S06]  /*24d40*/  ULEA UR4, UR5, UR4, 0x18 ;  /* 0x0000000405047291 */ /* 0x008fcc000f8ec03f */
[----:B------:R-:W-:Y:S01]  /*24d50*/  IMAD.U32 R18, RZ, RZ, UR4 ;  /* 0x00000004ff127e24 */ /* 0x000fe2000f8e00ff */
[----:B-1----:R-:W-:Y:S01]  /*24d60*/  SHF.R.U32.HI R0, RZ, 0x1, R10 ;  /* 0x00000001ff007819 */ /* 0x002fe2000001160a */
[C---:B--2---:R-:W-:Y:S01]  /*24d70*/  IMAD.SHL.U32 R4, R10.reuse, 0x80, RZ ;  /* 0x000000800a047824 */ /* 0x044fe200078e00ff */
[C---:B------:R-:W-:Y:S01]  /*24d80*/  LOP3.LUT R8, R10.reuse, 0x7f, RZ, 0xc0, !PT ;  /* 0x0000007f0a087812 */ /* 0x040fe200078ec0ff */
[C---:B0-----:R-:W-:Y:S01]  /*24d90*/  IMAD.SHL.U32 R2, R10.reuse, 0x10, RZ ;  /* 0x000000100a027824 */ /* 0x041fe200078e00ff */
[C---:B------:R-:W-:Y:S01]  /*24da0*/  SHF.L.U32 R9, R10.reuse, 0x2, RZ ;  /* 0x000000020a097819 */ /* 0x040fe200000006ff */
[----:B------:R-:W-:Y:S01]  /*24db0*/  IMAD.SHL.U32 R3, R10, 0x2, RZ ;  /* 0x000000020a037824 */ /* 0x000fe200078e00ff */
[----:B------:R-:W-:Y:S02]  /*24dc0*/  LOP3.LUT R5, R4, 0x380, RZ, 0xc0, !PT ;  /* 0x0000038004057812 */ /* 0x000fe400078ec0ff */
[----:B------:R-:W-:Y:S02]  /*24dd0*/  LOP3.LUT P0, RZ, R10, 0x4, RZ, 0xc0, !PT ;  /* 0x000000040aff7812 */ /* 0x000fe4000780c0ff */
[----:B------:R-:W-:-:S02]  /*24de0*/  LOP3.LUT R5, R5, 0x30, R0, 0xf8, !PT ;  /* 0x0000003005057812 */ /* 0x000fc400078ef800 */
[----:B------:R-:W-:Y:S02]  /*24df0*/  SHF.L.U32 R0, R8, 0x4, RZ ;  /* 0x0000000408007819 */ /* 0x000fe400000006ff */
[----:B------:R-:W-:Y:S02]  /*24e00*/  LOP3.LUT R5, R5, 0x70, R2, 0x78, !PT ;  /* 0x0000007005057812 */ /* 0x000fe400078e7802 */
[----:B------:R-:W-:Y:S02]  /*24e10*/  LOP3.LUT R7, R0, 0x600, RZ, 0xc0, !PT ;  /* 0x0000060000077812 */ /* 0x000fe400078ec0ff */
[----:B------:R-:W-:Y:S02]  /*24e20*/  LOP3.LUT R0, R2, 0x1b0, RZ, 0xc0, !PT ;  /* 0x000001b002007812 */ /* 0x000fe400078ec0ff */
[----:B------:R-:W-:Y:S02]  /*24e30*/  LOP3.LUT R5, R5, 0xc00, R4, 0xf8, !PT ;  /* 0x00000c0005057812 */ /* 0x000fe400078ef804 */
[----:B------:R-:W-:-:S02]  /*24e40*/  LOP3.LUT R3, R0, 0x30, R3, 0x78, !PT ;  /* 0x0000003000037812 */ /* 0x000fc400078e7803 */
[----:B------:R-:W-:Y:S01]  /*24e50*/  LOP3.LUT R0, R7, 0x40, R2, 0xf8, !PT ;  /* 0x0000004007007812 */ /* 0x000fe200078ef802 */
[----:B------:R0:W-:Y:S03]  /*24e60*/  STL [R1+0x30], R5 ;  /* 0x0000300501007387 */ /* 0x0001e60000100800 */
[----:B------:R-:W-:Y:S01]  /*24e70*/  LOP3.LUT R3, R0, R3, RZ, 0xfc, !PT ;  /* 0x0000000300037212 */ /* 0x000fe200078efcff */
[----:B------:R-:W-:-:S05]  /*24e80*/  IMAD.SHL.U32 R0, R10, 0x20, RZ ;  /* 0x000000200a007824 */ /* 0x000fca00078e00ff */
[----:B------:R-:W-:Y:S02]  /*24e90*/  LOP3.LUT R6, R0, 0x80, RZ, 0xc0, !PT ;  /* 0x0000008000067812 */ /* 0x000fe400078ec0ff */
[----:B------:R-:W-:Y:S02]  /*24ea0*/  LOP3.LUT R7, R7, 0x60, R0, 0xf8, !PT ;  /* 0x0000006007077812 */ /* 0x000fe400078ef800 */
[----:B------:R-:W-:Y:S02]  /*24eb0*/  LOP3.LUT R6, R6, 0x10, R10, 0xf8, !PT ;  /* 0x0000001006067812 */ /* 0x000fe400078ef80a */
[----:B------:R-:W-:Y:S02]  /*24ec0*/  LOP3.LUT R7, R7, 0x100, R0, 0xf8, !PT ;  /* 0x0000010007077812 */ /* 0x000fe400078ef800 */
[----:B------:R-:W-:Y:S02]  /*24ed0*/  LOP3.LUT R6, R6, 0x10, R9, 0x78, !PT ;  /* 0x0000001006067812 */ /* 0x000fe400078e7809 */
[----:B0-----:R-:W-:-:S02]  /*24ee0*/  SHF.R.U32.HI R5, RZ, 0x2, R8 ;  /* 0x00000002ff057819 */ /* 0x001fc40000011608 */
[----:B------:R-:W-:Y:S02]  /*24ef0*/  LOP3.LUT R4, R7, R6, RZ, 0xfc, !PT ;  /* 0x0000000607047212 */ /* 0x000fe400078efcff */
[----:B------:R-:W-:Y:S02]  /*24f00*/  LOP3.LUT R5, R5, 0x60, R0, 0xf8, !PT ;  /* 0x0000006005057812 */ /* 0x000fe400078ef800 */
[----:B------:R-:W-:Y:S01]  /*24f10*/  MOV R0, 0x1 ;  /* 0x0000000100007802 */ /* 0x000fe20000000f00 */
[----:B------:R0:W-:Y:S02]  /*24f20*/  STL [R1+0x2c], R4 ;  /* 0x00002c0401007387 */ /* 0x0001e40000100800 */
[----:B0-----:R-:W-:Y:S01]  /*24f30*/  LOP3.LUT R4, R2, 0x30, RZ, 0xc0, !PT ;  /* 0x0000003002047812 */ /* 0x001fe200078ec0ff */
[----:B------:R-:W-:-:S05]  /*24f40*/  IMAD.MOV.U32 R2, RZ, RZ, 0x40 ;  /* 0x00000040ff027424 */ /* 0x000fca00078e00ff */
[----:B------:R-:W-:Y:S01]  /*24f50*/  SEL R6, R2, 0xffffffc0, !P0 ;  /* 0xffffffc002067807 */ /* 0x000fe20004000000 */
[----:B------:R-:W-:Y:S02]  /*24f60*/  IMAD.IADD R2, R18, 0x1, R3 ;  /* 0x0000000112027824 */ /* 0x000fe400078e0203 */
[----:B------:R-:W-:-:S03]  /*24f70*/  IMAD.MOV.U32 R3, RZ, RZ, 0x1 ;  /* 0x00000001ff037424 */ /* 0x000fc600078e00ff */
[----:B------:R0:W-:Y:S04]  /*24f80*/  STL [R1+0x3c], R2 ;  /* 0x00003c0201007387 */ /* 0x0001e80000100800 */
[----:B------:R-:W-:Y:S04]  /*24f90*/  STL [R1+0x5c], RZ ;  /* 0x00005cff01007387 */ /* 0x000fe80000100800 */
[----:B------:R1:W-:Y:S01]  /*24fa0*/  STL [R1+0x1c], R0 ;  /* 0x00001c0001007387 */ /* 0x0003e20000100800 */
[----:B0-----:R-:W-:-:S03]  /*24fb0*/  LOP3.LUT R2, R4, 0x40, RZ, 0xfc, !PT ;  /* 0x0000004004027812 */ /* 0x001fc600078efcff */
[----:B------:R0:W-:Y:S04]  /*24fc0*/  STL [R1+0x14], RZ ;  /* 0x000014ff01007387 */ /* 0x0001e80000100800 */
[----:B------:R0:W-:Y:S01]  /*24fd0*/  STL [R1+0x18], R3 ;  /* 0x0000180301007387 */ /* 0x0001e20000100800 */
[----:B-1----:R-:W-:-:S07]  /*24fe0*/  LOP3.LUT R0, R4, 0x80, RZ, 0xfc, !PT ;  /* 0x0000008004007812 */ /* 0x002fce00078efcff */
.L_x_648:
[----:B------:R-:W2:Y:S01]  /*24ff0*/  LDL R0, [R1+0xc] ;  /* 0x00000c0001007983 */ /* 0x000ea20000100800 */
[----:B0-----:R-:W2:Y:S01]  /*25000*/  LDC.64 R2, c[0x0][0xc88] ;  /* 0x00032200ff027b82 */ /* 0x001ea20000000a00 */
[----:B------:R-:W-:Y:S05]  /*25010*/  YIELD ;  /* 0x0000000000007946 */ /* 0x000fea0003800000 */
[----:B------:R-:W-:Y:S01]  /*25020*/  ULDC.64 UR4, c[0x0][0xa28] ;  /* 0x00028a0000047ab9 */ /* 0x000fe20000000a00 */
[----:B------:R-:W-:Y:S02]  /*25030*/  CS2R R8, SRZ ;  /* 0x0000000000087805 */ /* 0x000fe4000001ff00 */
[----:B------:R-:W-:Y:S01]  /*25040*/  ISETP.NE.U32.AND P0, PT, RZ, UR4, PT ;  /* 0x00000004ff007c0c */ /* 0x000fe2000bf05070 */
[----:B------:R-:W-:Y:S01]  /*25050*/  ULDC.64 UR10, c[0x0][0xa18] ;  /* 0x00028600000a7ab9 */ /* 0x000fe20000000a00 */
[----:B------:R-:W-:Y:S01]  /*25060*/  ULDC.64 UR8, c[0x0][0xa10] ;  /* 0x0002840000087ab9 */ /* 0x000fe20000000a00 */
[----:B------:R-:W-:Y:S01]  /*25070*/  ULDC.64 UR6, c[0x0][0xa08] ;  /* 0x0002820000067ab9 */ /* 0x000fe20000000a00 */
[----:B--2---:R-:W-:-:S05]  /*25080*/  IMAD.WIDE R2, R0, 0x4, R2 ;  /* 0x0000000400027825 */ /* 0x004fca00078e0202 */
[----:B------:R-:W2:Y:S01]  /*25090*/  LDG.E R15, desc[UR54][R2.64] ;  /* 0x00000036020f7981 */ /* 0x000ea2000c1e1900 */
[----:B------:R-:W-:Y:S02]  /*250a0*/  ISETP.NE.AND.EX P0, PT, RZ, UR5, PT, P0 ;  /* 0x00000005ff007c0c */ /* 0x000fe4000bf05300 */
[----:B--2---:R-:W-:Y:S01]  /*250b0*/  SHF.R.S32.HI R0, RZ, 0x1f, R15 ;  /* 0x0000001fff007819 */ /* 0x004fe2000001140f */
[----:B------:R-:W-:-:S10]  /*250c0*/  IMAD.SHL.U32 R14, R15, 0x4, RZ ;  /* 0x000000040f0e7824 */ /* 0x000fd400078e00ff */
[C---:B------:R-:W-:Y:S01]  /*250d0*/  @P0 LEA R2, P1, R15.reuse, UR4, 0x2 ;  /* 0x000000040f020c11 */ /* 0x040fe2000f8210ff */
[----:B------:R-:W-:Y:S03]  /*250e0*/  STL [R1+0x34], R15 ;  /* 0x0000340f01007387 */ /* 0x000fe60000100800 */
[C-C-:B------:R-:W-:Y:S01]  /*250f0*/  @P0 LEA.HI.X R3, R15.reuse, UR5, R0.reuse, 0x2, P1 ;  /* 0x000000050f030c11 */ /* 0x140fe200088f1400 */
[----:B------:R-:W-:Y:S01]  /*25100*/  ULDC.64 UR4, c[0x0][0xa00] ;  /* 0x0002800000047ab9 */ /* 0x000fe20000000a00 */
[----:B------:R-:W-:Y:S01]  /*25110*/  SHF.L.U64.HI R13, R15, 0x2, R0 ;  /* 0x000000020f0d7819 */ /* 0x000fe20000010200 */
[----:B------:R0:W-:Y:S01]  /*25120*/  STL [R1+0x48], R0 ;  /* 0x0000480001007387 */ /* 0x0001e20000100800 */
[----:B------:R-:W-:-:S03]  /*25130*/  ISETP.NE.U32.AND P1, PT, RZ, UR4, PT ;  /* 0x00000004ff007c0c */ /* 0x000fc6000bf25070 */
[----:B-1----:R1:W5:Y:S01]  /*25140*/  @P0 LDG.E R8, desc[UR54][R2.64] ;  /* 0x0000003602080981 */ /* 0x002362000c1e1900 */
[----:B------:R-:W-:Y:S02]  /*25150*/  ISETP.NE.AND.EX P1, PT, RZ, UR5, PT, P1 ;  /* 0x00000005ff007c0c */ /* 0x000fe4000bf25310 */
[----:B------:R-:W-:Y:S01]  /*25160*/  ISETP.NE.U32.AND P3, PT, RZ, UR10, PT ;  /* 0x0000000aff007c0c */ /* 0x000fe2000bf65070 */
[----:B------:R-:W-:Y:S01]  /*25170*/  STL [R1+0x24], R14 ;  /* 0x0000240e01007387 */ /* 0x000fe20000100800 */
[----:B------:R-:W-:Y:S01]  /*25180*/  ISETP.NE.U32.AND P0, PT, RZ, UR6, PT ;  /* 0x00000006ff007c0c */ /* 0x000fe2000bf05070 */
[----:B0-----:R-:W-:Y:S01]  /*25190*/  IMAD.MOV.U32 R0, RZ, RZ, RZ ;  /* 0x000000ffff007224 */ /* 0x001fe200078e00ff */
[----:B------:R-:W-:Y:S01]  /*251a0*/  ISETP.NE.U32.AND P2, PT, RZ, UR8, PT ;  /* 0x00000008ff007c0c */ /* 0x000fe2000bf45070 */
[----:B------:R-:W-:Y:S01]  /*251b0*/  STL [R1+0x38], R13 ;  /* 0x0000380d01007387 */ /* 0x000fe20000100800 */
[C---:B------:R-:W-:Y:S02]  /*251c0*/  IADD3 R6, P5, R14.reuse, UR6, RZ ;  /* 0x000000060e067c10 */ /* 0x040fe4000ffbe0ff */
[----:B-1----:R-:W-:-:S02]  /*251d0*/  IADD3 R2, P4, R14, UR4, RZ ;  /* 0x000000040e027c10 */ /* 0x002fc4000ff9e0ff */
[----:B------:R-:W-:Y:S02]  /*251e0*/  ISETP.NE.AND.EX P3, PT, RZ, UR11, PT, P3 ;  /* 0x0000000bff007c0c */ /* 0x000fe4000bf65330 */
[C---:B------:R-:W-:Y:S02]  /*251f0*/  IADD3.X R3, R13.reuse, UR5, RZ, P4, !PT ;  /* 0x000000050d037c10 */ /* 0x040fe4000a7fe4ff */
[----:B------:R-:W-:Y:S02]  /*25200*/  IADD3 R4, P4, R14, UR8, RZ ;  /* 0x000000080e047c10 */ /* 0x000fe4000ff9e0ff */
[----:B------:R-:W-:Y:S01]  /*25210*/  ISETP.NE.AND.EX P0, PT, RZ, UR7, PT, P0 ;  /* 0x00000007ff007c0c */ /* 0x000fe2000bf05300 */
[----:B------:R-:W2:Y:S01]  /*25220*/  @P1 LDG.E R9, desc[UR54][R2.64] ;  /* 0x0000003602091981 */ /* 0x000ea2000c1e1900 */
[----:B------:R-:W-:Y:S01]  /*25230*/  IADD3.X R5, R13, UR9, RZ, P4, !PT ;  /* 0x000000090d057c10 */ /* 0x000fe2000a7fe4ff */
[----:B------:R-:W-:Y:S01]  /*25240*/  ULDC UR4, c[0x0][0x288] ;  /* 0x0000a20000047ab9 */ /* 0x000fe20000000800 */
[----:B------:R-:W-:-:S02]  /*25250*/  ISETP.NE.AND.EX P2, PT, RZ, UR9, PT, P2 ;  /* 0x00000009ff007c0c */ /* 0x000fc4000bf45320 */
[----:B---3--:R-:W-:Y:S02]  /*25260*/  MOV R12, RZ ;  /* 0x000000ff000c7202 */ /* 0x008fe40000000f00 */
[----:B------:R-:W-:Y:S02]  /*25270*/  @P3 IADD3 R10, P4, R14, UR10, RZ ;  /* 0x0000000a0e0a3c10 */ /* 0x000fe4000ff9e0ff */
[C---:B------:R-:W-:Y:S02]  /*25280*/  IADD3.X R7, R13.reuse, UR7, RZ, P5, !PT ;  /* 0x000000070d077c10 */ /* 0x040fe4000affe4ff */
[----:B------:R-:W-:-:S03]  /*25290*/  @P3 IADD3.X R11, R13, UR11, RZ, P4, !PT ;  /* 0x0000000b0d0b3c10 */ /* 0x000fc6000a7fe4ff */
[----:B------:R-:W5:Y:S04]  /*252a0*/  @P0 LDG.E R12, desc[UR54][R6.64] ;  /* 0x00000036060c0981 */ /* 0x000f68000c1e1900 */
[----:B------:R-:W5:Y:S04]  /*252b0*/  @P2 LDG.E R0, desc[UR54][R4.64] ;  /* 0x0000003604002981 */ /* 0x000f68000c1e1900 */
[----:B--2---:R0:W-:Y:S02]  /*252c0*/  STL [R1+0x40], R9 ;  /* 0x0000400901007387 */ /* 0x0041e40000100800 */
[----:B0-----:R-:W-:Y:S01]  /*252d0*/  IMAD.U32 R9, RZ, RZ, UR4 ;  /* 0x00000004ff097e24 */ /* 0x001fe2000f8e00ff */
[----:B------:R-:W-:-:S05]  /*252e0*/  ULDC.64 UR4, c[0x0][0x418] ;  /* 0x0001060000047ab9 */ /* 0x000fca0000000a00 */
[----:B------:R0:W2:Y:S01]  /*252f0*/  @P3 LDG.E R9, desc[UR54][R10.64] ;  /* 0x000000360a093981 */ /* 0x0000a2000c1e1900 */
[----:B------:R-:W-:-:S03]  /*25300*/  UISETP.NE.U32.AND UP0, UPT, UR4, URZ, UPT ;  /* 0x0000003f0400728c */ /* 0x000fc6000bf05070 */
[----:B------:R-:W-:Y:S01]  /*25310*/  ULDC UR4, c[0x0][0x424] ;  /* 0x0001090000047ab9 */ /* 0x000fe20000000800 */
[----:B------:R-:W-:-:S03]  /*25320*/  UISETP.NE.AND.EX UP0, UPT, UR5, URZ, UPT, UP0 ;  /* 0x0000003f0500728c */ /* 0x000fc6000bf05300 */
[----:B------:R-:W-:Y:S01]  /*25330*/  ULDC UR5, c[0x0][0x2f0] ;  /* 0x0000bc0000057ab9 */ /* 0x000fe20000000800 */
[----:B------:R-:W-:-:S04]  /*25340*/  USEL UR4, UR4, 0x1, UP0 ;  /* 0x0000000104047887 */ /* 0x000fc80008000000 */
[----:B------:R-:W-:-:S03]  /*25350*/  UIMAD UR4, UR4, UR5, URZ ;  /* 0x00000005040472a4 */ /* 0x000fc6000f8e023f */
[----:B------:R-:W-:Y:S02]  /*25360*/  ULDC UR5, c[0x0][0x348] ;  /* 0x0000d20000057ab9 */ /* 0x000fe40000000800 */
[----:B0-----:R-:W-:Y:S01]  /*25370*/  IMAD.U32 R10, RZ, RZ, UR5 ;  /* 0x00000005ff0a7e24 */ /* 0x001fe2000f8e00ff */
[----:B--2---:R0:W-:Y:S02]  /*25380*/  STL [R1+0x58], R9 ;  /* 0x0000580901007387 */ /* 0x0041e40000100800 */
[----:B0-----:R-:W-:Y:S01]  /*25390*/  MOV R9, UR4 ;  /* 0x0000000400097c02 */ /* 0x001fe20008000f00 */
[----:B------:R-:W-:Y:S06]  /*253a0*/  @P3 BRA `(.L_x_537) ;  /* 0x0000000000143947 */ /* 0x000fec0003800000 */
[----:B------:R-:W-:Y:S05]  /*253b0*/  @!P1 BRA `(.L_x_537) ;  /* 0x0000000000109947 */ /* 0x000fea0003800000 */
[----:B------:R-:W2:Y:S04]  /*253c0*/  LDG.E R11, desc[UR54][R2.64] ;  /* 0x00000036020b7981 */ /* 0x000ea8000c1e1900 */
[----:B------:R-:W2:Y:S02]  /*253d0*/  LDG.E R2, desc[UR54][R2.64+0x4] ;  /* 0x0000043602027981 */ /* 0x000ea4000c1e1900 */
[----:B--2---:R-:W-:-:S05]  /*253e0*/  IMAD.IADD R2, R2, 0x1, -R11 ;  /* 0x0000000102027824 */ /* 0x004fca00078e0a0b */
[----:B------:R0:W-:Y:S02]  /*253f0*/  STL [R1+0x58], R2 ;  /* 0x0000580201007387 */ /* 0x0001e40000100800 */
.L_x_537:
[----:B------:R-:W2:Y:S01]  /*25400*/  LDL.LU R3, [R1+0x8] ;  /* 0x0000080001037983 */ /* 0x000ea20000300800 */
[----:B------:R-:W-:Y:S01]  /*25410*/  IMAD.MOV.U32 R11, RZ, RZ, R15 ;  /* 0x000000ffff0b7224 */ /* 0x000fe200078e000f */
[----:B------:R-:W-:Y:S02]  /*25420*/  ULDC.64 UR4, c[0x0][0xa20] ;  /* 0x0002880000047ab9 */ /* 0x000fe40000000a00 */
[----:B------:R-:W-:Y:S02]  /*25430*/  ISETP.NE.U32.AND P1, PT, RZ, UR4, PT ;  /* 0x00000004ff007c0c */ /* 0x000fe4000bf25070 */
[----:B------:R1:W-:Y:S02]  /*25440*/  STL [R1+0x8], R11 ;  /* 0x0000080b01007387 */ /* 0x0003e40000100800 */
[----:B------:R-:W-:Y:S02]  /*25450*/  ISETP.NE.AND.EX P1, PT, RZ, UR5, PT, P1 ;  /* 0x00000005ff007c0c */ /* 0x000fe4000bf25310 */
[----:B--2---:R-:W-:-:S02]  /*25460*/  LOP3.LUT R17, R3, 0xff000000, RZ, 0xc0, !PT ;  /* 0xff00000003117812 */ /* 0x004fc400078ec0ff */
[C---:B0-----:R-:W-:Y:S02]  /*25470*/  LOP3.LUT R2, R3.reuse, 0xff0000, RZ, 0xc0, !PT ;  /* 0x00ff000003027812 */ /* 0x041fe400078ec0ff */
[----:B------:R-:W-:Y:S02]  /*25480*/  SHF.R.U32.HI R17, RZ, 0x8, R17 ;  /* 0x00000008ff117819 */ /* 0x000fe40000011611 */
[----:B------:R-:W-:Y:S02]  /*25490*/  LOP3.LUT R16, R3, 0xffff, RZ, 0xc0, !PT ;  /* 0x0000ffff03107812 */ /* 0x000fe400078ec0ff */
[----:B------:R-:W-:Y:S01]  /*254a0*/  LEA.HI R17, R2, R17, RZ, 0x10 ;  /* 0x0000001102117211 */ /* 0x000fe200078f80ff */
[----:B-----5:R-:W-:-:S05]  /*254b0*/  IMAD.IADD R2, R12, 0x1, R8 ;  /* 0x000000010c027824 */ /* 0x020fca00078e0208 */
[----:B------:R1:W-:Y:S01]  /*254c0*/  STL [R1+0x28], R2 ;  /* 0x0000280201007387 */ /* 0x0003e20000100800 */
[----:B------:R-:W-:Y:S05]  /*254d0*/  @!P1 BRA `(.L_x_538) ;  /* 0x0000000000109947 */ /* 0x000fea0003800000 */
[----:B-1----:R-:W-:-:S04]  /*254e0*/  IADD3 R2, P0, R14, UR4, RZ ;  /* 0x000000040e027c10 */ /* 0x002fc8000ff1e0ff */
[----:B------:R-:W-:-:S05]  /*254f0*/  IADD3.X R3, R13, UR5, RZ, P0, !PT ;  /* 0x000000050d037c10 */ /* 0x000fca00087fe4ff */
[----:B------:R0:W5:Y:S01]  /*25500*/  LDG.E R9, desc[UR54][R2.64] ;  /* 0x0000003602097981 */ /* 0x000162000c1e1900 */
[----:B------:R-:W-:Y:S05]  /*25510*/  BRA `(.L_x_539) ;  /* 0x0000000000107947 */ /* 0x000fea0003800000 */
.L_x_538:
[----:B------:R-:W-:Y:S05]  /*25520*/  @!P0 BRA `(.L_x_539) ;  /* 0x00000000000c8947 */ /* 0x000fea0003800000 */
[----:B------:R-:W2:Y:S04]  /*25530*/  LDG.E R9, desc[UR54][R6.64] ;  /* 0x0000003606097981 */ /* 0x000ea8000c1e1900 */
[----:B------:R-:W2:Y:S02]  /*25540*/  LDG.E R6, desc[UR54][R6.64+0x4] ;  /* 0x0000043606067981 */ /* 0x000ea4000c1e1900 */
[----:B--2---:R-:W-:-:S07]  /*25550*/  IADD3 R9, -R9, R6, RZ ;  /* 0x0000000609097210 */ /* 0x004fce0007ffe1ff */
.L_x_539:
[----:B01----:R-:W2:Y:S01]  /*25560*/  @P2 LDG.E R2, desc[UR54][R4.64] ;  /* 0x0000003604022981 */ /* 0x003ea2000c1e1900 */
[----:B-----5:R-:W-:-:S03]  /*25570*/  IMAD.IADD R8, R9, 0x1, -R8 ;  /* 0x0000000109087824 */ /* 0x020fc600078e0a08 */
[----:B------:R-:W2:Y:S01]  /*25580*/  @P2 LDG.E R4, desc[UR54][R4.64+0x4] ;  /* 0x0000043604042981 */ /* 0x000ea2000c1e1900 */
[----:B------:R-:W-:Y:S01]  /*25590*/  BSSY B0, `(.L_x_540) ;  /* 0x0000029000007945 */ /* 0x000fe20003800000 */
[----:B------:R-:W-:Y:S02]  /*255a0*/  LOP3.LUT R21, R17, 0xff, RZ, 0xc0, !PT ;  /* 0x000000ff11157812 */ /* 0x000fe400078ec0ff */
[----:B------:R-:W-:Y:S01]  /*255b0*/  SHF.R.U32.HI R17, RZ, 0x10, R17 ;  /* 0x00000010ff117819 */ /* 0x000fe20000011611 */
[----:B--2---:R-:W-:-:S04]  /*255c0*/  @P2 IMAD.IADD R10, R4, 0x1, -R2 ;  /* 0x00000001040a2824 */ /* 0x004fc800078e0a02 */
[----:B------:R-:W-:-:S05]  /*255d0*/  IMAD.IADD R2, R8, 0x1, R10 ;  /* 0x0000000108027824 */ /* 0x000fca00078e020a */
[C---:B------:R-:W-:Y:S02]  /*255e0*/  IADD3 R20, R2.reuse, 0x9f, RZ ;  /* 0x0000009f02147810 */ /* 0x040fe40007ffe0ff */
[----:B------:R-:W-:-:S03]  /*255f0*/  ISETP.GE.AND P1, PT, R2, 0x1, PT ;  /* 0x000000010200780c */ /* 0x000fc60003f26270 */
[----:B------:R-:W-:-:S05]  /*25600*/  IMAD.HI R20, R20, 0x66666667, RZ ;  /* 0x6666666714147827 */ /* 0x000fca00078e02ff */
[----:B------:R-:W-:-:S04]  /*25610*/  SHF.R.U32.HI R2, RZ, 0x1f, R20 ;  /* 0x0000001fff027819 */ /* 0x000fc80000011614 */
[----:B------:R-:W-:Y:S01]  /*25620*/  LEA.HI.SX32 R20, R20, R2, 0x1a ;  /* 0x0000000214147211 */ /* 0x000fe200078fd2ff */
[----:B------:R-:W-:Y:S01]  /*25630*/  IMAD.MOV.U32 R2, RZ, RZ, RZ ;  /* 0x000000ffff027224 */ /* 0x000fe200078e00ff */
[----:B------:R-:W-:Y:S06]  /*25640*/  @!P1 BRA `(.L_x_541) ;  /* 0x0000000000749947 */ /* 0x000fec0003800000 */
[----:B------:R-:W-:Y:S01]  /*25650*/  ISETP.NE.AND P0, PT, R17, RZ, PT ;  /* 0x000000ff1100720c */ /* 0x000fe20003f05270 */
[----:B------:R-:W-:-:S03]  /*25660*/  ULDC UR4, c[0x0][0x9f0] ;  /* 0x00027c0000047ab9 */ /* 0x000fc60000000800 */
[----:B------:R-:W-:-:S04]  /*25670*/  SEL R3, R17, UR4, P0 ;  /* 0x0000000411037c07 */ /* 0x000fc80008000000 */
[-C--:B------:R-:W-:Y:S02]  /*25680*/  IABS R4, R3.reuse ;  /* 0x0000000300047213 */ /* 0x080fe40000000000 */
[----:B------:R-:W-:Y:S02]  /*25690*/  IADD3 R2, R3, -0x1, R20 ;  /* 0xffffffff03027810 */ /* 0x000fe40007ffe014 */
[----:B------:R-:W0:Y:S02]  /*256a0*/  I2F.RP R6, R4 ;  /* 0x0000000400067306 */ /* 0x000e240000209400 */
[----:B------:R-:W-:-:S04]  /*256b0*/  LOP3.LUT R5, R2, R3, RZ, 0x3c, !PT ;  /* 0x0000000302057212 */ /* 0x000fc800078e3cff */
[----:B------:R-:W-:Y:S02]  /*256c0*/  ISETP.GE.AND P4, PT, R5, RZ, PT ;  /* 0x000000ff0500720c */ /* 0x000fe40003f86270 */
[----:B0-----:R-:W0:Y:S02]  /*256d0*/  MUFU.RCP R6, R6 ;  /* 0x0000000600067308 */ /* 0x001e240000001000 */
[----:B0-----:R-:W-:-:S06]  /*256e0*/  VIADD R6, R6, 0xffffffe ;  /* 0x0ffffffe06067836 */ /* 0x001fcc0000000000 */
[----:B------:R0:W1:Y:S02]  /*256f0*/  F2I.FTZ.U32.TRUNC.NTZ R7, R6 ;  /* 0x0000000600077305 */ /* 0x000064000021f000 */
[----:B0-----:R-:W-:Y:S01]  /*25700*/  MOV R6, RZ ;  /* 0x000000ff00067202 */ /* 0x001fe20000000f00 */
[----:B-1----:R-:W-:-:S04]  /*25710*/  IMAD.MOV R5, RZ, RZ, -R7 ;  /* 0x000000ffff057224 */ /* 0x002fc800078e0a07 */
[----:B------:R-:W-:-:S04]  /*25720*/  IMAD R5, R5, R4, RZ ;  /* 0x0000000405057224 */ /* 0x000fc800078e02ff */
[----:B------:R-:W-:Y:S01]  /*25730*/  IMAD.HI.U32 R7, R7, R5, R6 ;  /* 0x0000000507077227 */ /* 0x000fe200078e0006 */
[----:B------:R-:W-:Y:S02]  /*25740*/  IABS R5, R2 ;  /* 0x0000000200057213 */ /* 0x000fe40000000000 */
[----:B------:R-:W-:-:S05]  /*25750*/  IABS R2, R3 ;  /* 0x0000000300027213 */ /* 0x000fca0000000000 */
[----:B------:R-:W-:-:S04]  /*25760*/  IMAD.MOV R2, RZ, RZ, -R2 ;  /* 0x000000ffff027224 */ /* 0x000fc800078e0a02 */
[----:B------:R-:W-:Y:S02]  /*25770*/  IMAD.MOV.U32 R6, RZ, RZ, R2 ;  /* 0x000000ffff067224 */ /* 0x000fe400078e0002 */
        /* <DEDUP_REMOVED lines=8> */
[----:B------:R-:W-:Y:S01]  /*25800*/  @!P4 IMAD.MOV R2, RZ, RZ, -R2 ;  /* 0x000000ffff02c224 */ /* 0x000fe200078e0a02 */
[----:B------:R-:W-:-:S07]  /*25810*/  @!P3 LOP3.LUT R2, RZ, R3, RZ, 0x33, !PT ;  /* 0x00000003ff02b212 */ /* 0x000fce00078e33ff */
.L_x_541:
[----:B------:R-:W-:Y:S05]  /*25820*/  BSYNC B0 ;  /* 0x0000000000007941 */ /* 0x000fea0003800000 */
.L_x_540:
[-C--:B------:R-:W-:Y:S01]  /*25830*/  IMAD R3, R21, R2.reuse, RZ ;  /* 0x0000000215037224 */ /* 0x080fe200078e02ff */
[----:B------:R-:W-:Y:S04]  /*25840*/  BSSY B0, `(.L_x_542) ;  /* 0x0000123000007945 */ /* 0x000fe80003800000 */
[C---:B------:R-:W-:Y:S01]  /*25850*/  VIADDMNMX R2, R3.reuse, R2, R20, PT ;  /* 0x0000000203027246 */ /* 0x040fe20003800114 */
[----:B------:R-:W-:-:S04]  /*25860*/  IMAD R3, R3, 0xa0, -R8 ;  /* 0x000000a003037824 */ /* 0x000fc800078e0a08 */
[----:B------:R-:W-:Y:S01]  /*25870*/  IMAD R8, R2, 0xa0, -R8 ;  /* 0x000000a002087824 */ /* 0x000fe200078e0a08 */
[----:B------:R-:W-:-:S04]  /*25880*/  VIMNMX R2, RZ, R3, !PT ;  /* 0x00000003ff027248 */ /* 0x000fc80007fe0100 */
[----:B------:R-:W-:-:S04]  /*25890*/  VIMNMX R10, R8, R10, PT ;  /* 0x0000000a080a7248 */ /* 0x000fc80003fe0100 */
[----:B------:R-:W-:Y:S01]  /*258a0*/  ISETP.GT.AND P0, PT, R10, R2, PT ;  /* 0x000000020a00720c */ /* 0x000fe20003f04270 */
[----:B------:R-:W-:-:S05]  /*258b0*/  IMAD.WIDE.U32 R2, R2, -0x33333333, RZ ;  /* 0xcccccccd02027825 */ /* 0x000fca00078e00ff */
[----:B------:R-:W-:-:S04]  /*258c0*/  SHF.R.U32.HI R3, RZ, 0x7, R3 ;  /* 0x00000007ff037819 */ /* 0x000fc80000011603 */
[----:B------:R-:W-:-:S03]  /*258d0*/  MOV R8, R3 ;  /* 0x0000000300087202 */ /* 0x000fc60000000f00 */
[----:B------:R-:W-:-:S04]  /*258e0*/  @P0 VIADD R10, R10, 0x9f ;  /* 0x0000009f0a0a0836 */ /* 0x000fc80000000000 */
[----:B------:R-:W-:-:S05]  /*258f0*/  @P0 IMAD.HI R2, R10, 0x66666667, RZ ;  /* 0x666666670a020827 */ /* 0x000fca00078e02ff */
[----:B------:R-:W-:-:S04]  /*25900*/  @P0 SHF.R.U32.HI R4, RZ, 0x1f, R2 ;  /* 0x0000001fff040819 */ /* 0x000fc80000011602 */
[----:B------:R-:W-:Y:S02]  /*25910*/  @P0 LEA.HI.SX32 R8, R2, R4, 0x1a ;  /* 0x0000000402080211 */ /* 0x000fe400078fd2ff */
[----:B------:R-:W-:Y:S02]  /*25920*/  PLOP3.LUT P0, PT, PT, PT, PT, 0x80, 0x0 ;  /* 0x000000000000781c */ /* 0x000fe40003f0f070 */
[----:B------:R-:W-:-:S13]  /*25930*/  ISETP.GT.AND P3, PT, R8, R3, PT ;  /* 0x000000030800720c */ /* 0x000fda0003f64270 */
[----:B------:R-:W-:Y:S05]  /*25940*/  @!P3 BRA `(.L_x_543) ;  /* 0x000000100048b947 */ /* 0x000fea0003800000 */
[----:B------:R-:W-:Y:S01]  /*25950*/  UMOV UR4, 0xffffffff ;  /* 0xffffffff00047882 */ /* 0x000fe20000000000 */
[----:B------:R-:W-:Y:S02]  /*25960*/  SEL R2, R11, RZ, !P2 ;  /* 0x000000ff0b027207 */ /* 0x000fe40005000000 */
[----:B------:R-:W-:Y:S05]  /*25970*/  BRA.DIV UR4, `(.L_x_544) ;  /* 0x0000008604cc7947 */ /* 0x000fea000b800000 */
[----:B------:R-:W0:Y:S02]  /*25980*/  S2R R4, SR_TID.X ;  /* 0x0000000000047919 */ /* 0x000e240000002100 */
[----:B0-----:R-:W-:-:S04]  /*25990*/  SHF.R.U32.HI R4, RZ, 0x5, R4 ;  /* 0x00000005ff047819 */ /* 0x001fc80000011604 */
[----:B------:R-:W-:-:S05]  /*259a0*/  LOP3.LUT R4, R4, 0x3, RZ, 0xc0, !PT ;  /* 0x0000000304047812 */ /* 0x000fca00078ec0ff */
[----:B------:R0:W1:Y:S02]  /*259b0*/  SHFL.IDX PT, R14, R4, RZ, 0x1f ;  /* 0x00001fff040e7589 */ /* 0x00006400000e0000 */
.L_x_788:
[----:B-1----:R-:W-:Y:S02]  /*259c0*/  ISETP.NE.AND P0, PT, R14, RZ, PT ;  /* 0x000000ff0e00720c */ /* 0x002fe40003f05270 */
[----:B------:R-:W-:-:S11]  /*259d0*/  PLOP3.LUT P6, PT, PT, PT, PT, 0x8, 0x0 ;  /* 0x000000000000781c */ /* 0x000fd60003fce170 */
[----:B------:R-:W-:Y:S05]  /*259e0*/  @P0 BRA `(.L_x_545) ;  /* 0x00000000000c0947 */ /* 0x000fea0003800000 */
[----:B------:R-:W-:-:S03]  /*259f0*/  UMOV UR4, 0xffffffff ;  /* 0xffffffff00047882 */ /* 0x000fc60000000000 */
[----:B------:R-:W-:Y:S05]  /*25a00*/  BRA.DIV UR4, `(.L_x_546) ;  /* 0x0000008604dc7947 */ /* 0x000fea000b800000 */
[----:B------:R-:W-:-:S13]  /*25a10*/  ELECT P6, URZ, PT ;  /* 0x00000000003f782f */ /* 0x000fda00038c0000 */
.L_x_545:
[----:B0-----:R-:W2:Y:S01]  /*25a20*/  LDL R4, [R1+0x5c] ;  /* 0x00005c0001047983 */ /* 0x001ea20000100800 */
[----:B------:R-:W-:Y:S01]  /*25a30*/  BSSY B1, `(.L_x_547) ;  /* 0x0000008000017945 */ /* 0x000fe20003800000 */
[----:B--2---:R-:W-:-:S05]  /*25a40*/  VIADD R4, R4, 0x1 ;  /* 0x0000000104047836 */ /* 0x004fca0000000000 */
[----:B------:R-:W-:-:S04]  /*25a50*/  LEA.HI R5, R4, R4, RZ, 0x1 ;  /* 0x0000000404057211 */ /* 0x000fc800078f08ff */
[----:B------:R-:W-:-:S05]  /*25a60*/  LOP3.LUT R5, R5, 0xfffffffe, RZ, 0xc0, !PT ;  /* 0xfffffffe05057812 */ /* 0x000fca00078ec0ff */
[----:B------:R-:W-:-:S05]  /*25a70*/  IMAD.IADD R4, R4, 0x1, -R5 ;  /* 0x0000000104047824 */ /* 0x000fca00078e0a05 */
[----:B------:R-:W-:-:S04]  /*25a80*/  SHF.L.U32 R4, R4, 0x1f, RZ ;  /* 0x0000001f04047819 */ /* 0x000fc800000006ff */
[----:B------:R-:W0:Y:S02]  /*25a90*/  SYNCS.PHASECHK.TRANS64.TRYWAIT P0, [R18+URZ+0x29820], R4 ;  /* 0x02982004120075a7 */ /* 0x000e24000800017f */
[----:B0-----:R-:W-:Y:S05]  /*25aa0*/  @!P0 BRA `(.L_x_548) ;  /* 0x0000008400d48947 */ /* 0x001fea0003800000 */
.L_x_791:
[----:B------:R-:W-:Y:S05]  /*25ab0*/  BSYNC B1 ;  /* 0x0000000000017941 */ /* 0x000fea0003800000 */
.L_x_547:
[----:B------:R-:W-:Y:S04]  /*25ac0*/  BSSY B1, `(.L_x_549) ;  /* 0x0000070000017945 */ /* 0x000fe80003800000 */
[----:B------:R-:W-:Y:S05]  /*25ad0*/  @!P6 BRA `(.L_x_550) ;  /* 0x0000000400b8e947 */ /* 0x000fea0003800000 */
[----:B------:R-:W2:Y:S04]  /*25ae0*/  LDL R7, [R1+0x14] ;  /* 0x0000140001077983 */ /* 0x000ea80000100800 */
[----:B------:R-:W3:Y:S01]  /*25af0*/  LDL R6, [R1+0x1c] ;  /* 0x00001c0001067983 */ /* 0x000ee20000100800 */
[----:B------:R-:W1:Y:S01]  /*25b00*/  S2R R5, SR_TID.X ;  /* 0x0000000000057919 */ /* 0x000e620000002100 */
[----:B------:R-:W-:Y:S01]  /*25b10*/  BSSY B2, `(.L_x_551) ;  /* 0x0000007000027945 */ /* 0x000fe20003800000 */
[----:B-1----:R-:W-:-:S04]  /*25b20*/  LOP3.LUT R5, R5, 0x7f, RZ, 0xc0, !PT ;  /* 0x0000007f05057812 */ /* 0x002fc800078ec0ff */
[----:B------:R-:W-:Y:S01]  /*25b30*/  ISETP.NE.AND P2, PT, R5, RZ, PT ;  /* 0x000000ff0500720c */ /* 0x000fe20003f45270 */
[----:B--2---:R-:W-:Y:S01]  /*25b40*/  IMAD R7, R7, 0x8, R18 ;  /* 0x0000000807077824 */ /* 0x004fe200078e0212 */
[----:B---3--:R-:W-:-:S04]  /*25b50*/  SHF.L.U32 R10, R6, 0x1f, RZ ;  /* 0x0000001f060a7819 */ /* 0x008fc800000006ff */
[----:B------:R-:W1:Y:S02]  /*25b60*/  SYNCS.PHASECHK.TRANS64.TRYWAIT P0, [R7+URZ+0x298a0], R10 ;  /* 0x0298a00a070075a7 */ /* 0x000e64000800017f */
[----:B-1----:R-:W-:Y:S05]  /*25b70*/  @!P0 BRA `(.L_x_552) ;  /* 0x0000008400b48947 */ /* 0x002fea0003800000 */
.L_x_792:
[----:B------:R-:W-:Y:S05]  /*25b80*/  BSYNC B2 ;  /* 0x0000000000027941 */ /* 0x000fea0003800000 */
.L_x_551:
[----:B------:R-:W-:Y:S04]  /*25b90*/  BSSY B2, `(.L_x_553) ;  /* 0x0000009000027945 */ /* 0x000fe80003800000 */
[----:B------:R-:W-:Y:S05]  /*25ba0*/  @P2 BRA `(.L_x_554) ;  /* 0x00000000001c2947 */ /* 0x000fea0003800000 */
[----:B0-----:R-:W0:Y:S02]  /*25bb0*/  S2R R4, SR_TID.X ;  /* 0x0000000000047919 */ /* 0x001e240000002100 */
[----:B0-----:R-:W-:Y:S02]  /*25bc0*/  LOP3.LUT R5, R4, 0x1f, RZ, 0xc0, !PT ;  /* 0x0000001f04057812 */ /* 0x001fe400078ec0ff */
[----:B------:R-:W-:Y:S02]  /*25bd0*/  MOV R4, 0x7800 ;  /* 0x0000780000047802 */ /* 0x000fe40000000f00 */
[----:B------:R-:W-:Y:S02]  /*25be0*/  ISETP.NE.AND P0, PT, R5, RZ, PT ;  /* 0x000000ff0500720c */ /* 0x000fe40003f05270 */
[----:B------:R2:W-:Y:S11]  /*25bf0*/  SYNCS.ARRIVE.TRANS64 RZ, [R7+URZ+0x29890], R4 ;  /* 0x0298900407ff79a7 */ /* 0x0005f6000800003f */
[----:B--2---:R-:W-:Y:S05]  /*25c00*/  @!P0 BRA `(.L_x_554) ;  /* 0x0000000000048947 */ /* 0x004fea0003800000 */
[----:B------:R-:W-:Y:S01]  /*25c10*/  BPT.TRAP 0x1 ;  /* 0x000000040000795c */ /* 0x000fe20000300000 */
.L_x_554:
[----:B------:R-:W-:Y:S05]  /*25c20*/  BSYNC B2 ;  /* 0x0000000000027941 */ /* 0x000fea0003800000 */
.L_x_553:
[----:B0-----:R-:W2:Y:S01]  /*25c30*/  LDL R4, [R1+0x14] ;  /* 0x0000140001047983 */ /* 0x001ea20000100800 */
[----:B------:R-:W-:Y:S01]  /*25c40*/  IMAD.MOV.U32 R11, RZ, RZ, RZ ;  /* 0x000000ffff0b7224 */ /* 0x000fe200078e00ff */
[----:B------:R-:W-:Y:S01]  /*25c50*/  UIADD3 UR4, UP0, UR40, 0x570, URZ ;  /* 0x0000057028047890 */ /* 0x000fe2000ff1e03f */
[----:B------:R-:W-:Y:S01]  /*25c60*/  IMAD R5, R8, 0xa0, R0 ;  /* 0x000000a008057824 */ /* 0x000fe200078e0200 */
[----:B------:R-:W-:Y:S01]  /*25c70*/  PLOP3.LUT P0, PT, PT, PT, PT, 0x80, 0x0 ;  /* 0x000000000000781c */ /* 0x000fe20003f0f070 */
[----:B------:R-:W-:Y:S01]  /*25c80*/  UMOV UR6, 0x0 ;  /* 0x0000000000067882 */ /* 0x000fe20000000000 */
[----:B------:R-:W-:Y:S01]  /*25c90*/  R2UR UR10, R11 ;  /* 0x000000000b0a72ca */ /* 0x000fe200000e0000 */
[----:B------:R-:W-:Y:S01]  /*25ca0*/  VIADD R5, R5, 0xffffff60 ;  /* 0xffffff6005057836 */ /* 0x000fe20000000000 */
[----:B------:R-:W-:Y:S01]  /*25cb0*/  UIADD3.X UR5, URZ, UR41, URZ, UP0, !UPT ;  /* 0x000000293f057290 */ /* 0x000fe200087fe43f */
[----:B------:R-:W-:Y:S01]  /*25cc0*/  UMOV UR7, 0x12f00000 ;  /* 0x12f0000000077882 */ /* 0x000fe20000000000 */
[----:B--2---:R-:W-:-:S02]  /*25cd0*/  IMAD R9, R4, 0x7800, R18 ;  /* 0x0000780004097824 */ /* 0x004fc400078e0212 */
[----:B------:R-:W-:-:S03]  /*25ce0*/  VIADD R4, R7, 0x29890 ;  /* 0x0002989007047836 */ /* 0x000fc60000000000 */
[----:B------:R-:W-:-:S07]  /*25cf0*/  IADD3 R6, R9, 0x1a400, RZ ;  /* 0x0001a40009067810 */ /* 0x000fce0007ffe0ff */
.L_x_555:
[----:B------:R-:W-:-:S13]  /*25d00*/  @P0 ELECT P3, URZ, PT ;  /* 0x00000000003f082f */ /* 0x000fda0003860000 */
[----:B------:R-:W-:Y:S02]  /*25d10*/  @P3 R2UR UR13, R2 ;  /* 0x00000000020d32ca */ /* 0x000fe400000e0000 */
[----:B------:R-:W-:Y:S02]  /*25d20*/  @P3 R2UR UR12, R16 ;  /* 0x00000000100c32ca */ /* 0x000fe400000e0000 */
[----:B------:R-:W-:Y:S02]  /*25d30*/  @P3 R2UR UR11, R5 ;  /* 0x00000000050b32ca */ /* 0x000fe400000e0000 */
[----:B------:R-:W-:Y:S02]  /*25d40*/  @P3 R2UR UR9, R4 ;  /* 0x00000000040932ca */ /* 0x000fe400000e0000 */
[----:B------:R-:W-:Y:S02]  /*25d50*/  @P3 R2UR UR8, R6 ;  /* 0x00000000060832ca */ /* 0x000fe400000e0000 */
[----:B------:R-:W-:-:S02]  /*25d60*/  @P3 PLOP3.LUT P0, PT, P3, PT, PT, 0x8, 0x0 ;  /* 0x000000000000381c */ /* 0x000fc40001f0e170 */
[----:B------:R-:W-:-:S09]  /*25d70*/  PLOP3.LUT P3, PT, PT, PT, PT, 0x8, 0x0 ;  /* 0x000000000000781c */ /* 0x000fd20003f6e170 */
[----:B------:R0:W-:Y:S02]  /*25d80*/  UTMALDG.4D [UR8], [UR4], desc[UR6] ;  /* 0x00000608040075b4 */ /* 0x0001e40008019000 */
[----:B0-----:R-:W-:Y:S05]  /*25d90*/  @P0 BRA.U.ANY `(.L_x_555) ;  /* 0xfffffffd00d80947 */ /* 0x001fea000393ffff */
[----:B------:R-:W-:Y:S01]  /*25da0*/  PLOP3.LUT P0, PT, PT, PT, PT, 0x80, 0x0 ;  /* 0x000000000000781c */ /* 0x000fe20003f0f070 */
[----:B------:R-:W-:Y:S01]  /*25db0*/  VIADD R6, R9, 0x1cc00 ;  /* 0x0001cc0009067836 */ /* 0x000fe20000000000 */
[----:B------:R-:W-:Y:S01]  /*25dc0*/  UMOV UR6, 0x0 ;  /* 0x0000000000067882 */ /* 0x000fe20000000000 */
[----:B------:R-:W-:Y:S01]  /*25dd0*/  UMOV UR7, 0x12f00000 ;  /* 0x12f0000000077882 */ /* 0x000fe20000000000 */
[----:B------:R-:W-:-:S09]  /*25de0*/  UMOV UR10, 0x40 ;  /* 0x00000040000a7882 */ /* 0x000fd20000000000 */
.L_x_556:
        /* <DEDUP_REMOVED lines=15> */
.L_x_557:
        /* <DEDUP_REMOVED lines=10> */
[----:B------:R-:W0:Y:S01]  /*25f80*/  SYNCS.PHASECHK.TRANS64.TRYWAIT P0, [R7+URZ+0x298c0], R10 ;  /* 0x0298c00a070075a7 */ /* 0x000e22000800017f */
[----:B------:R-:W-:Y:S04]  /*25f90*/  BSSY B2, `(.L_x_558) ;  /* 0x0000002000027945 */ /* 0x000fe80003800000 */
[----:B0-----:R-:W-:Y:S05]  /*25fa0*/  @!P0 BRA `(.L_x_559) ;  /* 0x0000008000bc8947 */ /* 0x001fea0003800000 */
.L_x_793:
[----:B------:R-:W-:Y:S05]  /*25fb0*/  BSYNC B2 ;  /* 0x0000000000027941 */ /* 0x000fea0003800000 */
.L_x_558:
[----:B------:R-:W-:Y:S01]  /*25fc0*/  BSSY B2, `(.L_x_560) ;  /* 0x000000b000027945 */ /* 0x000fe20003800000 */
[----:B------:R-:W-:Y:S01]  /*25fd0*/  IMAD.MOV.U32 R12, RZ, RZ, 0x0 ;  /* 0x00000000ff0c7424 */ /* 0x000fe200078e00ff */
[----:B------:R-:W-:Y:S02]  /*25fe0*/  MOV R13, 0x12f00000 ;  /* 0x12f00000000d7802 */ /* 0x000fe40000000f00 */
[----:B------:R-:W-:Y:S05]  /*25ff0*/  @P2 BRA `(.L_x_561) ;  /* 0x00000000001c2947 */ /* 0x000fea0003800000 */
[----:B------:R-:W2:Y:S02]  /*26000*/  S2R R4, SR_TID.X ;  /* 0x0000000000047919 */ /* 0x000ea40000002100 */
[----:B--2---:R-:W-:Y:S01]  /*26010*/  LOP3.LUT R6, R4, 0x1f, RZ, 0xc0, !PT ;  /* 0x0000001f04067812 */ /* 0x004fe200078ec0ff */
[----:B------:R-:W-:-:S03]  /*26020*/  IMAD.MOV.U32 R4, RZ, RZ, 0x5000 ;  /* 0x00005000ff047424 */ /* 0x000fc600078e00ff */
[----:B------:R-:W-:Y:S01]  /*26030*/  ISETP.NE.AND P0, PT, R6, RZ, PT ;  /* 0x000000ff0600720c */ /* 0x000fe20003f05270 */
[----:B------:R2:W-:-:S12]  /*26040*/  SYNCS.ARRIVE.TRANS64 RZ, [R7+URZ+0x298b0], R4 ;  /* 0x0298b00407ff79a7 */ /* 0x0005d8000800003f */
[----:B--2---:R-:W-:Y:S05]  /*26050*/  @!P0 BRA `(.L_x_561) ;  /* 0x0000000000048947 */ /* 0x004fea0003800000 */
[----:B------:R-:W-:Y:S01]  /*26060*/  BPT.TRAP 0x1 ;  /* 0x000000040000795c */ /* 0x000fe20000300000 */
.L_x_561:
[----:B------:R-:W-:Y:S05]  /*26070*/  BSYNC B2 ;  /* 0x0000000000027941 */ /* 0x000fea0003800000 */
.L_x_560:
[----:B------:R-:W2:Y:S01]  /*26080*/  LDL R4, [R1+0x14] ;  /* 0x0000140001047983 */ /* 0x000ea20000100800 */
[----:B------:R-:W-:Y:S01]  /*26090*/  R2UR UR10, R11 ;  /* 0x000000000b0a72ca */ /* 0x000fe200000e0000 */
[----:B------:R-:W-:Y:S01]  /*260a0*/  UIADD3 UR4, UP0, UR40, 0x670, URZ ;  /* 0x0000067028047890 */ /* 0x000fe2000ff1e03f */
[----:B------:R-:W-:Y:S02]  /*260b0*/  R2UR UR6, R12 ;  /* 0x000000000c0672ca */ /* 0x000fe400000e0000 */
[----:B------:R-:W-:Y:S01]  /*260c0*/  R2UR UR7, R13 ;  /* 0x000000000d0772ca */ /* 0x000fe200000e0000 */
[----:B------:R-:W-:Y:S01]  /*260d0*/  UIADD3.X UR5, URZ, UR41, URZ, UP0, !UPT ;  /* 0x000000293f057290 */ /* 0x000fe200087fe43f */
[----:B------:R-:W-:Y:S01]  /*260e0*/  PLOP3.LUT P0, PT, PT, PT, PT, 0x80, 0x0 ;  /* 0x000000000000781c */ /* 0x000fe20003f0f070 */
[----:B--2---:R-:W-:Y:S02]  /*260f0*/  IMAD R6, R4, 0x5000, R18 ;  /* 0x0000500004067824 */ /* 0x004fe400078e0212 */
[----:B------:R-:W-:-:S02]  /*26100*/  VIADD R4, R7, 0x298b0 ;  /* 0x000298b007047836 */ /* 0x000fc40000000000 */
[----:B------:R-:W-:-:S08]  /*26110*/  VIADD R6, R6, 0xa400 ;  /* 0x0000a40006067836 */ /* 0x000fd00000000000 */
.L_x_562:
        /* <DEDUP_REMOVED lines=9> */
[----:B--2---:R-:W-:Y:S05]  /*261b0*/  @P0 BRA.U.ANY `(.L_x_562) ;  /* 0xfffffffd00d80947 */ /* 0x004fea000393ffff */
.L_x_550:
[----:B------:R-:W-:Y:S05]  /*261c0*/  BSYNC B1 ;  /* 0x0000000000017941 */ /* 0x000fea0003800000 */
.L_x_549:
[----:B------:R-:W2:Y:S04]  /*261d0*/  LDL.LU R9, [R1+0x14] ;  /* 0x0000140001097983 */ /* 0x000ea80000300800 */
[----:B01----:R-:W3:Y:S01]  /*261e0*/  LDL.LU R7, [R1+0x1c] ;  /* 0x00001c0001077983 */ /* 0x003ee20000300800 */
[----:B------:R-:W-:Y:S02]  /*261f0*/  PLOP3.LUT P0, PT, PT, PT, PT, 0x8, 0x0 ;  /* 0x000000000000781c */ /* 0x000fe40003f0e170 */
[----:B--2---:R-:W-:Y:S01]  /*26200*/  IADD3 R4, R9, 0x1, RZ ;  /* 0x0000000109047810 */ /* 0x004fe20007ffe0ff */
[----:B------:R-:W-:-:S03]  /*26210*/  VIADD R9, R8, 0xfffffffe ;  /* 0xfffffffe08097836 */ /* 0x000fc60000000000 */
[C---:B------:R-:W-:Y:S02]  /*26220*/  ISETP.NE.AND P2, PT, R4.reuse, 0x2, PT ;  /* 0x000000020400780c */ /* 0x040fe40003f45270 */
[----:B------:R-:W-:Y:S02]  /*26230*/  ISETP.GE.AND P3, PT, R9, R3, PT ;  /* 0x000000030900720c */ /* 0x000fe40003f66270 */
[----:B------:R-:W-:Y:S02]  /*26240*/  SEL R5, RZ, 0x1, P2 ;  /* 0x00000001ff057807 */ /* 0x000fe40001000000 */
[----:B------:R-:W-:Y:S02]  /*26250*/  SEL R4, R4, RZ, P2 ;  /* 0x000000ff04047207 */ /* 0x000fe40001000000 */
[----:B---3--:R-:W-:-:S03]  /*26260*/  LOP3.LUT R7, R7, R5, RZ, 0x3c, !PT ;  /* 0x0000000507077212 */ /* 0x008fc600078e3cff */
[----:B------:R0:W-:Y:S04]  /*26270*/  STL [R1+0x14], R4 ;  /* 0x0000140401007387 */ /* 0x0001e80000100800 */
[----:B------:R0:W-:Y:S01]  /*26280*/  STL [R1+0x1c], R7 ;  /* 0x00001c0701007387 */ /* 0x0001e20000100800 */
[----:B------:R-:W-:Y:S05]  /*26290*/  @!P3 BRA `(.L_x_543) ;  /* 0x0000000400f4b947 */ /* 0x000fea0003800000 */
.L_x_577:
[----:B------:R-:W-:Y:S05]  /*262a0*/  YIELD ;  /* 0x0000000000007946 */ /* 0x000fea0003800000 */
[----:B------:R-:W-:Y:S04]  /*262b0*/  BSSY B1, `(.L_x_563) ;  /* 0x000006f000017945 */ /* 0x000fe80003800000 */
[----:B-1----:R-:W-:Y:S05]  /*262c0*/  @!P6 BRA `(.L_x_564) ;  /* 0x0000000400b4e947 */ /* 0x002fea0003800000 */
[----:B------:R-:W2:Y:S04]  /*262d0*/  LDL R6, [R1+0x14] ;  /* 0x0000140001067983 */ /* 0x000ea80000100800 */
[----:B------:R-:W3:Y:S01]  /*262e0*/  LDL R5, [R1+0x1c] ;  /* 0x00001c0001057983 */ /* 0x000ee20000100800 */
[----:B0-----:R-:W0:Y:S01]  /*262f0*/  S2R R4, SR_TID.X ;  /* 0x0000000000047919 */ /* 0x001e220000002100 */
[----:B------:R-:W-:Y:S01]  /*26300*/  BSSY B2, `(.L_x_565) ;  /* 0x0000007000027945 */ /* 0x000fe20003800000 */
[----:B0-----:R-:W-:-:S04]  /*26310*/  LOP3.LUT R4, R4, 0x7f, RZ, 0xc0, !PT ;  /* 0x0000007f04047812 */ /* 0x001fc800078ec0ff */
[----:B------:R-:W-:Y:S01]  /*26320*/  ISETP.NE.AND P3, PT, R4, RZ, PT ;  /* 0x000000ff0400720c */ /* 0x000fe20003f65270 */
[----:B--2---:R-:W-:Y:S01]  /*26330*/  IMAD R8, R6, 0x8, R18 ;  /* 0x0000000806087824 */ /* 0x004fe200078e0212 */
[----:B---3--:R-:W-:-:S04]  /*26340*/  SHF.L.U32 R7, R5, 0x1f, RZ ;  /* 0x0000001f05077819 */ /* 0x008fc800000006ff */
[----:B------:R-:W0:Y:S02]  /*26350*/  SYNCS.PHASECHK.TRANS64.TRYWAIT P2, [R8+URZ+0x298a0], R7 ;  /* 0x0298a007080075a7 */ /* 0x000e24000804017f */
[----:B0-----:R-:W-:Y:S05]  /*26360*/  @!P2 BRA `(.L_x_566) ;  /* 0x0000007c00e0a947 */ /* 0x001fea0003800000 */
.L_x_794:
[----:B------:R-:W-:Y:S05]  /*26370*/  BSYNC B2 ;  /* 0x0000000000027941 */ /* 0x000fea0003800000 */
.L_x_565:
[----:B------:R-:W-:Y:S04]  /*26380*/  BSSY B2, `(.L_x_567) ;  /* 0x0000009000027945 */ /* 0x000fe80003800000 */
        /* <DEDUP_REMOVED lines=8> */
.L_x_568:
[----:B------:R-:W-:Y:S05]  /*26410*/  BSYNC B2 ;  /* 0x0000000000027941 */ /* 0x000fea0003800000 */
.L_x_567:
[----:B------:R-:W2:Y:S01]  /*26420*/  LDL R4, [R1+0x14] ;  /* 0x0000140001047983 */ /* 0x000ea20000100800 */
[----:B------:R-:W-:Y:S01]  /*26430*/  MOV R11, RZ ;  /* 0x000000ff000b7202 */ /* 0x000fe20000000f00 */
[----:B------:R-:W-:Y:S01]  /*26440*/  UIADD3 UR4, UP0, UR40, 0x570, URZ ;  /* 0x0000057028047890 */ /* 0x000fe2000ff1e03f */
[----:B------:R-:W-:Y:S01]  /*26450*/  PLOP3.LUT P2, PT, PT, PT, PT, 0x80, 0x0 ;  /* 0x000000000000781c */ /* 0x000fe20003f4f070 */
[----:B------:R-:W-:Y:S01]  /*26460*/  IMAD R5, R9, 0xa0, R0 ;  /* 0x000000a009057824 */ /* 0x000fe200078e0200 */
[----:B------:R-:W-:Y:S01]  /*26470*/  R2UR UR10, R11 ;  /* 0x000000000b0a72ca */ /* 0x000fe200000e0000 */
[----:B------:R-:W-:Y:S01]  /*26480*/  UIADD3.X UR5, URZ, UR41, URZ, UP0, !UPT ;  /* 0x000000293f057290 */ /* 0x000fe200087fe43f */
[----:B------:R-:W-:Y:S01]  /*26490*/  UMOV UR6, 0x0 ;  /* 0x0000000000067882 */ /* 0x000fe20000000000 */
[----:B------:R-:W-:Y:S01]  /*264a0*/  UMOV UR7, 0x12f00000 ;  /* 0x12f0000000077882 */ /* 0x000fe20000000000 */
[----:B--2---:R-:W-:Y:S02]  /*264b0*/  IMAD R6, R4, 0x7800, R18 ;  /* 0x0000780004067824 */ /* 0x004fe400078e0212 */
[----:B------:R-:W-:-:S02]  /*264c0*/  VIADD R4, R8, 0x29890 ;  /* 0x0002989008047836 */ /* 0x000fc40000000000 */
[----:B------:R-:W-:-:S07]  /*264d0*/  VIADD R10, R6, 0x1a400 ;  /* 0x0001a400060a7836 */ /* 0x000fce0000000000 */
.L_x_569:
        /* <DEDUP_REMOVED lines=9> */
[----:B-1----:R-:W-:Y:S05]  /*26570*/  @P2 BRA.U.ANY `(.L_x_569) ;  /* 0xfffffffd00d82947 */ /* 0x002fea000393ffff */
[----:B------:R-:W-:Y:S01]  /*26580*/  PLOP3.LUT P2, PT, PT, PT, PT, 0x80, 0x0 ;  /* 0x000000000000781c */ /* 0x000fe20003f4f070 */
[----:B------:R-:W-:Y:S01]  /*26590*/  VIADD R10, R6, 0x1cc00 ;  /* 0x0001cc00060a7836 */ /* 0x000fe20000000000 */
[----:B------:R-:W-:Y:S01]  /*265a0*/  UMOV UR6, 0x0 ;  /* 0x0000000000067882 */ /* 0x000fe20000000000 */
[----:B------:R-:W-:Y:S01]  /*265b0*/  UMOV UR7, 0x12f00000 ;  /* 0x12f0000000077882 */ /* 0x000fe20000000000 */
[----:B------:R-:W-:-:S09]  /*265c0*/  UMOV UR10, 0x40 ;  /* 0x00000040000a7882 */ /* 0x000fd20000000000 */
.L_x_570:
        /* <DEDUP_REMOVED lines=11> */
[----:B------:R-:W-:Y:S01]  /*26680*/  UMOV UR6, 0x0 ;  /* 0x0000000000067882 */ /* 0x000fe20000000000 */
[----:B------:R-:W-:Y:S01]  /*26690*/  IADD3 R6, R6, 0x1f400, RZ ;  /* 0x0001f40006067810 */ /* 0x000fe20007ffe0ff */
[----:B------:R-:W-:Y:S01]  /*266a0*/  UMOV UR7, 0x12f00000 ;  /* 0x12f0000000077882 */ /* 0x000fe20000000000 */
[----:B------:R-:W-:-:S09]  /*266b0*/  UMOV UR10, 0x80 ;  /* 0x00000080000a7882 */ /* 0x000fd20000000000 */
.L_x_571:
        /* <DEDUP_REMOVED lines=10> */
[----:B------:R-:W1:Y:S01]  /*26760*/  SYNCS.PHASECHK.TRANS64.TRYWAIT P2, [R8+URZ+0x298c0], R7 ;  /* 0x0298c007080075a7 */ /* 0x000e62000804017f */
[----:B------:R-:W-:Y:S04]  /*26770*/  BSSY B2, `(.L_x_572) ;  /* 0x0000002000027945 */ /* 0x000fe80003800000 */
[----:B-1----:R-:W-:Y:S05]  /*26780*/  @!P2 BRA `(.L_x_573) ;  /* 0x0000007800eca947 */ /* 0x002fea0003800000 */
.L_x_795:
[----:B------:R-:W-:Y:S05]  /*26790*/  BSYNC B2 ;  /* 0x0000000000027941 */ /* 0x000fea0003800000 */
.L_x_572:
[----:B------:R-:W-:Y:S01]  /*267a0*/  BSSY B2, `(.L_x_574) ;  /* 0x000000b000027945 */ /* 0x000fe20003800000 */
[----:B------:R-:W-:Y:S02]  /*267b0*/  IMAD.MOV.U32 R6, RZ, RZ, 0x0 ;  /* 0x00000000ff067424 */ /* 0x000fe400078e00ff */
[----:B01----:R-:W-:Y:S01]  /*267c0*/  IMAD.MOV.U32 R7, RZ, RZ, 0x12f00000 ;  /* 0x12f00000ff077424 */ /* 0x003fe200078e00ff */
[----:B------:R-:W-:Y:S06]  /*267d0*/  @P3 BRA `(.L_x_575) ;  /* 0x00000000001c3947 */ /* 0x000fec0003800000 */
[----:B------:R-:W0:Y:S02]  /*267e0*/  S2R R4, SR_TID.X ;  /* 0x0000000000047919 */ /* 0x000e240000002100 */
[----:B0-----:R-:W-:Y:S01]  /*267f0*/  LOP3.LUT R10, R4, 0x1f, RZ, 0xc0, !PT ;  /* 0x0000001f040a7812 */ /* 0x001fe200078ec0ff */
[----:B------:R-:W-:-:S03]  /*26800*/  IMAD.MOV.U32 R4, RZ, RZ, 0x5000 ;  /* 0x00005000ff047424 */ /* 0x000fc600078e00ff */
[----:B------:R-:W-:Y:S01]  /*26810*/  ISETP.NE.AND P2, PT, R10, RZ, PT ;  /* 0x000000ff0a00720c */ /* 0x000fe20003f45270 */
[----:B------:R0:W-:-:S12]  /*26820*/  SYNCS.ARRIVE.TRANS64 RZ, [R8+URZ+0x298b0], R4 ;  /* 0x0298b00408ff79a7 */ /* 0x0001d8000800003f */
[----:B0-----:R-:W-:Y:S05]  /*26830*/  @!P2 BRA `(.L_x_575) ;  /* 0x000000000004a947 */ /* 0x001fea0003800000 */
[----:B------:R-:W-:Y:S01]  /*26840*/  BPT.TRAP 0x1 ;  /* 0x000000040000795c */ /* 0x000fe20000300000 */
.L_x_575:
[----:B------:R-:W-:Y:S05]  /*26850*/  BSYNC B2 ;  /* 0x0000000000027941 */ /* 0x000fea0003800000 */
.L_x_574:
[----:B------:R-:W2:Y:S01]  /*26860*/  LDL R4, [R1+0x14] ;  /* 0x0000140001047983 */ /* 0x000ea20000100800 */
[----:B------:R-:W-:Y:S01]  /*26870*/  R2UR UR10, R11 ;  /* 0x000000000b0a72ca */ /* 0x000fe200000e0000 */
[----:B------:R-:W-:Y:S01]  /*26880*/  UIADD3 UR4, UP0, UR40, 0x670, URZ ;  /* 0x0000067028047890 */ /* 0x000fe2000ff1e03f */
[----:B------:R-:W-:Y:S02]  /*26890*/  R2UR UR6, R6 ;  /* 0x00000000060672ca */ /* 0x000fe400000e0000 */
[----:B------:R-:W-:Y:S01]  /*268a0*/  R2UR UR7, R7 ;  /* 0x00000000070772ca */ /* 0x000fe200000e0000 */
[----:B------:R-:W-:Y:S01]  /*268b0*/  UIADD3.X UR5, URZ, UR41, URZ, UP0, !UPT ;  /* 0x000000293f057290 */ /* 0x000fe200087fe43f */
[----:B------:R-:W-:Y:S02]  /*268c0*/  PLOP3.LUT P2, PT, PT, PT, PT, 0x80, 0x0 ;  /* 0x000000000000781c */ /* 0x000fe40003f4f070 */
[----:B------:R-:W-:Y:S01]  /*268d0*/  IADD3 R8, R8, 0x298b0, RZ ;  /* 0x000298b008087810 */ /* 0x000fe20007ffe0ff */
[----:B--2---:R-:W-:-:S04]  /*268e0*/  IMAD R4, R4, 0x5000, R18 ;  /* 0x0000500004047824 */ /* 0x004fc800078e0212 */
[----:B------:R-:W-:-:S07]  /*268f0*/  VIADD R4, R4, 0xa400 ;  /* 0x0000a40004047836 */ /* 0x000fce0000000000 */
.L_x_576:
        /* <DEDUP_REMOVED lines=10> */
.L_x_564:
[----:B------:R-:W-:Y:S05]  /*269a0*/  BSYNC B1 ;  /* 0x0000000000017941 */ /* 0x000fea0003800000 */
.L_x_563:
[----:B0-----:R-:W2:Y:S04]  /*269b0*/  LDL.LU R7, [R1+0x14] ;  /* 0x0000140001077983 */ /* 0x001ea80000300800 */
[----:B------:R-:W3:Y:S01]  /*269c0*/  LDL.LU R6, [R1+0x1c] ;  /* 0x00001c0001067983 */ /* 0x000ee20000300800 */
[C---:B------:R-:W-:Y:S01]  /*269d0*/  ISETP.GT.AND P3, PT, R9.reuse, R3, PT ;  /* 0x000000030900720c */ /* 0x040fe20003f64270 */
[----:B------:R-:W-:Y:S02]  /*269e0*/  VIADD R9, R9, 0xffffffff ;  /* 0xffffffff09097836 */ /* 0x000fe40000000000 */
[----:B--2---:R-:W-:-:S05]  /*269f0*/  VIADD R4, R7, 0x1 ;  /* 0x0000000107047836 */ /* 0x004fca0000000000 */
[----:B------:R-:W-:-:S04]  /*26a00*/  ISETP.NE.AND P2, PT, R4, 0x2, PT ;  /* 0x000000020400780c */ /* 0x000fc80003f45270 */
[----:B------:R-:W-:Y:S02]  /*26a10*/  SEL R5, RZ, 0x1, P2 ;  /* 0x00000001ff057807 */ /* 0x000fe40001000000 */
[----:B------:R-:W-:Y:S02]  /*26a20*/  SEL R4, R4, RZ, P2 ;  /* 0x000000ff04047207 */ /* 0x000fe40001000000 */
[----:B---3--:R-:W-:-:S05]  /*26a30*/  LOP3.LUT R6, R6, R5, RZ, 0x3c, !PT ;  /* 0x0000000506067212 */ /* 0x008fca00078e3cff */
[----:B------:R1:W-:Y:S04]  /*26a40*/  STL [R1+0x1c], R6 ;  /* 0x00001c0601007387 */ /* 0x0003e80000100800 */
[----:B------:R1:W-:Y:S01]  /*26a50*/  STL [R1+0x14], R4 ;  /* 0x0000140401007387 */ /* 0x0003e20000100800 */
[----:B------:R-:W-:Y:S05]  /*26a60*/  @P3 BRA `(.L_x_577) ;  /* 0xfffffff8000c3947 */ /* 0x000fea000383ffff */
.L_x_543:
[----:B------:R-:W-:Y:S05]  /*26a70*/  BSYNC B0 ;  /* 0x0000000000007941 */ /* 0x000fea0003800000 */
.L_x_542:
[----:B------:R-:W-:Y:S05]  /*26a80*/  @!P0 WARPSYNC.ALL ;  /* 0x0000000000008948 */ /* 0x000fea0003800000 */
[----:B------:R-:W-:Y:S01]  /*26a90*/  @!P0 BAR.SYNC.DEFER_BLOCKING 0xc, 0x180 ;  /* 0x0306000000008b1d */ /* 0x000fe20000010000 */
[----:B------:R-:W-:-:S05]  /*26aa0*/  MOV R0, RZ ;  /* 0x000000ff00007202 */ /* 0x000fca0000000f00 */
[----:B------:R-:W-:Y:S04]  /*26ab0*/  BSSY B0, `(.L_x_578) ;  /* 0x000001e000007945 */ /* 0x000fe80003800000 */
[----:B------:R-:W-:Y:S05]  /*26ac0*/  @!P1 BRA `(.L_x_579) ;  /* 0x0000000000709947 */ /* 0x000fea0003800000 */
[----:B------:R-:W-:-:S13]  /*26ad0*/  ISETP.NE.AND P0, PT, R17, RZ, PT ;  /* 0x000000ff1100720c */ /* 0x000fda0003f05270 */
[----:B------:R-:W2:Y:S02]  /*26ae0*/  @!P0 LDC R17, c[0x0][0x9f0] ;  /* 0x00027c00ff118b82 */ /* 0x000ea40000000800 */
[----:B--2---:R-:W-:-:S04]  /*26af0*/  IABS R2, R17 ;  /* 0x0000001100027213 */ /* 0x004fc80000000000 */
[----:B01----:R-:W0:Y:S08]  /*26b00*/  I2F.RP R4, R2 ;  /* 0x0000000200047306 */ /* 0x003e300000209400 */
[----:B0-----:R-:W0:Y:S02]  /*26b10*/  MUFU.RCP R4, R4 ;  /* 0x0000000400047308 */ /* 0x001e240000001000 */
[----:B0-----:R-:W-:-:S06]  /*26b20*/  VIADD R4, R4, 0xffffffe ;  /* 0x0ffffffe04047836 */ /* 0x001fcc0000000000 */
[----:B------:R0:W1:Y:S02]  /*26b30*/  F2I.FTZ.U32.TRUNC.NTZ R5, R4 ;  /* 0x0000000400057305 */ /* 0x000064000021f000 */
[----:B0-----:R-:W-:Y:S02]  /*26b40*/  IMAD.MOV.U32 R4, RZ, RZ, RZ ;  /* 0x000000ffff047224 */ /* 0x001fe400078e00ff */
[----:B-1----:R-:W-:-:S04]  /*26b50*/  IMAD.MOV R0, RZ, RZ, -R5 ;  /* 0x000000ffff007224 */ /* 0x002fc800078e0a05 */
[----:B------:R-:W-:-:S04]  /*26b60*/  IMAD R0, R0, R2, RZ ;  /* 0x0000000200007224 */ /* 0x000fc800078e02ff */
[----:B------:R-:W-:Y:S01]  /*26b70*/  IMAD.HI.U32 R6, R5, R0, R4 ;  /* 0x0000000005067227 */ /* 0x000fe200078e0004 */
[-C--:B------:R-:W-:Y:S02]  /*26b80*/  IABS R0, R17.reuse ;  /* 0x0000001100007213 */ /* 0x080fe40000000000 */
[----:B------:R-:W-:Y:S02]  /*26b90*/  IADD3 R4, R20, -0x1, R17 ;  /* 0xffffffff14047810 */ /* 0x000fe40007ffe011 */
[----:B------:R-:W-:Y:S02]  /*26ba0*/  IADD3 R0, RZ, -R0, RZ ;  /* 0x80000000ff007210 */ /* 0x000fe40007ffe0ff */
[----:B------:R-:W-:Y:S02]  /*26bb0*/  IABS R3, R4 ;  /* 0x0000000400037213 */ /* 0x000fe40000000000 */
[----:B------:R-:W-:Y:S01]  /*26bc0*/  LOP3.LUT R4, R4, R17, RZ, 0x3c, !PT ;  /* 0x0000001104047212 */ /* 0x000fe200078e3cff */
[----:B------:R-:W-:-:S02]  /*26bd0*/  IMAD.MOV.U32 R5, RZ, RZ, R0 ;  /* 0x000000ffff057224 */ /* 0x000fc400078e0000 */
[----:B------:R-:W-:Y:S01]  /*26be0*/  IMAD.HI.U32 R0, R6, R3, RZ ;  /* 0x0000000306007227 */ /* 0x000fe200078e00ff */
[----:B------:R-:W-:-:S03]  /*26bf0*/  ISETP.GE.AND P2, PT, R4, RZ, PT ;  /* 0x000000ff0400720c */ /* 0x000fc60003f46270 */
[----:B------:R-:W-:-:S05]  /*26c00*/  IMAD R3, R0, R5, R3 ;  /* 0x0000000500037224 */ /* 0x000fca00078e0203 */
[----:B------:R-:W-:-:S13]  /*26c10*/  ISETP.GT.U32.AND P1, PT, R2, R3, PT ;  /* 0x000000030200720c */ /* 0x000fda0003f24070 */
[----:B------:R-:W-:Y:S02]  /*26c20*/  @!P1 IMAD.IADD R3, R3, 0x1, -R2 ;  /* 0x0000000103039824 */ /* 0x000fe400078e0a02 */
[----:B------:R-:W-:Y:S01]  /*26c30*/  @!P1 VIADD R0, R0, 0x1 ;  /* 0x0000000100009836 */ /* 0x000fe20000000000 */
[----:B------:R-:W-:Y:S02]  /*26c40*/  ISETP.NE.AND P1, PT, R17, RZ, PT ;  /* 0x000000ff1100720c */ /* 0x000fe40003f25270 */
[----:B------:R-:W-:-:S13]  /*26c50*/  ISETP.GE.U32.AND P0, PT, R3, R2, PT ;  /* 0x000000020300720c */ /* 0x000fda0003f06070 */
[----:B------:R-:W-:-:S05]  /*26c60*/  @P0 IADD3 R0, R0, 0x1, RZ ;  /* 0x0000000100000810 */ /* 0x000fca0007ffe0ff */
[----:B------:R-:W-:Y:S01]  /*26c70*/  @!P2 IMAD.MOV R0, RZ, RZ, -R0 ;  /* 0x000000ffff00a224 */ /* 0x000fe200078e0a00 */
[----:B------:R-:W-:-:S07]  /*26c80*/  @!P1 LOP3.LUT R0, RZ, R17, RZ, 0x33, !PT ;  /* 0x00000011ff009212 */ /* 0x000fce00078e33ff */
.L_x_579:
[----:B------:R-:W-:Y:S05]  /*26c90*/  BSYNC B0 ;  /* 0x0000000000007941 */ /* 0x000fea0003800000 */
.L_x_578:
[----:B------:R-:W-:-:S05]  /*26ca0*/  IMAD R3, R21, R0, RZ ;  /* 0x0000000015037224 */ /* 0x000fca00078e02ff */
[----:B------:R-:W-:Y:S01]  /*26cb0*/  VIADDMNMX R2, R3, R0, R20, PT ;  /* 0x0000000003027246 */ /* 0x000fe20003800114 */
[----:B------:R2:W-:Y:S03]  /*26cc0*/  STL [R1+0x20], R3 ;  /* 0x0000200301007387 */ /* 0x0005e60000100800 */
[----:B------:R-:W-:Y:S01]  /*26cd0*/  ISETP.GT.AND P0, PT, R2, R3, PT ;  /* 0x000000030200720c */ /* 0x000fe20003f04270 */
[----:B------:R2:W-:-:S12]  /*26ce0*/  STL [R1+0x44], R2 ;  /* 0x0000440201007387 */ /* 0x0005d80000100800 */
[----:B--2---:R-:W-:Y:S05]  /*26cf0*/  @P0 BRA `(.L_x_580) ;  /* 0x0000000000480947 */ /* 0x004fea0003800000 */
[----:B------:R-:W2:Y:S02]  /*26d00*/  S2R R2, SR_TID.X ;  /* 0x0000000000027919 */ /* 0x000ea40000002100 */
[----:B--2---:R-:W-:-:S04]  /*26d10*/  LOP3.LUT R2, R2, 0x7f, RZ, 0xc0, !PT ;  /* 0x0000007f02027812 */ /* 0x004fc800078ec0ff */
[----:B------:R-:W-:-:S13]  /*26d20*/  ISETP.NE.AND P0, PT, R2, RZ, PT ;  /* 0x000000ff0200720c */ /* 0x000fda0003f05270 */
[----:B------:R-:W-:Y:S05]  /*26d30*/  @P0 BRA `(.L_x_581) ;  /* 0x00000030007c0947 */ /* 0x000fea0003800000 */
[----:B------:R-:W2:Y:S01]  /*26d40*/  S2R R2, SR_LANEID ;  /* 0x0000000000027919 */ /* 0x000ea20000000000 */
[----:B------:R-:W-:Y:S01]  /*26d50*/  VOTEU.ANY UR4, UPT, PT ;  /* 0x0000000000047886 */ /* 0x000fe200038e0100 */
[----:B01----:R-:W0:Y:S01]  /*26d60*/  LDC.64 R4, c[0x0][0xc60] ;  /* 0x00031800ff047b82 */ /* 0x003e220000000a00 */
[----:B------:R-:W2:Y:S02]  /*26d70*/  FLO.U32 R0, UR4 ;  /* 0x0000000400007d00 */ /* 0x000ea400080e0000 */
[----:B--2---:R-:W-:-:S06]  /*26d80*/  ISETP.EQ.U32.AND P0, PT, R0, R2, PT ;  /* 0x000000020000720c */ /* 0x004fcc0003f02070 */
[----:B------:R-:W0:Y:S07]  /*26d90*/  POPC R2, UR4 ;  /* 0x0000000400027d09 */ /* 0x000e2e0008000000 */
[----:B0-----:R-:W2:Y:S04]  /*26da0*/  @P0 ATOMG.E.ADD.STRONG.GPU PT, R2, desc[UR54][R4.64], R2 ;  /* 0x00000002040209a8 */ /* 0x001ea800081ee1f6 */
[----:B--2---:R0:W1:Y:S02]  /*26db0*/  SHFL.IDX PT, R2, R2, R0, 0x1f ;  /* 0x00001f0002027589 */ /* 0x00406400000e0000 */
[----:B0-----:R-:W0:Y:S02]  /*26dc0*/  S2R R0, SR_LTMASK ;  /* 0x0000000000007919 */ /* 0x001e240000003900 */
[----:B0-----:R-:W-:-:S06]  /*26dd0*/  LOP3.LUT R0, R0, UR4, RZ, 0xc0, !PT ;  /* 0x0000000400007c12 */ /* 0x001fcc000f8ec0ff */
[----:B------:R-:W1:Y:S02]  /*26de0*/  POPC R0, R0 ;  /* 0x0000000000007309 */ /* 0x000e640000000000 */
[----:B-1----:R-:W-:-:S05]  /*26df0*/  IADD3 R0, R2, UR38, R0 ;  /* 0x0000002602007c10 */ /* 0x002fca000fffe000 */
[----:B------:R2:W-:Y:S01]  /*26e00*/  STL [R1], R0 ;  /* 0x0000000001007387 */ /* 0x0005e20000100800 */
[----:B------:R-:W-:Y:S05]  /*26e10*/  BRA `(.L_x_581) ;  /* 0x0000003000447947 */ /* 0x000fea0003800000 */
.L_x_580:
        /* <DEDUP_REMOVED lines=8> */
[----:B01----:R-:W-:Y:S01]  /*26ea0*/  IMAD.U32 R4, RZ, RZ, UR6 ;  /* 0x00000006ff047e24 */ /* 0x003fe2000f8e00ff */
[----:B------:R-:W-:Y:S01]  /*26eb0*/  MOV R5, UR7 ;  /* 0x0000000700057c02 */ /* 0x000fe20008000f00 */
[----:B------:R-:W0:Y:S01]  /*26ec0*/  LDC.64 R2, c[0x4][R2] ;  /* 0x0100000002027b82 */ /* 0x000e220000000a00 */
[----:B------:R-:W-:Y:S01]  /*26ed0*/  IMAD.U32 R6, RZ, RZ, UR8 ;  /* 0x00000008ff067e24 */ /* 0x000fe2000f8e00ff */
[----:B------:R-:W-:Y:S01]  /*26ee0*/  MOV R11, UR5 ;  /* 0x00000005000b7c02 */ /* 0x000fe20008000f00 */
[----:B------:R-:W-:Y:S02]  /*26ef0*/  IMAD.U32 R7, RZ, RZ, UR9 ;  /* 0x00000009ff077e24 */ /* 0x000fe4000f8e00ff */
[----:B------:R-:W-:-:S02]  /*26f00*/  IMAD.U32 R10, RZ, RZ, UR4 ;  /* 0x00000004ff0a7e24 */ /* 0x000fc4000f8e00ff */
[----:B------:R-:W-:Y:S02]  /*26f10*/  IMAD.MOV.U32 R8, RZ, RZ, 0x70 ;  /* 0x00000070ff087424 */ /* 0x000fe400078e00ff */
[----:B------:R-:W-:Y:S02]  /*26f20*/  IMAD.MOV.U32 R12, RZ, RZ, 0x1 ;  /* 0x00000001ff0c7424 */ /* 0x000fe400078e00ff */
[----:B------:R-:W-:-:S07]  /*26f30*/  IMAD.MOV.U32 R13, RZ, RZ, RZ ;  /* 0x000000ffff0d7224 */ /* 0x000fce00078e00ff */
[----:B------:R-:W-:-:S07]  /*26f40*/  LEPC R20, `(.L_x_583) ;  /* 0x000000001014794e */ /* 0x000fce0000000000 */
[----:B0-----:R-:W-:Y:S05]  /*26f50*/  CALL.ABS.NOINC R2 ;  /* 0x0000000002007343 */ /* 0x001fea0003c00000 */
.L_x_583:
[----:B------:R-:W-:Y:S05]  /*26f60*/  BSYNC B6 ;  /* 0x0000000000067941 */ /* 0x000fea0003800000 */
.L_x_582:
[----:B------:R-:W2:Y:S01]  /*26f70*/  LDL.LU R17, [R1+0x10] ;  /* 0x0000100001117983 */ /* 0x000ea20000300800 */
[----:B------:R-:W-:Y:S01]  /*26f80*/  IADD3 R0, R18, 0xa400, RZ ;  /* 0x0000a40012007810 */ /* 0x000fe20007ffe0ff */
[----:B------:R-:W-:Y:S03]  /*26f90*/  BSSY B6, `(.L_x_584) ;  /* 0x0000016000067945 */ /* 0x000fe60003800000 */
        /* <DEDUP_REMOVED lines=13> */
[----:B------:R-:W-:Y:S01]  /*27070*/  MOV R12, 0x1 ;  /* 0x00000001000c7802 */ /* 0x000fe20000000f00 */
[----:B------:R-:W-:Y:S02]  /*27080*/  IMAD.U32 R6, RZ, RZ, UR8 ;  /* 0x00000008ff067e24 */ /* 0x000fe4000f8e00ff */
[----:B------:R-:W-:-:S02]  /*27090*/  IMAD.U32 R10, RZ, RZ, UR4 ;  /* 0x00000004ff0a7e24 */ /* 0x000fc4000f8e00ff */
[----:B------:R-:W-:Y:S02]  /*270a0*/  IMAD.U32 R11, RZ, RZ, UR5 ;  /* 0x00000005ff0b7e24 */ /* 0x000fe4000f8e00ff */
[----:B------:R-:W-:Y:S02]  /*270b0*/  IMAD.MOV.U32 R8, RZ, RZ, 0x70 ;  /* 0x00000070ff087424 */ /* 0x000fe400078e00ff */
[----:B------:R-:W-:-:S07]  /*270c0*/  IMAD.MOV.U32 R13, RZ, RZ, RZ ;  /* 0x000000ffff0d7224 */ /* 0x000fce00078e00ff */
[----:B------:R-:W-:-:S07]  /*270d0*/  LEPC R20, `(.L_x_585) ;  /* 0x000000001014794e */ /* 0x000fce0000000000 */
[----:B0-2---:R-:W-:Y:S05]  /*270e0*/  CALL.ABS.NOINC R2 ;  /* 0x0000000002007343 */ /* 0x005fea0003c00000 */
.L_x_585:
[----:B------:R-:W-:Y:S05]  /*270f0*/  BSYNC B6 ;  /* 0x0000000000067941 */ /* 0x000fea0003800000 */
.L_x_584:
        /* <DEDUP_REMOVED lines=19> */
[----:B0-2---:R-:W-:Y:S05]  /*27230*/  CALL.ABS.NOINC R2 ;  /* 0x0000000002007343 */ /* 0x005fea0003c00000 */
.L_x_587:
[----:B------:R-:W-:Y:S05]  /*27240*/  BSYNC B6 ;  /* 0x0000000000067941 */ /* 0x000fea0003800000 */
.L_x_586:
[----:B------:R-:W-:Y:S01]  /*27250*/  LOP3.LUT P6, RZ, R17, 0x1, RZ, 0xc0, !PT ;  /* 0x0000000111ff7812 */ /* 0x000fe200078cc0ff */
[----:B------:R-:W-:-:S12]  /*27260*/  BSSY B6, `(.L_x_588) ;  /* 0x0000012000067945 */ /* 0x000fd80003800000 */
[----:B------:R-:W-:Y:S05]  /*27270*/  @!P6 BRA `(.L_x_589) ;  /* 0x000000000040e947 */ /* 0x000fea0003800000 */
[----:B------:R-:W-:Y:S01]  /*27280*/  MOV R2, 0x0 ;  /* 0x0000000000027802 */ /* 0x000fe20000000f00 */
[----:B------:R-:W-:Y:S01]  /*27290*/  ULDC.64 UR4, c[0x4][0xc8] ;  /* 0x0100320000047ab9 */ /* 0x000fe20000000a00 */
[----:B------:R-:W-:Y:S01]  /*272a0*/  ULDC.64 UR6, c[0x4][0xd0] ;  /* 0x0100340000067ab9 */ /* 0x000fe20000000a00 */
[----:B------:R-:W-:Y:S01]  /*272b0*/  ULDC.64 UR8, c[0x4][0x20] ;  /* 0x0100080000087ab9 */ /* 0x000fe20000000a00 */
[----:B01----:R-:W-:Y:S01]  /*272c0*/  MOV R4, UR4 ;  /* 0x0000000400047c02 */ /* 0x003fe20008000f00 */
[----:B------:R-:W-:Y:S01]  /*272d0*/  IMAD.U32 R5, RZ, RZ, UR5 ;  /* 0x00000005ff057e24 */ /* 0x000fe2000f8e00ff */
[----:B------:R-:W0:Y:S01]  /*272e0*/  LDC.64 R2, c[0x4][R2] ;  /* 0x0100000002027b82 */ /* 0x000e220000000a00 */
[----:B------:R-:W-:Y:S01]  /*272f0*/  IMAD.U32 R6, RZ, RZ, UR6 ;  /* 0x00000006ff067e24 */ /* 0x000fe2000f8e00ff */
[----:B------:R-:W-:Y:S01]  /*27300*/  MOV R10, UR8 ;  /* 0x00000008000a7c02 */ /* 0x000fe20008000f00 */
[----:B------:R-:W-:Y:S01]  /*27310*/  IMAD.U32 R7, RZ, RZ, UR7 ;  /* 0x00000007ff077e24 */ /* 0x000fe2000f8e00ff */
[----:B------:R-:W-:Y:S01]  /*27320*/  MOV R13, RZ ;  /* 0x000000ff000d7202 */ /* 0x000fe20000000f00 */
[----:B------:R-:W-:-:S02]  /*27330*/  IMAD.U32 R11, RZ, RZ, UR9 ;  /* 0x00000009ff0b7e24 */ /* 0x000fc4000f8e00ff */
[----:B------:R-:W-:Y:S02]  /*27340*/  IMAD.MOV.U32 R8, RZ, RZ, 0x70 ;  /* 0x00000070ff087424 */ /* 0x000fe400078e00ff */
[----:B------:R-:W-:-:S07]  /*27350*/  IMAD.MOV.U32 R12, RZ, RZ, 0x1 ;  /* 0x00000001ff0c7424 */ /* 0x000fce00078e00ff */
[----:B------:R-:W-:-:S07]  /*27360*/  LEPC R20, `(.L_x_589) ;  /* 0x000000001014794e */ /* 0x000fce0000000000 */
[----:B0-2---:R-:W-:Y:S05]  /*27370*/  CALL.ABS.NOINC R2 ;  /* 0x0000000002007343 */ /* 0x005fea0003c00000 */
.L_x_589:
[----:B------:R-:W-:Y:S05]  /*27380*/  BSYNC B6 ;  /* 0x0000000000067941 */ /* 0x000fea0003800000 */
.L_x_588:
[----:B------:R-:W3:Y:S01]  /*27390*/  LDL.LU R2, [R1+0x24] ;  /* 0x0000240001027983 */ /* 0x000ee20000300800 */
[----:B------:R-:W-:-:S03]  /*273a0*/  ULDC.64 UR4, c[0x0][0x9f8] ;  /* 0x00027e0000047ab9 */ /* 0x000fc60000000a00 */
[----:B--2---:R-:W2:Y:S04]  /*273b0*/  LDL.LU R17, [R1+0x38] ;  /* 0x0000380001117983 */ /* 0x004ea80000300800 */
[----:B------:R-:W4:Y:S01]  /*273c0*/  LDL R8, [R1+0x8] ;  /* 0x0000080001087983 */ /* 0x000f220000100800 */
[----:B------:R-:W-:-:S04]  /*273d0*/  ISETP.NE.U32.AND P0, PT, RZ, UR4, PT ;  /* 0x00000004ff007c0c */ /* 0x000fc8000bf05070 */
[----:B------:R-:W-:-:S13]  /*273e0*/  ISETP.NE.AND.EX P0, PT, RZ, UR5, PT, P0 ;  /* 0x00000005ff007c0c */ /* 0x000fda000bf05300 */
[----:B---3--:R-:W-:-:S04]  /*273f0*/  @P0 IADD3 R2, P1, R2, UR4, RZ ;  /* 0x0000000402020c10 */ /* 0x008fc8000ff3e0ff */
[----:B--2---:R-:W-:Y:S01]  /*27400*/  @P0 IADD3.X R3, R17, UR5, RZ, P1, !PT ;  /* 0x0000000511030c10 */ /* 0x004fe20008ffe4ff */
[----:B------:R-:W-:-:S04]  /*27410*/  ULDC.64 UR4, c[0x0][0xa08] ;  /* 0x0002820000047ab9 */ /* 0x000fc80000000a00 */
[----:B----4-:R2:W3:Y:S02]  /*27420*/  @P0 LDG.E R8, desc[UR54][R2.64] ;  /* 0x0000003602080981 */ /* 0x0104e4000c1e1900 */
[----:B--2---:R-:W2:Y:S01]  /*27430*/  LDC.64 R2, c[0x0][0x418] ;  /* 0x00010600ff027b82 */ /* 0x004ea20000000a00 */
[----:B---3--:R-:W-:Y:S01]  /*27440*/  SHF.R.S32.HI R9, RZ, 0x1f, R8 ;  /* 0x0000001fff097819 */ /* 0x008fe20000011408 */
[----:B------:R3:W-:Y:S01]  /*27450*/  @P0 STL [R1+0x8], R8 ;  /* 0x0000080801000387 */ /* 0x0007e20000100800 */
[----:B--2---:R-:W-:Y:S01]  /*27460*/  LOP3.LUT P0, RZ, R2, UR4, RZ, 0xfc, !PT ;  /* 0x0000000402ff7c12 */ /* 0x004fe2000f80fcff */
[----:B------:R-:W-:Y:S02]  /*27470*/  UMOV UR4, 0xffffffff ;  /* 0xffffffff00047882 */ /* 0x000fe40000000000 */
[----:B------:R3:W-:Y:S01]  /*27480*/  STL [R1+0x24], R9 ;  /* 0x0000240901007387 */ /* 0x0007e20000100800 */
[----:B------:R-:W-:-:S04]  /*27490*/  LOP3.LUT P0, RZ, R3, UR5, RZ, 0xfc, P0 ;  /* 0x0000000503ff7c12 */ /* 0x000fc8000800fcff */
[----:B------:R-:W-:Y:S01]  /*274a0*/  SEL R17, R8, RZ, !P0 ;  /* 0x000000ff08117207 */ /* 0x000fe20004000000 */
[----:B------:R-:W-:Y:S08]  /*274b0*/  BRA.DIV UR4, `(.L_x_590) ;  /* 0x0000006e04b47947 */ /* 0x000ff0000b800000 */
[----:B------:R-:W2:Y:S02]  /*274c0*/  S2R R0, SR_TID.X ;  /* 0x0000000000007919 */ /* 0x000ea40000002100 */
[----:B--2---:R-:W-:-:S04]  /*274d0*/  SHF.R.U32.HI R0, RZ, 0x5, R0 ;  /* 0x00000005ff007819 */ /* 0x004fc80000011600 */
[----:B------:R-:W-:-:S05]  /*274e0*/  LOP3.LUT R0, R0, 0x3, RZ, 0xc0, !PT ;  /* 0x0000000300007812 */ /* 0x000fca00078ec0ff */
[----:B------:R2:W4:Y:S02]  /*274f0*/  SHFL.IDX PT, R14, R0, RZ, 0x1f ;  /* 0x00001fff000e7589 */ /* 0x00052400000e0000 */
.L_x_798:
[----:B--2---:R-:W2:Y:S01]  /*27500*/  LDL.LU R0, [R1+0x10] ;  /* 0x0000100001007983 */ /* 0x004ea20000300800 */
[----:B------:R-:W-:Y:S02]  /*27510*/  PLOP3.LUT P1, PT, PT, PT, PT, 0x8, 0x0 ;  /* 0x000000000000781c */ /* 0x000fe40003f2e170 */
[----:B----4-:R-:W-:Y:S02]  /*27520*/  ISETP.NE.AND P0, PT, R14, RZ, PT ;  /* 0x000000ff0e00720c */ /* 0x010fe40003f05270 */
[----:B--2---:R-:W-:-:S09]  /*27530*/  LOP3.LUT R0, R0, 0xfffffffe, RZ, 0xc0, !PT ;  /* 0xfffffffe00007812 */ /* 0x004fd200078ec0ff */
[----:B------:R-:W-:-:S05]  /*27540*/  @P1 LOP3.LUT R0, R0, 0x1, RZ, 0xfc, !PT ;  /* 0x0000000100001812 */ /* 0x000fca00078efcff */
[----:B------:R2:W-:Y:S01]  /*27550*/  STL [R1+0x10], R0 ;  /* 0x0000100001007387 */ /* 0x0005e20000100800 */
[----:B------:R-:W-:Y:S05]  /*27560*/  @P0 BRA `(.L_x_591) ;  /* 0x00000004008c0947 */ /* 0x000fea0003800000 */
[----:B------:R-:W-:-:S03]  /*27570*/  UMOV UR4, 0xffffffff ;  /* 0xffffffff00047882 */ /* 0x000fc60000000000 */
[----:B------:R-:W-:Y:S05]  /*27580*/  BRA.DIV UR4, `(.L_x_592) ;  /* 0x0000006e04b47947 */ /* 0x000fea000b800000 */
[----:B------:R-:W-:-:S13]  /*27590*/  ELECT P6, URZ, PT ;  /* 0x00000000003f782f */ /* 0x000fda00038c0000 */
.L_x_801:
[----:B------:R-:W-:Y:S05]  /*275a0*/  @!P6 BRA `(.L_x_591) ;  /* 0x00000004007ce947 */ /* 0x000fea0003800000 */
[----:B--2---:R-:W2:Y:S01]  /*275b0*/  LDL R0, [R1+0x44] ;  /* 0x0000440001007983 */ /* 0x004ea20000100800 */
[----:B------:R-:W-:-:S04]  /*275c0*/  ISETP.NE.U32.AND P0, PT, R2, RZ, PT ;  /* 0x000000ff0200720c */ /* 0x000fc80003f05070 */
[----:B------:R-:W-:Y:S01]  /*275d0*/  ISETP.NE.AND.EX P0, PT, R3, RZ, PT, P0 ;  /* 0x000000ff0300720c */ /* 0x000fe20003f05300 */
[----:B--2---:R-:W-:-:S12]  /*275e0*/  VIADD R0, R0, 0xffffffff ;  /* 0xffffffff00007836 */ /* 0x004fd80000000000 */
[----:B------:R-:W-:Y:S05]  /*275f0*/  @!P0 BRA `(.L_x_593) ;  /* 0x0000000000448947 */ /* 0x000fea0003800000 */
[----:B0-----:R-:W0:Y:S01]  /*27600*/  LDC R7, c[0x0][0x43c] ;  /* 0x00010f00ff077b82 */ /* 0x001e220000000800 */
[----:B------:R-:W-:Y:S01]  /*27610*/  ULDC.64 UR4, c[0x0][0x428] ;  /* 0x00010a0000047ab9 */ /* 0x000fe20000000a00 */
[----:B0-----:R-:W-:-:S13]  /*27620*/  ISETP.NE.AND P0, PT, R7, 0x1, PT ;  /* 0x000000010700780c */ /* 0x001fda0003f05270 */
[----:B-1----:R-:W0:Y:S02]  /*27630*/  @P0 LDC.64 R4, c[0x0][0x440] ;  /* 0x00011000ff040b82 */ /* 0x002e240000000a00 */
        /* <DEDUP_REMOVED lines=8> */
[----:B------:R-:W-:-:S03]  /*276c0*/  IMAD.WIDE.U32 R4, R8, UR4, R4 ;  /* 0x0000000408047c25 */ /* 0x000fc6000f8e0004 */
[----:B------:R-:W-:Y:S02]  /*276d0*/  LEA R2, P0, R4, R2, 0x2 ;  /* 0x0000000204027211 */ /* 0x000fe400078010ff */
[----:B------:R-:W-:-:S04]  /*276e0*/  IADD3 R5, R5, R6, RZ ;  /* 0x0000000605057210 */ /* 0x000fc80007ffe0ff */
[----:B------:R-:W-:-:S05]  /*276f0*/  LEA.HI.X R3, R4, R3, R5, 0x2, P0 ;  /* 0x0000000304037211 */ /* 0x000fca00000f1405 */
[----:B------:R2:W5:Y:S02]  /*27700*/  LDG.E R17, desc[UR54][R2.64] ;  /* 0x0000003602117981 */ /* 0x000564000c1e1900 */
.L_x_593:
[----:B--2---:R-:W2:Y:S01]  /*27710*/  LDL R3, [R1+0x18] ;  /* 0x0000180001037983 */ /* 0x004ea20000100800 */
[----:B------:R-:W-:Y:S01]  /*27720*/  IMAD R2, R19, 0x8, R18 ;  /* 0x0000000813027824 */ /* 0x000fe200078e0212 */
[----:B---3--:R-:W3:Y:S02]  /*27730*/  S2R R8, SR_TID.X ;  /* 0x0000000000087919 */ /* 0x008ee40000002100 */
[----:B---3--:R-:W-:-:S04]  /*27740*/  LOP3.LUT R8, R8, 0x7f, RZ, 0xc0, !PT ;  /* 0x0000007f08087812 */ /* 0x008fc800078ec0ff */
[----:B------:R-:W-:Y:S02]  /*27750*/  ISETP.NE.AND P1, PT, R8, RZ, PT ;  /* 0x000000ff0800720c */ /* 0x000fe40003f25270 */
[----:B--2---:R-:W-:-:S04]  /*27760*/  SHF.L.U32 R3, R3, 0x1f, RZ ;  /* 0x0000001f03037819 */ /* 0x004fc800000006ff */
[----:B------:R-:W2:Y:S02]  /*27770*/  SYNCS.PHASECHK.TRANS64.TRYWAIT P0, [R2+URZ+0x29880], R3 ;  /* 0x02988003020075a7 */ /* 0x000ea4000800017f */
[----:B--2---:R-:W-:Y:S05]  /*27780*/  @!P0 BRA `(.L_x_594) ;  /* 0x0000006c00548947 */ /* 0x004fea0003800000 */
.L_x_802:
[----:B------:R-:W-:Y:S05]  /*27790*/  @P1 BRA `(.L_x_595) ;  /* 0x00000000001c1947 */ /* 0x000fea0003800000 */
[----:B01----:R-:W0:Y:S02]  /*277a0*/  S2R R4, SR_TID.X ;  /* 0x0000000000047919 */ /* 0x003e240000002100 */
[----:B0-----:R-:W-:Y:S01]  /*277b0*/  LOP3.LUT R5, R4, 0x1f, RZ, 0xc0, !PT ;  /* 0x0000001f04057812 */ /* 0x001fe200078ec0ff */
[----:B------:R-:W-:-:S03]  /*277c0*/  IMAD.MOV.U32 R4, RZ, RZ, 0x5000 ;  /* 0x00005000ff047424 */ /* 0x000fc600078e00ff */
[----:B------:R-:W-:Y:S01]  /*277d0*/  ISETP.NE.AND P0, PT, R5, RZ, PT ;  /* 0x000000ff0500720c */ /* 0x000fe20003f05270 */
[----:B------:R3:W-:-:S12]  /*277e0*/  SYNCS.ARRIVE.TRANS64 RZ, [R2+URZ+0x29870], R4 ;  /* 0x0298700402ff79a7 */ /* 0x0007d8000800003f */
[----:B---3--:R-:W-:Y:S05]  /*277f0*/  @!P0 BRA `(.L_x_595) ;  /* 0x0000000000048947 */ /* 0x008fea0003800000 */
[----:B------:R-:W-:Y:S01]  /*27800*/  BPT.TRAP 0x1 ;  /* 0x000000040000795c */ /* 0x000fe20000300000 */
.L_x_595:
[----:B------:R-:W3:Y:S01]  /*27810*/  LDL R5, [R1+0x28] ;  /* 0x0000280001057983 */ /* 0x000ee20000100800 */
[----:B01----:R-:W-:Y:S01]  /*27820*/  IMAD R4, R19, 0x5000, R18 ;  /* 0x0000500013047824 */ /* 0x003fe200078e0212 */
[----:B------:R-:W-:Y:S01]  /*27830*/  R2UR UR9, R2 ;  /* 0x00000000020972ca */ /* 0x000fe200000e0000 */
[----:B------:R-:W-:Y:S01]  /*27840*/  UIADD3 UR4, UP0, UR40, 0x470, URZ ;  /* 0x0000047028047890 */ /* 0x000fe2000ff1e03f */
[----:B------:R-:W-:Y:S01]  /*27850*/  R2UR UR12, R16 ;  /* 0x00000000100c72ca */ /* 0x000fe200000e0000 */
[----:B------:R-:W-:Y:S01]  /*27860*/  UMOV UR6, 0x0 ;  /* 0x0000000000067882 */ /* 0x000fe20000000000 */
[----:B------:R-:W-:Y:S01]  /*27870*/  R2UR UR8, R4 ;  /* 0x00000000040872ca */ /* 0x000fe200000e0000 */
[----:B------:R-:W-:Y:S01]  /*27880*/  UIADD3.X UR5, URZ, UR41, URZ, UP0, !UPT ;  /* 0x000000293f057290 */ /* 0x000fe200087fe43f */
[----:B-----5:R-:W-:Y:S01]  /*27890*/  R2UR UR13, R17 ;  /* 0x00000000110d72ca */ /* 0x020fe200000e0000 */
[----:B------:R-:W-:Y:S01]  /*278a0*/  UMOV UR7, 0x14f00000 ;  /* 0x14f0000000077882 */ /* 0x000fe20000000000 */
[----:B------:R-:W-:-:S05]  /*278b0*/  UMOV UR10, URZ ;  /* 0x0000003f000a7c82 */ /* 0x000fca0008000000 */
[----:B------:R-:W-:-:S04]  /*278c0*/  UIADD3 UR9, UR9, 0x29870, URZ ;  /* 0x0002987009097890 */ /* 0x000fc8000fffe03f */
[----:B------:R-:W-:Y:S01]  /*278d0*/  UIADD3 UR8, UR8, 0xa400, URZ ;  /* 0x0000a40008087890 */ /* 0x000fe2000fffe03f */
[----:B---3--:R-:W-:-:S05]  /*278e0*/  IMAD R0, R0, 0xa0, R5 ;  /* 0x000000a000007824 */ /* 0x008fca00078e0205 */
[----:B------:R-:W-:-:S13]  /*278f0*/  R2UR UR11, R0 ;  /* 0x00000000000b72ca */ /* 0x000fda00000e0000 */
[----:B------:R0:W-:Y:S01]  /*27900*/  UTMALDG.4D [UR8], [UR4], desc[UR6] ;  /* 0x00000608040075b4 */ /* 0x0001e20008019000 */
[----:B------:R-:W1:Y:S02]  /*27910*/  SYNCS.PHASECHK.TRANS64.TRYWAIT P0, [R2+URZ+0x29840], R3 ;  /* 0x02984003020075a7 */ /* 0x000e64000800017f */
[----:B01----:R-:W-:Y:S05]  /*27920*/  @!P0 BRA `(.L_x_596) ;  /* 0x0000006c00008947 */ /* 0x003fea0003800000 */
.L_x_803:
[----:B------:R-:W-:Y:S05]  /*27930*/  @P1 BRA `(.L_x_597) ;  /* 0x00000000001c1947 */ /* 0x000fea0003800000 */
[----:B------:R-:W1:Y:S01]  /*27940*/  S2R R4, SR_TID.X ;  /* 0x0000000000047919 */ /* 0x000e620000002100 */
[----:B0-2---:R-:W-:-:S04]  /*27950*/  IMAD.MOV.U32 R3, RZ, RZ, 0x7800 ;  /* 0x00007800ff037424 */ /* 0x005fc800078e00ff */
[----:B------:R3:W-:Y:S01]  /*27960*/  SYNCS.ARRIVE.TRANS64 RZ, [R2+URZ+0x29830], R3 ;  /* 0x0298300302ff79a7 */ /* 0x0007e2000800003f */
[----:B-1----:R-:W-:-:S04]  /*27970*/  LOP3.LUT R4, R4, 0x1f, RZ, 0xc0, !PT ;  /* 0x0000001f04047812 */ /* 0x002fc800078ec0ff */
[----:B------:R-:W-:-:S13]  /*27980*/  ISETP.NE.AND P0, PT, R4, RZ, PT ;  /* 0x000000ff0400720c */ /* 0x000fda0003f05270 */
[----:B---3--:R-:W-:Y:S05]  /*27990*/  @!P0 BRA `(.L_x_597) ;  /* 0x0000000000048947 */ /* 0x008fea0003800000 */
[----:B------:R-:W-:Y:S01]  /*279a0*/  BPT.TRAP 0x1 ;  /* 0x000000040000795c */ /* 0x000fe20000300000 */
.L_x_597:
[----:B0-2---:R-:W2:Y:S01]  /*279b0*/  LDL.LU R3, [R1+0x10] ;  /* 0x0000100001037983 */ /* 0x005ea20000300800 */
[----:B------:R-:W-:Y:S01]  /*279c0*/  R2UR UR11, R0 ;  /* 0x00000000000b72ca */ /* 0x000fe200000e0000 */
[----:B------:R-:W-:Y:S01]  /*279d0*/  IMAD R0, R19, 0x7800, R18 ;  /* 0x0000780013007824 */ /* 0x000fe200078e0212 */
[----:B------:R-:W-:Y:S01]  /*279e0*/  R2UR UR9, R2 ;  /* 0x00000000020972ca */ /* 0x000fe200000e0000 */
[----:B------:R-:W-:Y:S01]  /*279f0*/  UIADD3 UR4, UP0, UR40, 0x370, URZ ;  /* 0x0000037028047890 */ /* 0x000fe2000ff1e03f */
[----:B------:R-:W-:Y:S01]  /*27a00*/  R2UR UR12, R16 ;  /* 0x00000000100c72ca */ /* 0x000fe200000e0000 */
[----:B------:R-:W-:Y:S01]  /*27a10*/  UMOV UR10, URZ ;  /* 0x0000003f000a7c82 */ /* 0x000fe20008000000 */
[----:B------:R-:W-:Y:S01]  /*27a20*/  R2UR UR8, R0 ;  /* 0x00000000000872ca */ /* 0x000fe200000e0000 */
[----:B------:R-:W-:Y:S01]  /*27a30*/  UIADD3.X UR5, URZ, UR41, URZ, UP0, !UPT ;  /* 0x000000293f057290 */ /* 0x000fe200087fe43f */
[----:B------:R-:W-:Y:S01]  /*27a40*/  R2UR UR13, R17 ;  /* 0x00000000110d72ca */ /* 0x000fe200000e0000 */
[----:B------:R-:W-:Y:S01]  /*27a50*/  UMOV UR6, 0x0 ;  /* 0x0000000000067882 */ /* 0x000fe20000000000 */
[----:B------:R-:W-:Y:S01]  /*27a60*/  PLOP3.LUT P0, PT, PT, PT, PT, 0x80, 0x0 ;  /* 0x000000000000781c */ /* 0x000fe20003f0f070 */
[----:B------:R-:W-:Y:S01]  /*27a70*/  UMOV UR7, 0x14f00000 ;  /* 0x14f0000000077882 */ /* 0x000fe20000000000 */
[----:B------:R-:W-:-:S03]  /*27a80*/  UMOV UR17, 0x40 ;  /* 0x0000004000117882 */ /* 0x000fc60000000000 */
[----:B------:R-:W-:-:S04]  /*27a90*/  UIADD3 UR9, UR9, 0x29830, URZ ;  /* 0x0002983009097890 */ /* 0x000fc8000fffe03f */
[----:B------:R-:W-:Y:S02]  /*27aa0*/  UIADD3 UR14, UR8, 0x1a400, URZ ;  /* 0x0001a400080e7890 */ /* 0x000fe4000fffe03f */
[----:B------:R-:W-:Y:S02]  /*27ab0*/  UIADD3 UR15, UR8, 0x1cc00, URZ ;  /* 0x0001cc00080f7890 */ /* 0x000fe4000fffe03f */
[----:B------:R-:W-:-:S03]  /*27ac0*/  UIADD3 UR16, UR8, 0x1f400, URZ ;  /* 0x0001f40008107890 */ /* 0x000fc6000fffe03f */
[----:B------:R-:W-:Y:S01]  /*27ad0*/  UMOV UR8, UR14 ;  /* 0x0000000e00087c82 */ /* 0x000fe20008000000 */
[----:B------:R-:W-:Y:S01]  /*27ae0*/  UMOV UR14, 0x80 ;  /* 0x00000080000e7882 */ /* 0x000fe20000000000 */
[----:B------:R0:W-:Y:S02]  /*27af0*/  UTMALDG.4D [UR8], [UR4], desc[UR6] ;  /* 0x00000608040075b4 */ /* 0x0001e40008019000 */
[----:B0-----:R-:W-:Y:S01]  /*27b00*/  UMOV UR8, UR15 ;  /* 0x0000000f00087c82 */ /* 0x001fe20008000000 */
[----:B------:R-:W-:Y:S02]  /*27b10*/  UMOV UR10, UR17 ;  /* 0x00000011000a7c82 */ /* 0x000fe40008000000 */
[----:B------:R0:W-:Y:S02]  /*27b20*/  UTMALDG.4D [UR8], [UR4], desc[UR6] ;  /* 0x00000608040075b4 */ /* 0x0001e40008019000 */
[----:B0-----:R-:W-:Y:S01]  /*27b30*/  UMOV UR8, UR16 ;  /* 0x0000001000087c82 */ /* 0x001fe20008000000 */
[----:B------:R-:W-:-:S02]  /*27b40*/  UMOV UR10, UR14 ;  /* 0x0000000e000a7c82 */ /* 0x000fc40008000000 */
[----:B------:R4:W-:Y:S01]  /*27b50*/  UTMALDG.4D [UR8], [UR4], desc[UR6] ;  /* 0x00000608040075b4 */ /* 0x0009e20008019000 */
[----:B--2---:R-:W-:-:S04]  /*27b60*/  LOP3.LUT R3, R3, 0xfffffffe, RZ, 0xc0, !PT ;  /* 0xfffffffe03037812 */ /* 0x004fc800078ec0ff */
[----:B------:R-:W-:-:S05]  /*27b70*/  @P0 LOP3.LUT R3, R3, 0x1, RZ, 0xfc, !PT ;  /* 0x0000000103030812 */ /* 0x000fca00078efcff */
[----:B------:R4:W-:Y:S01]  /*27b80*/  STL [R1+0x10], R3 ;  /* 0x0000100301007387 */ /* 0x0009e20000100800 */
[----:B------:R-:W-:Y:S01]  /*27b90*/  NOP ;  /* 0x0000000000007918 */ /* 0x000fe20000000000 */
.L_x_591:
[----:B----4-:R-:W2:Y:S04]  /*27ba0*/  LDL.LU R3, [R1+0x40] ;  /* 0x0000400001037983 */ /* 0x010ea80000300800 */
[----:B------:R-:W4:Y:S04]  /*27bb0*/  LDL.LU R5, [R1+0x34] ;  /* 0x0000340001057983 */ /* 0x000f280000300800 */
[----:B01----:R-:W5:Y:S01]  /*27bc0*/  LDL.LU R4, [R1+0x48] ;  /* 0x0000480001047983 */ /* 0x003f620000300800 */
[----:B------:R-:W-:Y:S05]  /*27bd0*/  WARPSYNC.ALL ;  /* 0x0000000000007948 */ /* 0x000fea0003800000 */
[----:B------:R-:W-:Y:S01]  /*27be0*/  ULDC.64 UR6, c[0x0][0xa00] ;  /* 0x0002800000067ab9 */ /* 0x000fe20000000a00 */
[----:B------:R-:W-:Y:S01]  /*27bf0*/  ULDC.64 UR4, c[0x0][0x298] ;  /* 0x0000a60000047ab9 */ /* 0x000fe20000000a00 */
[----:B------:R-:W-:Y:S01]  /*27c00*/  BAR.SYNC.DEFER_BLOCKING 0x8, 0x180 ;  /* 0x0206000000007b1d */ /* 0x000fe20000010000 */
[----:B------:R-:W-:-:S02]  /*27c10*/  ISETP.NE.U32.AND P0, PT, RZ, UR6, PT ;  /* 0x00000006ff007c0c */ /* 0x000fc4000bf05070 */
[----:B------:R-:W-:Y:S02]  /*27c20*/  IADD3 R2, R18, 0x14400, RZ ;  /* 0x0001440012027810 */ /* 0x000fe40007ffe0ff */
[----:B------:R-:W-:Y:S01]  /*27c30*/  ISETP.NE.AND.EX P0, PT, RZ, UR7, PT, P0 ;  /* 0x00000007ff007c0c */ /* 0x000fe2000bf05300 */
[----:B------:R-:W-:Y:S01]  /*27c40*/  BSSY B6, `(.L_x_598) ;  /* 0x000001e000067945 */ /* 0x000fe20003800000 */
[----:B------:R-:W-:Y:S02]  /*27c50*/  LOP3.LUT P1, RZ, R2, 0x1bf, RZ, 0xc0, !PT ;  /* 0x000001bf02ff7812 */ /* 0x000fe4000782c0ff */
[----:B--2---:R-:W-:Y:S02]  /*27c60*/  SHF.R.S32.HI R0, RZ, 0x1f, R3 ;  /* 0x0000001fff007819 */ /* 0x004fe40000011403 */
[----:B----4-:R-:W-:-:S03]  /*27c70*/  SEL R5, R5, RZ, !P0 ;  /* 0x000000ff05057207 */ /* 0x010fc60004000000 */
[----:B------:R-:W-:Y:S01]  /*27c80*/  IMAD R0, R0, UR4, RZ ;  /* 0x0000000400007c24 */ /* 0x000fe2000f8e02ff */
[----:B-----5:R-:W-:-:S03]  /*27c90*/  SEL R4, R4, RZ, !P0 ;  /* 0x000000ff04047207 */ /* 0x020fc60004000000 */
[C---:B------:R-:W-:Y:S02]  /*27ca0*/  IMAD R0, R3.reuse, UR5, R0 ;  /* 0x0000000503007c24 */ /* 0x040fe4000f8e0200 */
[----:B------:R-:W-:-:S04]  /*27cb0*/  IMAD.WIDE.U32 R2, R3, UR4, RZ ;  /* 0x0000000403027c25 */ /* 0x000fc8000f8e00ff */
[----:B------:R-:W-:Y:S01]  /*27cc0*/  IMAD.IADD R0, R3, 0x1, R0 ;  /* 0x0000000103007824 */ /* 0x000fe200078e0200 */
[----:B------:R0:W-:Y:S04]  /*27cd0*/  STL.64 [R1+0x50], R2 ;  /* 0x0000500201007387 */ /* 0x0001e80000100a00 */
[----:B------:R0:W-:Y:S04]  /*27ce0*/  STL [R1+0x34], R5 ;  /* 0x0000340501007387 */ /* 0x0001e80000100800 */
[----:B------:R0:W-:Y:S04]  /*27cf0*/  STL [R1+0x40], R4 ;  /* 0x0000400401007387 */ /* 0x0001e80000100800 */
[----:B------:R0:W-:Y:S01]  /*27d00*/  STL [R1+0x38], R0 ;  /* 0x0000380001007387 */ /* 0x0001e20000100800 */
[----:B------:R-:W-:Y:S05]  /*27d10*/  @!P1 BRA `(.L_x_599) ;  /* 0x0000000000409947 */ /* 0x000fea0003800000 */
[----:B0-----:R-:W-:Y:S01]  /*27d20*/  MOV R2, 0x0 ;  /* 0x0000000000027802 */ /* 0x001fe20000000f00 */
[----:B------:R-:W-:Y:S01]  /*27d30*/  ULDC.64 UR4, c[0x4][0xc8] ;  /* 0x0100320000047ab9 */ /* 0x000fe20000000a00 */
[----:B------:R-:W-:Y:S01]  /*27d40*/  ULDC.64 UR6, c[0x4][0xd0] ;  /* 0x0100340000067ab9 */ /* 0x000fe20000000a00 */
[----:B------:R-:W-:Y:S01]  /*27d50*/  ULDC.64 UR8, c[0x4][0x28] ;  /* 0x01000a0000087ab9 */ /* 0x000fe20000000a00 */
[----:B------:R-:W-:Y:S01]  /*27d60*/  IMAD.U32 R4, RZ, RZ, UR4 ;  /* 0x00000004ff047e24 */ /* 0x000fe2000f8e00ff */
[----:B------:R-:W-:Y:S01]  /*27d70*/  MOV R6, UR6 ;  /* 0x0000000600067c02 */ /* 0x000fe20008000f00 */
[----:B------:R-:W0:Y:S01]  /*27d80*/  LDC.64 R2, c[0x4][R2] ;  /* 0x0100000002027b82 */ /* 0x000e220000000a00 */
[----:B------:R-:W-:Y:S01]  /*27d90*/  IMAD.U32 R5, RZ, RZ, UR5 ;  /* 0x00000005ff057e24 */ /* 0x000fe2000f8e00ff */
[----:B---3--:R-:W-:Y:S01]  /*27da0*/  MOV R8, 0x70 ;  /* 0x0000007000087802 */ /* 0x008fe20000000f00 */
[----:B------:R-:W-:Y:S02]  /*27db0*/  IMAD.U32 R7, RZ, RZ, UR7 ;  /* 0x00000007ff077e24 */ /* 0x000fe4000f8e00ff */
[----:B------:R-:W-:-:S02]  /*27dc0*/  IMAD.U32 R10, RZ, RZ, UR8 ;  /* 0x00000008ff0a7e24 */ /* 0x000fc4000f8e00ff */
[----:B------:R-:W-:Y:S02]  /*27dd0*/  IMAD.U32 R11, RZ, RZ, UR9 ;  /* 0x00000009ff0b7e24 */ /* 0x000fe4000f8e00ff */
[----:B------:R-:W-:Y:S02]  /*27de0*/  IMAD.MOV.U32 R12, RZ, RZ, 0x1 ;  /* 0x00000001ff0c7424 */ /* 0x000fe400078e00ff */
[----:B------:R-:W-:-:S07]  /*27df0*/  IMAD.MOV.U32 R13, RZ, RZ, RZ ;  /* 0x000000ffff0d7224 */ /* 0x000fce00078e00ff */
[----:B------:R-:W-:-:S07]  /*27e00*/  LEPC R20, `(.L_x_599) ;  /* 0x000000001014794e */ /* 0x000fce0000000000 */
[----:B0-----:R-:W-:Y:S05]  /*27e10*/  CALL.ABS.NOINC R2 ;  /* 0x0000000002007343 */ /* 0x001fea0003c00000 */
.L_x_599:
[----:B------:R-:W-:Y:S05]  /*27e20*/  BSYNC B6 ;  /* 0x0000000000067941 */ /* 0x000fea0003800000 */
.L_x_598:
[----:B0-----:R-:W2:Y:S01]  /*27e30*/  LDL.LU R0, [R1+0x40] ;  /* 0x0000400001007983 */ /* 0x001ea20000300800 */
[----:B---3--:R-:W0:Y:S01]  /*27e40*/  LDC R8, c[0x0][0x448] ;  /* 0x00011200ff087b82 */ /* 0x008e220000000800 */
[----:B------:R-:W-:Y:S01]  /*27e50*/  ULDC.64 UR4, c[0x0][0x2d8] ;  /* 0x0000b60000047ab9 */ /* 0x000fe20000000a00 */
[----:B------:R-:W-:Y:S01]  /*27e60*/  ULDC.64 UR6, c[0x0][0x280] ;  /* 0x0000a00000067ab9 */ /* 0x000fe20000000a00 */
[----:B------:R-:W3:Y:S04]  /*27e70*/  LDL.LU R4, [R1+0x38] ;  /* 0x0000380001047983 */ /* 0x000ee80000300800 */
[----:B------:R-:W3:Y:S04]  /*27e80*/  LDL.LU.64 R2, [R1+0x50] ;  /* 0x0000500001027983 */ /* 0x000ee80000300a00 */
[----:B------:R-:W4:Y:S04]  /*27e90*/  LDL.LU R6, [R1+0x34] ;  /* 0x0000340001067983 */ /* 0x000f280000300800 */
[----:B------:R-:W4:Y:S01]  /*27ea0*/  LDL.LU R5, [R1+0x4] ;  /* 0x0000040001057983 */ /* 0x000f220000300800 */
[----:B0-----:R-:W-:Y:S01]  /*27eb0*/  ISETP.NE.AND P0, PT, R8, 0x1, PT ;  /* 0x000000010800780c */ /* 0x001fe20003f05270 */
[----:B------:R-:W0:-:S12]  /*27ec0*/  S2R R9, SR_TID.X ;  /* 0x0000000000097919 */ /* 0x000e180000002100 */
[----:B------:R-:W1:Y:S01]  /*27ed0*/  @P0 LDC R7, c[0x0][0x450] ;  /* 0x00011400ff070b82 */ /* 0x000e620000000800 */
[----:B0-----:R-:W-:-:S05]  /*27ee0*/  IMAD.SHL.U32 R9, R9, 0x10, RZ ;  /* 0x0000001009097824 */ /* 0x001fca00078e00ff */
[----:B------:R-:W-:-:S04]  /*27ef0*/  LOP3.LUT R9, R9, 0x30, RZ, 0xc0, !PT ;  /* 0x0000003009097812 */ /* 0x000fc800078ec0ff */
[C---:B------:R-:W-:Y:S02]  /*27f00*/  LOP3.LUT R11, R9.reuse, 0x40, RZ, 0xfc, !PT ;  /* 0x00000040090b7812 */ /* 0x040fe400078efcff */
[----:B------:R-:W-:Y:S01]  /*27f10*/  LOP3.LUT R9, R9, 0x80, RZ, 0xfc, !PT ;  /* 0x0000008009097812 */ /* 0x000fe200078efcff */
[----:B---3--:R-:W-:Y:S02]  /*27f20*/  IMAD.MOV.U32 R3, RZ, RZ, R4 ;  /* 0x000000ffff037224 */ /* 0x008fe400078e0004 */
[----:B------:R-:W0:Y:S01]  /*27f30*/  S2R R4, SR_TID.X ;  /* 0x0000000000047919 */ /* 0x000e220000002100 */
[----:B------:R-:W-:-:S04]  /*27f40*/  IMAD.WIDE.U32 R2, R16, UR4, R2 ;  /* 0x0000000410027c25 */ /* 0x000fc8000f8e0002 */
[----:B------:R-:W-:Y:S01]  /*27f50*/  IMAD R3, R16, UR5, R3 ;  /* 0x0000000510037c24 */ /* 0x000fe2000f8e0203 */
[----:B------:R-:W-:Y:S02]  /*27f60*/  ULDC.64 UR4, c[0x0][0x2e0] ;  /* 0x0000b80000047ab9 */ /* 0x000fe40000000a00 */
[----:B--2---:R-:W-:Y:S02]  /*27f70*/  IMAD R0, R0, UR4, RZ ;  /* 0x0000000400007c24 */ /* 0x004fe4000f8e02ff */
[----:B----4-:R-:W-:-:S04]  /*27f80*/  IMAD.WIDE.U32 R2, R6, UR4, R2 ;  /* 0x0000000406027c25 */ /* 0x010fc8000f8e0002 */
[----:B------:R-:W-:Y:S01]  /*27f90*/  IMAD R0, R6, UR5, R0 ;  /* 0x0000000506007c24 */ /* 0x000fe2000f8e0200 */
[----:B------:R-:W-:Y:S01]  /*27fa0*/  ULDC.64 UR4, c[0x0][0x2d0] ;  /* 0x0000b40000047ab9 */ /* 0x000fe20000000a00 */
[C---:B0-----:R-:W-:Y:S01]  /*27fb0*/  LOP3.LUT R6, R4.reuse, 0x7f, RZ, 0xc0, !PT ;  /* 0x0000007f04067812 */ /* 0x041fe200078ec0ff */
[----:B------:R-:W-:-:S03]  /*27fc0*/  IMAD.SHL.U32 R4, R4, 0x20, RZ ;  /* 0x0000002004047824 */ /* 0x000fc600078e00ff */
[----:B------:R-:W-:-:S04]  /*27fd0*/  SHF.R.U32.HI R6, RZ, 0x2, R6 ;  /* 0x00000002ff067819 */ /* 0x000fc80000011606 */
[----:B------:R-:W-:Y:S02]  /*27fe0*/  LOP3.LUT R4, R6, 0x60, R4, 0xf8, !PT ;  /* 0x0000006006047812 */ /* 0x000fe400078ef804 */
[----:B------:R-:W0:Y:S01]  /*27ff0*/  @P0 LDC R6, c[0x0][0x44c] ;  /* 0x00011300ff060b82 */ /* 0x000e220000000800 */
[----:B------:R-:W-:-:S05]  /*28000*/  IMAD.SHL.U32 R5, R5, 0x80, RZ ;  /* 0x0000008005057824 */ /* 0x000fca00078e00ff */
[----:B------:R-:W-:Y:S02]  /*28010*/  LOP3.LUT R4, R4, R5, RZ, 0xfc, !PT ;  /* 0x0000000504047212 */ /* 0x000fe400078efcff */
[----:B------:R-:W-:-:S03]  /*28020*/  IADD3 R3, R3, R0, RZ ;  /* 0x0000000003037210 */ /* 0x000fc60007ffe0ff */
[----:B------:R-:W-:Y:S02]  /*28030*/  IMAD.MOV.U32 R0, RZ, RZ, R4 ;  /* 0x000000ffff007224 */ /* 0x000fe400078e0004 */
[----:B0-----:R-:W-:-:S05]  /*28040*/  @P0 IMAD.HI.U32 R6, R4, R6, RZ ;  /* 0x0000000604060227 */ /* 0x001fca00078e00ff */
[----:B-1----:R-:W-:-:S04]  /*28050*/  @P0 SHF.R.U32.HI R0, RZ, R7, R6 ;  /* 0x00000007ff000219 */ /* 0x002fc80000011606 */
[----:B------:R-:W-:-:S05]  /*28060*/  IADD3 R6, -R0, RZ, RZ ;  /* 0x000000ff00067210 */ /* 0x000fca0007ffe1ff */
[----:B------:R-:W-:Y:S01]  /*28070*/  IMAD R4, R8, R6, R4 ;  /* 0x0000000608047224 */ /* 0x000fe200078e0204 */
[----:B------:R-:W-:Y:S01]  /*28080*/  SHF.R.S32.HI R6, RZ, 0x1f, R0 ;  /* 0x0000001fff067819 */ /* 0x000fe20000011400 */
[----:B------:R-:W-:-:S04]  /*28090*/  IMAD.WIDE.U32 R2, R0, UR4, R2 ;  /* 0x0000000400027c25 */ /* 0x000fc8000f8e0002 */
[----:B------:R-:W-:-:S04]  /*280a0*/  IMAD R6, R6, UR4, RZ ;  /* 0x0000000406067c24 */ /* 0x000fc8000f8e02ff */
[----:B------:R-:W-:Y:S01]  /*280b0*/  IMAD R0, R0, UR5, R6 ;  /* 0x0000000500007c24 */ /* 0x000fe2000f8e0206 */
[----:B------:R-:W-:-:S03]  /*280c0*/  ULDC.64 UR4, c[0x0][0x2c8] ;  /* 0x0000b20000047ab9 */ /* 0x000fc60000000a00 */
[----:B------:R-:W-:Y:S01]  /*280d0*/  IMAD.IADD R3, R3, 0x1, R0 ;  /* 0x0000000103037824 */ /* 0x000fe200078e0200 */
[----:B------:R-:W-:Y:S01]  /*280e0*/  SHF.R.S32.HI R0, RZ, 0x1f, R4 ;  /* 0x0000001fff007819 */ /* 0x000fe20000011404 */
[----:B------:R-:W-:-:S04]  /*280f0*/  IMAD.WIDE.U32 R2, R4, UR4, R2 ;  /* 0x0000000404027c25 */ /* 0x000fc8000f8e0002 */
[----:B------:R-:W-:Y:S01]  /*28100*/  IMAD R0, R0, UR4, RZ ;  /* 0x0000000400007c24 */ /* 0x000fe2000f8e02ff */
[----:B------:R-:W-:Y:S02]  /*28110*/  ULDC UR4, c[0x0][0x2b8] ;  /* 0x0000ae0000047ab9 */ /* 0x000fe40000000800 */
[----:B------:R-:W-:Y:S02]  /*28120*/  ISETP.GE.AND P2, PT, R9, UR4, PT ;  /* 0x0000000409007c0c */ /* 0x000fe4000bf46270 */
[----:B------:R0:W5:Y:S01]  /*28130*/  LDL R9, [R1+0x3c] ;  /* 0x00003c0001097983 */ /* 0x0001620000100800 */
[----:B------:R-:W1:Y:S01]  /*28140*/  S2R R7, SR_TID.X ;  /* 0x0000000000077919 */ /* 0x000e620000002100 */
[----:B------:R-:W-:Y:S01]  /*28150*/  IMAD R0, R4, UR5, R0 ;  /* 0x0000000504007c24 */ /* 0x000fe2000f8e0200 */
[----:B------:R-:W-:Y:S02]  /*28160*/  IADD3 R4, P3, R2, UR6, RZ ;  /* 0x0000000602047c10 */ /* 0x000fe4000ff7e0ff */
[----:B------:R-:W-:-:S02]  /*28170*/  ISETP.GE.AND P1, PT, R11, UR4, PT ;  /* 0x000000040b007c0c */ /* 0x000fc4000bf26270 */
[----:B------:R-:W-:Y:S01]  /*28180*/  IADD3.X R3, R3, UR7, R0, P3, !PT ;  /* 0x0000000703037c10 */ /* 0x000fe20009ffe400 */
        /* <DEDUP_REMOVED lines=8> */
[----:B------:R-:W-:Y:S02]  /*28210*/  SHF.R.U32.HI R11, RZ, 0x2, R7 ;  /* 0x00000002ff0b7819 */ /* 0x000fe40000011607 */
[----:B------:R-:W0:Y:S02]  /*28220*/  SHFL.IDX PT, R7, R4, RZ, 0x1c1f ;  /* 0x001c1fff04077589 */ /* 0x000e2400000e0000 */
[----:B------:R-:W-:-:S05]  /*28230*/  IADD3 R0, R11, R5, RZ ;  /* 0x000000050b007210 */ /* 0x000fca0007ffe0ff */
[----:B------:R-:W-:Y:S02]  /*28240*/  VIADD R5, R0, 0x20 ;  /* 0x0000002000057836 */ /* 0x000fe40000000000 */
[----:B--2---:R-:W-:Y:S02]  /*28250*/  IMAD R2, R6, R8, RZ ;  /* 0x0000000806027224 */ /* 0x004fe400078e02ff */
[----:B------:R-:W1:Y:S03]  /*28260*/  SHFL.IDX PT, R6, R3, RZ, 0x1c1f ;  /* 0x001c1fff03067589 */ /* 0x000e6600000e0000 */
[----:B------:R-:W-:-:S13]  /*28270*/  ISETP.GE.AND P4, PT, R0, R2, PT ;  /* 0x000000020000720c */ /* 0x000fda0003f86270 */
[----:B0-----:R-:W-:-:S05]  /*28280*/  @!P4 IADD3 R7, P3, R10, R7, RZ ;  /* 0x000000070a07c210 */ /* 0x001fca0007f7e0ff */
[----:B-1----:R-:W-:Y:S01]  /*28290*/  @!P4 IMAD.X R6, RZ, RZ, R6, P3 ;  /* 0x000000ffff06c224 */ /* 0x002fe200018e0606 */
[----:B------:R-:W-:Y:S02]  /*282a0*/  ISETP.GE.AND P3, PT, R5, R2, PT ;  /* 0x000000020500720c */ /* 0x000fe40003f66270 */
[----:B------:R-:W0:Y:S02]  /*282b0*/  SHFL.IDX PT, R5, R4, 0x1, 0x1c1f ;  /* 0x003c1f0004057f89 */ /* 0x000e2400000e0000 */
[----:B------:R-:W-:-:S04]  /*282c0*/  @!P4 LOP3.LUT R7, R7, R6, RZ, 0x3c, !PT ;  /* 0x000000060707c212 */ /* 0x000fc800078e3cff */
[----:B------:R-:W-:-:S04]  /*282d0*/  @!P4 LOP3.LUT R6, R7, R6, RZ, 0x3c, !PT ;  /* 0x000000060706c212 */ /* 0x000fc800078e3cff */
[----:B------:R-:W-:-:S05]  /*282e0*/  @!P4 LOP3.LUT R7, R7, R6, RZ, 0x3c, !PT ;  /* 0x000000060707c212 */ /* 0x000fca00078e3cff */
[----:B-----5:R-:W-:Y:S04]  /*282f0*/  @!P4 LDGSTS.E.BYPASS.LTC128B.128 [R9+0x14400], desc[UR54][R6.64], !P0 ;  /* 0x144000000609cfae */ /* 0x020fe8000c101d76 */
[----:B------:R-:W-:Y:S04]  /*28300*/  @!P4 LDGSTS.E.BYPASS.LTC128B.128 [R9+0x16400], desc[UR54][R6.64+0x40], !P1 ;  /* 0x164000400609cfae */ /* 0x000fe8000c901d76 */
[----:B------:R1:W-:Y:S01]  /*28310*/  @!P4 LDGSTS.E.BYPASS.LTC128B.128 [R9+0x18400], desc[UR54][R6.64+0x80], !P2 ;  /* 0x184000800609cfae */ /* 0x0003e2000d101d76 */
[----:B0-----:R-:W-:-:S03]  /*28320*/  @!P3 IADD3 R5, P4, R10, R5, RZ ;  /* 0x000000050a05b210 */ /* 0x001fc60007f9e0ff */
[----:B-1----:R-:W0:Y:S02]  /*28330*/  SHFL.IDX PT, R6, R3, 0x1, 0x1c1f ;  /* 0x003c1f0003067f89 */ /* 0x002e2400000e0000 */
[----:B0-----:R-:W-:-:S05]  /*28340*/  @!P3 IMAD.X R6, RZ, RZ, R6, P4 ;  /* 0x000000ffff06b224 */ /* 0x001fca00020e0606 */
[----:B------:R-:W-:Y:S01]  /*28350*/  @!P3 MOV R7, R6 ;  /* 0x000000060007b202 */ /* 0x000fe20000000f00 */
[----:B------:R-:W-:Y:S02]  /*28360*/  @!P3 IMAD.MOV.U32 R6, RZ, RZ, R5 ;  /* 0x000000ffff06b224 */ /* 0x000fe400078e0005 */
[----:B------:R-:W-:-:S03]  /*28370*/  VIADD R5, R0, 0x40 ;  /* 0x0000004000057836 */ /* 0x000fc60000000000 */
[----:B------:R-:W-:Y:S04]  /*28380*/  @!P3 LDGSTS.E.BYPASS.LTC128B.128 [R9+0x14c00], desc[UR54][R6.64], !P0 ;  /* 0x14c000000609bfae */ /* 0x000fe8000c101d76 */
[----:B------:R-:W-:Y:S04]  /*28390*/  @!P3 LDGSTS.E.BYPASS.LTC128B.128 [R9+0x16c00], desc[UR54][R6.64+0x40], !P1 ;  /* 0x16c000400609bfae */ /* 0x000fe8000c901d76 */
[----:B------:R0:W-:Y:S01]  /*283a0*/  @!P3 LDGSTS.E.BYPASS.LTC128B.128 [R9+0x18c00], desc[UR54][R6.64+0x80], !P2 ;  /* 0x18c000800609bfae */ /* 0x0001e2000d101d76 */
[----:B------:R-:W-:-:S03]  /*283b0*/  ISETP.GE.AND P3, PT, R5, R2, PT ;  /* 0x000000020500720c */ /* 0x000fc60003f66270 */
[----:B------:R-:W1:Y:S04]  /*283c0*/  SHFL.IDX PT, R5, R4, 0x2, 0x1c1f ;  /* 0x005c1f0004057f89 */ /* 0x000e6800000e0000 */
[----:B0-----:R-:W0:Y:S06]  /*283d0*/  SHFL.IDX PT, R6, R3, 0x2, 0x1c1f ;  /* 0x005c1f0003067f89 */ /* 0x001e2c00000e0000 */
[----:B-1----:R-:W-:-:S05]  /*283e0*/  @!P3 IADD3 R5, P4, R10, R5, RZ ;  /* 0x000000050a05b210 */ /* 0x002fca0007f9e0ff */
[----:B0-----:R-:W-:-:S05]  /*283f0*/  @!P3 IMAD.X R6, RZ, RZ, R6, P4 ;  /* 0x000000ffff06b224 */ /* 0x001fca00020e0606 */
[----:B------:R-:W-:Y:S01]  /*28400*/  @!P3 MOV R7, R6 ;  /* 0x000000060007b202 */ /* 0x000fe20000000f00 */
[----:B------:R-:W-:Y:S02]  /*28410*/  @!P3 IMAD.MOV.U32 R6, RZ, RZ, R5 ;  /* 0x000000ffff06b224 */ /* 0x000fe400078e0005 */
[----:B------:R1:W2:Y:S04]  /*28420*/  SHFL.IDX PT, R5, R3, 0x3, 0x1c1f ;  /* 0x007c1f0003057f89 */ /* 0x0002a800000e0000 */
[----:B------:R1:W-:Y:S04]  /*28430*/  @!P3 LDGSTS.E.BYPASS.LTC128B.128 [R9+0x15400], desc[UR54][R6.64], !P0 ;  /* 0x154000000609bfae */ /* 0x0003e8000c101d76 */
[----:B------:R1:W-:Y:S04]  /*28440*/  @!P3 LDGSTS.E.BYPASS.LTC128B.128 [R9+0x17400], desc[UR54][R6.64+0x40], !P1 ;  /* 0x174000400609bfae */ /* 0x0003e8000c901d76 */
[----:B------:R1:W-:Y:S04]  /*28450*/  @!P3 LDGSTS.E.BYPASS.LTC128B.128 [R9+0x19400], desc[UR54][R6.64+0x80], !P2 ;  /* 0x194000800609bfae */ /* 0x0003e8000d101d76 */
[----:B------:R1:W3:Y:S02]  /*28460*/  SHFL.IDX PT, R3, R4, 0x3, 0x1c1f ;  /* 0x007c1f0004037f89 */ /* 0x0002e400000e0000 */
.L_x_812:
[----:B------:R-:W-:Y:S01]  /*28470*/  VIADD R0, R0, 0x60 ;  /* 0x0000006000007836 */ /* 0x000fe20000000000 */
[----:B------:R-:W-:Y:S04]  /*28480*/  BSSY B0, `(.L_x_601) ;  /* 0x000000b000007945 */ /* 0x000fe80003800000 */
[----:B------:R-:W-:-:S13]  /*28490*/  ISETP.GE.AND P3, PT, R0, R2, PT ;  /* 0x000000020000720c */ /* 0x000fda0003f66270 */
[----:B------:R-:W-:Y:S05]  /*284a0*/  @P3 BRA `(.L_x_602) ;  /* 0x0000000000203947 */ /* 0x000fea0003800000 */
[----:B---3--:R-:W-:-:S05]  /*284b0*/  IADD3 R2, P3, R10, R3, RZ ;  /* 0x000000030a027210 */ /* 0x008fca0007f7e0ff */
[----:B-12---:R-:W-:-:S05]  /*284c0*/  IMAD.X R3, RZ, RZ, R5, P3 ;  /* 0x000000ffff037224 */ /* 0x006fca00018e0605 */
[----:B------:R-:W-:Y:S01]  /*284d0*/  @!PT LDS RZ, [RZ] ;  /* 0x00000000fffff984 */ /* 0x000fe20000000800 */
[----:B------:R-:W-:Y:S01]  /*284e0*/  @!PT LDS RZ, [RZ] ;  /* 0x00000000fffff984 */ /* 0x000fe20000000800 */
[----:B------:R-:W-:Y:S01]  /*284f0*/  @!PT LDS RZ, [RZ] ;  /* 0x00000000fffff984 */ /* 0x000fe20000000800 */
[----:B------:R4:W-:Y:S04]  /*28500*/  LDGSTS.E.BYPASS.LTC128B.128 [R9+0x15c00], desc[UR54][R2.64], !P0 ;  /* 0x15c0000002097fae */ /* 0x0009e8000c101d76 */
[----:B------:R4:W-:Y:S04]  /*28510*/  LDGSTS.E.BYPASS.LTC128B.128 [R9+0x17c00], desc[UR54][R2.64+0x40], !P1 ;  /* 0x17c0004002097fae */ /* 0x0009e8000c901d76 */
[----:B------:R4:W-:Y:S02]  /*28520*/  LDGSTS.E.BYPASS.LTC128B.128 [R9+0x19c00], desc[UR54][R2.64+0x80], !P2 ;  /* 0x19c0008002097fae */ /* 0x0009e4000d101d76 */
.L_x_602:
[----:B------:R-:W-:Y:S05]  /*28530*/  BSYNC B0 ;  /* 0x0000000000007941 */ /* 0x000fea0003800000 */
.L_x_601:
[----:B------:R-:W-:Y:S01]  /*28540*/  NOP ;  /* 0x0000000000007918 */ /* 0x000fe20000000000 */
[----:B------:R-:W-:-:S13]  /*28550*/  PLOP3.LUT P0, PT, PT, PT, PT, 0x80, 0x0 ;  /* 0x000000000000781c */ /* 0x000fda0003f0f070 */
.L_x_603:
[----:B------:R-:W-:Y:S02]  /*28560*/  PLOP3.LUT P1, PT, P1, P0, PT, 0xa2, 0x0 ;  /* 0x000000000000781c */ /* 0x000fe40000f21472 */
[----:B------:R-:W-:-:S08]  /*28570*/  @P0 R2UR P1, UR4, R18 ;  /* 0x00000000120402ca */ /* 0x000fd00000020000 */
[----:B------:R-:W-:-:S05]  /*28580*/  @P0 PLOP3.LUT P0, PT, P1, PT, PT, 0x80, 0x0 ;  /* 0x000000000000081c */ /* 0x000fca0000f0f070 */
[----:B------:R-:W-:Y:S01]  /*28590*/  @!P1 SYNCS.ARRIVE.TRANS64.RED.A0T1 RZ, [UR4+0x29800], RZ ;  /* 0x029800ffffff99a7 */ /* 0x000fe20008200404 */
[----:B------:R-:W-:Y:S07]  /*285a0*/  @!P1 ARRIVES.LDGSTSBAR.64.TRANSCNT [UR4+0x29800] ;  /* 0x02980000ff0099b0 */ /* 0x000fee0008000a84 */
[----:B------:R-:W-:Y:S05]  /*285b0*/  @P0 BRA.U.ANY `(.L_x_603) ;  /* 0xfffffffd00e80947 */ /* 0x000fea000393ffff */
[----:B----4-:R-:W4:Y:S02]  /*285c0*/  LDL.LU R2, [R1+0x5c] ;  /* 0x00005c0001027983 */ /* 0x010f240000300800 */
[----:B----4-:R-:W-:-:S04]  /*285d0*/  IADD3 R2, R2, 0x1, RZ ;  /* 0x0000000102027810 */ /* 0x010fc80007ffe0ff */
[----:B------:R-:W-:Y:S01]  /*285e0*/  LEA.HI R0, R2, R2, RZ, 0x1 ;  /* 0x0000000202007211 */ /* 0x000fe200078f08ff */
[----:B------:R4:W-:Y:S03]  /*285f0*/  STL [R1+0x5c], R2 ;  /* 0x00005c0201007387 */ /* 0x0009e60000100800 */
[----:B------:R-:W-:-:S05]  /*28600*/  LOP3.LUT R0, R0, 0xfffffffe, RZ, 0xc0, !PT ;  /* 0xfffffffe00007812 */ /* 0x000fca00078ec0ff */
[----:B------:R-:W-:-:S05]  /*28610*/  IMAD.IADD R0, R2, 0x1, -R0 ;  /* 0x0000000102007824 */ /* 0x000fca00078e0a00 */
[----:B------:R-:W-:Y:S01]  /*28620*/  SHF.L.U32 R0, R0, 0x1f, RZ ;  /* 0x0000001f00007819 */ /* 0x000fe200000006ff */
[----:B------:R-:W-:Y:S01]  /*28630*/  NOP ;  /* 0x0000000000007918 */ /* 0x000fe20000000000 */
[----:B------:R4:W-:Y:S01]  /*28640*/  SYNCS.ARRIVE.TRANS64.A1T0 RZ, [R18+URZ+0x29800], RZ ;  /* 0x029800ff12ff79a7 */ /* 0x0009e2000810003f */
[----:B------:R-:W-:Y:S01]  /*28650*/  BSSY B0, `(.L_x_604) ;  /* 0x0000003000007945 */ /* 0x000fe20003800000 */
[----:B------:R-:W5:Y:S03]  /*28660*/  SYNCS.PHASECHK.TRANS64.TRYWAIT P0, [R18+URZ+0x29820], R0 ;  /* 0x02982000120075a7 */ /* 0x000f66000800017f */
[----:B----45:R-:W-:Y:S05]  /*28670*/  @!P0 BRA `(.L_x_605) ;  /* 0x00000064002c8947 */ /* 0x030fea0003800000 */
.L_x_813:
[----:B------:R-:W-:Y:S05]  /*28680*/  BSYNC B0 ;  /* 0x0000000000007941 */ /* 0x000fea0003800000 */
.L_x_604:
[----:B------:R-:W5:Y:S04]  /*28690*/  LDL.LU R2, [R1+0x44] ;  /* 0x0000440001027983 */ /* 0x000f680000300800 */
[----:B-1-3--:R-:W3:Y:S01]  /*286a0*/  LDL R3, [R1+0x20] ;  /* 0x0000200001037983 */ /* 0x00aee20000100800 */
[----:B-----5:R-:W-:-:S05]  /*286b0*/  VIADD R2, R2, 0xfffffffe ;  /* 0xfffffffe02027836 */ /* 0x020fca0000000000 */
[----:B---3--:R-:W-:-:S13]  /*286c0*/  ISETP.GE.AND P0, PT, R2, R3, PT ;  /* 0x000000030200720c */ /* 0x008fda0003f06270 */
[----:B------:R-:W-:Y:S05]  /*286d0*/  @!P0 BRA `(.L_x_606) ;  /* 0x0000001000048947 */ /* 0x000fea0003800000 */
[----:B------:R1:W5:Y:S01]  /*286e0*/  LDL.LU R3, [R1+0x18] ;  /* 0x0000180001037983 */ /* 0x0003620000300800 */
[----:B----4-:R-:W-:-:S07]  /*286f0*/  IMAD.MOV.U32 R0, RZ, RZ, R19 ;  /* 0x000000ffff007224 */ /* 0x010fce00078e0013 */
.L_x_628:
[----:B------:R-:W3:Y:S01]  /*28700*/  LDL R4, [R1+0x10] ;  /* 0x0000100001047983 */ /* 0x000ee20000100800 */
[----:B------:R-:W-:Y:S01]  /*28710*/  IADD3 R19, R0, 0x1, RZ ;  /* 0x0000000100137810 */ /* 0x000fe20007ffe0ff */
[----:B------:R-:W-:Y:S05]  /*28720*/  YIELD ;  /* 0x0000000000007946 */ /* 0x000fea0003800000 */
[C---:B------:R-:W-:Y:S01]  /*28730*/  ISETP.NE.AND P0, PT, R19.reuse, 0x2, PT ;  /* 0x000000021300780c */ /* 0x040fe20003f05270 */
[----:B------:R-:W-:Y:S03]  /*28740*/  BSSY B0, `(.L_x_607) ;  /* 0x0000089000007945 */ /* 0x000fe60003800000 */
[----:B------:R-:W-:-:S02]  /*28750*/  SEL R19, R19, RZ, P0 ;  /* 0x000000ff13137207 */ /* 0x000fc40000000000 */
[----:B---3--:R-:W-:Y:S02]  /*28760*/  LOP3.LUT P1, RZ, R4, 0x1, RZ, 0xc0, !PT ;  /* 0x0000000104ff7812 */ /* 0x008fe4000782c0ff */
[----:B------:R-:W-:-:S04]  /*28770*/  SEL R4, RZ, 0x1, P0 ;  /* 0x00000001ff047807 */ /* 0x000fc80000000000 */
[----:B0-2--5:R-:W-:-:S05]  /*28780*/  LOP3.LUT R9, R3, R4, RZ, 0x3c, !PT ;  /* 0x0000000403097212 */ /* 0x025fca00078e3cff */
[----:B------:R0:W-:Y:S02]  /*28790*/  STL [R1+0x18], R9 ;  /* 0x0000180901007387 */ /* 0x0001e40000100800 */
[----:B------:R-:W-:Y:S05]  /*287a0*/  @!P1 BRA `(.L_x_608) ;  /* 0x0000000800089947 */ /* 0x000fea0003800000 */
[----:B------:R-:W-:Y:S01]  /*287b0*/  ULDC.64 UR4, c[0x0][0x418] ;  /* 0x0001060000047ab9 */ /* 0x000fe20000000a00 */
[----:B------:R-:W-:Y:S01]  /*287c0*/  IMAD.MOV.U32 R8, RZ, RZ, R2 ;  /* 0x000000ffff087224 */ /* 0x000fe200078e0002 */
[----:B------:R-:W-:-:S04]  /*287d0*/  ISETP.NE.U32.AND P0, PT, RZ, UR4, PT ;  /* 0x00000004ff007c0c */ /* 0x000fc8000bf05070 */
[----:B------:R-:W-:-:S13]  /*287e0*/  ISETP.NE.AND.EX P0, PT, RZ, UR5, PT, P0 ;  /* 0x00000005ff007c0c */ /* 0x000fda000bf05300 */
[----:B------:R-:W-:Y:S05]  /*287f0*/  @!P0 BRA `(.L_x_609) ;  /* 0x00000000004c8947 */ /* 0x000fea0003800000 */
[----:B------:R-:W3:Y:S01]  /*28800*/  LDL R11, [R1+0x24] ;  /* 0x00002400010b7983 */ /* 0x000ee20000100800 */
[----:B------:R-:W4:Y:S01]  /*28810*/  LDC R7, c[0x0][0x43c] ;  /* 0x00010f00ff077b82 */ /* 0x000f220000000800 */
[----:B------:R-:W-:Y:S02]  /*28820*/  ULDC.64 UR6, c[0x0][0x428] ;  /* 0x00010a0000067ab9 */ /* 0x000fe40000000a00 */
[----:B------:R-:W3:Y:S01]  /*28830*/  LDL R10, [R1+0x8] ;  /* 0x00000800010a7983 */ /* 0x000ee20000100800 */
[----:B----4-:R-:W-:-:S13]  /*28840*/  ISETP.NE.AND P0, PT, R7, 0x1, PT ;  /* 0x000000010700780c */ /* 0x010fda0003f05270 */
[----:B--2---:R-:W2:Y:S02]  /*28850*/  @P0 LDC.64 R4, c[0x0][0x440] ;  /* 0x00011000ff040b82 */ /* 0x004ea40000000a00 */
[----:B--2---:R-:W-:-:S04]  /*28860*/  @P0 IMAD.HI.U32 R6, R2, R4, RZ ;  /* 0x0000000402060227 */ /* 0x004fc800078e00ff */
[----:B------:R-:W-:Y:S01]  /*28870*/  IMAD.MOV.U32 R4, RZ, RZ, R2 ;  /* 0x000000ffff047224 */ /* 0x000fe200078e0002 */
[----:B------:R-:W-:-:S04]  /*28880*/  @P0 SHF.R.U32.HI R4, RZ, R5, R6 ;  /* 0x00000005ff040219 */ /* 0x000fc80000011606 */
[--C-:B------:R-:W-:Y:S01]  /*28890*/  SHF.R.S32.HI R5, RZ, 0x1f, R4.reuse ;  /* 0x0000001fff057819 */ /* 0x100fe20000011404 */
[----:B------:R-:W-:-:S04]  /*288a0*/  IMAD.MOV R8, RZ, RZ, -R4 ;  /* 0x000000ffff087224 */ /* 0x000fc800078e0a04 */
[----:B------:R-:W-:Y:S02]  /*288b0*/  IMAD R8, R7, R8, R2 ;  /* 0x0000000807087224 */ /* 0x000fe400078e0202 */
[----:B---3--:R-:W-:-:S04]  /*288c0*/  IMAD R6, R11, UR6, RZ ;  /* 0x000000060b067c24 */ /* 0x008fc8000f8e02ff */
[C---:B------:R-:W-:Y:S02]  /*288d0*/  IMAD R6, R10.reuse, UR7, R6 ;  /* 0x000000070a067c24 */ /* 0x040fe4000f8e0206 */
[----:B------:R-:W-:-:S05]  /*288e0*/  IMAD.WIDE.U32 R4, R10, UR6, R4 ;  /* 0x000000060a047c25 */ /* 0x000fca000f8e0004 */
[----:B------:R-:W-:Y:S02]  /*288f0*/  IADD3 R5, R6, R5, RZ ;  /* 0x0000000506057210 */ /* 0x000fe40007ffe0ff */
[----:B------:R-:W-:-:S04]  /*28900*/  LEA R6, P0, R4, UR4, 0x2 ;  /* 0x0000000404067c11 */ /* 0x000fc8000f8010ff */
[----:B------:R-:W-:-:S05]  /*28910*/  LEA.HI.X R7, R4, UR5, R5, 0x2, P0 ;  /* 0x0000000504077c11 */ /* 0x000fca00080f1405 */
[----:B------:R3:W5:Y:S04]  /*28920*/  LDG.E R17, desc[UR54][R6.64] ;  /* 0x0000003606117981 */ /* 0x000768000c1e1900 */
.L_x_609:
[----:B------:R-:W3:Y:S01]  /*28930*/  S2R R4, SR_TID.X ;  /* 0x0000000000047919 */ /* 0x000ee20000002100 */
[----:B--2---:R-:W-:Y:S01]  /*28940*/  IMAD R5, R19, 0x8, R18 ;  /* 0x0000000813057824 */ /* 0x004fe200078e0212 */
[----:B------:R-:W-:Y:S01]  /*28950*/  BSSY B1, `(.L_x_610) ;  /* 0x0000006000017945 */ /* 0x000fe20003800000 */
[----:B---3--:R-:W-:Y:S02]  /*28960*/  LOP3.LUT R6, R4, 0x7f, RZ, 0xc0, !PT ;  /* 0x0000007f04067812 */ /* 0x008fe400078ec0ff */
[----:B------:R-:W-:Y:S02]  /*28970*/  SHF.L.U32 R4, R9, 0x1f, RZ ;  /* 0x0000001f09047819 */ /* 0x000fe400000006ff */
[----:B------:R-:W-:Y:S02]  /*28980*/  ISETP.NE.AND P1, PT, R6, RZ, PT ;  /* 0x000000ff0600720c */ /* 0x000fe40003f25270 */
[----:B------:R-:W2:Y:S02]  /*28990*/  SYNCS.PHASECHK.TRANS64.TRYWAIT P0, [R5+URZ+0x29880], R4 ;  /* 0x02988004050075a7 */ /* 0x000ea4000800017f */
[----:B--2---:R-:W-:Y:S09]  /*289a0*/  @!P0 BRA `(.L_x_611) ;  /* 0x0000006000748947 */ /* 0x004ff20003800000 */
.L_x_814:
[----:B------:R-:W-:Y:S05]  /*289b0*/  BSYNC B1 ;  /* 0x0000000000017941 */ /* 0x000fea0003800000 */
.L_x_610:
        /* <DEDUP_REMOVED lines=9> */
.L_x_613:
[----:B------:R-:W-:Y:S05]  /*28a50*/  BSYNC B1 ;  /* 0x0000000000017941 */ /* 0x000fea0003800000 */
.L_x_612:
[----:B------:R-:W3:Y:S01]  /*28a60*/  LDL R6, [R1+0x28] ;  /* 0x0000280001067983 */ /* 0x000ee20000100800 */
[----:B------:R-:W-:Y:S01]  /*28a70*/  IMAD.MOV.U32 R10, RZ, RZ, RZ ;  /* 0x000000ffff0a7224 */ /* 0x000fe200078e00ff */
[----:B------:R-:W-:Y:S01]  /*28a80*/  UIADD3 UR4, UP0, UR40, 0x470, URZ ;  /* 0x0000047028047890 */ /* 0x000fe2000ff1e03f */
[----:B------:R-:W-:Y:S01]  /*28a90*/  IMAD R7, R19, 0x5000, R18 ;  /* 0x0000500013077824 */ /* 0x000fe200078e0212 */
[----:B------:R-:W-:Y:S01]  /*28aa0*/  PLOP3.LUT P0, PT, PT, PT, PT, 0x80, 0x0 ;  /* 0x000000000000781c */ /* 0x000fe20003f0f070 */
[----:B------:R-:W-:Y:S01]  /*28ab0*/  UMOV UR6, 0x0 ;  /* 0x0000000000067882 */ /* 0x000fe20000000000 */
[----:B------:R-:W-:Y:S01]  /*28ac0*/  R2UR UR10, R10 ;  /* 0x000000000a0a72ca */ /* 0x000fe200000e0000 */
[----:B------:R-:W-:Y:S01]  /*28ad0*/  UIADD3.X UR5, URZ, UR41, URZ, UP0, !UPT ;  /* 0x000000293f057290 */ /* 0x000fe200087fe43f */
[----:B------:R-:W-:Y:S01]  /*28ae0*/  IADD3 R7, R7, 0xa400, RZ ;  /* 0x0000a40007077810 */ /* 0x000fe20007ffe0ff */
[----:B------:R-:W-:Y:S01]  /*28af0*/  UMOV UR7, 0x14f00000 ;  /* 0x14f0000000077882 */ /* 0x000fe20000000000 */
[----:B---3--:R-:W-:-:S02]  /*28b00*/  IMAD R6, R8, 0xa0, R6 ;  /* 0x000000a008067824 */ /* 0x008fc400078e0206 */
[----:B------:R-:W-:-:S09]  /*28b10*/  VIADD R8, R5, 0x29870 ;  /* 0x0002987005087836 */ /* 0x000fd20000000000 */
.L_x_614:
[----:B------:R-:W-:-:S13]  /*28b20*/  @P0 ELECT P2, URZ, PT ;  /* 0x00000000003f082f */ /* 0x000fda0003840000 */
[----:B-----5:R-:W-:Y:S02]  /*28b30*/  @P2 R2UR UR13, R17 ;  /* 0x00000000110d22ca */ /* 0x020fe400000e0000 */
[----:B------:R-:W-:Y:S02]  /*28b40*/  @P2 R2UR UR12, R16 ;  /* 0x00000000100c22ca */ /* 0x000fe400000e0000 */
[----:B------:R-:W-:Y:S02]  /*28b50*/  @P2 R2UR UR11, R6 ;  /* 0x00000000060b22ca */ /* 0x000fe400000e0000 */
[----:B------:R-:W-:Y:S02]  /*28b60*/  @P2 R2UR UR9, R8 ;  /* 0x00000000080922ca */ /* 0x000fe400000e0000 */
[----:B------:R-:W-:Y:S02]  /*28b70*/  @P2 R2UR UR8, R7 ;  /* 0x00000000070822ca */ /* 0x000fe400000e0000 */
[----:B------:R-:W-:-:S02]  /*28b80*/  @P2 PLOP3.LUT P0, PT, P2, PT, PT, 0x8, 0x0 ;  /* 0x000000000000281c */ /* 0x000fc4000170e170 */
[----:B------:R-:W-:-:S09]  /*28b90*/  PLOP3.LUT P2, PT, PT, PT, PT, 0x8, 0x0 ;  /* 0x000000000000781c */ /* 0x000fd20003f4e170 */
[----:B------:R3:W-:Y:S02]  /*28ba0*/  UTMALDG.4D [UR8], [UR4], desc[UR6] ;  /* 0x00000608040075b4 */ /* 0x0007e40008019000 */
[----:B---3--:R-:W-:Y:S05]  /*28bb0*/  @P0 BRA.U.ANY `(.L_x_614) ;  /* 0xfffffffd00d80947 */ /* 0x008fea000393ffff */
[----:B------:R-:W3:Y:S01]  /*28bc0*/  SYNCS.PHASECHK.TRANS64.TRYWAIT P0, [R5+URZ+0x29840], R4 ;  /* 0x02984004050075a7 */ /* 0x000ee2000800017f */
[----:B------:R-:W-:Y:S04]  /*28bd0*/  BSSY B1, `(.L_x_615) ;  /* 0x0000002000017945 */ /* 0x000fe80003800000 */
[----:B---3--:R-:W-:Y:S05]  /*28be0*/  @!P0 BRA `(.L_x_616) ;  /* 0x0000005c00f88947 */ /* 0x008fea0003800000 */
.L_x_815:
[----:B------:R-:W-:Y:S05]  /*28bf0*/  BSYNC B1 ;  /* 0x0000000000017941 */ /* 0x000fea0003800000 */
.L_x_615:
[----:B------:R-:W-:Y:S01]  /*28c00*/  BSSY B1, `(.L_x_617) ;  /* 0x000000b000017945 */ /* 0x000fe20003800000 */
[----:B------:R-:W-:Y:S02]  /*28c10*/  IMAD.MOV.U32 R8, RZ, RZ, 0x0 ;  /* 0x00000000ff087424 */ /* 0x000fe400078e00ff */
[----:B0-----:R-:W-:Y:S01]  /*28c20*/  IMAD.MOV.U32 R9, RZ, RZ, 0x14f00000 ;  /* 0x14f00000ff097424 */ /* 0x001fe200078e00ff */
[----:B------:R-:W-:Y:S06]  /*28c30*/  @P1 BRA `(.L_x_618) ;  /* 0x00000000001c1947 */ /* 0x000fec0003800000 */
[----:B------:R-:W0:Y:S01]  /*28c40*/  S2R R7, SR_TID.X ;  /* 0x0000000000077919 */ /* 0x000e220000002100 */
[----:B--23--:R-:W-:-:S04]  /*28c50*/  MOV R4, 0x7800 ;  /* 0x0000780000047802 */ /* 0x00cfc80000000f00 */
[----:B------:R4:W-:Y:S01]  /*28c60*/  SYNCS.ARRIVE.TRANS64 RZ, [R5+URZ+0x29830], R4 ;  /* 0x0298300405ff79a7 */ /* 0x0009e2000800003f */
[----:B0-----:R-:W-:-:S04]  /*28c70*/  LOP3.LUT R7, R7, 0x1f, RZ, 0xc0, !PT ;  /* 0x0000001f07077812 */ /* 0x001fc800078ec0ff */
[----:B------:R-:W-:-:S13]  /*28c80*/  ISETP.NE.AND P0, PT, R7, RZ, PT ;  /* 0x000000ff0700720c */ /* 0x000fda0003f05270 */
[----:B----4-:R-:W-:Y:S05]  /*28c90*/  @!P0 BRA `(.L_x_618) ;  /* 0x0000000000048947 */ /* 0x010fea0003800000 */
[----:B------:R-:W-:Y:S01]  /*28ca0*/  BPT.TRAP 0x1 ;  /* 0x000000040000795c */ /* 0x000fe20000300000 */
.L_x_618:
[----:B------:R-:W-:Y:S05]  /*28cb0*/  BSYNC B1 ;  /* 0x0000000000017941 */ /* 0x000fea0003800000 */
.L_x_617:
        /* <DEDUP_REMOVED lines=9> */
.L_x_619:
        /* <DEDUP_REMOVED lines=15> */
.L_x_620:
        /* <DEDUP_REMOVED lines=11> */
[----:B------:R-:W-:Y:S01]  /*28ef0*/  UMOV UR10, 0x80 ;  /* 0x00000080000a7882 */ /* 0x000fe20000000000 */
[----:B------:R-:W-:Y:S02]  /*28f00*/  R2UR UR7, R9 ;  /* 0x00000000090772ca */ /* 0x000fe400000e0000 */
[----:B------:R-:W-:Y:S02]  /*28f10*/  PLOP3.LUT P0, PT, PT, PT, PT, 0x80, 0x0 ;  /* 0x000000000000781c */ /* 0x000fe40003f0f070 */
[----:B------:R-:W-:-:S11]  /*28f20*/  IADD3 R4, R4, 0x1f400, RZ ;  /* 0x0001f40004047810 */ /* 0x000fd60007ffe0ff */
.L_x_621:
        /* <DEDUP_REMOVED lines=10> */
.L_x_608:
[----:B------:R-:W-:Y:S05]  /*28fd0*/  BSYNC B0 ;  /* 0x0000000000007941 */ /* 0x000fea0003800000 */
.L_x_607:
[----:B------:R-:W-:-:S06]  /*28fe0*/  UISETP.NE.AND UP0, UPT, UR37, 0x3, UPT ;  /* 0x000000032500788c */ /* 0x000fcc000bf05270 */
[----:B------:R-:W-:-:S13]  /*28ff0*/  PLOP3.LUT P0, PT, PT, PT, UP0, 0x80, 0x0 ;  /* 0x000000000000781c */ /* 0x000fda0003f0f008 */
[----:B------:R-:W-:Y:S05]  /*29000*/  @!P0 BRA `(.L_x_622) ;  /* 0x0000000000048947 */ /* 0x000fea0003800000 */
[----:B------:R-:W-:Y:S01]  /*29010*/  BPT.TRAP 0x1 ;  /* 0x000000040000795c */ /* 0x000fe20000300000 */
.L_x_622:
[----:B------:R-:W-:Y:S01]  /*29020*/  IMAD.U32 R4, RZ, RZ, UR39 ;  /* 0x00000027ff047e24 */ /* 0x000fe2000f8e00ff */
[----:B------:R-:W-:Y:S01]  /*29030*/  BSSY B0, `(.L_x_623) ;  /* 0x0000007000007945 */ /* 0x000fe20003800000 */
[----:B------:R-:W-:-:S03]  /*29040*/  IMAD R20, R0, 0x8, R18 ;  /* 0x0000000800147824 */ /* 0x000fc600078e0212 */
[----:B------:R-:W-:Y:S02]  /*29050*/  ISETP.NE.AND P1, PT, R4, 0x3, PT ;  /* 0x000000030400780c */ /* 0x000fe40003f25270 */
[----:B------:R-:W-:-:S04]  /*29060*/  LOP3.LUT R4, R3, 0x1, RZ, 0x3c, !PT ;  /* 0x0000000103047812 */ /* 0x000fc800078e3cff */
[----:B------:R-:W-:-:S04]  /*29070*/  SHF.L.U32 R4, R4, 0x1f, RZ ;  /* 0x0000001f04047819 */ /* 0x000fc800000006ff */
[----:B------:R-:W3:Y:S02]  /*29080*/  SYNCS.PHASECHK.TRANS64.TRYWAIT P0, [R20+URZ+0x29870], R4 ;  /* 0x02987004140075a7 */ /* 0x000ee4000800017f */
[----:B---3--:R-:W-:Y:S05]  /*29090*/  @!P0 BRA `(.L_x_624) ;  /* 0x0000005800e08947 */ /* 0x008fea0003800000 */
.L_x_816:
[----:B------:R-:W-:Y:S05]  /*290a0*/  BSYNC B0 ;  /* 0x0000000000007941 */ /* 0x000fea0003800000 */
.L_x_623:
[----:B------:R-:W-:Y:S05]  /*290b0*/  @!P1 BRA `(.L_x_625) ;  /* 0x0000000000049947 */ /* 0x000fea0003800000 */
[----:B------:R-:W-:Y:S01]  /*290c0*/  BPT.TRAP 0x1 ;  /* 0x000000040000795c */ /* 0x000fe20000300000 */
.L_x_625:
[----:B------:R-:W-:Y:S01]  /*290d0*/  SHF.L.U32 R3, R3, 0x1f, RZ ;  /* 0x0000001f03037819 */ /* 0x000fe200000006ff */
[----:B------:R-:W-:-:S03]  /*290e0*/  IMAD R12, R0, 0x5000, RZ ;  /* 0x00005000000c7824 */ /* 0x000fc600078e02ff */
[----:B------:R-:W4:Y:S02]  /*290f0*/  SYNCS.PHASECHK.TRANS64.TRYWAIT P0, [R20+URZ+0x29860], R3 ;  /* 0x02986003140075a7 */ /* 0x000f24000800017f */
[----:B----4-:R-:W-:Y:S05]  /*29100*/  @!P0 BRA `(.L_x_626) ;  /* 0x0000005800d88947 */ /* 0x010fea0003800000 */
.L_x_817:
[----:B------:R-:W5:Y:S04]  /*29110*/  LDL R0, [R1+0x30] ;  /* 0x0000300001007983 */ /* 0x000f680000100800 */
[----:B------:R-:W2:Y:S01]  /*29120*/  LDL R13, [R1+0x2c] ;  /* 0x00002c00010d7983 */ /* 0x000ea20000100800 */
[----:B------:R-:W-:Y:S05]  /*29130*/  WARPSYNC.ALL ;  /* 0x0000000000007948 */ /* 0x000fea0003800000 */
[----:B0-----:R-:W0:Y:S01]  /*29140*/  S2R R9, SR_TID.X ;  /* 0x0000000000097919 */ /* 0x001e220000002100 */
[----:B------:R-:W-:-:S02]  /*29150*/  MOV R14, 0x40 ;  /* 0x00000040000e7802 */ /* 0x000fc40000000f00 */
[----:B0-----:R-:W-:-:S04]  /*29160*/  LOP3.LUT P0, RZ, R9, 0x4, RZ, 0xc0, !PT ;  /* 0x0000000409ff7812 */ /* 0x001fc8000780c0ff */
[----:B------:R-:W-:Y:S02]  /*29170*/  SEL R14, R14, 0xffffffc0, !P0 ;  /* 0xffffffc00e0e7807 */ /* 0x000fe40004000000 */
[C---:B-----5:R-:W-:Y:S02]  /*29180*/  LOP3.LUT R0, R12.reuse, R0, RZ, 0xfc, !PT ;  /* 0x000000000c007212 */ /* 0x060fe400078efcff */
[----:B--2---:R-:W-:-:S03]  /*29190*/  LOP3.LUT R21, R12, R13, RZ, 0xfc, !PT ;  /* 0x0000000d0c157212 */ /* 0x004fc600078efcff */
[----:B------:R-:W-:-:S04]  /*291a0*/  IMAD.IADD R0, R18, 0x1, R0 ;  /* 0x0000000112007824 */ /* 0x000fc800078e0200 */
[----:B----4-:R-:W-:Y:S01]  /*291b0*/  IMAD.IADD R3, R14, 0x1, R0 ;  /* 0x000000010e037824 */ /* 0x010fe200078e0200 */
[----:B---3--:R-:W0:Y:S01]  /*291c0*/  LDSM.16.MT88.4 R4, [R0+0xa400] ;  /* 0x00a400000004783b */ /* 0x008e220000004200 */
        /* <DEDUP_REMOVED lines=68> */
.L_x_627:
[----:B------:R-:W3:Y:S01]  /*29610*/  S2R R0, SR_TID.X ;  /* 0x0000000000007919 */ /* 0x000ee20000002100 */
[----:B0-----:R0:W-:Y:S01]  /*29620*/  SYNCS.ARRIVE.TRANS64.A1T0 RZ, [R20+URZ+0x29850], RZ ;  /* 0x029850ff14ff79a7 */ /* 0x0011e2000810003f */
[----:B---3--:R-:W-:Y:S02]  /*29630*/  LOP3.LUT R3, R0, 0x7f, RZ, 0xc0, !PT ;  /* 0x0000007f00037812 */ /* 0x008fe400078ec0ff */
[----:B------:R-:W3:Y:S01]  /*29640*/  LDL R0, [R1+0x20] ;  /* 0x0000200001007983 */ /* 0x000ee20000100800 */
[----:B------:R-:W-:Y:S01]  /*29650*/  BAR.SYNC.DEFER_BLOCKING 0x2, 0x80 ;  /* 0x0082000000007b1d */ /* 0x000fe20000010000 */
[----:B------:R-:W-:-:S05]  /*29660*/  ISETP.NE.AND P0, PT, R3, RZ, PT ;  /* 0x000000ff0300720c */ /* 0x000fca0003f05270 */
[----:B------:R4:W5:Y:S08]  /*29670*/  LDL R3, [R1+0x18] ;  /* 0x0000180001037983 */ /* 0x0009700000100800 */
[----:B0-----:R-:W-:-:S05]  /*29680*/  @!P0 VIADD R20, R20, 0x29880 ;  /* 0x0002988014148836 */ /* 0x001fca0000000000 */
[----:B------:R-:W-:-:S04]  /*29690*/  @!P0 PRMT R20, RZ, 0x654, R20 ;  /* 0x00000654ff148816 */ /* 0x000fc80000000014 */
[----:B------:R4:W-:Y:S01]  /*296a0*/  @!P0 SYNCS.ARRIVE.TRANS64.RED.A1T0 RZ, [R20+URZ], RZ ;  /* 0x000000ff14ff89a7 */ /* 0x0009e2000810043f */
[C---:B---3--:R-:W-:Y:S01]  /*296b0*/  ISETP.GT.AND P0, PT, R2.reuse, R0, PT ;  /* 0x000000000200720c */ /* 0x048fe20003f04270 */
[----:B------:R-:W-:Y:S01]  /*296c0*/  IMAD.MOV.U32 R0, RZ, RZ, R19 ;  /* 0x000000ffff007224 */ /* 0x000fe200078e0013 */
[----:B------:R-:W-:-:S11]  /*296d0*/  IADD3 R2, R2, -0x1, RZ ;  /* 0xffffffff02027810 */ /* 0x000fd60007ffe0ff */
[----:B----4-:R-:W-:Y:S05]  /*296e0*/  @P0 BRA `(.L_x_628) ;  /* 0xfffffff000040947 */ /* 0x010fea000383ffff */
.L_x_606:
[----:B------:R-:W3:Y:S01]  /*296f0*/  S2R R4, SR_TID.X ;  /* 0x0000000000047919 */ /* 0x000ee20000002100 */
[----:B------:R-:W-:Y:S01]  /*29700*/  BSSY B0, `(.L_x_629) ;  /* 0x0000011000007945 */ /* 0x000fe20003800000 */
[----:B---3--:R-:W-:-:S04]  /*29710*/  LOP3.LUT R4, R4, 0x7f, RZ, 0xc0, !PT ;  /* 0x0000007f04047812 */ /* 0x008fc800078ec0ff */
[----:B------:R-:W-:-:S13]  /*29720*/  ISETP.NE.AND P0, PT, R4, RZ, PT ;  /* 0x000000ff0400720c */ /* 0x000fda0003f05270 */
[----:B------:R-:W-:Y:S05]  /*29730*/  @P0 BRA `(.L_x_630) ;  /* 0x0000000000340947 */ /* 0x000fea0003800000 */
[----:B------:R-:W3:Y:S01]  /*29740*/  S2R R2, SR_LANEID ;  /* 0x0000000000027919 */ /* 0x000ee20000000000 */
[----:B------:R-:W-:Y:S01]  /*29750*/  VOTEU.ANY UR4, UPT, PT ;  /* 0x0000000000047886 */ /* 0x000fe200038e0100 */
[----:B--2---:R-:W2:Y:S01]  /*29760*/  LDC.64 R4, c[0x0][0xc60] ;  /* 0x00031800ff047b82 */ /* 0x004ea20000000a00 */
[----:B----4-:R-:W3:Y:S02]  /*29770*/  FLO.U32 R0, UR4 ;  /* 0x0000000400007d00 */ /* 0x010ee400080e0000 */
[----:B---3--:R-:W-:-:S06]  /*29780*/  ISETP.EQ.U32.AND P1, PT, R0, R2, PT ;  /* 0x000000020000720c */ /* 0x008fcc0003f22070 */
[----:B------:R-:W2:Y:S07]  /*29790*/  POPC R2, UR4 ;  /* 0x0000000400027d09 */ /* 0x000eae0008000000 */
[----:B--2---:R-:W2:Y:S04]  /*297a0*/  @P1 ATOMG.E.ADD.STRONG.GPU PT, R2, desc[UR54][R4.64], R2 ;  /* 0x00000002040219a8 */ /* 0x004ea800081ee1f6 */
[----:B--2---:R2:W3:Y:S02]  /*297b0*/  SHFL.IDX PT, R2, R2, R0, 0x1f ;  /* 0x00001f0002027589 */ /* 0x0044e400000e0000 */
[----:B--2---:R-:W2:Y:S02]  /*297c0*/  S2R R0, SR_LTMASK ;  /* 0x0000000000007919 */ /* 0x004ea40000003900 */
[----:B--2---:R-:W-:-:S06]  /*297d0*/  LOP3.LUT R0, R0, UR4, RZ, 0xc0, !PT ;  /* 0x0000000400007c12 */ /* 0x004fcc000f8ec0ff */
[----:B------:R-:W3:Y:S02]  /*297e0*/  POPC R0, R0 ;  /* 0x0000000000007309 */ /* 0x000ee40000000000 */
[----:B---3--:R-:W-:-:S05]  /*297f0*/  IADD3 R0, R2, UR38, R0 ;  /* 0x0000002602007c10 */ /* 0x008fca000fffe000 */
[----:B------:R3:W-:Y:S02]  /*29800*/  STL [R1], R0 ;  /* 0x0000000001007387 */ /* 0x0007e40000100800 */
.L_x_630:
[----:B------:R-:W-:Y:S05]  /*29810*/  BSYNC B0 ;  /* 0x0000000000007941 */ /* 0x000fea0003800000 */
.L_x_629:
[----:B------:R-:W-:-:S06]  /*29820*/  UISETP.NE.AND UP0, UPT, UR37, 0x3, UPT ;  /* 0x000000032500788c */ /* 0x000fcc000bf05270 */
[----:B------:R-:W-:-:S13]  /*29830*/  PLOP3.LUT P1, PT, PT, PT, UP0, 0x80, 0x0 ;  /* 0x000000000000781c */ /* 0x000fda0003f2f008 */
[----:B------:R-:W-:Y:S05]  /*29840*/  @!P1 BRA `(.L_x_631) ;  /* 0x0000000000049947 */ /* 0x000fea0003800000 */
[----:B------:R-:W-:Y:S01]  /*29850*/  BPT.TRAP 0x1 ;  /* 0x000000040000795c */ /* 0x000fe20000300000 */
.L_x_631:
[----:B------:R-:W2:Y:S01]  /*29860*/  LDL R2, [R1+0x18] ;  /* 0x0000180001027983 */ /* 0x000ea20000100800 */
[----:B---34-:R-:W-:Y:S01]  /*29870*/  IMAD.U32 R0, RZ, RZ, UR39 ;  /* 0x00000027ff007e24 */ /* 0x018fe2000f8e00ff */
[----:B------:R-:W-:Y:S01]  /*29880*/  BSSY B0, `(.L_x_632) ;  /* 0x0000007000007945 */ /* 0x000fe20003800000 */
[----:B------:R-:W-:-:S03]  /*29890*/  IMAD R16, R19, 0x8, R18 ;  /* 0x0000000813107824 */ /* 0x000fc600078e0212 */
[----:B------:R-:W-:Y:S02]  /*298a0*/  ISETP.NE.AND P2, PT, R0, 0x3, PT ;  /* 0x000000030000780c */ /* 0x000fe40003f45270 */
[----:B--2---:R-:W-:-:S04]  /*298b0*/  LOP3.LUT R0, R2, 0x1, RZ, 0x3c, !PT ;  /* 0x0000000102007812 */ /* 0x004fc800078e3cff */
[----:B------:R-:W-:-:S04]  /*298c0*/  SHF.L.U32 R0, R0, 0x1f, RZ ;  /* 0x0000001f00007819 */ /* 0x000fc800000006ff */
[----:B------:R-:W2:Y:S02]  /*298d0*/  SYNCS.PHASECHK.TRANS64.TRYWAIT P1, [R16+URZ+0x29870], R0 ;  /* 0x02987000100075a7 */ /* 0x000ea4000802017f */
[----:B--2---:R-:W-:Y:S05]  /*298e0*/  @!P1 BRA `(.L_x_633) ;  /* 0x0000005000f49947 */ /* 0x004fea0003800000 */
.L_x_818:
[----:B------:R-:W-:Y:S05]  /*298f0*/  BSYNC B0 ;  /* 0x0000000000007941 */ /* 0x000fea0003800000 */
.L_x_632:
[----:B------:R-:W-:Y:S05]  /*29900*/  @!P2 BRA `(.L_x_634) ;  /* 0x000000000004a947 */ /* 0x000fea0003800000 */
[----:B------:R-:W-:Y:S01]  /*29910*/  BPT.TRAP 0x1 ;  /* 0x000000040000795c */ /* 0x000fe20000300000 */
.L_x_634:
[----:B--2---:R-:W2:Y:S02]  /*29920*/  LDL R0, [R1+0x18] ;  /* 0x0000180001007983 */ /* 0x004ea40000100800 */
[----:B--2---:R-:W-:-:S04]  /*29930*/  SHF.L.U32 R0, R0, 0x1f, RZ ;  /* 0x0000001f00007819 */ /* 0x004fc800000006ff */
[----:B------:R-:W2:Y:S02]  /*29940*/  SYNCS.PHASECHK.TRANS64.TRYWAIT P1, [R16+URZ+0x29860], R0 ;  /* 0x02986000100075a7 */ /* 0x000ea4000802017f */
[----:B--2---:R-:W-:Y:S05]  /*29950*/  @!P1 BRA `(.L_x_635) ;  /* 0x0000005000ec9947 */ /* 0x004fea0003800000 */
.L_x_819:
[----:B------:R-:W3:Y:S04]  /*29960*/  LDL R2, [R1+0x30] ;  /* 0x0000300001027983 */ /* 0x000ee80000100800 */
[----:B------:R-:W4:Y:S01]  /*29970*/  LDL R12, [R1+0x2c] ;  /* 0x00002c00010c7983 */ /* 0x000f220000100800 */
[----:B--2---:R-:W-:Y:S01]  /*29980*/  IMAD R0, R19, 0x5000, RZ ;  /* 0x0000500013007824 */ /* 0x004fe200078e02ff */
[----:B------:R-:W-:Y:S05]  /*29990*/  WARPSYNC.ALL ;  /* 0x0000000000007948 */ /* 0x000fea0003800000 */
[----:B-----5:R-:W2:Y:S02]  /*299a0*/  S2R R3, SR_TID.X ;  /* 0x0000000000037919 */ /* 0x020ea40000002100 */
[----:B--2---:R-:W-:Y:S01]  /*299b0*/  LOP3.LUT P1, RZ, R3, 0x4, RZ, 0xc0, !PT ;  /* 0x0000000403ff7812 */ /* 0x004fe2000782c0ff */
[----:B------:R-:W-:-:S05]  /*299c0*/  IMAD.MOV.U32 R3, RZ, RZ, 0x40 ;  /* 0x00000040ff037424 */ /* 0x000fca00078e00ff */
[----:B------:R-:W-:Y:S02]  /*299d0*/  SEL R3, R3, 0xffffffc0, !P1 ;  /* 0xffffffc003037807 */ /* 0x000fe40004800000 */
[----:B---3--:R-:W-:-:S04]  /*299e0*/  LOP3.LUT R2, R0, R2, RZ, 0xfc, !PT ;  /* 0x0000000200027212 */ /* 0x008fc800078efcff */
[----:B------:R-:W-:Y:S02]  /*299f0*/  IADD3 R2, R18, R2, RZ ;  /* 0x0000000212027210 */ /* 0x000fe40007ffe0ff */
[----:B----4-:R-:W-:-:S03]  /*29a00*/  LOP3.LUT R0, R0, R12, RZ, 0xfc, !PT ;  /* 0x0000000c00007212 */ /* 0x010fc600078efcff */
[----:B0-----:R-:W0:Y:S01]  /*29a10*/  LDSM.16.MT88.4 R4, [R2+0xa400] ;  /* 0x00a400000204783b */ /* 0x001e220000004200 */
[----:B------:R-:W-:Y:S02]  /*29a20*/  IMAD.IADD R3, R3, 0x1, R2 ;  /* 0x0000000103037824 */ /* 0x000fe400078e0202 */
[----:B------:R-:W-:Y:S01]  /*29a30*/  IMAD.IADD R0, R18, 0x1, R0 ;  /* 0x0000000112007824 */ /* 0x000fe200078e0200 */
[C-C-:B0-----:R-:W-:Y:S02]  /*29a40*/  PRMT R8, R4.reuse, 0x6420, R5.reuse ;  /* 0x0000642004087816 */ /* 0x141fe40000000005 */
[----:B------:R-:W-:Y:S02]  /*29a50*/  PRMT R9, R4, 0x7531, R5 ;  /* 0x0000753104097816 */ /* 0x000fe40000000005 */
[C-C-:B------:R-:W-:Y:S02]  /*29a60*/  PRMT R10, R6.reuse, 0x6420, R7.reuse ;  /* 0x00006420060a7816 */ /* 0x140fe40000000007 */
[----:B------:R-:W-:-:S02]  /*29a70*/  PRMT R11, R6, 0x7531, R7 ;  /* 0x00007531060b7816 */ /* 0x000fc40000000007 */
[----:B------:R-:W0:Y:S04]  /*29a80*/  LDSM.16.MT88.4 R4, [R3+0xa400] ;  /* 0x00a400000304783b */ /* 0x000e280000004200 */
[----:B------:R0:W-:Y:S02]  /*29a90*/  STSM.16.M88.4 [R0+0x400], R8 ;  /* 0x0004000800007844 */ /* 0x0001e40000000200 */
        /* <DEDUP_REMOVED lines=61> */
.L_x_636:
[----:B------:R-:W3:Y:S01]  /*29e70*/  LDL.LU R2, [R1+0x18] ;  /* 0x0000180001027983 */ /* 0x000ee20000300800 */
[----:B0-----:R0:W-:Y:S01]  /*29e80*/  SYNCS.ARRIVE.TRANS64.A1T0 RZ, [R16+URZ+0x29850], RZ ;  /* 0x029850ff10ff79a7 */ /* 0x0011e2000810003f */
[----:B------:R-:W-:Y:S01]  /*29e90*/  VIADD R19, R19, 0x1 ;  /* 0x0000000113137836 */ /* 0x000fe20000000000 */
[----:B0-----:R-:W-:-:S04]  /*29ea0*/  @!P0 IADD3 R16, R16, 0x29880, RZ ;  /* 0x0002988010108810 */ /* 0x001fc80007ffe0ff */
[----:B------:R-:W-:Y:S01]  /*29eb0*/  @!P0 PRMT R16, RZ, 0x654, R16 ;  /* 0x00000654ff108816 */ /* 0x000fe20000000010 */
[----:B------:R-:W-:Y:S06]  /*29ec0*/  BAR.SYNC.DEFER_BLOCKING 0x2, 0x80 ;  /* 0x0082000000007b1d */ /* 0x000fec0000010000 */
[----:B------:R0:W-:Y:S01]  /*29ed0*/  @!P0 SYNCS.ARRIVE.TRANS64.RED.A1T0 RZ, [R16+URZ], RZ ;  /* 0x000000ff10ff89a7 */ /* 0x0001e2000810043f */
[----:B------:R-:W-:-:S04]  /*29ee0*/  ISETP.NE.AND P0, PT, R19, 0x2, PT ;  /* 0x000000021300780c */ /* 0x000fc80003f05270 */
[----:B--2---:R-:W-:Y:S02]  /*29ef0*/  SEL R0, RZ, 0x1, P0 ;  /* 0x00000001ff007807 */ /* 0x004fe40000000000 */
[----:B------:R-:W-:Y:S02]  /*29f00*/  SEL R19, R19, RZ, P0 ;  /* 0x000000ff13137207 */ /* 0x000fe40000000000 */
[----:B---3--:R-:W-:-:S05]  /*29f10*/  LOP3.LUT R2, R2, R0, RZ, 0x3c, !PT ;  /* 0x0000000002027212 */ /* 0x008fca00078e3cff */
[----:B------:R0:W-:Y:S02]  /*29f20*/  STL [R1+0x18], R2 ;  /* 0x0000180201007387 */ /* 0x0001e40000100800 */
.L_x_581:
[----:B--2---:R-:W2:Y:S02]  /*29f30*/  LDL R0, [R1+0x10] ;  /* 0x0000100001007983 */ /* 0x004ea40000100800 */
[----:B--2---:R-:W-:-:S13]  /*29f40*/  LOP3.LUT P0, RZ, R0, 0x2, RZ, 0xc0, !PT ;  /* 0x0000000200ff7812 */ /* 0x004fda000780c0ff */
[----:B------:R-:W-:Y:S05]  /*29f50*/  @!P0 BRA `(.L_x_637) ;  /* 0x00000000002c8947 */ /* 0x000fea0003800000 */
[----:B------:R-:W-:Y:S05]  /*29f60*/  WARPSYNC.ALL ;  /* 0x0000000000007948 */ /* 0x000fea0003800000 */
[----:B------:R-:W2:Y:S08]  /*29f70*/  S2UR UR5, SR_CgaCtaId ;  /* 0x00000000000579c3 */ /* 0x000eb00000008800 */
[----:B------:R-:W-:Y:S06]  /*29f80*/  BAR.SYNC.DEFER_BLOCKING 0x5, 0x180 ;  /* 0x0146000000007b1d */ /* 0x000fec0000010000 */
[----:B------:R-:W-:-:S02]  /*29f90*/  UMOV UR4, 0x400 ;  /* 0x0000040000047882 */ /* 0x000fc40000000000 */
[----:B--2---:R-:W-:-:S06]  /*29fa0*/  ULEA UR4, UR5, UR4, 0x18 ;  /* 0x0000000405047291 */ /* 0x004fcc000f8ec03f */
[----:B------:R-:W-:-:S05]  /*29fb0*/  IMAD.U32 R18, RZ, RZ, UR4 ;  /* 0x00000004ff127e24 */ /* 0x000fca000f8e00ff */
[----:B01----:R-:W0:Y:S04]  /*29fc0*/  LDS.128 R4, [R18+0x298d0] ;  /* 0x0298d00012047984 */ /* 0x003e280000000c00 */
[----:B0-----:R1:W-:Y:S04]  /*29fd0*/  STL.64 [R1], R4 ;  /* 0x0000000401007387 */ /* 0x0013e80000100a00 */
[----:B------:R1:W-:Y:S01]  /*29fe0*/  STL.64 [R1+0x8], R6 ;  /* 0x0000080601007387 */ /* 0x0003e20000100a00 */
[----:B------:R-:W-:Y:S06]  /*29ff0*/  BAR.ARV 0x4, 0x180 ;  /* 0x0106000000007b1d */ /* 0x000fec0000002000 */
[----:B------:R-:W-:Y:S05]  /*2a000*/  BRA `(.L_x_638) ;  /* 0x0000000c00247947 */ /* 0x000fea0003800000 */
.L_x_637:
[----:B------:R-:W0:Y:S01]  /*2a010*/  S2R R0, SR_TID.X ;  /* 0x0000000000007919 */ /* 0x000e220000002100 */
[----:B------:R-:W-:Y:S01]  /*2a020*/  UMOV UR4, 0xffffffff ;  /* 0xffffffff00047882 */ /* 0x000fe20000000000 */
[----:B0-----:R-:W-:-:S04]  /*2a030*/  LOP3.LUT R16, R0, 0x1f, RZ, 0xc0, !PT ;  /* 0x0000001f00107812 */ /* 0x001fc800078ec0ff */
[----:B------:R-:W-:Y:S01]  /*2a040*/  ISETP.NE.AND P0, PT, R16, 0x1f, PT ;  /* 0x0000001f1000780c */ /* 0x000fe20003f05270 */
[----:B------:R-:W-:-:S12]  /*2a050*/  BRA.DIV UR4, `(.L_x_639) ;  /* 0x0000004e04407947 */ /* 0x000fd8000b800000 */
[----:B------:R-:W2:Y:S01]  /*2a060*/  LDL.LU R2, [R1] ;  /* 0x0000000001027983 */ /* 0x000ea20000300800 */
[----:B------:R-:W-:-:S03]  /*2a070*/  ULDC UR4, c[0x0][0xc3c] ;  /* 0x00030f0000047ab9 */ /* 0x000fc60000000800 */
[----:B------:R-:W3:Y:S01]  /*2a080*/  LDL R7, [R1+0xc] ;  /* 0x00000c0001077983 */ /* 0x000ee20000100800 */
[----:B--2---:R-:W-:Y:S01]  /*2a090*/  MOV R10, R2 ;  /* 0x00000002000a7202 */ /* 0x004fe20000000f00 */
[----:B---3--:R-:W-:-:S05]  /*2a0a0*/  IMAD.IADD R0, R7, 0x1, R16 ;  /* 0x0000000107007824 */ /* 0x008fca00078e0210 */
[----:B------:R-:W-:-:S13]  /*2a0b0*/  ISETP.GE.OR P1, PT, R0, UR4, !P0 ;  /* 0x0000000400007c0c */ /* 0x000fda000c726670 */
[----:B------:R-:W0:Y:S08]  /*2a0c0*/  @!P1 LDC.64 R2, c[0x0][0xc80] ;  /* 0x00032000ff029b82 */ /* 0x000e300000000a00 */
[----:B-1----:R-:W1:Y:S01]  /*2a0d0*/  @!P1 LDC.64 R6, c[0x0][0xc78] ;  /* 0x00031e00ff069b82 */ /* 0x002e620000000a00 */
[----:B0-----:R-:W-:-:S05]  /*2a0e0*/  @!P1 IMAD.WIDE R2, R0, 0x4, R2 ;  /* 0x0000000400029825 */ /* 0x001fca00078e0202 */
[----:B------:R1:W2:Y:S02]  /*2a0f0*/  @!P1 LDG.E R8, desc[UR54][R2.64] ;  /* 0x0000003602089981 */ /* 0x0002a4000c1e1900 */
[----:B-1----:R-:W-:-:S06]  /*2a100*/  @!P1 IMAD.WIDE R2, R0, 0x4, R6 ;  /* 0x0000000400029825 */ /* 0x002fcc00078e0206 */
[----:B------:R-:W3:Y:S01]  /*2a110*/  @!P1 LDG.E R2, desc[UR54][R2.64] ;  /* 0x0000003602029981 */ /* 0x000ee2000c1e1900 */
[----:B------:R-:W-:Y:S01]  /*2a120*/  IMAD.MOV.U32 R6, RZ, RZ, RZ ;  /* 0x000000ffff067224 */ /* 0x000fe200078e00ff */
[C---:B------:R-:W-:Y:S01]  /*2a130*/  ISETP.GE.U32.AND P2, PT, R16.reuse, 0x2, PT ;  /* 0x000000021000780c */ /* 0x040fe20003f46070 */
[----:B------:R-:W-:Y:S01]  /*2a140*/  IMAD.MOV.U32 R4, RZ, RZ, RZ ;  /* 0x000000ffff047224 */ /* 0x000fe200078e00ff */
[C---:B------:R-:W-:Y:S01]  /*2a150*/  ISETP.GE.U32.AND P3, PT, R16.reuse, 0x4, PT ;  /* 0x000000041000780c */ /* 0x040fe20003f66070 */
[----:B------:R-:W-:Y:S01]  /*2a160*/  SHFL.IDX PT, R5, R10, RZ, 0x1f ;  /* 0x00001fff0a057589 */ /* 0x000fe200000e0000 */
[C---:B------:R-:W-:Y:S02]  /*2a170*/  ISETP.GE.U32.AND P4, PT, R16.reuse, 0x8, PT ;  /* 0x000000081000780c */ /* 0x040fe40003f86070 */
[----:B------:R-:W-:Y:S01]  /*2a180*/  ISETP.GE.U32.AND P5, PT, R16, 0x10, PT ;  /* 0x000000101000780c */ /* 0x000fe20003fa6070 */
[----:B------:R-:W-:Y:S01]  /*2a190*/  SHFL.IDX PT, R0, R10, 0x1, 0x1f ;  /* 0x00201f000a007f89 */ /* 0x000fe200000e0000 */
[----:B--2---:R-:W-:-:S02]  /*2a1a0*/  @!P1 IMAD.MOV.U32 R4, RZ, RZ, R8 ;  /* 0x000000ffff049224 */ /* 0x004fc400078e0008 */
[----:B------:R-:W-:Y:S01]  /*2a1b0*/  IMAD.MOV.U32 R8, RZ, RZ, RZ ;  /* 0x000000ffff087224 */ /* 0x000fe200078e00ff */
[----:B---3--:R-:W-:Y:S02]  /*2a1c0*/  @!P1 MOV R6, R2 ;  /* 0x0000000200069202 */ /* 0x008fe40000000f00 */
[----:B------:R-:W-:-:S03]  /*2a1d0*/  ISETP.NE.AND P1, PT, R16, RZ, PT ;  /* 0x000000ff1000720c */ /* 0x000fc60003f25270 */
[----:B------:R-:W-:-:S05]  /*2a1e0*/  IMAD R2, R6, R4, RZ ;  /* 0x0000000406027224 */ /* 0x000fca00078e02ff */
        /* <DEDUP_REMOVED lines=15> */
[----:B------:R0:W1:Y:S02]  /*2a2e0*/  SHFL.IDX PT, R9, R3, 0x1f, 0x1f ;  /* 0x03e01f0003097f89 */ /* 0x00006400000e0000 */
.L_x_829:
[----:B------:R-:W-:Y:S01]  /*2a2f0*/  ULDC UR4, c[0x0][0xc38] ;  /* 0x00030e0000047ab9 */ /* 0x000fe20000000800 */
[----:B------:R-:W-:Y:S02]  /*2a300*/  IMAD.MOV.U32 R7, RZ, RZ, R3 ;  /* 0x000000ffff077224 */ /* 0x000fe400078e0003 */
[----:B------:R-:W-:-:S04]  /*2a310*/  IMAD.U32 R2, RZ, RZ, UR4 ;  /* 0x00000004ff027e24 */ /* 0x000fc8000f8e00ff */
[----:B-1----:R-:W-:-:S05]  /*2a320*/  IMAD R9, R9, R2, RZ ;  /* 0x0000000209097224 */ /* 0x002fca00078e02ff */
[----:B------:R-:W-:-:S04]  /*2a330*/  IADD3 R0, R0, R9, RZ ;  /* 0x0000000900007210 */ /* 0x000fc80007ffe0ff */
[----:B------:R-:W-:-:S13]  /*2a340*/  ISETP.GT.AND P6, PT, R0, R5, PT ;  /* 0x000000050000720c */ /* 0x000fda0003fc4270 */
[----:B------:R-:W-:Y:S05]  /*2a350*/  @P6 BRA `(.L_x_640) ;  /* 0x0000000000ac6947 */ /* 0x000fea0003800000 */
.L_x_643:
[----:B0-----:R-:W2:Y:S01]  /*2a360*/  LDL.LU R3, [R1+0xc] ;  /* 0x00000c0001037983 */ /* 0x001ea20000300800 */
[----:B------:R-:W0:Y:S01]  /*2a370*/  LDC R2, c[0x0][0xc3c] ;  /* 0x00030f00ff027b82 */ /* 0x000e220000000800 */
[----:B--2---:R-:W-:-:S05]  /*2a380*/  VIADD R3, R3, 0x1f ;  /* 0x0000001f03037836 */ /* 0x004fca0000000000 */
[----:B0-----:R-:W-:-:S13]  /*2a390*/  ISETP.GE.AND P6, PT, R3, R2, PT ;  /* 0x000000020300720c */ /* 0x001fda0003fc6270 */
[----:B------:R-:W-:Y:S05]  /*2a3a0*/  @P6 BRA `(.L_x_641) ;  /* 0x0000000400d46947 */ /* 0x000fea0003800000 */
[----:B------:R-:W0:Y:S01]  /*2a3b0*/  S2R R4, SR_TID.X ;  /* 0x0000000000047919 */ /* 0x000e220000002100 */
[----:B------:R1:W-:Y:S01]  /*2a3c0*/  STL [R1+0xc], R3 ;  /* 0x00000c0301007387 */ /* 0x0003e20000100800 */
[----:B0-----:R-:W-:-:S05]  /*2a3d0*/  LOP3.LUT R4, R4, 0x1f, RZ, 0xc0, !PT ;  /* 0x0000001f04047812 */ /* 0x001fca00078ec0ff */
[----:B------:R-:W-:Y:S01]  /*2a3e0*/  IMAD.IADD R6, R3, 0x1, R4 ;  /* 0x0000000103067824 */ /* 0x000fe200078e0204 */
[----:B------:R-:W-:-:S04]  /*2a3f0*/  MOV R4, RZ ;  /* 0x000000ff00047202 */ /* 0x000fc80000000f00 */
[----:B------:R-:W-:-:S13]  /*2a400*/  ISETP.GE.OR P6, PT, R6, R2, !P0 ;  /* 0x000000020600720c */ /* 0x000fda00047c6670 */
[----:B-1----:R-:W0:Y:S02]  /*2a410*/  @!P6 LDC.64 R2, c[0x0][0xc80] ;  /* 0x00032000ff02eb82 */ /* 0x002e240000000a00 */
[----:B0-----:R-:W-:-:S05]  /*2a420*/  @!P6 IMAD.WIDE R2, R6, 0x4, R2 ;  /* 0x000000040602e825 */ /* 0x001fca00078e0202 */
[----:B------:R0:W2:Y:S02]  /*2a430*/  @!P6 LDG.E R4, desc[UR54][R2.64] ;  /* 0x000000360204e981 */ /* 0x0000a4000c1e1900 */
[----:B0-----:R-:W0:Y:S02]  /*2a440*/  @!P6 LDC.64 R2, c[0x0][0xc78] ;  /* 0x00031e00ff02eb82 */ /* 0x001e240000000a00 */
[----:B0-----:R-:W-:-:S04]  /*2a450*/  @!P6 IMAD.WIDE R2, R6, 0x4, R2 ;  /* 0x000000040602e825 */ /* 0x001fc800078e0202 */
[----:B------:R-:W-:-:S06]  /*2a460*/  IMAD.MOV.U32 R6, RZ, RZ, RZ ;  /* 0x000000ffff067224 */ /* 0x000fcc00078e00ff */
[----:B------:R-:W2:Y:S01]  /*2a470*/  @!P6 LDG.E R6, desc[UR54][R2.64] ;  /* 0x000000360206e981 */ /* 0x000ea2000c1e1900 */
[----:B------:R-:W-:Y:S01]  /*2a480*/  UMOV UR4, 0xffffffff ;  /* 0xffffffff00047882 */ /* 0x000fe20000000000 */
[----:B--2---:R-:W-:Y:S02]  /*2a490*/  IMAD R2, R6, R4, RZ ;  /* 0x0000000406027224 */ /* 0x004fe400078e02ff */
[----:B------:R-:W-:Y:S05]  /*2a4a0*/  BRA.DIV UR4, `(.L_x_642) ;  /* 0x0000004e048c7947 */ /* 0x000fea000b800000 */
        /* <DEDUP_REMOVED lines=15> */
[----:B------:R0:W1:Y:S02]  /*2a5a0*/  SHFL.IDX PT, R9, R7, 0x1f, 0x1f ;  /* 0x03e01f0007097f89 */ /* 0x00006400000e0000 */
.L_x_837:
[----:B------:R-:W-:Y:S02]  /*2a5b0*/  ULDC UR4, c[0x0][0xc38] ;  /* 0x00030e0000047ab9 */ /* 0x000fe40000000800 */
[----:B------:R-:W-:-:S04]  /*2a5c0*/  IMAD.U32 R2, RZ, RZ, UR4 ;  /* 0x00000004ff027e24 */ /* 0x000fc8000f8e00ff */
[----:B-1----:R-:W-:-:S05]  /*2a5d0*/  IMAD R9, R9, R2, RZ ;  /* 0x0000000209097224 */ /* 0x002fca00078e02ff */
[----:B------:R-:W-:-:S04]  /*2a5e0*/  IADD3 R0, R9, R0, RZ ;  /* 0x0000000009007210 */ /* 0x000fc80007ffe0ff */
[----:B------:R-:W-:-:S13]  /*2a5f0*/  ISETP.GT.AND P6, PT, R0, R5, PT ;  /* 0x000000050000720c */ /* 0x000fda0003fc4270 */
[----:B------:R-:W-:Y:S05]  /*2a600*/  @!P6 BRA `(.L_x_643) ;  /* 0xfffffffc0054e947 */ /* 0x000fea000383ffff */
.L_x_640:
[----:B------:R-:W-:Y:S01]  /*2a610*/  IMAD.IADD R9, R0, 0x1, -R9 ;  /* 0x0000000100097824 */ /* 0x000fe200078e0a09 */
[----:B------:R-:W-:-:S03]  /*2a620*/  UMOV UR4, 0xffffffff ;  /* 0xffffffff00047882 */ /* 0x000fc60000000000 */
[----:B------:R-:W-:-:S05]  /*2a630*/  IMAD R0, R7, R2, R9 ;  /* 0x0000000207007224 */ /* 0x000fca00078e0209 */
[----:B------:R-:W-:Y:S01]  /*2a640*/  ISETP.GT.AND P6, PT, R0, R5, PT ;  /* 0x000000050000720c */ /* 0x000fe20003fc4270 */
[----:B------:R-:W-:-:S12]  /*2a650*/  BRA.DIV UR4, `(.L_x_644) ;  /* 0x0000004e04f87947 */ /* 0x000fd8000b800000 */
[----:B0-----:R-:W-:-:S04]  /*2a660*/  VOTE.ANY R3, PT, !P6 ;  /* 0x0000000000037806 */ /* 0x001fc800070e0100 */
[----:B------:R-:W0:Y:S02]  /*2a670*/  POPC R0, R3 ;  /* 0x0000000300007309 */ /* 0x000e240000000000 */
[----:B0-----:R0:W1:Y:S04]  /*2a680*/  SHFL.IDX PT, R4, R4, R0, 0x1f ;  /* 0x00001f0004047589 */ /* 0x00106800000e0000 */
[----:B------:R0:W2:Y:S02]  /*2a690*/  SHFL.IDX PT, R6, R6, R0, 0x1f ;  /* 0x00001f0006067589 */ /* 0x0000a400000e0000 */
.L_x_842:
[----:B------:R-:W-:-:S13]  /*2a6a0*/  ISETP.NE.AND P0, PT, R3, RZ, PT ;  /* 0x000000ff0300720c */ /* 0x000fda0003f05270 */
[----:B------:R-:W-:Y:S05]  /*2a6b0*/  @!P0 BRA `(.L_x_645) ;  /* 0x0000000000148947 */ /* 0x000fea0003800000 */
[----:B------:R-:W-:Y:S01]  /*2a6c0*/  UMOV UR4, 0xffffffff ;  /* 0xffffffff00047882 */ /* 0x000fe20000000000 */
[----:B------:R-:W-:Y:S02]  /*2a6d0*/  VIADD R12, R0, 0xffffffff ;  /* 0xffffffff000c7836 */ /* 0x000fe40000000000 */
[----:B------:R-:W-:Y:S05]  /*2a6e0*/  BRA.DIV UR4, `(.L_x_646) ;  /* 0x0000005204307947 */ /* 0x000fea000b800000 */
[----:B------:R3:W4:Y:S02]  /*2a6f0*/  SHFL.IDX PT, R7, R7, R12, 0x1f ;  /* 0x00001f0c07077589 */ /* 0x00072400000e0000 */
.L_x_845:
[----:B----4-:R-:W-:-:S07]  /*2a700*/  IMAD.MOV.U32 R8, RZ, RZ, R7 ;  /* 0x000000ffff087224 */ /* 0x010fce00078e0007 */
.L_x_645:
[----:B------:R-:W4:Y:S01]  /*2a710*/  LDL.LU R10, [R1+0xc] ;  /* 0x00000c00010a7983 */ /* 0x000f220000300800 */
[----:B-1----:R-:W-:Y:S01]  /*2a720*/  IABS R7, R4 ;  /* 0x0000000400077213 */ /* 0x002fe20000000000 */
[----:B------:R-:W-:-:S03]  /*2a730*/  IMAD R8, R8, R2, R9 ;  /* 0x0000000208087224 */ /* 0x000fc600078e0209 */
[----:B------:R-:W1:Y:S02]  /*2a740*/  I2F.RP R2, R7 ;  /* 0x0000000700027306 */ /* 0x000e640000209400 */
[----:B------:R5:W-:Y:S02]  /*2a750*/  STL [R1], R8 ;  /* 0x0000000801007387 */ /* 0x000be40000100800 */
[----:B-----5:R-:W-:-:S04]  /*2a760*/  IMAD.IADD R8, R5, 0x1, -R8 ;  /* 0x0000000105087824 */ /* 0x020fc800078e0a08 */
[----:B-1----:R-:W1:Y:S02]  /*2a770*/  MUFU.RCP R2, R2 ;  /* 0x0000000200027308 */ /* 0x002e640000001000 */
[----:B-1----:R-:W-:-:S06]  /*2a780*/  IADD3 R2, R2, 0xffffffe, RZ ;  /* 0x0ffffffe02027810 */ /* 0x002fcc0007ffe0ff */
[----:B------:R-:W1:Y:S02]  /*2a790*/  F2I.FTZ.U32.TRUNC.NTZ R3, R2 ;  /* 0x0000000200037305 */ /* 0x000e64000021f000 */
[----:B-1----:R-:W-:-:S04]  /*2a7a0*/  IMAD.MOV R2, RZ, RZ, -R3 ;  /* 0x000000ffff027224 */ /* 0x002fc800078e0a03 */
[----:B------:R-:W-:Y:S02]  /*2a7b0*/  IMAD R9, R2, R7, RZ ;  /* 0x0000000702097224 */ /* 0x000fe400078e02ff */
[----:B------:R-:W-:-:S04]  /*2a7c0*/  IMAD.MOV.U32 R2, RZ, RZ, RZ ;  /* 0x000000ffff027224 */ /* 0x000fc800078e00ff */
[----:B------:R-:W-:Y:S01]  /*2a7d0*/  IMAD.HI.U32 R9, R3, R9, R2 ;  /* 0x0000000903097227 */ /* 0x000fe200078e0002 */
[----:B------:R-:W-:Y:S02]  /*2a7e0*/  IABS R3, R4 ;  /* 0x0000000400037213 */ /* 0x000fe40000000000 */
[----:B------:R-:W-:Y:S02]  /*2a7f0*/  IABS R2, R8 ;  /* 0x0000000800027213 */ /* 0x000fe40000000000 */
[----:B------:R-:W-:-:S03]  /*2a800*/  IADD3 R3, RZ, -R3, RZ ;  /* 0x80000003ff037210 */ /* 0x000fc60007ffe0ff */
        /* <DEDUP_REMOVED lines=8> */
[----:B------:R-:W1:Y:S07]  /*2a890*/  I2F.RP R2, R7 ;  /* 0x0000000700027306 */ /* 0x000e6e0000209400 */
[----:B------:R-:W-:Y:S01]  /*2a8a0*/  @P0 VIADD R5, R5, 0x1 ;  /* 0x0000000105050836 */ /* 0x000fe20000000000 */
[----:B-1----:R-:W1:Y:S02]  /*2a8b0*/  MUFU.RCP R2, R2 ;  /* 0x0000000200027308 */ /* 0x002e640000001000 */
[----:B-1----:R-:W-:-:S06]  /*2a8c0*/  VIADD R2, R2, 0xffffffe ;  /* 0x0ffffffe02027836 */ /* 0x002fcc0000000000 */
[----:B------:R-:W1:Y:S02]  /*2a8d0*/  F2I.FTZ.U32.TRUNC.NTZ R3, R2 ;  /* 0x0000000200037305 */ /* 0x000e64000021f000 */
[----:B-1----:R-:W-:-:S04]  /*2a8e0*/  IMAD.MOV R2, RZ, RZ, -R3 ;  /* 0x000000ffff027224 */ /* 0x002fc800078e0a03 */
[----:B------:R-:W-:Y:S01]  /*2a8f0*/  IMAD R9, R2, R7, RZ ;  /* 0x0000000702097224 */ /* 0x000fe200078e02ff */
[----:B------:R-:W-:-:S05]  /*2a900*/  MOV R2, RZ ;  /* 0x000000ff00027202 */ /* 0x000fca0000000f00 */
[----:B------:R-:W-:Y:S01]  /*2a910*/  IMAD.HI.U32 R2, R3, R9, R2 ;  /* 0x0000000903027227 */ /* 0x000fe200078e0002 */
[----:B------:R-:W-:Y:S02]  /*2a920*/  LOP3.LUT R3, R8, R4, RZ, 0x3c, !PT ;  /* 0x0000000408037212 */ /* 0x000fe400078e3cff */
[----:B------:R-:W-:Y:S02]  /*2a930*/  IABS R9, R6 ;  /* 0x0000000600097213 */ /* 0x000fe40000000000 */
[----:B------:R-:W-:Y:S02]  /*2a940*/  ISETP.GE.AND P2, PT, R3, RZ, PT ;  /* 0x000000ff0300720c */ /* 0x000fe40003f46270 */
[----:B------:R-:W-:-:S11]  /*2a950*/  IADD3 R9, RZ, -R9, RZ ;  /* 0x80000009ff097210 */ /* 0x000fd60007ffe0ff */
[----:B------:R-:W-:Y:S01]  /*2a960*/  @!P2 IMAD.MOV R5, RZ, RZ, -R5 ;  /* 0x000000ffff05a224 */ /* 0x000fe200078e0a05 */
[----:B------:R-:W-:-:S04]  /*2a970*/  @!P1 LOP3.LUT R5, RZ, R4, RZ, 0x33, !PT ;  /* 0x00000004ff059212 */ /* 0x000fc800078e33ff */
[-C--:B------:R-:W-:Y:S01]  /*2a980*/  IABS R3, R5.reuse ;  /* 0x0000000500037213 */ /* 0x080fe20000000000 */
[----:B------:R-:W-:-:S04]  /*2a990*/  IMAD R4, R4, R5, RZ ;  /* 0x0000000504047224 */ /* 0x000fc800078e02ff */
[----:B------:R-:W-:Y:S01]  /*2a9a0*/  IMAD.HI.U32 R2, R2, R3, RZ ;  /* 0x0000000302027227 */ /* 0x000fe200078e00ff */
[----:B------:R-:W-:-:S03]  /*2a9b0*/  IADD3 R4, R8, -R4, RZ ;  /* 0x8000000408047210 */ /* 0x000fc60007ffe0ff */
[----:B------:R-:W-:-:S05]  /*2a9c0*/  IMAD R3, R2, R9, R3 ;  /* 0x0000000902037224 */ /* 0x000fca00078e0203 */
        /* <DEDUP_REMOVED lines=8> */
[----:B------:R-:W-:Y:S02]  /*2aa50*/  @!P2 IADD3 R2, -R2, RZ, RZ ;  /* 0x000000ff0202a210 */ /* 0x000fe40007ffe1ff */
[----:B------:R-:W-:-:S05]  /*2aa60*/  @!P1 LOP3.LUT R2, RZ, R6, RZ, 0x33, !PT ;  /* 0x00000006ff029212 */ /* 0x000fca00078e33ff */
[--C-:B------:R-:W-:Y:S02]  /*2aa70*/  IMAD.MOV R3, RZ, RZ, -R2.reuse ;  /* 0x000000ffff037224 */ /* 0x100fe400078e0a02 */
[C---:B------:R-:W-:Y:S02]  /*2aa80*/  IMAD R2, R6.reuse, 0x1000000, R2 ;  /* 0x0100000006027824 */ /* 0x040fe400078e0202 */
[----:B------:R-:W-:Y:S02]  /*2aa90*/  IMAD R3, R6, R3, R5 ;  /* 0x0000000306037224 */ /* 0x000fe400078e0205 */
[----:B----4-:R-:W-:Y:S02]  /*2aaa0*/  IMAD.IADD R10, R0, 0x1, R10 ;  /* 0x00000001000a7824 */ /* 0x010fe400078e020a */
[----:B0-----:R-:W-:-:S05]  /*2aab0*/  IMAD R0, R3, 0x10000, R2 ;  /* 0x0001000003007824 */ /* 0x001fca00078e0202 */
[----:B------:R1:W-:Y:S04]  /*2aac0*/  STL [R1+0x8], R0 ;  /* 0x0000080001007387 */ /* 0x0003e80000100800 */
[----:B------:R1:W-:Y:S04]  /*2aad0*/  STL [R1+0xc], R10 ;  /* 0x00000c0a01007387 */ /* 0x0003e80000100800 */
[----:B------:R1:W-:Y:S01]  /*2aae0*/  STL [R1+0x4], R4 ;  /* 0x0000040401007387 */ /* 0x0003e20000100800 */
[----:B------:R-:W-:Y:S05]  /*2aaf0*/  BRA `(.L_x_647) ;  /* 0x0000000000287947 */ /* 0x000fea0003800000 */
.L_x_641:
[----:B------:R-:W-:Y:S01]  /*2ab00*/  UMOV UR4, URZ ;  /* 0x0000003f00047c82 */ /* 0x000fe20008000000 */
[----:B------:R-:W-:Y:S01]  /*2ab10*/  ULDC UR6, c[0x0][0xc3c] ;  /* 0x00030f0000067ab9 */ /* 0x000fe20000000800 */
[----:B------:R-:W-:Y:S01]  /*2ab20*/  UMOV UR5, URZ ;  /* 0x0000003f00057c82 */ /* 0x000fe20008000000 */
[----:B------:R-:W-:Y:S01]  /*2ab30*/  IMAD.U32 R3, RZ, RZ, UR4 ;  /* 0x00000004ff037e24 */ /* 0x000fe2000f8e00ff */
[----:B------:R-:W-:Y:S01]  /*2ab40*/  MOV R0, UR6 ;  /* 0x0000000600007c02 */ /* 0x000fe20008000f00 */
[----:B------:R-:W-:Y:S01]  /*2ab50*/  IMAD.U32 R2, RZ, RZ, UR5 ;  /* 0x00000005ff027e24 */ /* 0x000fe2000f8e00ff */
[----:B------:R0:W-:Y:S04]  /*2ab60*/  STL [R1], R5 ;  /* 0x0000000501007387 */ /* 0x0001e80000100800 */
[----:B------:R0:W-:Y:S04]  /*2ab70*/  STL [R1+0x4], R3 ;  /* 0x0000040301007387 */ /* 0x0001e80000100800 */
[----:B------:R0:W-:Y:S04]  /*2ab80*/  STL [R1+0xc], R0 ;  /* 0x00000c0001007387 */ /* 0x0001e80000100800 */
[----:B------:R0:W-:Y:S02]  /*2ab90*/  STL [R1+0x8], R2 ;  /* 0x0000080201007387 */ /* 0x0001e40000100800 */
.L_x_647:
[----:B0-----:R-:W2:Y:S04]  /*2aba0*/  LDL R2, [R1+0xc] ;  /* 0x00000c0001027983 */ /* 0x001ea80000100800 */
[----:B------:R-:W4:Y:S04]  /*2abb0*/  LDL R3, [R1+0x8] ;  /* 0x0000080001037983 */ /* 0x000f280000100800 */
[----:B-1----:R-:W5:Y:S04]  /*2abc0*/  LDL R4, [R1] ;  /* 0x0000000001047983 */ /* 0x002f680000100800 */
[----:B------:R-:W5:Y:S01]  /*2abd0*/  LDL R5, [R1+0x4] ;  /* 0x0000040001057983 */ /* 0x000f620000100800 */
[----:B------:R-:W0:Y:S01]  /*2abe0*/  S2R R0, SR_TID.X ;  /* 0x0000000000007919 */ /* 0x000e220000002100 */
[----:B------:R-:W-:Y:S05]  /*2abf0*/  WARPSYNC.ALL ;  /* 0x0000000000007948 */ /* 0x000fea0003800000 */
[----:B0-----:R-:W-:Y:S01]  /*2ac00*/  LOP3.LUT R0, R0, 0x1f, RZ, 0xc0, !PT ;  /* 0x0000001f00007812 */ /* 0x001fe200078ec0ff */
[----:B------:R-:W-:Y:S03]  /*2ac10*/  BAR.SYNC.DEFER_BLOCKING 0x4, 0x180 ;  /* 0x0106000000007b1d */ /* 0x000fe60000010000 */
[----:B------:R-:W-:-:S13]  /*2ac20*/  ISETP.NE.AND P0, PT, R0, RZ, PT ;  /* 0x000000ff0000720c */ /* 0x000fda0003f05270 */
[----:B------:R-:W0:Y:S01]  /*2ac30*/  @!P0 S2R R0, SR_CgaCtaId ;  /* 0x0000000000008919 */ /* 0x000e220000008800 */
[----:B--2---:R-:W-:Y:S01]  /*2ac40*/  IMAD.MOV.U32 R7, RZ, RZ, R2 ;  /* 0x000000ffff077224 */ /* 0x004fe200078e0002 */
[----:B------:R-:W-:Y:S01]  /*2ac50*/  @!P0 MOV R2, 0x400 ;  /* 0x0000040000028802 */ /* 0x000fe20000000f00 */
[----:B----4-:R-:W-:-:S03]  /*2ac60*/  IMAD.MOV.U32 R6, RZ, RZ, R3 ;  /* 0x000000ffff067224 */ /* 0x010fc600078e0003 */
[----:B0-----:R-:W-:-:S05]  /*2ac70*/  @!P0 LEA R18, R0, R2, 0x18 ;  /* 0x0000000200128211 */ /* 0x001fca00078ec0ff */
[----:B-----5:R0:W-:Y:S01]  /*2ac80*/  @!P0 STS.128 [R18+0x298d0], R4 ;  /* 0x0298d00412008388 */ /* 0x0201e20000000c00 */
[----:B------:R-:W-:Y:S06]  /*2ac90*/  BAR.ARV 0x5, 0x180 ;  /* 0x0146000000007b1d */ /* 0x000fec0000002000 */
.L_x_638:
[----:B------:R-:W2:Y:S01]  /*2aca0*/  LDL R0, [R1+0xc] ;  /* 0x00000c0001007983 */ /* 0x000ea20000100800 */
[----:B------:R-:W-:Y:S02]  /*2acb0*/  ULDC UR4, c[0x0][0xc3c] ;  /* 0x00030f0000047ab9 */ /* 0x000fe40000000800 */
[----:B--2---:R-:W-:-:S13]  /*2acc0*/  ISETP.GE.AND P0, PT, R0, UR4, PT ;  /* 0x0000000400007c0c */ /* 0x004fda000bf06270 */
[----:B------:R-:W-:Y:S05]  /*2acd0*/  @!P0 BRA `(.L_x_648) ;  /* 0xffffffa000c48947 */ /* 0x000fea000383ffff */
[----:B------:R-:W-:Y:S05]  /*2ace0*/  BSYNC B7 ;  /* 0x0000000000077941 */ /* 0x000fea0003800000 */
.L_x_536:
[----:B-1----:R-:W4:Y:S01]  /*2acf0*/  LDL.LU R0, [R1+0x5c] ;  /* 0x00005c0001007983 */ /* 0x002f220000300800 */
[----:B------:R-:W-:Y:S01]  /*2ad00*/  BSSY B0, `(.L_x_649) ;  /* 0x000000b000007945 */ /* 0x000fe20003800000 */
[----:B0-2---:R-:W0:Y:S01]  /*2ad10*/  S2R R5, SR_CgaCtaId ;  /* 0x0000000000057919 */ /* 0x005e220000008800 */
[----:B----4-:R-:W-:-:S05]  /*2ad20*/  VIADD R0, R0, 0x1 ;  /* 0x0000000100007836 */ /* 0x010fca0000000000 */
[----:B------:R-:W-:-:S04]  /*2ad30*/  LEA.HI R2, R0, R0, RZ, 0x1 ;  /* 0x0000000000027211 */ /* 0x000fc800078f08ff */
[----:B------:R-:W-:-:S04]  /*2ad40*/  LOP3.LUT R3, R2, 0xfffffffe, RZ, 0xc0, !PT ;  /* 0xfffffffe02037812 */ /* 0x000fc800078ec0ff */
[----:B------:R-:W-:Y:S02]  /*2ad50*/  IADD3 R3, R0, -R3, RZ ;  /* 0x8000000300037210 */ /* 0x000fe40007ffe0ff */
[----:B------:R-:W-:Y:S02]  /*2ad60*/  MOV R0, 0x400 ;  /* 0x0000040000007802 */ /* 0x000fe40000000f00 */
[----:B------:R-:W-:Y:S02]  /*2ad70*/  SHF.L.U32 R3, R3, 0x1f, RZ ;  /* 0x0000001f03037819 */ /* 0x000fe400000006ff */
[----:B0-----:R-:W-:-:S04]  /*2ad80*/  LEA R0, R5, R0, 0x18 ;  /* 0x0000000005007211 */ /* 0x001fc800078ec0ff */
[----:B------:R-:W0:Y:S02]  /*2ad90*/  SYNCS.PHASECHK.TRANS64.TRYWAIT P0, [R0+URZ+0x29820], R3 ;  /* 0x02982003000075a7 */ /* 0x000e24000800017f */
[----:B0-----:R-:W-:Y:S05]  /*2ada0*/  @!P0 BRA `(.L_x_650) ;  /* 0x0000004800a88947 */ /* 0x001fea0003800000 */
.L_x_846:
[----:B------:R-:W-:Y:S05]  /*2adb0*/  BSYNC B0 ;  /* 0x0000000000007941 */ /* 0x000fea0003800000 */
.L_x_649:
[----:B------:R-:W-:-:S03]  /*2adc0*/  UMOV UR4, 0xffffffff ;  /* 0xffffffff00047882 */ /* 0x000fc60000000000 */
[----:B------:R-:W-:Y:S05]  /*2add0*/  BRA.DIV UR4, `(.L_x_651) ;  /* 0x0000004a04b07947 */ /* 0x000fea000b800000 */
[----:B------:R-:W1:Y:S02]  /*2ade0*/  S2R R2, SR_TID.X ;  /* 0x0000000000027919 */ /* 0x000e640000002100 */
[----:B-1----:R-:W-:-:S04]  /*2adf0*/  SHF.R.U32.HI R2, RZ, 0x5, R2 ;  /* 0x00000005ff027819 */ /* 0x002fc80000011602 */
[----:B------:R-:W-:-:S05]  /*2ae00*/  LOP3.LUT R2, R2, 0x3, RZ, 0xc0, !PT ;  /* 0x0000000302027812 */ /* 0x000fca00078ec0ff */
[----:B------:R1:W2:Y:S02]  /*2ae10*/  SHFL.IDX PT, R14, R2, RZ, 0x1f ;  /* 0x00001fff020e7589 */ /* 0x0002a400000e0000 */
.L_x_849:
[----:B--2---:R-:W-:-:S13]  /*2ae20*/  ISETP.NE.AND P0, PT, R14, RZ, PT ;  /* 0x000000ff0e00720c */ /* 0x004fda0003f05270 */
[----:B------:R-:W-:Y:S05]  /*2ae30*/  @P0 BRA `(.L_x_324) ;  /* 0x0000000000a80947 */ /* 0x000fea0003800000 */
[----:B------:R-:W-:-:S03]  /*2ae40*/  UMOV UR4, 0xffffffff ;  /* 0xffffffff00047882 */ /* 0x000fc60000000000 */
[----:B------:R-:W-:Y:S05]  /*2ae50*/  BRA.DIV UR4, `(.L_x_652) ;  /* 0x0000004a04c47947 */ /* 0x000fea000b800000 */
[----:B------:R-:W-:-:S13]  /*2ae60*/  ELECT P6, URZ, PT ;  /* 0x00000000003f782f */ /* 0x000fda00038c0000 */
.L_x_852:
[----:B------:R-:W-:Y:S05]  /*2ae70*/  @!P6 BRA `(.L_x_324) ;  /* 0x000000000098e947 */ /* 0x000fea0003800000 */
[----:B------:R-:W-:-:S06]  /*2ae80*/  ULOP3.LUT UR4, UR36, 0x2, URZ, 0xfc, !UPT ;  /* 0x0000000224047892 */ /* 0x000fcc000f8efc3f */
[----:B-1----:R-:W-:-:S05]  /*2ae90*/  IMAD.U32 R2, RZ, RZ, UR4 ;  /* 0x00000004ff027e24 */ /* 0x002fca000f8e00ff */
[----:B------:R-:W-:-:S13]  /*2aea0*/  ISETP.NE.AND P0, PT, R2, 0x3, PT ;  /* 0x000000030200780c */ /* 0x000fda0003f05270 */
[----:B------:R-:W-:Y:S05]  /*2aeb0*/  @!P0 BRA `(.L_x_653) ;  /* 0x0000000000048947 */ /* 0x000fea0003800000 */
[----:B------:R-:W-:Y:S01]  /*2aec0*/  BPT.TRAP 0x1 ;  /* 0x000000040000795c */ /* 0x000fe20000300000 */
.L_x_653:
[----:B------:R-:W2:Y:S01]  /*2aed0*/  LDL.LU R7, [R1+0x18] ;  /* 0x0000180001077983 */ /* 0x000ea20000300800 */
[----:B------:R-:W-:Y:S01]  /*2aee0*/  VIADD R2, R0, 0x29840 ;  /* 0x0002984000027836 */ /* 0x000fe20000000000 */
[----:B0-----:R-:W-:-:S03]  /*2aef0*/  IADD3 R3, R19, 0x1, RZ ;  /* 0x0000000113037810 */ /* 0x001fc60007ffe0ff */
[----:B------:R-:W-:Y:S01]  /*2af00*/  IMAD R6, R19, 0x8, R2 ;  /* 0x0000000813067824 */ /* 0x000fe200078e0202 */
[----:B------:R-:W-:-:S04]  /*2af10*/  ISETP.NE.AND P2, PT, R3, 0x2, PT ;  /* 0x000000020300780c */ /* 0x000fc80003f45270 */
[----:B------:R-:W-:Y:S02]  /*2af20*/  SEL R4, RZ, 0x1, P2 ;  /* 0x00000001ff047807 */ /* 0x000fe40001000000 */
[----:B------:R-:W-:Y:S02]  /*2af30*/  SEL R3, R3, RZ, P2 ;  /* 0x000000ff03037207 */ /* 0x000fe40001000000 */
[C---:B--2---:R-:W-:Y:S02]  /*2af40*/  SHF.L.U32 R5, R7.reuse, 0x1f, RZ ;  /* 0x0000001f07057819 */ /* 0x044fe400000006ff */
[----:B------:R-:W-:Y:S01]  /*2af50*/  LOP3.LUT R4, R7, R4, RZ, 0x3c, !PT ;  /* 0x0000000407047212 */ /* 0x000fe200078e3cff */
[----:B------:R-:W-:Y:S01]  /*2af60*/  IMAD R7, R3, 0x8, R2 ;  /* 0x0000000803077824 */ /* 0x000fe200078e0202 */
[----:B------:R-:W0:Y:S02]  /*2af70*/  SYNCS.PHASECHK.TRANS64.TRYWAIT P1, [R6+URZ], R5 ;  /* 0x00000005060075a7 */ /* 0x000e24000802017f */
[----:B------:R-:W-:Y:S01]  /*2af80*/  SHF.L.U32 R2, R4, 0x1f, RZ ;  /* 0x0000001f04027819 */ /* 0x000fe200000006ff */
[----:B0-----:R-:W-:Y:S06]  /*2af90*/  @!P1 BRA `(.L_x_654) ;  /* 0x0000004800949947 */ /* 0x001fec0003800000 */
.L_x_853:
[----:B------:R-:W1:Y:S02]  /*2afa0*/  SYNCS.PHASECHK.TRANS64.TRYWAIT P1, [R7+URZ], R2 ;  /* 0x00000002070075a7 */ /* 0x000e64000802017f */
[----:B-1----:R-:W-:Y:S05]  /*2afb0*/  @!P1 BRA `(.L_x_655) ;  /* 0x0000004800a09947 */ /* 0x002fea0003800000 */
.L_x_854:
[----:B------:R-:W-:Y:S05]  /*2afc0*/  @!P0 BRA `(.L_x_656) ;  /* 0x0000000000048947 */ /* 0x000fea0003800000 */
[----:B------:R-:W-:Y:S01]  /*2afd0*/  BPT.TRAP 0x1 ;  /* 0x000000040000795c */ /* 0x000fe20000300000 */
.L_x_656:
[----:B------:R-:W-:-:S04]  /*2afe0*/  IMAD R4, R19, 0x8, R0 ;  /* 0x0000000813047824 */ /* 0x000fc800078e0200 */
[----:B------:R-:W2:Y:S02]  /*2aff0*/  SYNCS.PHASECHK.TRANS64.TRYWAIT P1, [R4+URZ+0x29860], R5 ;  /* 0x02986005040075a7 */ /* 0x000ea4000802017f */
[----:B--2---:R-:W-:Y:S05]  /*2b000*/  @!P1 BRA `(.L_x_657) ;  /* 0x0000004800a09947 */ /* 0x004fea0003800000 */
.L_x_855:
[----:B------:R-:W-:Y:S05]  /*2b010*/  @!P0 BRA `(.L_x_658) ;  /* 0x0000000000048947 */ /* 0x000fea0003800000 */
[----:B------:R-:W-:Y:S01]  /*2b020*/  BPT.TRAP 0x1 ;  /* 0x000000040000795c */ /* 0x000fe20000300000 */
.L_x_658:
[----:B------:R-:W-:-:S04]  /*2b030*/  IMAD R3, R3, 0x8, R0 ;  /* 0x0000000803037824 */ /* 0x000fc800078e0200 */
[----:B------:R-:W4:Y:S02]  /*2b040*/  SYNCS.PHASECHK.TRANS64.TRYWAIT P1, [R3+URZ+0x29860], R2 ;  /* 0x02986002030075a7 */ /* 0x000f24000802017f */
[----:B----4-:R-:W-:Y:S05]  /*2b050*/  @!P1 BRA `(.L_x_659) ;  /* 0x0000004800a09947 */ /* 0x010fea0003800000 */
.L_x_856:
[----:B------:R-:W-:Y:S05]  /*2b060*/  @!P0 BRA `(.L_x_660) ;  /* 0x0000000000048947 */ /* 0x000fea0003800000 */
[----:B------:R-:W-:Y:S01]  /*2b070*/  BPT.TRAP 0x1 ;  /* 0x000000040000795c */ /* 0x000fe20000300000 */
.L_x_660:
[----:B------:R-:W5:Y:S02]  /*2b080*/  SYNCS.PHASECHK.TRANS64.TRYWAIT P0, [R4+URZ+0x29880], R5 ;  /* 0x02988005040075a7 */ /* 0x000f64000800017f */
[----:B-----5:R-:W-:Y:S05]  /*2b090*/  @!P0 BRA `(.L_x_661) ;  /* 0x0000004800a48947 */ /* 0x020fea0003800000 */
.L_x_662:
[----:B------:R0:W0:Y:S02]  /*2b0a0*/  SYNCS.PHASECHK.TRANS64.TRYWAIT P0, [R3+URZ+0x29880], R2 ;  /* 0x02988002030075a7 */ /* 0x000024000800017f */
[----:B0-----:R-:W-:Y:S05]  /*2b0b0*/  @!P0 NANOSLEEP.SYNCS 0x989680 ;  /* 0x009896800000895d */ /* 0x001fea0003900000 */
[----:B------:R-:W0:Y:S02]  /*2b0c0*/  @!P0 SYNCS.PHASECHK.TRANS64 P0, [R3+URZ+0x29880], R2 ;  /* 0x02988002030085a7 */ /* 0x000e24000800007f */
[----:B0-----:R-:W-:Y:S05]  /*2b0d0*/  @!P0 BRA `(.L_x_662) ;  /* 0xfffffffc00f08947 */ /* 0x001fea000383ffff */
.L_x_324:
[----:B------:R-:W-:Y:S05]  /*2b0e0*/  BSYNC B8 ;  /* 0x0000000000087941 */ /* 0x000fea0003800000 */
.L_x_321:
[----:B------:R-:W-:Y:S05]  /*2b0f0*/  EXIT ;  /* 0x000000000000794d */ /* 0x000fea0003800000 */
.L_x_344:
[----:B---3--:R3:W4:Y:S02]  /*2b100*/  SYNCS.PHASECHK.TRANS64.TRYWAIT P5, [R97+URZ+0x29890], R98 ;  /* 0x02989062610075a7 */ /* 0x00872400080a017f */
[----:B----4-:R-:W-:Y:S05]  /*2b110*/  @!P5 NANOSLEEP.SYNCS 0x989680 ;  /* 0x009896800000d95d */ /* 0x010fea0003900000 */
[----:B------:R-:W4:Y:S02]  /*2b120*/  @!P5 SYNCS.PHASECHK.TRANS64 P5, [R97+URZ+0x29890], R98 ;  /* 0x029890626100d5a7 */ /* 0x000f2400080a007f */
[----:B----4-:R-:W-:Y:S05]  /*2b130*/  @!P5 BRA `(.L_x_344) ;  /* 0xfffffffc00f0d947 */ /* 0x010fea000383ffff */
[----:B------:R-:W-:Y:S05]  /*2b140*/  BRA `(.L_x_663) ;  /* 0xfffffd8800047947 */ /* 0x000fea000383ffff */
.L_x_398:
[----:B--2---:R2:W3:Y:S02]  /*2b150*/  SYNCS.PHASECHK.TRANS64.TRYWAIT P5, [R97+URZ+0x29890], R98 ;  /* 0x02989062610075a7 */ /* 0x0044e400080a017f */
[----:B---3--:R-:W-:Y:S05]  /*2b160*/  @!P5 NANOSLEEP.SYNCS 0x989680 ;  /* 0x009896800000d95d */ /* 0x008fea0003900000 */
[----:B------:R-:W3:Y:S02]  /*2b170*/  @!P5 SYNCS.PHASECHK.TRANS64 P5, [R97+URZ+0x29890], R98 ;  /* 0x029890626100d5a7 */ /* 0x000ee400080a007f */
[----:B---3--:R-:W-:Y:S05]  /*2b180*/  @!P5 BRA `(.L_x_398) ;  /* 0xfffffffc00f0d947 */ /* 0x008fea000383ffff */
[----:B------:R-:W-:Y:S05]  /*2b190*/  BRA `(.L_x_664) ;  /* 0xfffffde4005c7947 */ /* 0x000fea000383ffff */
.L_x_423:
[----:B-1----:R1:W2:Y:S02]  /*2b1a0*/  SYNCS.PHASECHK.TRANS64.TRYWAIT P3, [R97+URZ+0x29890], R98 ;  /* 0x02989062610075a7 */ /* 0x0022a4000806017f */
[----:B--2---:R-:W-:Y:S05]  /*2b1b0*/  @!P3 NANOSLEEP.SYNCS 0x989680 ;  /* 0x009896800000b95d */ /* 0x004fea0003900000 */
[----:B------:R-:W2:Y:S02]  /*2b1c0*/  @!P3 SYNCS.PHASECHK.TRANS64 P3, [R97+URZ+0x29890], R98 ;  /* 0x029890626100b5a7 */ /* 0x000ea4000806007f */
[----:B--2---:R-:W-:Y:S05]  /*2b1d0*/  @!P3 BRA `(.L_x_423) ;  /* 0xfffffffc00f0b947 */ /* 0x004fea000383ffff */
[----:B------:R-:W-:Y:S05]  /*2b1e0*/  BRA `(.L_x_665) ;  /* 0xfffffe44001c7947 */ /* 0x000fea000383ffff */
.L_x_429:
[----:B-1----:R1:W2:Y:S02]  /*2b1f0*/  SYNCS.PHASECHK.TRANS64.TRYWAIT P2, [R97+URZ+0x298b0], R98 ;  /* 0x0298b062610075a7 */ /* 0x0022a4000804017f */
[----:B--2---:R-:W-:Y:S05]  /*2b200*/  @!P2 NANOSLEEP.SYNCS 0x989680 ;  /* 0x009896800000a95d */ /* 0x004fea0003900000 */
[----:B------:R-:W2:Y:S02]  /*2b210*/  @!P2 SYNCS.PHASECHK.TRANS64 P2, [R97+URZ+0x298b0], R98 ;  /* 0x0298b0626100a5a7 */ /* 0x000ea4000804007f */
[----:B--2---:R-:W-:Y:S05]  /*2b220*/  @!P2 BRA `(.L_x_429) ;  /* 0xfffffffc00f0a947 */ /* 0x004fea000383ffff */
[----:B------:R-:W-:Y:S05]  /*2b230*/  BRA `(.L_x_666) ;  /* 0xfffffe4800207947 */ /* 0x000fea000383ffff */
.L_x_439:
[----:B------:R-:W0:Y:S01]  /*2b240*/  S2R R2, SR_TID.X ;  /* 0x0000000000027919 */ /* 0x000e220000002100 */
[----:B------:R-:W-:Y:S01]  /*2b250*/  BSSY B0, `(.L_x_667) ;  /* 0x000000c000007945 */ /* 0x000fe20003800000 */
[----:B------:R-:W-:Y:S01]  /*2b260*/  IMAD.MOV.U32 R12, RZ, RZ, RZ ;  /* 0x000000ffff0c7224 */ /* 0x000fe200078e00ff */
[----:B------:R-:W-:Y:S01]  /*2b270*/  MOV R15, 0xffffffff ;  /* 0xffffffff000f7802 */ /* 0x000fe20000000f00 */
[----:B------:R-:W-:Y:S01]  /*2b280*/  IMAD.MOV.U32 R11, RZ, RZ, 0x1f ;  /* 0x0000001fff0b7424 */ /* 0x000fe200078e00ff */
[----:B0-----:R-:W-:-:S04]  /*2b290*/  IADD3 R3, R2, -0x80, RZ ;  /* 0xffffff8002037810 */ /* 0x001fc80007ffe0ff */
[----:B------:R-:W-:-:S04]  /*2b2a0*/  SHF.R.S32.HI R2, RZ, 0x1f, R3 ;  /* 0x0000001fff027819 */ /* 0x000fc80000011403 */
[----:B------:R-:W-:-:S04]  /*2b2b0*/  LEA.HI R2, R2, R3, RZ, 0x7 ;  /* 0x0000000302027211 */ /* 0x000fc800078f38ff */
[----:B------:R-:W-:-:S05]  /*2b2c0*/  SHF.R.S32.HI R2, RZ, 0x7, R2 ;  /* 0x00000007ff027819 */ /* 0x000fca0000011402 */
[----:B------:R-:W-:-:S07]  /*2b2d0*/  IMAD.MOV.U32 R13, RZ, RZ, R2 ;  /* 0x000000ffff0d7224 */ /* 0x000fce00078e0002 */
[----:B-----5:R-:W-:Y:S05]  /*2b2e0*/  WARPSYNC.COLLECTIVE R15, `(.L_x_668) ;  /* 0x000000000f087348 */ /* 0x020fea0003c00000 */
[----:B------:R0:W1:Y:S02]  /*2b2f0*/  SHFL.IDX P6, R14, R13, R12, R11 ;  /* 0x0000000c0d0e7389 */ /* 0x00006400000c000b */
[----:B01---5:R-:W-:Y:S01]  /*2b300*/  ENDCOLLECTIVE ;  /* 0x000000000000791b */ /* 0x023fe20003800000 */
.L_x_668:
[----:B------:R-:W-:Y:S05]  /*2b310*/  BSYNC B0 ;  /* 0x0000000000007941 */ /* 0x000fea0003800000 */
.L_x_667:
[----:B------:R-:W-:Y:S01]  /*2b320*/  IMAD.MOV.U32 R202, RZ, RZ, R14 ;  /* 0x000000ffffca7224 */ /* 0x000fe200078e000e */
[----:B------:R-:W-:Y:S06]  /*2b330*/  BRA `(.L_x_669) ;  /* 0xfffffe50009c7947 */ /* 0x000fec000383ffff */
.L_x_449:
[----:B------:R-:W-:Y:S01]  /*2b340*/  BSSY B1, `(.L_x_670) ;  /* 0x0000008000017945 */ /* 0x000fe20003800000 */
[----:B------:R-:W-:Y:S01]  /*2b350*/  IMAD.MOV.U32 R13, RZ, RZ, R28 ;  /* 0x000000ffff0d7224 */ /* 0x000fe200078e001c */
[----:B------:R-:W-:Y:S01]  /*2b360*/  MOV R11, 0x1e1f ;  /* 0x00001e1f000b7802 */ /* 0x000fe20000000f00 */
[----:B------:R-:W-:Y:S02]  /*2b370*/  IMAD.MOV.U32 R12, RZ, RZ, RZ ;  /* 0x000000ffff0c7224 */ /* 0x000fe400078e00ff */
[----:B------:R-:W-:-:S07]  /*2b380*/  IMAD.MOV.U32 R15, RZ, RZ, -0x1 ;  /* 0xffffffffff0f7424 */ /* 0x000fce00078e00ff */
[----:B------:R-:W-:Y:S05]  /*2b390*/  WARPSYNC.COLLECTIVE R15, `(.L_x_671) ;  /* 0x000000000f087348 */ /* 0x000fea0003c00000 */
[----:B------:R0:W1:Y:S02]  /*2b3a0*/  SHFL.IDX P6, R14, R13, R12, R11 ;  /* 0x0000000c0d0e7389 */ /* 0x00006400000c000b */
[----:B01----:R-:W-:Y:S01]  /*2b3b0*/  ENDCOLLECTIVE ;  /* 0x000000000000791b */ /* 0x003fe20003800000 */
.L_x_671:
[----:B------:R-:W-:Y:S05]  /*2b3c0*/  BSYNC B1 ;  /* 0x0000000000017941 */ /* 0x000fea0003800000 */
.L_x_670:
[----:B------:R-:W-:Y:S01]  /*2b3d0*/  IMAD.MOV.U32 R13, RZ, RZ, R26 ;  /* 0x000000ffff0d7224 */ /* 0x000fe200078e001a */
[----:B------:R-:W-:Y:S01]  /*2b3e0*/  MOV R12, RZ ;  /* 0x000000ff000c7202 */ /* 0x000fe20000000f00 */
[----:B------:R-:W-:Y:S02]  /*2b3f0*/  IMAD.MOV.U32 R11, RZ, RZ, 0x1e1f ;  /* 0x00001e1fff0b7424 */ /* 0x000fe400078e00ff */
[----:B------:R-:W-:Y:S02]  /*2b400*/  IMAD.MOV.U32 R15, RZ, RZ, -0x1 ;  /* 0xffffffffff0f7424 */ /* 0x000fe400078e00ff */
[----:B------:R-:W-:-:S07]  /*2b410*/  IMAD.MOV.U32 R0, RZ, RZ, R14 ;  /* 0x000000ffff007224 */ /* 0x000fce00078e000e */
[----:B------:R-:W-:Y:S05]  /*2b420*/  WARPSYNC.COLLECTIVE R15, `(.L_x_672) ;  /* 0x000000000f087348 */ /* 0x000fea0003c00000 */
[----:B------:R0:W1:Y:S02]  /*2b430*/  SHFL.IDX P6, R14, R13, R12, R11 ;  /* 0x0000000c0d0e7389 */ /* 0x00006400000c000b */
[----:B01----:R-:W-:Y:S01]  /*2b440*/  ENDCOLLECTIVE ;  /* 0x000000000000791b */ /* 0x003fe20003800000 */
.L_x_672:
[----:B------:R-:W-:Y:S01]  /*2b450*/  MOV R13, R29 ;  /* 0x0000001d000d7202 */ /* 0x000fe20000000f00 */
[----:B------:R-:W-:-:S07]  /*2b460*/  IMAD.MOV.U32 R27, RZ, RZ, R14 ;  /* 0x000000ffff1b7224 */ /* 0x000fce00078e000e */
[----:B------:R-:W-:Y:S05]  /*2b470*/  WARPSYNC.COLLECTIVE R15, `(.L_x_673) ;  /* 0x000000000f087348 */ /* 0x000fea0003c00000 */
[----:B------:R0:W1:Y:S02]  /*2b480*/  SHFL.IDX P6, R14, R13, R12, R11 ;  /* 0x0000000c0d0e7389 */ /* 0x00006400000c000b */
[----:B01----:R-:W-:Y:S01]  /*2b490*/  ENDCOLLECTIVE ;  /* 0x000000000000791b */ /* 0x003fe20003800000 */
.L_x_673:
[----:B------:R-:W-:Y:S02]  /*2b4a0*/  IMAD.MOV.U32 R13, RZ, RZ, R24 ;  /* 0x000000ffff0d7224 */ /* 0x000fe400078e0018 */
[----:B------:R-:W-:-:S07]  /*2b4b0*/  IMAD.MOV.U32 R3, RZ, RZ, R14 ;  /* 0x000000ffff037224 */ /* 0x000fce00078e000e */
[----:B------:R-:W-:Y:S05]  /*2b4c0*/  WARPSYNC.COLLECTIVE R15, `(.L_x_674) ;  /* 0x000000000f087348 */ /* 0x000fea0003c00000 */
[----:B------:R0:W1:Y:S02]  /*2b4d0*/  SHFL.IDX P6, R14, R13, R12, R11 ;  /* 0x0000000c0d0e7389 */ /* 0x00006400000c000b */
[----:B01----:R-:W-:Y:S01]  /*2b4e0*/  ENDCOLLECTIVE ;  /* 0x000000000000791b */ /* 0x003fe20003800000 */
.L_x_674:
[----:B------:R-:W-:Y:S05]  /*2b4f0*/  BRA `(.L_x_675) ;  /* 0xfffffe58000c7947 */ /* 0x000fea000383ffff */
.L_x_453:
[----:B0-----:R0:W2:Y:S02]  /*2b500*/  SYNCS.PHASECHK.TRANS64.TRYWAIT P0, [R16+URZ+0x29800], R5 ;  /* 0x02980005100075a7 */ /* 0x0010a4000800017f */
[----:B--2---:R-:W-:Y:S05]  /*2b510*/  @!P0 NANOSLEEP.SYNCS 0x989680 ;  /* 0x009896800000895d */ /* 0x004fea0003900000 */
[----:B------:R-:W2:Y:S02]  /*2b520*/  @!P0 SYNCS.PHASECHK.TRANS64 P0, [R16+URZ+0x29800], R5 ;  /* 0x02980005100085a7 */ /* 0x000ea4000800007f */
[----:B--2---:R-:W-:Y:S05]  /*2b530*/  @!P0 BRA `(.L_x_453) ;  /* 0xfffffffc00f08947 */ /* 0x004fea000383ffff */
[----:B------:R-:W-:Y:S05]  /*2b540*/  BRA `(.L_x_676) ;  /* 0xfffffe5c00607947 */ /* 0x000fea000383ffff */
.L_x_465:
[----:B------:R-:W-:Y:S01]  /*2b550*/  BSSY B1, `(.L_x_677) ;  /* 0x0000008000017945 */ /* 0x000fe20003800000 */
[----:B------:R-:W-:Y:S01]  /*2b560*/  IMAD.MOV.U32 R13, RZ, RZ, R28 ;  /* 0x000000ffff0d7224 */ /* 0x000fe200078e001c */
[----:B------:R-:W-:Y:S01]  /*2b570*/  MOV R12, RZ ;  /* 0x000000ff000c7202 */ /* 0x000fe20000000f00 */
[----:B------:R-:W-:Y:S02]  /*2b580*/  IMAD.MOV.U32 R11, RZ, RZ, 0x1e1f ;  /* 0x00001e1fff0b7424 */ /* 0x000fe400078e00ff */
[----:B------:R-:W-:-:S07]  /*2b590*/  IMAD.MOV.U32 R15, RZ, RZ, -0x1 ;  /* 0xffffffffff0f7424 */ /* 0x000fce00078e00ff */
[----:B------:R-:W-:Y:S05]  /*2b5a0*/  WARPSYNC.COLLECTIVE R15, `(.L_x_678) ;  /* 0x000000000f087348 */ /* 0x000fea0003c00000 */
[----:B------:R0:W1:Y:S02]  /*2b5b0*/  SHFL.IDX P6, R14, R13, R12, R11 ;  /* 0x0000000c0d0e7389 */ /* 0x00006400000c000b */
[----:B01----:R-:W-:Y:S01]  /*2b5c0*/  ENDCOLLECTIVE ;  /* 0x000000000000791b */ /* 0x003fe20003800000 */
.L_x_678:
[----:B------:R-:W-:Y:S05]  /*2b5d0*/  BSYNC B1 ;  /* 0x0000000000017941 */ /* 0x000fea0003800000 */
.L_x_677:
[----:B------:R-:W-:Y:S01]  /*2b5e0*/  MOV R13, R26 ;  /* 0x0000001a000d7202 */ /* 0x000fe20000000f00 */
[----:B------:R-:W-:Y:S02]  /*2b5f0*/  IMAD.MOV.U32 R12, RZ, RZ, RZ ;  /* 0x000000ffff0c7224 */ /* 0x000fe400078e00ff */
[----:B------:R-:W-:Y:S02]  /*2b600*/  IMAD.MOV.U32 R11, RZ, RZ, 0x1e1f ;  /* 0x00001e1fff0b7424 */ /* 0x000fe400078e00ff */
[----:B------:R-:W-:Y:S02]  /*2b610*/  IMAD.MOV.U32 R15, RZ, RZ, -0x1 ;  /* 0xffffffffff0f7424 */ /* 0x000fe400078e00ff */
[----:B------:R-:W-:-:S07]  /*2b620*/  IMAD.MOV.U32 R0, RZ, RZ, R14 ;  /* 0x000000ffff007224 */ /* 0x000fce00078e000e */
[----:B------:R-:W-:Y:S05]  /*2b630*/  WARPSYNC.COLLECTIVE R15, `(.L_x_679) ;  /* 0x000000000f087348 */ /* 0x000fea0003c00000 */
[----:B------:R0:W1:Y:S02]  /*2b640*/  SHFL.IDX P6, R14, R13, R12, R11 ;  /* 0x0000000c0d0e7389 */ /* 0x00006400000c000b */
[----:B01----:R-:W-:Y:S01]  /*2b650*/  ENDCOLLECTIVE ;  /* 0x000000000000791b */ /* 0x003fe20003800000 */
.L_x_679:
[----:B------:R-:W-:Y:S01]  /*2b660*/  IMAD.MOV.U32 R13, RZ, RZ, R29 ;  /* 0x000000ffff0d7224 */ /* 0x000fe200078e001d */
[----:B------:R-:W-:-:S07]  /*2b670*/  MOV R3, R14 ;  /* 0x0000000e00037202 */ /* 0x000fce0000000f00 */
[----:B------:R-:W-:Y:S05]  /*2b680*/  WARPSYNC.COLLECTIVE R15, `(.L_x_680) ;  /* 0x000000000f087348 */ /* 0x000fea0003c00000 */
[----:B------:R0:W1:Y:S02]  /*2b690*/  SHFL.IDX P6, R14, R13, R12, R11 ;  /* 0x0000000c0d0e7389 */ /* 0x00006400000c000b */
[----:B01----:R-:W-:Y:S01]  /*2b6a0*/  ENDCOLLECTIVE ;  /* 0x000000000000791b */ /* 0x003fe20003800000 */
.L_x_680:
[----:B------:R-:W-:Y:S02]  /*2b6b0*/  IMAD.MOV.U32 R13, RZ, RZ, R24 ;  /* 0x000000ffff0d7224 */ /* 0x000fe400078e0018 */
[----:B------:R-:W-:-:S07]  /*2b6c0*/  IMAD.MOV.U32 R20, RZ, RZ, R14 ;  /* 0x000000ffff147224 */ /* 0x000fce00078e000e */
[----:B------:R-:W-:Y:S05]  /*2b6d0*/  WARPSYNC.COLLECTIVE R15, `(.L_x_681) ;  /* 0x000000000f087348 */ /* 0x000fea0003c00000 */
[----:B------:R0:W1:Y:S02]  /*2b6e0*/  SHFL.IDX P6, R14, R13, R12, R11 ;  /* 0x0000000c0d0e7389 */ /* 0x00006400000c000b */
[----:B01----:R-:W-:Y:S01]  /*2b6f0*/  ENDCOLLECTIVE ;  /* 0x000000000000791b */ /* 0x003fe20003800000 */
.L_x_681:
[----:B------:R-:W-:Y:S01]  /*2b700*/  MOV R21, R14 ;  /* 0x0000000e00157202 */ /* 0x000fe20000000f00 */
[----:B------:R-:W-:Y:S06]  /*2b710*/  BRA `(.L_x_682) ;  /* 0xfffffe8800b07947 */ /* 0x000fec000383ffff */
.L_x_469:
[----:B-1----:R1:W2:Y:S02]  /*2b720*/  SYNCS.PHASECHK.TRANS64.TRYWAIT P0, [R16+URZ+0x29800], R21 ;  /* 0x02980015100075a7 */ /* 0x0022a4000800017f */
[----:B--2---:R-:W-:Y:S05]  /*2b730*/  @!P0 NANOSLEEP.SYNCS 0x989680 ;  /* 0x009896800000895d */ /* 0x004fea0003900000 */
[----:B------:R-:W2:Y:S02]  /*2b740*/  @!P0 SYNCS.PHASECHK.TRANS64 P0, [R16+URZ+0x29800], R21 ;  /* 0x02980015100085a7 */ /* 0x000ea4000800007f */
[----:B--2---:R-:W-:Y:S05]  /*2b750*/  @!P0 BRA `(.L_x_469) ;  /* 0xfffffffc00f08947 */ /* 0x004fea000383ffff */
[----:B------:R-:W-:Y:S05]  /*2b760*/  BRA `(.L_x_683) ;  /* 0xfffffe8c00b87947 */ /* 0x000fea000383ffff */
.L_x_477:
[----:B-1----:R1:W2:Y:S02]  /*2b770*/  SYNCS.PHASECHK.TRANS64.TRYWAIT P2, [R3+URZ+0x29830], R0 ;  /* 0x02983000030075a7 */ /* 0x0022a4000804017f */
[----:B--2---:R-:W-:Y:S05]  /*2b780*/  @!P2 NANOSLEEP.SYNCS 0x989680 ;  /* 0x009896800000a95d */ /* 0x004fea0003900000 */
[----:B------:R-:W2:Y:S02]  /*2b790*/  @!P2 SYNCS.PHASECHK.TRANS64 P2, [R3+URZ+0x29830], R0 ;  /* 0x029830000300a5a7 */ /* 0x000ea4000804007f */
[----:B--2---:R-:W-:Y:S05]  /*2b7a0*/  @!P2 BRA `(.L_x_477) ;  /* 0xfffffffc00f0a947 */ /* 0x004fea000383ffff */
[----:B------:R-:W-:Y:S05]  /*2b7b0*/  BRA `(.L_x_476) ;  /* 0xfffffec000107947 */ /* 0x000fea000383ffff */
.L_x_483:
[----:B-1----:R1:W2:Y:S02]  /*2b7c0*/  SYNCS.PHASECHK.TRANS64.TRYWAIT P2, [R11+URZ+0x29830], R10 ;  /* 0x0298300a0b0075a7 */ /* 0x0022a4000804017f */
[----:B--2---:R-:W-:Y:S05]  /*2b7d0*/  @!P2 NANOSLEEP.SYNCS 0x989680 ;  /* 0x009896800000a95d */ /* 0x004fea0003900000 */
[----:B------:R-:W2:Y:S02]  /*2b7e0*/  @!P2 SYNCS.PHASECHK.TRANS64 P2, [R11+URZ+0x29830], R10 ;  /* 0x0298300a0b00a5a7 */ /* 0x000ea4000804007f */
[----:B--2---:R-:W-:Y:S05]  /*2b7f0*/  @!P2 BRA `(.L_x_483) ;  /* 0xfffffffc00f0a947 */ /* 0x004fea000383ffff */
[----:B------:R-:W-:Y:S05]  /*2b800*/  BRA `(.L_x_482) ;  /* 0xffffff0000387947 */ /* 0x000fea000383ffff */
.L_x_487:
[----:B-1----:R1:W2:Y:S02]  /*2b810*/  SYNCS.PHASECHK.TRANS64.TRYWAIT P1, [R11+URZ+0x29850], R8 ;  /* 0x029850080b0075a7 */ /* 0x0022a4000802017f */
[----:B--2---:R-:W-:Y:S05]  /*2b820*/  @!P1 NANOSLEEP.SYNCS 0x989680 ;  /* 0x009896800000995d */ /* 0x004fea0003900000 */
[----:B------:R-:W2:Y:S02]  /*2b830*/  @!P1 SYNCS.PHASECHK.TRANS64 P1, [R11+URZ+0x29850], R8 ;  /* 0x029850080b0095a7 */ /* 0x000ea4000802007f */
[----:B--2---:R-:W-:Y:S05]  /*2b840*/  @!P1 BRA `(.L_x_487) ;  /* 0xfffffffc00f09947 */ /* 0x004fea000383ffff */
[----:B------:R-:W-:Y:S05]  /*2b850*/  BRA `(.L_x_484) ;  /* 0xffffff1000747947 */ /* 0x000fea000383ffff */
.L_x_493:
[----:B-1----:R1:W2:Y:S02]  /*2b860*/  SYNCS.PHASECHK.TRANS64.TRYWAIT P1, [R13+URZ+0x29850], R0 ;  /* 0x029850000d0075a7 */ /* 0x0022a4000802017f */
[----:B--2---:R-:W-:Y:S05]  /*2b870*/  @!P1 NANOSLEEP.SYNCS 0x989680 ;  /* 0x009896800000995d */ /* 0x004fea0003900000 */
[----:B------:R-:W2:Y:S02]  /*2b880*/  @!P1 SYNCS.PHASECHK.TRANS64 P1, [R13+URZ+0x29850], R0 ;  /* 0x029850000d0095a7 */ /* 0x000ea4000802007f */
[----:B--2---:R-:W-:Y:S05]  /*2b890*/  @!P1 BRA `(.L_x_493) ;  /* 0xfffffffc00f09947 */ /* 0x004fea000383ffff */
[----:B------:R-:W-:Y:S05]  /*2b8a0*/  BRA `(.L_x_492) ;  /* 0xffffff3c000c7947 */ /* 0x000fea000383ffff */
.L_x_497:
[----:B------:R-:W-:Y:S01]  /*2b8b0*/  SEL R130, R65, R12, P0 ;  /* 0x0000000c41827207 */ /* 0x000fe20000000000 */
[----:B------:R-:W-:Y:S01]  /*2b8c0*/  IMAD.MOV.U32 R11, RZ, RZ, 0x1c1f ;  /* 0x00001c1fff0b7424 */ /* 0x000fe200078e00ff */
[----:B------:R-:W-:Y:S01]  /*2b8d0*/  SEL R82, R12, R65, P0 ;  /* 0x000000410c527207 */ /* 0x000fe20000000000 */
[----:B-----5:R-:W-:Y:S01]  /*2b8e0*/  IMAD.MOV.U32 R12, RZ, RZ, R7 ;  /* 0x000000ffff0c7224 */ /* 0x020fe200078e0007 */
[----:B--2---:R-:W-:Y:S01]  /*2b8f0*/  SEL R144, R95, R40, P0 ;  /* 0x000000285f907207 */ /* 0x004fe20000000000 */
[----:B------:R-:W-:Y:S01]  /*2b900*/  IMAD.MOV.U32 R15, RZ, RZ, -0x1 ;  /* 0xffffffffff0f7424 */ /* 0x000fe200078e00ff */
[----:B------:R-:W-:Y:S02]  /*2b910*/  SEL R38, R40, R95, P0 ;  /* 0x0000005f28267207 */ /* 0x000fe40000000000 */
[----:B------:R-:W-:-:S07]  /*2b920*/  LOP3.LUT R5, R7, 0x2, RZ, 0x3c, !PT ;  /* 0x0000000207057812 */ /* 0x000fce00078e3cff */
[----:B-1----:R-:W-:Y:S05]  /*2b930*/  WARPSYNC.COLLECTIVE R15, `(.L_x_684) ;  /* 0x000000000f087348 */ /* 0x002fea0003c00000 */
[----:B------:R0:W2:Y:S02]  /*2b940*/  SHFL.IDX P6, R14, R13, R12, R11 ;  /* 0x0000000c0d0e7389 */ /* 0x0000a400000c000b */
[----:B012---:R-:W-:Y:S01]  /*2b950*/  ENDCOLLECTIVE ;  /* 0x000000000000791b */ /* 0x007fe20003800000 */
.L_x_684:
[----:B------:R-:W-:Y:S02]  /*2b960*/  SEL R134, R112, R97, P0 ;  /* 0x0000006170867207 */ /* 0x000fe40000000000 */
[----:B------:R-:W-:Y:S02]  /*2b970*/  SEL R112, R97, R112, P0 ;  /* 0x0000007061707207 */ /* 0x000fe40000000000 */
[----:B------:R-:W-:Y:S02]  /*2b980*/  SEL R154, R109, R92, P0 ;  /* 0x0000005c6d9a7207 */ /* 0x000fe40000000000 */
[----:B------:R-:W-:Y:S02]  /*2b990*/  SEL R138, R93, R36, P0 ;  /* 0x000000245d8a7207 */ /* 0x000fe40000000000 */
[----:B------:R-:W-:Y:S02]  /*2b9a0*/  SEL R70, R74, R63, P0 ;  /* 0x0000003f4a467207 */ /* 0x000fe40000000000 */
[----:B------:R-:W-:-:S02]  /*2b9b0*/  SEL R30, R63, R74, P0 ;  /* 0x0000004a3f1e7207 */ /* 0x000fc40000000000 */
[----:B------:R-:W-:Y:S01]  /*2b9c0*/  SEL R76, R92, R109, P0 ;  /* 0x0000006d5c4c7207 */ /* 0x000fe20000000000 */
[----:B------:R-:W-:Y:S01]  /*2b9d0*/  IMAD.MOV.U32 R13, RZ, RZ, R96 ;  /* 0x000000ffff0d7224 */ /* 0x000fe200078e0060 */
[----:B------:R-:W-:Y:S02]  /*2b9e0*/  SEL R36, R36, R93, P0 ;  /* 0x0000005d24247207 */ /* 0x000fe40000000000 */
[----:B------:R-:W-:Y:S02]  /*2b9f0*/  SEL R124, R104, R49, P0 ;  /* 0x00000031687c7207 */ /* 0x000fe40000000000 */
[----:B------:R-:W-:Y:S02]  /*2ba00*/  SEL R46, R49, R104, P0 ;  /* 0x00000068312e7207 */ /* 0x000fe40000000000 */
[----:B------:R-:W-:Y:S02]  /*2ba10*/  SEL R152, R99, R94, P0 ;  /* 0x0000005e63987207 */ /* 0x000fe40000000000 */
[----:B------:R-:W-:-:S02]  /*2ba20*/  SEL R140, R91, R80, P0 ;  /* 0x000000505b8c7207 */ /* 0x000fc40000000000 */
[----:B------:R-:W-:-:S07]  /*2ba30*/  MOV R95, R14 ;  /* 0x0000000e005f7202 */ /* 0x000fce0000000f00 */
[----:B------:R-:W-:Y:S05]  /*2ba40*/  WARPSYNC.COLLECTIVE R15, `(.L_x_685) ;  /* 0x000000000f087348 */ /* 0x000fea0003c00000 */
[----:B------:R0:W1:Y:S02]  /*2ba50*/  SHFL.IDX P6, R14, R13, R12, R11 ;  /* 0x0000000c0d0e7389 */ /* 0x00006400000c000b */
[----:B01----:R-:W-:Y:S01]  /*2ba60*/  ENDCOLLECTIVE ;  /* 0x000000000000791b */ /* 0x003fe20003800000 */
.L_x_685:
        /* <DEDUP_REMOVED lines=8> */
[----:B------:R-:W-:Y:S02]  /*2baf0*/  MOV R12, R5 ;  /* 0x00000005000c7202 */ /* 0x000fe40000000f00 */
[----:B------:R-:W-:Y:S02]  /*2bb00*/  SEL R24, R64, R39, P0 ;  /* 0x0000002740187207 */ /* 0x000fe40000000000 */
[----:B------:R-:W-:Y:S02]  /*2bb10*/  SEL R64, R72, R55, P0 ;  /* 0x0000003748407207 */ /* 0x000fe40000000000 */
[----:B------:R-:W-:Y:S02]  /*2bb20*/  SEL R26, R55, R72, P0 ;  /* 0x00000048371a7207 */ /* 0x000fe40000000000 */
[----:B------:R-:W-:Y:S01]  /*2bb30*/  SEL R72, R33, R84, P0 ;  /* 0x0000005421487207 */ /* 0x000fe20000000000 */
[----:B------:R-:W-:Y:S01]  /*2bb40*/  IMAD.MOV.U32 R97, RZ, RZ, R14 ;  /* 0x000000ffff617224 */ /* 0x000fe200078e000e */
[----:B------:R-:W-:-:S07]  /*2bb50*/  SEL R28, R84, R33, P0 ;  /* 0x00000021541c7207 */ /* 0x000fce0000000000 */
[----:B------:R-:W-:Y:S05]  /*2bb60*/  WARPSYNC.COLLECTIVE R15, `(.L_x_686) ;  /* 0x000000000f087348 */ /* 0x000fea0003c00000 */
[----:B------:R0:W1:Y:S02]  /*2bb70*/  SHFL.IDX P6, R14, R13, R12, R11 ;  /* 0x0000000c0d0e7389 */ /* 0x00006400000c000b */
[----:B01----:R-:W-:Y:S01]  /*2bb80*/  ENDCOLLECTIVE ;  /* 0x000000000000791b */ /* 0x003fe20003800000 */
.L_x_686:
        /* <DEDUP_REMOVED lines=18> */
.L_x_687:
        /* <DEDUP_REMOVED lines=18> */
.L_x_688:
        /* <DEDUP_REMOVED lines=11> */
[----:B------:R-:W-:Y:S01]  /*2be80*/  SEL R97, R44, R97, P0 ;  /* 0x000000612c617207 */ /* 0x000fe20000000000 */
[----:B------:R-:W-:-:S07]  /*2be90*/  IMAD.MOV.U32 R74, RZ, RZ, R14 ;  /* 0x000000ffff4a7224 */ /* 0x000fce00078e000e */
[----:B------:R-:W-:Y:S05]  /*2bea0*/  WARPSYNC.COLLECTIVE R15, `(.L_x_689) ;  /* 0x000000000f087348 */ /* 0x000fea0003c00000 */
[----:B------:R0:W1:Y:S02]  /*2beb0*/  SHFL.IDX P6, R14, R13, R12, R11 ;  /* 0x0000000c0d0e7389 */ /* 0x00006400000c000b */
[----:B01----:R-:W-:Y:S01]  /*2bec0*/  ENDCOLLECTIVE ;  /* 0x000000000000791b */ /* 0x003fe20003800000 */
.L_x_689:
[----:B------:R-:W-:Y:S02]  /*2bed0*/  IMAD.MOV.U32 R13, RZ, RZ, R76 ;  /* 0x000000ffff0d7224 */ /* 0x000fe400078e004c */
[----:B------:R-:W-:Y:S01]  /*2bee0*/  IMAD.MOV.U32 R12, RZ, RZ, R5 ;  /* 0x000000ffff0c7224 */ /* 0x000fe200078e0005 */
[----:B------:R-:W-:-:S07]  /*2bef0*/  MOV R75, R14 ;  /* 0x0000000e004b7202 */ /* 0x000fce0000000f00 */
[----:B------:R-:W-:Y:S05]  /*2bf00*/  WARPSYNC.COLLECTIVE R15, `(.L_x_690) ;  /* 0x000000000f087348 */ /* 0x000fea0003c00000 */
[----:B------:R0:W1:Y:S02]  /*2bf10*/  SHFL.IDX P6, R14, R13, R12, R11 ;  /* 0x0000000c0d0e7389 */ /* 0x00006400000c000b */
[----:B01----:R-:W-:Y:S01]  /*2bf20*/  ENDCOLLECTIVE ;  /* 0x000000000000791b */ /* 0x003fe20003800000 */
.L_x_690:
[----:B------:R-:W-:Y:S01]  /*2bf30*/  MOV R13, R36 ;  /* 0x00000024000d7202 */ /* 0x000fe20000000f00 */
[----:B------:R-:W-:-:S07]  /*2bf40*/  IMAD.MOV.U32 R49, RZ, RZ, R14 ;  /* 0x000000ffff317224 */ /* 0x000fce00078e000e */
[----:B------:R-:W-:Y:S05]  /*2bf50*/  WARPSYNC.COLLECTIVE R15, `(.L_x_691) ;  /* 0x000000000f087348 */ /* 0x000fea0003c00000 */
[----:B------:R0:W1:Y:S02]  /*2bf60*/  SHFL.IDX P6, R14, R13, R12, R11 ;  /* 0x0000000c0d0e7389 */ /* 0x00006400000c000b */
[----:B01----:R-:W-:Y:S01]  /*2bf70*/  ENDCOLLECTIVE ;  /* 0x000000000000791b */ /* 0x003fe20003800000 */
.L_x_691:
[----:B------:R-:W-:Y:S02]  /*2bf80*/  SEL R93, R74, R49, P0 ;  /* 0x000000314a5d7207 */ /* 0x000fe40000000000 */
[----:B------:R-:W-:Y:S01]  /*2bf90*/  SEL R74, R49, R74, P0 ;  /* 0x0000004a314a7207 */ /* 0x000fe20000000000 */
[----:B------:R-:W-:Y:S02]  /*2bfa0*/  IMAD.MOV.U32 R13, RZ, RZ, R152 ;  /* 0x000000ffff0d7224 */ /* 0x000fe400078e0098 */
[----:B------:R-:W-:Y:S02]  /*2bfb0*/  IMAD.MOV.U32 R12, RZ, RZ, R7 ;  /* 0x000000ffff0c7224 */ /* 0x000fe400078e0007 */
[----:B------:R-:W-:-:S07]  /*2bfc0*/  IMAD.MOV.U32 R36, RZ, RZ, R14 ;  /* 0x000000ffff247224 */ /* 0x000fce00078e000e */
[----:B------:R-:W-:Y:S05]  /*2bfd0*/  WARPSYNC.COLLECTIVE R15, `(.L_x_692) ;  /* 0x000000000f087348 */ /* 0x000fea0003c00000 */
[----:B------:R0:W1:Y:S02]  /*2bfe0*/  SHFL.IDX P6, R14, R13, R12, R11 ;  /* 0x0000000c0d0e7389 */ /* 0x00006400000c000b */
[----:B01----:R-:W-:Y:S01]  /*2bff0*/  ENDCOLLECTIVE ;  /* 0x000000000000791b */ /* 0x003fe20003800000 */
.L_x_692:
[----:B------:R-:W-:Y:S01]  /*2c000*/  IMAD.MOV.U32 R13, RZ, RZ, R140 ;  /* 0x000000ffff0d7224 */ /* 0x000fe200078e008c */
[----:B------:R-:W-:-:S07]  /*2c010*/  MOV R0, R14 ;  /* 0x0000000e00007202 */ /* 0x000fce0000000f00 */
[----:B------:R-:W-:Y:S05]  /*2c020*/  WARPSYNC.COLLECTIVE R15, `(.L_x_693) ;  /* 0x000000000f087348 */ /* 0x000fea0003c00000 */
[----:B------:R0:W1:Y:S02]  /*2c030*/  SHFL.IDX P6, R14, R13, R12, R11 ;  /* 0x0000000c0d0e7389 */ /* 0x00006400000c000b */
[----:B01----:R-:W-:Y:S01]  /*2c040*/  ENDCOLLECTIVE ;  /* 0x000000000000791b */ /* 0x003fe20003800000 */
.L_x_693:
[----:B------:R-:W-:Y:S01]  /*2c050*/  IMAD.MOV.U32 R13, RZ, RZ, R94 ;  /* 0x000000ffff0d7224 */ /* 0x000fe200078e005e */
[----:B------:R-:W-:Y:S02]  /*2c060*/  MOV R12, R5 ;  /* 0x00000005000c7202 */ /* 0x000fe40000000f00 */
[----:B------:R-:W-:Y:S02]  /*2c070*/  SEL R94, R75, R36, P0 ;  /* 0x000000244b5e7207 */ /* 0x000fe40000000000 */
[----:B------:R-:W-:Y:S01]  /*2c080*/  SEL R75, R36, R75, P0 ;  /* 0x0000004b244b7207 */ /* 0x000fe20000000000 */
[----:B------:R-:W-:-:S07]  /*2c090*/  IMAD.MOV.U32 R3, RZ, RZ, R14 ;  /* 0x000000ffff037224 */ /* 0x000fce00078e000e */
[----:B------:R-:W-:Y:S05]  /*2c0a0*/  WARPSYNC.COLLECTIVE R15, `(.L_x_694) ;  /* 0x000000000f087348 */ /* 0x000fea0003c00000 */
[----:B------:R0:W1:Y:S02]  /*2c0b0*/  SHFL.IDX P6, R14, R13, R12, R11 ;  /* 0x0000000c0d0e7389 */ /* 0x00006400000c000b */
[----:B01----:R-:W-:Y:S01]  /*2c0c0*/  ENDCOLLECTIVE ;  /* 0x000000000000791b */ /* 0x003fe20003800000 */
.L_x_694:
[----:B------:R-:W-:Y:S02]  /*2c0d0*/  IMAD.MOV.U32 R13, RZ, RZ, R20 ;  /* 0x000000ffff0d7224 */ /* 0x000fe400078e0014 */
[----:B------:R-:W-:-:S07]  /*2c0e0*/  IMAD.MOV.U32 R33, RZ, RZ, R14 ;  /* 0x000000ffff217224 */ /* 0x000fce00078e000e */
[----:B------:R-:W-:Y:S05]  /*2c0f0*/  WARPSYNC.COLLECTIVE R15, `(.L_x_695) ;  /* 0x000000000f087348 */ /* 0x000fea0003c00000 */
[----:B------:R0:W1:Y:S02]  /*2c100*/  SHFL.IDX P6, R14, R13, R12, R11 ;  /* 0x0000000c0d0e7389 */ /* 0x00006400000c000b */
[----:B01----:R-:W-:Y:S01]  /*2c110*/  ENDCOLLECTIVE ;  /* 0x000000000000791b */ /* 0x003fe20003800000 */
.L_x_695:
[----:B------:R-:W-:Y:S02]  /*2c120*/  SEL R76, R0, R33, P0 ;  /* 0x00000021004c7207 */ /* 0x000fe40000000000 */
[----:B------:R-:W-:Y:S02]  /*2c130*/  SEL R0, R33, R0, P0 ;  /* 0x0000000021007207 */ /* 0x000fe40000000000 */
[----:B------:R-:W-:Y:S01]  /*2c140*/  MOV R13, R144 ;  /* 0x00000090000d7202 */ /* 0x000fe20000000f00 */
[----:B------:R-:W-:Y:S02]  /*2c150*/  IMAD.MOV.U32 R12, RZ, RZ, R7 ;  /* 0x000000ffff0c7224 */ /* 0x000fe400078e0007 */
[----:B------:R-:W-:-:S07]  /*2c160*/  IMAD.MOV.U32 R20, RZ, RZ, R14 ;  /* 0x000000ffff147224 */ /* 0x000fce00078e000e */
[----:B------:R-:W-:Y:S05]  /*2c170*/  WARPSYNC.COLLECTIVE R15, `(.L_x_696) ;  /* 0x000000000f087348 */ /* 0x000fea0003c00000 */
[----:B------:R0:W1:Y:S02]  /*2c180*/  SHFL.IDX P6, R14, R13, R12, R11 ;  /* 0x0000000c0d0e7389 */ /* 0x00006400000c000b */
[----:B01----:R-:W-:Y:S01]  /*2c190*/  ENDCOLLECTIVE ;  /* 0x000000000000791b */ /* 0x003fe20003800000 */
.L_x_696:
[----:B------:R-:W-:Y:S02]  /*2c1a0*/  SEL R2, R3, R20, P0 ;  /* 0x0000001403027207 */ /* 0x000fe40000000000 */
[----:B------:R-:W-:Y:S01]  /*2c1b0*/  SEL R3, R20, R3, P0 ;  /* 0x0000000314037207 */ /* 0x000fe20000000000 */
[----:B------:R-:W-:Y:S02]  /*2c1c0*/  IMAD.MOV.U32 R13, RZ, RZ, R142 ;  /* 0x000000ffff0d7224 */ /* 0x000fe400078e008e */
[----:B------:R-:W-:-:S07]  /*2c1d0*/  IMAD.MOV.U32 R21, RZ, RZ, R14 ;  /* 0x000000ffff157224 */ /* 0x000fce00078e000e */
[----:B------:R-:W-:Y:S05]  /*2c1e0*/  WARPSYNC.COLLECTIVE R15, `(.L_x_697) ;  /* 0x000000000f087348 */ /* 0x000fea0003c00000 */
[----:B------:R0:W1:Y:S02]  /*2c1f0*/  SHFL.IDX P6, R14, R13, R12, R11 ;  /* 0x0000000c0d0e7389 */ /* 0x00006400000c000b */
[----:B01----:R-:W-:Y:S01]  /*2c200*/  ENDCOLLECTIVE ;  /* 0x000000000000791b */ /* 0x003fe20003800000 */
.L_x_697:
[----:B------:R-:W-:Y:S02]  /*2c210*/  IMAD.MOV.U32 R13, RZ, RZ, R38 ;  /* 0x000000ffff0d7224 */ /* 0x000fe400078e0026 */
[----:B------:R-:W-:Y:S01]  /*2c220*/  IMAD.MOV.U32 R12, RZ, RZ, R5 ;  /* 0x000000ffff0c7224 */ /* 0x000fe200078e0005 */
[----:B------:R-:W-:-:S07]  /*2c230*/  MOV R37, R14 ;  /* 0x0000000e00257202 */ /* 0x000fce0000000f00 */
[----:B------:R-:W-:Y:S05]  /*2c240*/  WARPSYNC.COLLECTIVE R15, `(.L_x_698) ;  /* 0x000000000f087348 */ /* 0x000fea0003c00000 */
[----:B------:R0:W1:Y:S02]  /*2c250*/  SHFL.IDX P6, R14, R13, R12, R11 ;  /* 0x0000000c0d0e7389 */ /* 0x00006400000c000b */
[----:B01----:R-:W-:Y:S01]  /*2c260*/  ENDCOLLECTIVE ;  /* 0x000000000000791b */ /* 0x003fe20003800000 */
.L_x_698:
[----:B------:R-:W-:Y:S01]  /*2c270*/  MOV R13, R120 ;  /* 0x00000078000d7202 */ /* 0x000fe20000000f00 */
[----:B------:R-:W-:-:S07]  /*2c280*/  IMAD.MOV.U32 R38, RZ, RZ, R14 ;  /* 0x000000ffff267224 */ /* 0x000fce00078e000e */
[----:B------:R-:W-:Y:S05]  /*2c290*/  WARPSYNC.COLLECTIVE R15, `(.L_x_699) ;  /* 0x000000000f087348 */ /* 0x000fea0003c00000 */
[----:B------:R0:W1:Y:S02]  /*2c2a0*/  SHFL.IDX P6, R14, R13, R12, R11 ;  /* 0x0000000c0d0e7389 */ /* 0x00006400000c000b */
[----:B01----:R-:W-:Y:S01]  /*2c2b0*/  ENDCOLLECTIVE ;  /* 0x000000000000791b */ /* 0x003fe20003800000 */
.L_x_699:
        /* <DEDUP_REMOVED lines=8> */
.L_x_700:
[----:B------:R-:W-:Y:S02]  /*2c340*/  SEL R36, R37, R120, P0 ;  /* 0x0000007825247207 */ /* 0x000fe40000000000 */
[----:B------:R-:W-:Y:S01]  /*2c350*/  SEL R37, R120, R37, P0 ;  /* 0x0000002578257207 */ /* 0x000fe20000000000 */
[----:B------:R-:W-:Y:S01]  /*2c360*/  IMAD.MOV.U32 R13, RZ, RZ, R134 ;  /* 0x000000ffff0d7224 */ /* 0x000fe200078e0086 */
[----:B------:R-:W-:-:S07]  /*2c370*/  MOV R39, R14 ;  /* 0x0000000e00277202 */ /* 0x000fce0000000f00 */
[----:B------:R-:W-:Y:S05]  /*2c380*/  WARPSYNC.COLLECTIVE R15, `(.L_x_701) ;  /* 0x000000000f087348 */ /* 0x000fea0003c00000 */
[----:B------:R0:W1:Y:S02]  /*2c390*/  SHFL.IDX P6, R14, R13, R12, R11 ;  /* 0x0000000c0d0e7389 */ /* 0x00006400000c000b */
[----:B01----:R-:W-:Y:S01]  /*2c3a0*/  ENDCOLLECTIVE ;  /* 0x000000000000791b */ /* 0x003fe20003800000 */
.L_x_701:
[----:B------:R-:W-:Y:S01]  /*2c3b0*/  IMAD.MOV.U32 R13, RZ, RZ, R118 ;  /* 0x000000ffff0d7224 */ /* 0x000fe200078e0076 */
[----:B------:R-:W-:Y:S01]  /*2c3c0*/  MOV R12, R5 ;  /* 0x00000005000c7202 */ /* 0x000fe20000000f00 */
[----:B------:R-:W-:-:S07]  /*2c3d0*/  IMAD.MOV.U32 R41, RZ, RZ, R14 ;  /* 0x000000ffff297224 */ /* 0x000fce00078e000e */
[----:B------:R-:W-:Y:S05]  /*2c3e0*/  WARPSYNC.COLLECTIVE R15, `(.L_x_702) ;  /* 0x000000000f087348 */ /* 0x000fea0003c00000 */
[----:B------:R0:W1:Y:S02]  /*2c3f0*/  SHFL.IDX P6, R14, R13, R12, R11 ;  /* 0x0000000c0d0e7389 */ /* 0x00006400000c000b */
[----:B01----:R-:W-:Y:S01]  /*2c400*/  ENDCOLLECTIVE ;  /* 0x000000000000791b */ /* 0x003fe20003800000 */
.L_x_702:
[----:B------:R-:W-:Y:S02]  /*2c410*/  IMAD.MOV.U32 R13, RZ, RZ, R112 ;  /* 0x000000ffff0d7224 */ /* 0x000fe400078e0070 */
[----:B------:R-:W-:-:S07]  /*2c420*/  IMAD.MOV.U32 R118, RZ, RZ, R14 ;  /* 0x000000ffff767224 */ /* 0x000fce00078e000e */
[----:B------:R-:W-:Y:S05]  /*2c430*/  WARPSYNC.COLLECTIVE R15, `(.L_x_703) ;  /* 0x000000000f087348 */ /* 0x000fea0003c00000 */
[----:B------:R0:W1:Y:S02]  /*2c440*/  SHFL.IDX P6, R14, R13, R12, R11 ;  /* 0x0000000c0d0e7389 */ /* 0x00006400000c000b */
[----:B01----:R-:W-:Y:S01]  /*2c450*/  ENDCOLLECTIVE ;  /* 0x000000000000791b */ /* 0x003fe20003800000 */
.L_x_703:
        /* <DEDUP_REMOVED lines=8> */
.L_x_704:
[----:B------:R-:W-:Y:S02]  /*2c4e0*/  IMAD.MOV.U32 R13, RZ, RZ, R68 ;  /* 0x000000ffff0d7224 */ /* 0x000fe400078e0044 */
[----:B------:R-:W-:-:S07]  /*2c4f0*/  IMAD.MOV.U32 R43, RZ, RZ, R14 ;  /* 0x000000ffff2b7224 */ /* 0x000fce00078e000e */
[----:B------:R-:W-:Y:S05]  /*2c500*/  WARPSYNC.COLLECTIVE R15, `(.L_x_705) ;  /* 0x000000000f087348 */ /* 0x000fea0003c00000 */
[----:B------:R0:W1:Y:S02]  /*2c510*/  SHFL.IDX P6, R14, R13, R12, R11 ;  /* 0x0000000c0d0e7389 */ /* 0x00006400000c000b */
[----:B01----:R-:W-:Y:S01]  /*2c520*/  ENDCOLLECTIVE ;  /* 0x000000000000791b */ /* 0x003fe20003800000 */
.L_x_705:
[----:B------:R-:W-:Y:S02]  /*2c530*/  IMAD.MOV.U32 R13, RZ, RZ, R110 ;  /* 0x000000ffff0d7224 */ /* 0x000fe400078e006e */
[----:B------:R-:W-:Y:S01]  /*2c540*/  IMAD.MOV.U32 R12, RZ, RZ, R5 ;  /* 0x000000ffff0c7224 */ /* 0x000fe200078e0005 */
[----:B------:R-:W-:-:S07]  /*2c550*/  MOV R45, R14 ;  /* 0x0000000e002d7202 */ /* 0x000fce0000000f00 */
[----:B------:R-:W-:Y:S05]  /*2c560*/  WARPSYNC.COLLECTIVE R15, `(.L_x_706) ;  /* 0x000000000f087348 */ /* 0x000fea0003c00000 */
[----:B------:R0:W1:Y:S02]  /*2c570*/  SHFL.IDX P6, R14, R13, R12, R11 ;  /* 0x0000000c0d0e7389 */ /* 0x00006400000c000b */
[----:B01----:R-:W-:Y:S01]  /*2c580*/  ENDCOLLECTIVE ;  /* 0x000000000000791b */ /* 0x003fe20003800000 */
.L_x_706:
[----:B------:R-:W-:Y:S01]  /*2c590*/  MOV R13, R108 ;  /* 0x0000006c000d7202 */ /* 0x000fe20000000f00 */
[----:B------:R-:W-:-:S07]  /*2c5a0*/  IMAD.MOV.U32 R110, RZ, RZ, R14 ;  /* 0x000000ffff6e7224 */ /* 0x000fce00078e000e */
[----:B------:R-:W-:Y:S05]  /*2c5b0*/  WARPSYNC.COLLECTIVE R15, `(.L_x_707) ;  /* 0x000000000f087348 */ /* 0x000fea0003c00000 */
[----:B------:R0:W1:Y:S02]  /*2c5c0*/  SHFL.IDX P6, R14, R13, R12, R11 ;  /* 0x0000000c0d0e7389 */ /* 0x00006400000c000b */
[----:B01----:R-:W-:Y:S01]  /*2c5d0*/  ENDCOLLECTIVE ;  /* 0x000000000000791b */ /* 0x003fe20003800000 */
.L_x_707:
[----:B------:R-:W-:Y:S02]  /*2c5e0*/  IMAD.MOV.U32 R13, RZ, RZ, R130 ;  /* 0x000000ffff0d7224 */ /* 0x000fe400078e0082 */
[----:B------:R-:W-:Y:S02]  /*2c5f0*/  IMAD.MOV.U32 R12, RZ, RZ, R7 ;  /* 0x000000ffff0c7224 */ /* 0x000fe400078e0007 */
[----:B------:R-:W-:-:S07]  /*2c600*/  IMAD.MOV.U32 R108, RZ, RZ, R14 ;  /* 0x000000ffff6c7224 */ /* 0x000fce00078e000e */
[----:B------:R-:W-:Y:S05]  /*2c610*/  WARPSYNC.COLLECTIVE R15, `(.L_x_708) ;  /* 0x000000000f087348 */ /* 0x000fea0003c00000 */
[----:B------:R0:W1:Y:S02]  /*2c620*/  SHFL.IDX P6, R14, R13, R12, R11 ;  /* 0x0000000c0d0e7389 */ /* 0x00006400000c000b */
[----:B01----:R-:W-:Y:S01]  /*2c630*/  ENDCOLLECTIVE ;  /* 0x000000000000791b */ /* 0x003fe20003800000 */
.L_x_708:
[----:B------:R-:W-:Y:S02]  /*2c640*/  SEL R44, R45, R108, P0 ;  /* 0x0000006c2d2c7207 */ /* 0x000fe40000000000 */
[----:B------:R-:W-:Y:S01]  /*2c650*/  SEL R45, R108, R45, P0 ;  /* 0x0000002d6c2d7207 */ /* 0x000fe20000000000 */
[----:B------:R-:W-:Y:S01]  /*2c660*/  IMAD.MOV.U32 R13, RZ, RZ, R66 ;  /* 0x000000ffff0d7224 */ /* 0x000fe200078e0042 */
[----:B------:R-:W-:-:S07]  /*2c670*/  MOV R47, R14 ;  /* 0x0000000e002f7202 */ /* 0x000fce0000000f00 */
[----:B------:R-:W-:Y:S05]  /*2c680*/  WARPSYNC.COLLECTIVE R15, `(.L_x_709) ;  /* 0x000000000f087348 */ /* 0x000fea0003c00000 */
[----:B------:R0:W1:Y:S02]  /*2c690*/  SHFL.IDX P6, R14, R13, R12, R11 ;  /* 0x0000000c0d0e7389 */ /* 0x00006400000c000b */
[----:B01----:R-:W-:Y:S01]  /*2c6a0*/  ENDCOLLECTIVE ;  /* 0x000000000000791b */ /* 0x003fe20003800000 */
.L_x_709:
[----:B------:R-:W-:Y:S01]  /*2c6b0*/  IMAD.MOV.U32 R13, RZ, RZ, R82 ;  /* 0x000000ffff0d7224 */ /* 0x000fe200078e0052 */
[----:B------:R-:W-:Y:S01]  /*2c6c0*/  MOV R12, R5 ;  /* 0x00000005000c7202 */ /* 0x000fe20000000f00 */
[----:B------:R-:W-:-:S07]  /*2c6d0*/  IMAD.MOV.U32 R77, RZ, RZ, R14 ;  /* 0x000000ffff4d7224 */ /* 0x000fce00078e000e */
[----:B------:R-:W-:Y:S05]  /*2c6e0*/  WARPSYNC.COLLECTIVE R15, `(.L_x_710) ;  /* 0x000000000f087348 */ /* 0x000fea0003c00000 */
[----:B------:R0:W1:Y:S02]  /*2c6f0*/  SHFL.IDX P6, R14, R13, R12, R11 ;  /* 0x0000000c0d0e7389 */ /* 0x00006400000c000b */
[----:B01----:R-:W-:Y:S01]  /*2c700*/  ENDCOLLECTIVE ;  /* 0x000000000000791b */ /* 0x003fe20003800000 */
.L_x_710:
[----:B------:R-:W-:Y:S02]  /*2c710*/  IMAD.MOV.U32 R13, RZ, RZ, R80 ;  /* 0x000000ffff0d7224 */ /* 0x000fe400078e0050 */
[----:B------:R-:W-:-:S07]  /*2c720*/  IMAD.MOV.U32 R82, RZ, RZ, R14 ;  /* 0x000000ffff527224 */ /* 0x000fce00078e000e */
[----:B------:R-:W-:Y:S05]  /*2c730*/  WARPSYNC.COLLECTIVE R15, `(.L_x_711) ;  /* 0x000000000f087348 */ /* 0x000fea0003c00000 */
[----:B------:R0:W1:Y:S02]  /*2c740*/  SHFL.IDX P6, R14, R13, R12, R11 ;  /* 0x0000000c0d0e7389 */ /* 0x00006400000c000b */
[----:B01----:R-:W-:Y:S01]  /*2c750*/  ENDCOLLECTIVE ;  /* 0x000000000000791b */ /* 0x003fe20003800000 */
.L_x_711:
[----:B------:R-:W-:Y:S01]  /*2c760*/  MOV R13, R128 ;  /* 0x00000080000d7202 */ /* 0x000fe20000000f00 */
[----:B------:R-:W-:Y:S02]  /*2c770*/  IMAD.MOV.U32 R12, RZ, RZ, R7 ;  /* 0x000000ffff0c7224 */ /* 0x000fe400078e0007 */
[----:B------:R-:W-:-:S07]  /*2c780*/  IMAD.MOV.U32 R80, RZ, RZ, R14 ;  /* 0x000000ffff507224 */ /* 0x000fce00078e000e */
[----:B------:R-:W-:Y:S05]  /*2c790*/  WARPSYNC.COLLECTIVE R15, `(.L_x_712) ;  /* 0x000000000f087348 */ /* 0x000fea0003c00000 */
[----:B------:R0:W1:Y:S02]  /*2c7a0*/  SHFL.IDX P6, R14, R13, R12, R11 ;  /* 0x0000000c0d0e7389 */ /* 0x00006400000c000b */
[----:B01----:R-:W-:Y:S01]  /*2c7b0*/  ENDCOLLECTIVE ;  /* 0x000000000000791b */ /* 0x003fe20003800000 */
.L_x_712:
[----:B------:R-:W-:Y:S02]  /*2c7c0*/  IMAD.MOV.U32 R13, RZ, RZ, R126 ;  /* 0x000000ffff0d7224 */ /* 0x000fe400078e007e */
[----:B------:R-:W-:-:S07]  /*2c7d0*/  IMAD.MOV.U32 R79, RZ, RZ, R14 ;  /* 0x000000ffff4f7224 */ /* 0x000fce00078e000e */
[----:B------:R-:W-:Y:S05]  /*2c7e0*/  WARPSYNC.COLLECTIVE R15, `(.L_x_713) ;  /* 0x000000000f087348 */ /* 0x000fea0003c00000 */
[----:B------:R0:W1:Y:S02]  /*2c7f0*/  SHFL.IDX P6, R14, R13, R12, R11 ;  /* 0x0000000c0d0e7389 */ /* 0x00006400000c000b */
[----:B01----:R-:W-:Y:S01]  /*2c800*/  ENDCOLLECTIVE ;  /* 0x000000000000791b */ /* 0x003fe20003800000 */
.L_x_713:
[----:B------:R-:W-:Y:S02]  /*2c810*/  IMAD.MOV.U32 R13, RZ, RZ, R78 ;  /* 0x000000ffff0d7224 */ /* 0x000fe400078e004e */
[----:B------:R-:W-:Y:S01]  /*2c820*/  IMAD.MOV.U32 R12, RZ, RZ, R5 ;  /* 0x000000ffff0c7224 */ /* 0x000fe200078e0005 */
[----:B------:R-:W-:-:S07]  /*2c830*/  MOV R81, R14 ;  /* 0x0000000e00517202 */ /* 0x000fce0000000f00 */
[----:B------:R-:W-:Y:S05]  /*2c840*/  WARPSYNC.COLLECTIVE R15, `(.L_x_714) ;  /* 0x000000000f087348 */ /* 0x000fea0003c00000 */
[----:B------:R0:W1:Y:S02]  /*2c850*/  SHFL.IDX P6, R14, R13, R12, R11 ;  /* 0x0000000c0d0e7389 */ /* 0x00006400000c000b */
[----:B01----:R-:W-:Y:S01]  /*2c860*/  ENDCOLLECTIVE ;  /* 0x000000000000791b */ /* 0x003fe20003800000 */
.L_x_714:
[----:B------:R-:W-:Y:S02]  /*2c870*/  MOV R13, R48 ;  /* 0x00000030000d7202 */ /* 0x000fe40000000f00 */
[----:B------:R-:W-:Y:S02]  /*2c880*/  SEL R48, R77, R80, P0 ;  /* 0x000000504d307207 */ /* 0x000fe40000000000 */
[----:B------:R-:W-:Y:S01]  /*2c890*/  SEL R77, R80, R77, P0 ;  /* 0x0000004d504d7207 */ /* 0x000fe20000000000 */
[----:B------:R-:W-:-:S07]  /*2c8a0*/  IMAD.MOV.U32 R126, RZ, RZ, R14 ;  /* 0x000000ffff7e7224 */ /* 0x000fce00078e000e */
[----:B------:R-:W-:Y:S05]  /*2c8b0*/  WARPSYNC.COLLECTIVE R15, `(.L_x_715) ;  /* 0x000000000f087348 */ /* 0x000fea0003c00000 */
[----:B------:R0:W1:Y:S02]  /*2c8c0*/  SHFL.IDX P6, R14, R13, R12, R11 ;  /* 0x0000000c0d0e7389 */ /* 0x00006400000c000b */
[----:B01----:R-:W-:Y:S01]  /*2c8d0*/  ENDCOLLECTIVE ;  /* 0x000000000000791b */ /* 0x003fe20003800000 */
.L_x_715:
        /* <DEDUP_REMOVED lines=8> */
.L_x_716:
[----:B------:R-:W-:Y:S02]  /*2c960*/  SEL R80, R81, R128, P0 ;  /* 0x0000008051507207 */ /* 0x000fe40000000000 */
[----:B------:R-:W-:Y:S01]  /*2c970*/  SEL R81, R128, R81, P0 ;  /* 0x0000005180517207 */ /* 0x000fe20000000000 */
[----:B------:R-:W-:Y:S01]  /*2c980*/  IMAD.MOV.U32 R13, RZ, RZ, R122 ;  /* 0x000000ffff0d7224 */ /* 0x000fe200078e007a */
[----:B------:R-:W-:-:S07]  /*2c990*/  MOV R83, R14 ;  /* 0x0000000e00537202 */ /* 0x000fce0000000f00 */
[----:B------:R-:W-:Y:S05]  /*2c9a0*/  WARPSYNC.COLLECTIVE R15, `(.L_x_717) ;  /* 0x000000000f087348 */ /* 0x000fea0003c00000 */
[----:B------:R0:W1:Y:S02]  /*2c9b0*/  SHFL.IDX P6, R14, R13, R12, R11 ;  /* 0x0000000c0d0e7389 */ /* 0x00006400000c000b */
[----:B01----:R-:W-:Y:S01]  /*2c9c0*/  ENDCOLLECTIVE ;  /* 0x000000000000791b */ /* 0x003fe20003800000 */
.L_x_717:
        /* <DEDUP_REMOVED lines=8> */
.L_x_718:
[----:B------:R-:W-:Y:S01]  /*2ca50*/  IMAD.MOV.U32 R13, RZ, RZ, R42 ;  /* 0x000000ffff0d7224 */ /* 0x000fe200078e002a */
[----:B------:R-:W-:Y:S02]  /*2ca60*/  SEL R42, R43, R110, P0 ;  /* 0x0000006e2b2a7207 */ /* 0x000fe40000000000 */
[----:B------:R-:W-:Y:S01]  /*2ca70*/  SEL R43, R110, R43, P0 ;  /* 0x0000002b6e2b7207 */ /* 0x000fe20000000000 */
[----:B------:R-:W-:-:S07]  /*2ca80*/  IMAD.MOV.U32 R122, RZ, RZ, R14 ;  /* 0x000000ffff7a7224 */ /* 0x000fce00078e000e */
[----:B------:R-:W-:Y:S05]  /*2ca90*/  WARPSYNC.COLLECTIVE R15, `(.L_x_719) ;  /* 0x000000000f087348 */ /* 0x000fea0003c00000 */
[----:B------:R0:W1:Y:S02]  /*2caa0*/  SHFL.IDX P6, R14, R13, R12, R11 ;  /* 0x0000000c0d0e7389 */ /* 0x00006400000c000b */
[----:B01----:R-:W-:Y:S01]  /*2cab0*/  ENDCOLLECTIVE ;  /* 0x000000000000791b */ /* 0x003fe20003800000 */
.L_x_719:
        /* <DEDUP_REMOVED lines=8> */
.L_x_720:
[----:B------:R-:W-:Y:S01]  /*2cb40*/  SEL R49, R31, R124, P0 ;  /* 0x0000007c1f317207 */ /* 0x000fe20000000000 */
[----:B------:R-:W-:Y:S02]  /*2cb50*/  IMAD.MOV.U32 R13, RZ, RZ, R114 ;  /* 0x000000ffff0d7224 */ /* 0x000fe400078e0072 */
[----:B------:R-:W-:-:S07]  /*2cb60*/  IMAD.MOV.U32 R27, RZ, RZ, R14 ;  /* 0x000000ffff1b7224 */ /* 0x000fce00078e000e */
[----:B------:R-:W-:Y:S05]  /*2cb70*/  WARPSYNC.COLLECTIVE R15, `(.L_x_721) ;  /* 0x000000000f087348 */ /* 0x000fea0003c00000 */
[----:B------:R0:W1:Y:S02]  /*2cb80*/  SHFL.IDX P6, R14, R13, R12, R11 ;  /* 0x0000000c0d0e7389 */ /* 0x00006400000c000b */
[----:B01----:R-:W-:Y:S01]  /*2cb90*/  ENDCOLLECTIVE ;  /* 0x000000000000791b */ /* 0x003fe20003800000 */
.L_x_721:
[----:B------:R-:W-:Y:S01]  /*2cba0*/  IMAD.MOV.U32 R13, RZ, RZ, R40 ;  /* 0x000000ffff0d7224 */ /* 0x000fe200078e0028 */
[----:B------:R-:W-:Y:S01]  /*2cbb0*/  SEL R40, R41, R112, P0 ;  /* 0x0000007029287207 */ /* 0x000fe20000000000 */
[----:B------:R-:W-:Y:S01]  /*2cbc0*/  IMAD.MOV.U32 R12, RZ, RZ, R5 ;  /* 0x000000ffff0c7224 */ /* 0x000fe200078e0005 */
[----:B------:R-:W-:Y:S02]  /*2cbd0*/  SEL R41, R112, R41, P0 ;  /* 0x0000002970297207 */ /* 0x000fe40000000000 */
[----:B------:R-:W-:-:S07]  /*2cbe0*/  MOV R29, R14 ;  /* 0x0000000e001d7202 */ /* 0x000fce0000000f00 */
[----:B------:R-:W-:Y:S05]  /*2cbf0*/  WARPSYNC.COLLECTIVE R15, `(.L_x_722) ;  /* 0x000000000f087348 */ /* 0x000fea0003c00000 */
[----:B------:R0:W1:Y:S02]  /*2cc00*/  SHFL.IDX P6, R14, R13, R12, R11 ;  /* 0x0000000c0d0e7389 */ /* 0x00006400000c000b */
[----:B01----:R-:W-:Y:S01]  /*2cc10*/  ENDCOLLECTIVE ;  /* 0x000000000000791b */ /* 0x003fe20003800000 */
.L_x_722:
[----:B------:R-:W-:Y:S01]  /*2cc20*/  MOV R13, R52 ;  /* 0x00000034000d7202 */ /* 0x000fe20000000f00 */
[----:B------:R-:W-:-:S07]  /*2cc30*/  IMAD.MOV.U32 R114, RZ, RZ, R14 ;  /* 0x000000ffff727224 */ /* 0x000fce00078e000e */
[----:B------:R-:W-:Y:S05]  /*2cc40*/  WARPSYNC.COLLECTIVE R15, `(.L_x_723) ;  /* 0x000000000f087348 */ /* 0x000fea0003c00000 */
[----:B------:R0:W1:Y:S02]  /*2cc50*/  SHFL.IDX P6, R14, R13, R12, R11 ;  /* 0x0000000c0d0e7389 */ /* 0x00006400000c000b */
[----:B01----:R-:W-:Y:S01]  /*2cc60*/  ENDCOLLECTIVE ;  /* 0x000000000000791b */ /* 0x003fe20003800000 */
.L_x_723:
        /* <DEDUP_REMOVED lines=8> */
.L_x_724:
[----:B------:R-:W-:Y:S01]  /*2ccf0*/  SEL R53, R29, R116, P0 ;  /* 0x000000741d357207 */ /* 0x000fe20000000000 */
[----:B------:R-:W-:Y:S01]  /*2cd00*/  IMAD.MOV.U32 R13, RZ, RZ, R104 ;  /* 0x000000ffff0d7224 */ /* 0x000fe200078e0068 */
[----:B------:R-:W-:-:S07]  /*2cd10*/  MOV R9, R14 ;  /* 0x0000000e00097202 */ /* 0x000fce0000000f00 */
[----:B------:R-:W-:Y:S05]  /*2cd20*/  WARPSYNC.COLLECTIVE R15, `(.L_x_725) ;  /* 0x000000000f087348 */ /* 0x000fea0003c00000 */
[----:B------:R0:W1:Y:S02]  /*2cd30*/  SHFL.IDX P6, R14, R13, R12, R11 ;  /* 0x0000000c0d0e7389 */ /* 0x00006400000c000b */
[----:B01----:R-:W-:Y:S01]  /*2cd40*/  ENDCOLLECTIVE ;  /* 0x000000000000791b */ /* 0x003fe20003800000 */
.L_x_725:
[----:B------:R-:W-:Y:S01]  /*2cd50*/  IMAD.MOV.U32 R13, RZ, RZ, R58 ;  /* 0x000000ffff0d7224 */ /* 0x000fe200078e003a */
[----:B------:R-:W-:Y:S01]  /*2cd60*/  MOV R12, R5 ;  /* 0x00000005000c7202 */ /* 0x000fe20000000f00 */
[----:B------:R-:W-:-:S07]  /*2cd70*/  IMAD.MOV.U32 R25, RZ, RZ, R14 ;  /* 0x000000ffff197224 */ /* 0x000fce00078e000e */
[----:B------:R-:W-:Y:S05]  /*2cd80*/  WARPSYNC.COLLECTIVE R15, `(.L_x_726) ;  /* 0x000000000f087348 */ /* 0x000fea0003c00000 */
[----:B------:R0:W1:Y:S02]  /*2cd90*/  SHFL.IDX P6, R14, R13, R12, R11 ;  /* 0x0000000c0d0e7389 */ /* 0x00006400000c000b */
[----:B01----:R-:W-:Y:S01]  /*2cda0*/  ENDCOLLECTIVE ;  /* 0x000000000000791b */ /* 0x003fe20003800000 */
.L_x_726:
[----:B------:R-:W-:Y:S01]  /*2cdb0*/  IMAD.MOV.U32 R13, RZ, RZ, R50 ;  /* 0x000000ffff0d7224 */ /* 0x000fe200078e0032 */
[----:B------:R-:W-:Y:S01]  /*2cdc0*/  SEL R50, R124, R31, P0 ;  /* 0x0000001f7c327207 */ /* 0x000fe20000000000 */
[----:B------:R-:W-:-:S07]  /*2cdd0*/  IMAD.MOV.U32 R58, RZ, RZ, R14 ;  /* 0x000000ffff3a7224 */ /* 0x000fce00078e000e */
[----:B------:R-:W-:Y:S05]  /*2cde0*/  WARPSYNC.COLLECTIVE R15, `(.L_x_727) ;  /* 0x000000000f087348 */ /* 0x000fea0003c00000 */
[----:B------:R0:W1:Y:S02]  /*2cdf0*/  SHFL.IDX P6, R14, R13, R12, R11 ;  /* 0x0000000c0d0e7389 */ /* 0x00006400000c000b */
[----:B01----:R-:W-:Y:S01]  /*2ce00*/  ENDCOLLECTIVE ;  /* 0x000000000000791b */ /* 0x003fe20003800000 */
.L_x_727:
[----:B------:R-:W-:Y:S02]  /*2ce10*/  SEL R55, R9, R58, P0 ;  /* 0x0000003a09377207 */ /* 0x000fe40000000000 */
[----:B------:R-:W-:Y:S01]  /*2ce20*/  MOV R13, R64 ;  /* 0x00000040000d7202 */ /* 0x000fe20000000f00 */
[----:B------:R-:W-:Y:S02]  /*2ce30*/  IMAD.MOV.U32 R12, RZ, RZ, R7 ;  /* 0x000000ffff0c7224 */ /* 0x000fe400078e0007 */
[----:B------:R-:W-:-:S07]  /*2ce40*/  IMAD.MOV.U32 R98, RZ, RZ, R14 ;  /* 0x000000ffff627224 */ /* 0x000fce00078e000e */
[----:B------:R-:W-:Y:S05]  /*2ce50*/  WARPSYNC.COLLECTIVE R15, `(.L_x_728) ;  /* 0x000000000f087348 */ /* 0x000fea0003c00000 */
[----:B------:R0:W1:Y:S02]  /*2ce60*/  SHFL.IDX P6, R14, R13, R12, R11 ;  /* 0x0000000c0d0e7389 */ /* 0x00006400000c000b */
[----:B01----:R-:W-:Y:S01]  /*2ce70*/  ENDCOLLECTIVE ;  /* 0x000000000000791b */ /* 0x003fe20003800000 */
.L_x_728:
[----:B------:R-:W-:Y:S02]  /*2ce80*/  SEL R63, R25, R98, P0 ;  /* 0x00000062193f7207 */ /* 0x000fe40000000000 */
[----:B------:R-:W-:Y:S01]  /*2ce90*/  SEL R64, R98, R25, P0 ;  /* 0x0000001962407207 */ /* 0x000fe20000000000 */
[----:B------:R-:W-:Y:S02]  /*2cea0*/  IMAD.MOV.U32 R98, RZ, RZ, RZ ;  /* 0x000000ffff627224 */ /* 0x000fe400078e00ff */
[----:B------:R-:W-:Y:S01]  /*2ceb0*/  IMAD.MOV.U32 R13, RZ, RZ, R62 ;  /* 0x000000ffff0d7224 */ /* 0x000fe200078e003e */
[----:B------:R-:W-:Y:S01]  /*2cec0*/  SEL R62, R58, R9, P0 ;  /* 0x000000093a3e7207 */ /* 0x000fe20000000000 */
[----:B------:R-:W-:-:S07]  /*2ced0*/  IMAD.MOV.U32 R66, RZ, RZ, R14 ;  /* 0x000000ffff427224 */ /* 0x000fce00078e000e */
[----:B------:R-:W-:Y:S05]  /*2cee0*/  WARPSYNC.COLLECTIVE R15, `(.L_x_729) ;  /* 0x000000000f087348 */ /* 0x000fea0003c00000 */
[----:B------:R0:W1:Y:S02]  /*2cef0*/  SHFL.IDX P6, R14, R13, R12, R11 ;  /* 0x0000000c0d0e7389 */ /* 0x00006400000c000b */
[----:B01----:R-:W-:Y:S01]  /*2cf00*/  ENDCOLLECTIVE ;  /* 0x000000000000791b */ /* 0x003fe20003800000 */
.L_x_729:
[----:B------:R-:W-:Y:S02]  /*2cf10*/  IMAD.MOV.U32 R13, RZ, RZ, R26 ;  /* 0x000000ffff0d7224 */ /* 0x000fe400078e001a */
[----:B------:R-:W-:Y:S01]  /*2cf20*/  IMAD.MOV.U32 R12, RZ, RZ, R5 ;  /* 0x000000ffff0c7224 */ /* 0x000fe200078e0005 */
[----:B------:R-:W-:-:S07]  /*2cf30*/  MOV R68, R14 ;  /* 0x0000000e00447202 */ /* 0x000fce0000000f00 */
[----:B------:R-:W-:Y:S05]  /*2cf40*/  WARPSYNC.COLLECTIVE R15, `(.L_x_730) ;  /* 0x000000000f087348 */ /* 0x000fea0003c00000 */
[----:B------:R0:W1:Y:S02]  /*2cf50*/  SHFL.IDX P6, R14, R13, R12, R11 ;  /* 0x0000000c0d0e7389 */ /* 0x00006400000c000b */
[----:B01----:R-:W-:Y:S01]  /*2cf60*/  ENDCOLLECTIVE ;  /* 0x000000000000791b */ /* 0x003fe20003800000 */
.L_x_730:
[----:B------:R-:W-:Y:S01]  /*2cf70*/  MOV R13, R24 ;  /* 0x00000018000d7202 */ /* 0x000fe20000000f00 */
[----:B------:R-:W-:-:S07]  /*2cf80*/  IMAD.MOV.U32 R59, RZ, RZ, R14 ;  /* 0x000000ffff3b7224 */ /* 0x000fce00078e000e */
[----:B------:R-:W-:Y:S05]  /*2cf90*/  WARPSYNC.COLLECTIVE R15, `(.L_x_731) ;  /* 0x000000000f087348 */ /* 0x000fea0003c00000 */
[----:B------:R0:W1:Y:S02]  /*2cfa0*/  SHFL.IDX P6, R14, R13, R12, R11 ;  /* 0x0000000c0d0e7389 */ /* 0x00006400000c000b */
[----:B01----:R-:W-:Y:S01]  /*2cfb0*/  ENDCOLLECTIVE ;  /* 0x000000000000791b */ /* 0x003fe20003800000 */
.L_x_731:
        /* <DEDUP_REMOVED lines=8> */
.L_x_732:
[----:B------:R-:W-:Y:S02]  /*2d040*/  SEL R67, R68, R61, P0 ;  /* 0x0000003d44437207 */ /* 0x000fe40000000000 */
[----:B------:R-:W-:Y:S01]  /*2d050*/  SEL R68, R61, R68, P0 ;  /* 0x000000443d447207 */ /* 0x000fe20000000000 */
[----:B------:R-:W-:Y:S01]  /*2d060*/  IMAD.MOV.U32 R13, RZ, RZ, R72 ;  /* 0x000000ffff0d7224 */ /* 0x000fe200078e0048 */
[----:B------:R-:W-:-:S07]  /*2d070*/  MOV R70, R14 ;  /* 0x0000000e00467202 */ /* 0x000fce0000000f00 */
[----:B------:R-:W-:Y:S05]  /*2d080*/  WARPSYNC.COLLECTIVE R15, `(.L_x_733) ;  /* 0x000000000f087348 */ /* 0x000fea0003c00000 */
[----:B------:R0:W1:Y:S02]  /*2d090*/  SHFL.IDX P6, R14, R13, R12, R11 ;  /* 0x0000000c0d0e7389 */ /* 0x00006400000c000b */
[----:B01----:R-:W-:Y:S01]  /*2d0a0*/  ENDCOLLECTIVE ;  /* 0x000000000000791b */ /* 0x003fe20003800000 */
.L_x_733:
[----:B------:R-:W-:Y:S01]  /*2d0b0*/  IMAD.MOV.U32 R13, RZ, RZ, R30 ;  /* 0x000000ffff0d7224 */ /* 0x000fe200078e001e */
[----:B------:R-:W-:Y:S01]  /*2d0c0*/  MOV R12, R5 ;  /* 0x00000005000c7202 */ /* 0x000fe20000000f00 */
[----:B------:R-:W-:-:S07]  /*2d0d0*/  IMAD.MOV.U32 R72, RZ, RZ, R14 ;  /* 0x000000ffff487224 */ /* 0x000fce00078e000e */
[----:B------:R-:W-:Y:S05]  /*2d0e0*/  WARPSYNC.COLLECTIVE R15, `(.L_x_734) ;  /* 0x000000000f087348 */ /* 0x000fea0003c00000 */
[----:B------:R0:W1:Y:S02]  /*2d0f0*/  SHFL.IDX P6, R14, R13, R12, R11 ;  /* 0x0000000c0d0e7389 */ /* 0x00006400000c000b */
[----:B01----:R-:W-:Y:S01]  /*2d100*/  ENDCOLLECTIVE ;  /* 0x000000000000791b */ /* 0x003fe20003800000 */
.L_x_734:
[----:B------:R-:W-:Y:S02]  /*2d110*/  IMAD.MOV.U32 R13, RZ, RZ, R28 ;  /* 0x000000ffff0d7224 */ /* 0x000fe400078e001c */
[----:B------:R-:W-:-:S07]  /*2d120*/  IMAD.MOV.U32 R73, RZ, RZ, R14 ;  /* 0x000000ffff497224 */ /* 0x000fce00078e000e */
[----:B------:R-:W-:Y:S05]  /*2d130*/  WARPSYNC.COLLECTIVE R15, `(.L_x_735) ;  /* 0x000000000f087348 */ /* 0x000fea0003c00000 */
[----:B------:R0:W1:Y:S02]  /*2d140*/  SHFL.IDX P6, R14, R13, R12, R11 ;  /* 0x0000000c0d0e7389 */ /* 0x00006400000c000b */
[----:B01----:R-:W-:Y:S01]  /*2d150*/  ENDCOLLECTIVE ;  /* 0x000000000000791b */ /* 0x003fe20003800000 */
.L_x_735:
        /* <DEDUP_REMOVED lines=8> */
.L_x_736:
[----:B------:R-:W-:Y:S02]  /*2d1e0*/  SEL R71, R72, R85, P0 ;  /* 0x0000005548477207 */ /* 0x000fe40000000000 */
[----:B------:R-:W-:Y:S01]  /*2d1f0*/  SEL R72, R85, R72, P0 ;  /* 0x0000004855487207 */ /* 0x000fe20000000000 */
[----:B------:R-:W-:Y:S02]  /*2d200*/  IMAD.MOV.U32 R13, RZ, RZ, R86 ;  /* 0x000000ffff0d7224 */ /* 0x000fe400078e0056 */
[----:B------:R-:W-:-:S07]  /*2d210*/  IMAD.MOV.U32 R84, RZ, RZ, R14 ;  /* 0x000000ffff547224 */ /* 0x000fce00078e000e */
[----:B------:R-:W-:Y:S05]  /*2d220*/  WARPSYNC.COLLECTIVE R15, `(.L_x_737) ;  /* 0x000000000f087348 */ /* 0x000fea0003c00000 */
[----:B------:R0:W1:Y:S02]  /*2d230*/  SHFL.IDX P6, R14, R13, R12, R11 ;  /* 0x0000000c0d0e7389 */ /* 0x00006400000c000b */
[----:B01----:R-:W-:Y:S01]  /*2d240*/  ENDCOLLECTIVE ;  /* 0x000000000000791b */ /* 0x003fe20003800000 */
.L_x_737:
[----:B------:R-:W-:Y:S02]  /*2d250*/  IMAD.MOV.U32 R13, RZ, RZ, R34 ;  /* 0x000000ffff0d7224 */ /* 0x000fe400078e0022 */
[----:B------:R-:W-:Y:S01]  /*2d260*/  IMAD.MOV.U32 R12, RZ, RZ, R5 ;  /* 0x000000ffff0c7224 */ /* 0x000fe200078e0005 */
[----:B------:R-:W-:-:S07]  /*2d270*/  MOV R86, R14 ;  /* 0x0000000e00567202 */ /* 0x000fce0000000f00 */
[----:B------:R-:W-:Y:S05]  /*2d280*/  WARPSYNC.COLLECTIVE R15, `(.L_x_738) ;  /* 0x000000000f087348 */ /* 0x000fea0003c00000 */
[----:B------:R0:W1:Y:S02]  /*2d290*/  SHFL.IDX P6, R14, R13, R12, R11 ;  /* 0x0000000c0d0e7389 */ /* 0x00006400000c000b */
[----:B01----:R-:W-:Y:S01]  /*2d2a0*/  ENDCOLLECTIVE ;  /* 0x000000000000791b */ /* 0x003fe20003800000 */
.L_x_738:
[----:B------:R-:W-:Y:S01]  /*2d2b0*/  MOV R13, R32 ;  /* 0x00000020000d7202 */ /* 0x000fe20000000f00 */
[----:B------:R-:W-:-:S07]  /*2d2c0*/  IMAD.MOV.U32 R87, RZ, RZ, R14 ;  /* 0x000000ffff577224 */ /* 0x000fce00078e000e */
[----:B------:R-:W-:Y:S05]  /*2d2d0*/  WARPSYNC.COLLECTIVE R15, `(.L_x_739) ;  /* 0x000000000f087348 */ /* 0x000fea0003c00000 */
[----:B------:R0:W1:Y:S02]  /*2d2e0*/  SHFL.IDX P6, R14, R13, R12, R11 ;  /* 0x0000000c0d0e7389 */ /* 0x00006400000c000b */
[----:B01----:R-:W-:Y:S01]  /*2d2f0*/  ENDCOLLECTIVE ;  /* 0x000000000000791b */ /* 0x003fe20003800000 */
.L_x_739:
        /* <DEDUP_REMOVED lines=8> */
.L_x_740:
[----:B------:R-:W-:Y:S02]  /*2d380*/  SEL R85, R86, R91, P0 ;  /* 0x0000005b56557207 */ /* 0x000fe40000000000 */
[----:B------:R-:W-:Y:S01]  /*2d390*/  SEL R86, R91, R86, P0 ;  /* 0x000000565b567207 */ /* 0x000fe20000000000 */
[----:B------:R-:W-:Y:S01]  /*2d3a0*/  IMAD.MOV.U32 R13, RZ, RZ, R92 ;  /* 0x000000ffff0d7224 */ /* 0x000fe200078e005c */
[----:B------:R-:W-:-:S07]  /*2d3b0*/  MOV R90, R14 ;  /* 0x0000000e005a7202 */ /* 0x000fce0000000f00 */
[----:B------:R-:W-:Y:S05]  /*2d3c0*/  WARPSYNC.COLLECTIVE R15, `(.L_x_741) ;  /* 0x000000000f087348 */ /* 0x000fea0003c00000 */
[----:B------:R0:W1:Y:S02]  /*2d3d0*/  SHFL.IDX P6, R14, R13, R12, R11 ;  /* 0x0000000c0d0e7389 */ /* 0x00006400000c000b */
[----:B01----:R-:W-:Y:S01]  /*2d3e0*/  ENDCOLLECTIVE ;  /* 0x000000000000791b */ /* 0x003fe20003800000 */
.L_x_741:
[----:B------:R-:W-:Y:S01]  /*2d3f0*/  IMAD.MOV.U32 R13, RZ, RZ, R54 ;  /* 0x000000ffff0d7224 */ /* 0x000fe200078e0036 */
[----:B------:R-:W-:Y:S02]  /*2d400*/  MOV R12, R5 ;  /* 0x00000005000c7202 */ /* 0x000fe40000000f00 */
[----:B------:R-:W-:Y:S01]  /*2d410*/  SEL R54, R116, R29, P0 ;  /* 0x0000001d74367207 */ /* 0x000fe20000000000 */
[----:B------:R-:W-:-:S07]  /*2d420*/  IMAD.MOV.U32 R92, RZ, RZ, R14 ;  /* 0x000000ffff5c7224 */ /* 0x000fce00078e000e */
[----:B------:R-:W-:Y:S05]  /*2d430*/  WARPSYNC.COLLECTIVE R15, `(.L_x_742) ;  /* 0x000000000f087348 */ /* 0x000fea0003c00000 */
[----:B------:R0:W1:Y:S02]  /*2d440*/  SHFL.IDX P6, R14, R13, R12, R11 ;  /* 0x0000000c0d0e7389 */ /* 0x00006400000c000b */
[----:B01----:R-:W-:Y:S01]  /*2d450*/  ENDCOLLECTIVE ;  /* 0x000000000000791b */ /* 0x003fe20003800000 */
.L_x_742:
[----:B------:R-:W-:Y:S02]  /*2d460*/  IMAD.MOV.U32 R13, RZ, RZ, R10 ;  /* 0x000000ffff0d7224 */ /* 0x000fe400078e000a */
[----:B------:R-:W-:-:S07]  /*2d470*/  IMAD.MOV.U32 R109, RZ, RZ, R14 ;  /* 0x000000ffff6d7224 */ /* 0x000fce00078e000e */
[----:B------:R-:W-:Y:S05]  /*2d480*/  WARPSYNC.COLLECTIVE R15, `(.L_x_743) ;  /* 0x000000000f087348 */ /* 0x000fea0003c00000 */
[----:B------:R0:W1:Y:S02]  /*2d490*/  SHFL.IDX P6, R14, R13, R12, R11 ;  /* 0x0000000c0d0e7389 */ /* 0x00006400000c000b */
[----:B01----:R-:W-:Y:S01]  /*2d4a0*/  ENDCOLLECTIVE ;  /* 0x000000000000791b */ /* 0x003fe20003800000 */
.L_x_743:
        /* <DEDUP_REMOVED lines=8> */
.L_x_744:
[----:B------:R-:W-:Y:S02]  /*2d530*/  SEL R91, R92, R111, P0 ;  /* 0x0000006f5c5b7207 */ /* 0x000fe40000000000 */
[----:B------:R-:W-:Y:S01]  /*2d540*/  SEL R92, R111, R92, P0 ;  /* 0x0000005c6f5c7207 */ /* 0x000fe20000000000 */
[----:B------:R-:W-:Y:S02]  /*2d550*/  IMAD.MOV.U32 R13, RZ, RZ, R60 ;  /* 0x000000ffff0d7224 */ /* 0x000fe400078e003c */
[----:B------:R-:W-:-:S07]  /*2d560*/  IMAD.MOV.U32 R4, RZ, RZ, R14 ;  /* 0x000000ffff047224 */ /* 0x000fce00078e000e */
[----:B------:R-:W-:Y:S05]  /*2d570*/  WARPSYNC.COLLECTIVE R15, `(.L_x_745) ;  /* 0x000000000f087348 */ /* 0x000fea0003c00000 */
[----:B------:R0:W1:Y:S02]  /*2d580*/  SHFL.IDX P6, R14, R13, R12, R11 ;  /* 0x0000000c0d0e7389 */ /* 0x00006400000c000b */
[----:B01----:R-:W-:Y:S01]  /*2d590*/  ENDCOLLECTIVE ;  /* 0x000000000000791b */ /* 0x003fe20003800000 */
.L_x_745:
[----:B------:R-:W-:Y:S02]  /*2d5a0*/  IMAD.MOV.U32 R13, RZ, RZ, R8 ;  /* 0x000000ffff0d7224 */ /* 0x000fe400078e0008 */
[----:B------:R-:W-:Y:S01]  /*2d5b0*/  IMAD.MOV.U32 R12, RZ, RZ, R5 ;  /* 0x000000ffff0c7224 */ /* 0x000fe200078e0005 */
[----:B------:R-:W-:-:S07]  /*2d5c0*/  MOV R60, R14 ;  /* 0x0000000e003c7202 */ /* 0x000fce0000000f00 */
[----:B------:R-:W-:Y:S05]  /*2d5d0*/  WARPSYNC.COLLECTIVE R15, `(.L_x_746) ;  /* 0x000000000f087348 */ /* 0x000fea0003c00000 */
[----:B------:R0:W1:Y:S02]  /*2d5e0*/  SHFL.IDX P6, R14, R13, R12, R11 ;  /* 0x0000000c0d0e7389 */ /* 0x00006400000c000b */
[----:B01----:R-:W-:Y:S01]  /*2d5f0*/  ENDCOLLECTIVE ;  /* 0x000000000000791b */ /* 0x003fe20003800000 */
.L_x_746:
[----:B------:R-:W-:Y:S01]  /*2d600*/  MOV R13, R6 ;  /* 0x00000006000d7202 */ /* 0x000fe20000000f00 */
[----:B------:R-:W-:-:S07]  /*2d610*/  IMAD.MOV.U32 R7, RZ, RZ, R14 ;  /* 0x000000ffff077224 */ /* 0x000fce00078e000e */
[----:B------:R-:W-:Y:S05]  /*2d620*/  WARPSYNC.COLLECTIVE R15, `(.L_x_747) ;  /* 0x000000000f087348 */ /* 0x000fea0003c00000 */
[----:B------:R0:W1:Y:S02]  /*2d630*/  SHFL.IDX P6, R14, R13, R12, R11 ;  /* 0x0000000c0d0e7389 */ /* 0x00006400000c000b */
[----:B01----:R-:W-:Y:S01]  /*2d640*/  ENDCOLLECTIVE ;  /* 0x000000000000791b */ /* 0x003fe20003800000 */
.L_x_747:
[----:B------:R-:W-:Y:S05]  /*2d650*/  BRA `(.L_x_748) ;  /* 0xffffff3800387947 */ /* 0x000fea000383ffff */
.L_x_500:
[----:B------:R-:W-:Y:S01]  /*2d660*/  IMAD.MOV.U32 R13, RZ, RZ, R3 ;  /* 0x000000ffff0d7224 */ /* 0x000fe200078e0003 */
[----:B------:R-:W-:Y:S01]  /*2d670*/  MOV R11, 0x181f ;  /* 0x0000181f000b7802 */ /* 0x000fe20000000f00 */
[----:B------:R-:W-:Y:S02]  /*2d680*/  IMAD.MOV.U32 R12, RZ, RZ, RZ ;  /* 0x000000ffff0c7224 */ /* 0x000fe400078e00ff */
[----:B------:R-:W-:-:S07]  /*2d690*/  IMAD.MOV.U32 R15, RZ, RZ, -0x1 ;  /* 0xffffffffff0f7424 */ /* 0x000fce00078e00ff */
[----:B-----5:R-:W-:Y:S05]  /*2d6a0*/  WARPSYNC.COLLECTIVE R15, `(.L_x_749) ;  /* 0x000000000f087348 */ /* 0x020fea0003c00000 */
[----:B------:R0:W1:Y:S02]  /*2d6b0*/  SHFL.IDX P6, R14, R13, R12, R11 ;  /* 0x0000000c0d0e7389 */ /* 0x00006400000c000b */
[----:B01---5:R-:W-:Y:S01]  /*2d6c0*/  ENDCOLLECTIVE ;  /* 0x000000000000791b */ /* 0x023fe20003800000 */
.L_x_749:
[----:B------:R-:W-:Y:S02]  /*2d6d0*/  IMAD.MOV.U32 R13, RZ, RZ, R2 ;  /* 0x000000ffff0d7224 */ /* 0x000fe400078e0002 */
[----:B------:R-:W-:-:S07]  /*2d6e0*/  IMAD.MOV.U32 R0, RZ, RZ, R14 ;  /* 0x000000ffff007224 */ /* 0x000fce00078e000e */
[----:B------:R-:W-:Y:S05]  /*2d6f0*/  WARPSYNC.COLLECTIVE R15, `(.L_x_750) ;  /* 0x000000000f087348 */ /* 0x000fea0003c00000 */
[----:B------:R0:W1:Y:S02]  /*2d700*/  SHFL.IDX P6, R14, R13, R12, R11 ;  /* 0x0000000c0d0e7389 */ /* 0x00006400000c000b */
[----:B01----:R-:W-:Y:S01]  /*2d710*/  ENDCOLLECTIVE ;  /* 0x000000000000791b */ /* 0x003fe20003800000 */
.L_x_750:
[----:B------:R-:W-:Y:S05]  /*2d720*/  BRA `(.L_x_751) ;  /* 0xffffff4400ac7947 */ /* 0x000fea000383ffff */
.L_x_503:
[----:B------:R-:W-:Y:S01]  /*2d730*/  BSSY B1, `(.L_x_752) ;  /* 0x0000008000017945 */ /* 0x000fe20003800000 */
[----:B------:R-:W-:Y:S01]  /*2d740*/  MOV R13, R3 ;  /* 0x00000003000d7202 */ /* 0x000fe20000000f00 */
[----:B------:R-:W-:Y:S02]  /*2d750*/  IMAD.MOV.U32 R12, RZ, RZ, 0x1 ;  /* 0x00000001ff0c7424 */ /* 0x000fe400078e00ff */
[----:B------:R-:W-:Y:S02]  /*2d760*/  IMAD.MOV.U32 R11, RZ, RZ, 0x181f ;  /* 0x0000181fff0b7424 */ /* 0x000fe400078e00ff */
[----:B---3--:R-:W-:-:S07]  /*2d770*/  IMAD.MOV.U32 R15, RZ, RZ, -0x1 ;  /* 0xffffffffff0f7424 */ /* 0x008fce00078e00ff */
[----:B012--5:R-:W-:Y:S05]  /*2d780*/  WARPSYNC.COLLECTIVE R15, `(.L_x_753) ;  /* 0x000000000f087348 */ /* 0x027fea0003c00000 */
[----:B--2---:R2:W3:Y:S02]  /*2d790*/  SHFL.IDX P6, R14, R13, R12, R11 ;  /* 0x0000000c0d0e7389 */ /* 0x0044e400000c000b */
[----:B0123-5:R-:W-:Y:S01]  /*2d7a0*/  ENDCOLLECTIVE ;  /* 0x000000000000791b */ /* 0x02ffe20003800000 */
.L_x_753:
[----:B------:R-:W-:Y:S05]  /*2d7b0*/  BSYNC B1 ;  /* 0x0000000000017941 */ /* 0x000fea0003800000 */
.L_x_752:
[----:B------:R-:W-:Y:S01]  /*2d7c0*/  IMAD.MOV.U32 R13, RZ, RZ, R2 ;  /* 0x000000ffff0d7224 */ /* 0x000fe200078e0002 */
[----:B------:R-:W-:Y:S01]  /*2d7d0*/  MOV R15, 0xffffffff ;  /* 0xffffffff000f7802 */ /* 0x000fe20000000f00 */
[----:B------:R-:W-:Y:S01]  /*2d7e0*/  IMAD.MOV.U32 R12, RZ, RZ, 0x1 ;  /* 0x00000001ff0c7424 */ /* 0x000fe200078e00ff */
[----:B------:R-:W-:Y:S01]  /*2d7f0*/  MOV R0, R14 ;  /* 0x0000000e00007202 */ /* 0x000fe20000000f00 */
[----:B------:R-:W-:-:S07]  /*2d800*/  IMAD.MOV.U32 R11, RZ, RZ, 0x181f ;  /* 0x0000181fff0b7424 */ /* 0x000fce00078e00ff */
[----:B------:R-:W-:Y:S05]  /*2d810*/  WARPSYNC.COLLECTIVE R15, `(.L_x_754) ;  /* 0x000000000f087348 */ /* 0x000fea0003c00000 */
[----:B------:R0:W1:Y:S02]  /*2d820*/  SHFL.IDX P6, R14, R13, R12, R11 ;  /* 0x0000000c0d0e7389 */ /* 0x00006400000c000b */
[----:B01----:R-:W-:Y:S01]  /*2d830*/  ENDCOLLECTIVE ;  /* 0x000000000000791b */ /* 0x003fe20003800000 */
.L_x_754:
[----:B------:R-:W-:Y:S05]  /*2d840*/  BRA `(.L_x_755) ;  /* 0xffffff4400b47947 */ /* 0x000fea000383ffff */
.L_x_506:
[----:B------:R-:W-:Y:S01]  /*2d850*/  BSSY B1, `(.L_x_756) ;  /* 0x0000008000017945 */ /* 0x000fe20003800000 */
[----:B------:R-:W-:Y:S01]  /*2d860*/  IMAD.MOV.U32 R13, RZ, RZ, R3 ;  /* 0x000000ffff0d7224 */ /* 0x000fe200078e0003 */
[----:B---3--:R-:W-:Y:S01]  /*2d870*/  MOV R15, 0xffffffff ;  /* 0xffffffff000f7802 */ /* 0x008fe20000000f00 */
[----:B------:R-:W-:Y:S02]  /*2d880*/  IMAD.MOV.U32 R12, RZ, RZ, 0x2 ;  /* 0x00000002ff0c7424 */ /* 0x000fe400078e00ff */
[----:B------:R-:W-:-:S07]  /*2d890*/  IMAD.MOV.U32 R11, RZ, RZ, 0x181f ;  /* 0x0000181fff0b7424 */ /* 0x000fce00078e00ff */
[----:B012-4-:R-:W-:Y:S05]  /*2d8a0*/  WARPSYNC.COLLECTIVE R15, `(.L_x_757) ;  /* 0x000000000f087348 */ /* 0x017fea0003c00000 */
[----:B--2---:R2:W3:Y:S02]  /*2d8b0*/  SHFL.IDX P6, R14, R13, R12, R11 ;  /* 0x0000000c0d0e7389 */ /* 0x0044e400000c000b */
[----:B01234-:R-:W-:Y:S01]  /*2d8c0*/  ENDCOLLECTIVE ;  /* 0x000000000000791b */ /* 0x01ffe20003800000 */
.L_x_757:
[----:B------:R-:W-:Y:S05]  /*2d8d0*/  BSYNC B1 ;  /* 0x0000000000017941 */ /* 0x000fea0003800000 */
.L_x_756:
[----:B------:R-:W-:Y:S01]  /*2d8e0*/  IMAD.MOV.U32 R13, RZ, RZ, R2 ;  /* 0x000000ffff0d7224 */ /* 0x000fe200078e0002 */
[----:B------:R-:W-:Y:S01]  /*2d8f0*/  MOV R11, 0x181f ;  /* 0x0000181f000b7802 */ /* 0x000fe20000000f00 */
[----:B------:R-:W-:Y:S02]  /*2d900*/  IMAD.MOV.U32 R12, RZ, RZ, 0x2 ;  /* 0x00000002ff0c7424 */ /* 0x000fe400078e00ff */
[----:B------:R-:W-:Y:S02]  /*2d910*/  IMAD.MOV.U32 R15, RZ, RZ, -0x1 ;  /* 0xffffffffff0f7424 */ /* 0x000fe400078e00ff */
[----:B------:R-:W-:-:S07]  /*2d920*/  IMAD.MOV.U32 R0, RZ, RZ, R14 ;  /* 0x000000ffff007224 */ /* 0x000fce00078e000e */
[----:B------:R-:W-:Y:S05]  /*2d930*/  WARPSYNC.COLLECTIVE R15, `(.L_x_758) ;  /* 0x000000000f087348 */ /* 0x000fea0003c00000 */
[----:B------:R0:W1:Y:S02]  /*2d940*/  SHFL.IDX P6, R14, R13, R12, R11 ;  /* 0x0000000c0d0e7389 */ /* 0x00006400000c000b */
[----:B01----:R-:W-:Y:S01]  /*2d950*/  ENDCOLLECTIVE ;  /* 0x000000000000791b */ /* 0x003fe20003800000 */
.L_x_758:
[----:B------:R-:W-:Y:S05]  /*2d960*/  BRA `(.L_x_759) ;  /* 0xffffff4400bc7947 */ /* 0x000fea000383ffff */
.L_x_509:
[----:B------:R-:W-:Y:S01]  /*2d970*/  BSSY B1, `(.L_x_760) ;  /* 0x0000008000017945 */ /* 0x000fe20003800000 */
[----:B------:R-:W-:Y:S01]  /*2d980*/  IMAD.MOV.U32 R13, RZ, RZ, R3 ;  /* 0x000000ffff0d7224 */ /* 0x000fe200078e0003 */
[----:B------:R-:W-:Y:S01]  /*2d990*/  MOV R11, 0x181f ;  /* 0x0000181f000b7802 */ /* 0x000fe20000000f00 */
[----:B------:R-:W-:Y:S02]  /*2d9a0*/  IMAD.MOV.U32 R12, RZ, RZ, 0x3 ;  /* 0x00000003ff0c7424 */ /* 0x000fe400078e00ff */
[----:B---3--:R-:W-:-:S07]  /*2d9b0*/  IMAD.MOV.U32 R15, RZ, RZ, -0x1 ;  /* 0xffffffffff0f7424 */ /* 0x008fce00078e00ff */
[----:B012-4-:R-:W-:Y:S05]  /*2d9c0*/  WARPSYNC.COLLECTIVE R15, `(.L_x_761) ;  /* 0x000000000f087348 */ /* 0x017fea0003c00000 */
[----:B--2---:R2:W3:Y:S02]  /*2d9d0*/  SHFL.IDX P6, R14, R13, R12, R11 ;  /* 0x0000000c0d0e7389 */ /* 0x0044e400000c000b */
[----:B01234-:R-:W-:Y:S01]  /*2d9e0*/  ENDCOLLECTIVE ;  /* 0x000000000000791b */ /* 0x01ffe20003800000 */
.L_x_761:
[----:B------:R-:W-:Y:S05]  /*2d9f0*/  BSYNC B1 ;  /* 0x0000000000017941 */ /* 0x000fea0003800000 */
.L_x_760:
        /* <DEDUP_REMOVED lines=8> */
.L_x_762:
[----:B------:R-:W-:Y:S05]  /*2da80*/  BRA `(.L_x_763) ;  /* 0xffffff4400c47947 */ /* 0x000fea000383ffff */
.L_x_511:
[----:B------:R-:W-:Y:S01]  /*2da90*/  IMAD.MOV.U32 R13, RZ, RZ, R27 ;  /* 0x000000ffff0d7224 */ /* 0x000fe200078e001b */
[----:B------:R-:W-:Y:S01]  /*2daa0*/  MOV R12, RZ ;  /* 0x000000ff000c7202 */ /* 0x000fe20000000f00 */
[----:B------:R-:W-:Y:S02]  /*2dab0*/  IMAD.MOV.U32 R11, RZ, RZ, 0x1c1f ;  /* 0x00001c1fff0b7424 */ /* 0x000fe400078e00ff */
[----:B------:R-:W-:-:S07]  /*2dac0*/  IMAD.MOV.U32 R15, RZ, RZ, -0x1 ;  /* 0xffffffffff0f7424 */ /* 0x000fce00078e00ff */
[----:B------:R-:W-:Y:S05]  /*2dad0*/  WARPSYNC.COLLECTIVE R15, `(.L_x_764) ;  /* 0x000000000f087348 */ /* 0x000fea0003c00000 */
[----:B------:R0:W1:Y:S02]  /*2dae0*/  SHFL.IDX P6, R14, R13, R12, R11 ;  /* 0x0000000c0d0e7389 */ /* 0x00006400000c000b */
[----:B01----:R-:W-:Y:S01]  /*2daf0*/  ENDCOLLECTIVE ;  /* 0x000000000000791b */ /* 0x003fe20003800000 */
.L_x_764:
[----:B------:R-:W-:Y:S01]  /*2db00*/  MOV R13, R26 ;  /* 0x0000001a000d7202 */ /* 0x000fe20000000f00 */
[----:B------:R-:W-:-:S07]  /*2db10*/  IMAD.MOV.U32 R25, RZ, RZ, R14 ;  /* 0x000000ffff197224 */ /* 0x000fce00078e000e */
[----:B------:R-:W-:Y:S05]  /*2db20*/  WARPSYNC.COLLECTIVE R15, `(.L_x_765) ;  /* 0x000000000f087348 */ /* 0x000fea0003c00000 */
[----:B------:R0:W1:Y:S02]  /*2db30*/  SHFL.IDX P6, R14, R13, R12, R11 ;  /* 0x0000000c0d0e7389 */ /* 0x00006400000c000b */
[----:B01----:R-:W-:Y:S01]  /*2db40*/  ENDCOLLECTIVE ;  /* 0x000000000000791b */ /* 0x003fe20003800000 */
.L_x_765:
[----:B------:R-:W-:Y:S05]  /*2db50*/  BRA `(.L_x_766) ;  /* 0xffffff4800907947 */ /* 0x000fea000383ffff */
.L_x_514:
[----:B------:R-:W-:Y:S01]  /*2db60*/  BSSY B1, `(.L_x_767) ;  /* 0x0000008000017945 */ /* 0x000fe20003800000 */
[----:B------:R-:W-:Y:S01]  /*2db70*/  IMAD.MOV.U32 R13, RZ, RZ, R27 ;  /* 0x000000ffff0d7224 */ /* 0x000fe200078e001b */
[----:B------:R-:W-:Y:S01]  /*2db80*/  MOV R15, 0xffffffff ;  /* 0xffffffff000f7802 */ /* 0x000fe20000000f00 */
[----:B------:R-:W-:Y:S02]  /*2db90*/  IMAD.MOV.U32 R12, RZ, RZ, 0x1 ;  /* 0x00000001ff0c7424 */ /* 0x000fe400078e00ff */
[----:B------:R-:W-:-:S07]  /*2dba0*/  IMAD.MOV.U32 R11, RZ, RZ, 0x1c1f ;  /* 0x00001c1fff0b7424 */ /* 0x000fce00078e00ff */
[----:B0123--:R-:W-:Y:S05]  /*2dbb0*/  WARPSYNC.COLLECTIVE R15, `(.L_x_768) ;  /* 0x000000000f087348 */ /* 0x00ffea0003c00000 */
[----:B--2---:R2:W4:Y:S02]  /*2dbc0*/  SHFL.IDX P6, R14, R13, R12, R11 ;  /* 0x0000000c0d0e7389 */ /* 0x00452400000c000b */
[----:B01234-:R-:W-:Y:S01]  /*2dbd0*/  ENDCOLLECTIVE ;  /* 0x000000000000791b */ /* 0x01ffe20003800000 */
.L_x_768:
[----:B------:R-:W-:Y:S05]  /*2dbe0*/  BSYNC B1 ;  /* 0x0000000000017941 */ /* 0x000fea0003800000 */
.L_x_767:
        /* <DEDUP_REMOVED lines=8> */
.L_x_769:
[----:B------:R-:W-:Y:S05]  /*2dc70*/  BRA `(.L_x_770) ;  /* 0xffffff5000287947 */ /* 0x000fea000383ffff */
.L_x_518:
[----:B------:R-:W-:Y:S01]  /*2dc80*/  IMAD.MOV.U32 R13, RZ, RZ, R3 ;  /* 0x000000ffff0d7224 */ /* 0x000fe200078e0003 */
[----:B------:R-:W-:Y:S01]  /*2dc90*/  MOV R11, 0x181f ;  /* 0x0000181f000b7802 */ /* 0x000fe20000000f00 */
[----:B------:R-:W-:Y:S02]  /*2dca0*/  IMAD.MOV.U32 R12, RZ, RZ, RZ ;  /* 0x000000ffff0c7224 */ /* 0x000fe400078e00ff */
[----:B------:R-:W-:-:S07]  /*2dcb0*/  IMAD.MOV.U32 R15, RZ, RZ, -0x1 ;  /* 0xffffffffff0f7424 */ /* 0x000fce00078e00ff */
[----:B0-2---:R-:W-:Y:S05]  /*2dcc0*/  WARPSYNC.COLLECTIVE R15, `(.L_x_771) ;  /* 0x000000000f087348 */ /* 0x005fea0003c00000 */
[----:B------:R1:W3:Y:S02]  /*2dcd0*/  SHFL.IDX P6, R14, R13, R12, R11 ;  /* 0x0000000c0d0e7389 */ /* 0x0002e400000c000b */
[----:B0123--:R-:W-:Y:S01]  /*2dce0*/  ENDCOLLECTIVE ;  /* 0x000000000000791b */ /* 0x00ffe20003800000 */
.L_x_771:
[----:B------:R-:W-:Y:S02]  /*2dcf0*/  IMAD.MOV.U32 R13, RZ, RZ, R2 ;  /* 0x000000ffff0d7224 */ /* 0x000fe400078e0002 */
[----:B------:R-:W-:-:S07]  /*2dd00*/  IMAD.MOV.U32 R0, RZ, RZ, R14 ;  /* 0x000000ffff007224 */ /* 0x000fce00078e000e */
[----:B------:R-:W-:Y:S05]  /*2dd10*/  WARPSYNC.COLLECTIVE R15, `(.L_x_772) ;  /* 0x000000000f087348 */ /* 0x000fea0003c00000 */
[----:B------:R0:W1:Y:S02]  /*2dd20*/  SHFL.IDX P6, R14, R13, R12, R11 ;  /* 0x0000000c0d0e7389 */ /* 0x00006400000c000b */
[----:B01----:R-:W-:Y:S01]  /*2dd30*/  ENDCOLLECTIVE ;  /* 0x000000000000791b */ /* 0x003fe20003800000 */
.L_x_772:
[----:B------:R-:W-:Y:S05]  /*2dd40*/  BRA `(.L_x_773) ;  /* 0xffffff5c00807947 */ /* 0x000fea000383ffff */
.L_x_521:
[----:B------:R-:W-:Y:S01]  /*2dd50*/  BSSY B1, `(.L_x_774) ;  /* 0x0000008000017945 */ /* 0x000fe20003800000 */
[----:B------:R-:W-:Y:S01]  /*2dd60*/  MOV R13, R3 ;  /* 0x00000003000d7202 */ /* 0x000fe20000000f00 */
[----:B------:R-:W-:Y:S02]  /*2dd70*/  IMAD.MOV.U32 R12, RZ, RZ, 0x1 ;  /* 0x00000001ff0c7424 */ /* 0x000fe400078e00ff */
[----:B------:R-:W-:Y:S02]  /*2dd80*/  IMAD.MOV.U32 R11, RZ, RZ, 0x181f ;  /* 0x0000181fff0b7424 */ /* 0x000fe400078e00ff */
[----:B---3--:R-:W-:-:S07]  /*2dd90*/  IMAD.MOV.U32 R15, RZ, RZ, -0x1 ;  /* 0xffffffffff0f7424 */ /* 0x008fce00078e00ff */
[----:B012-4-:R-:W-:Y:S05]  /*2dda0*/  WARPSYNC.COLLECTIVE R15, `(.L_x_775) ;  /* 0x000000000f087348 */ /* 0x017fea0003c00000 */
[----:B----4-:R3:W4:Y:S02]  /*2ddb0*/  SHFL.IDX P6, R14, R13, R12, R11 ;  /* 0x0000000c0d0e7389 */ /* 0x01072400000c000b */
[----:B01234-:R-:W-:Y:S01]  /*2ddc0*/  ENDCOLLECTIVE ;  /* 0x000000000000791b */ /* 0x01ffe20003800000 */
.L_x_775:
[----:B------:R-:W-:Y:S05]  /*2ddd0*/  BSYNC B1 ;  /* 0x0000000000017941 */ /* 0x000fea0003800000 */
.L_x_774:
        /* <DEDUP_REMOVED lines=8> */
.L_x_776:
[----:B------:R-:W-:Y:S05]  /*2de60*/  BRA `(.L_x_777) ;  /* 0xffffff5c008c7947 */ /* 0x000fea000383ffff */
.L_x_524:
[----:B------:R-:W-:Y:S01]  /*2de70*/  BSSY B1, `(.L_x_778) ;  /* 0x0000008000017945 */ /* 0x000fe20003800000 */
[----:B------:R-:W-:Y:S01]  /*2de80*/  IMAD.MOV.U32 R13, RZ, RZ, R3 ;  /* 0x000000ffff0d7224 */ /* 0x000fe200078e0003 */
[----:B0-----:R-:W-:Y:S01]  /*2de90*/  MOV R15, 0xffffffff ;  /* 0xffffffff000f7802 */ /* 0x001fe20000000f00 */
[----:B------:R-:W-:Y:S02]  /*2dea0*/  IMAD.MOV.U32 R12, RZ, RZ, 0x2 ;  /* 0x00000002ff0c7424 */ /* 0x000fe400078e00ff */
[----:B------:R-:W-:-:S07]  /*2deb0*/  IMAD.MOV.U32 R11, RZ, RZ, 0x181f ;  /* 0x0000181fff0b7424 */ /* 0x000fce00078e00ff */
[----:B-1234-:R-:W-:Y:S05]  /*2dec0*/  WARPSYNC.COLLECTIVE R15, `(.L_x_779) ;  /* 0x000000000f087348 */ /* 0x01efea0003c00000 */
[----:B----4-:R0:W4:Y:S02]  /*2ded0*/  SHFL.IDX P6, R14, R13, R12, R11 ;  /* 0x0000000c0d0e7389 */ /* 0x01012400000c000b */
[----:B01234-:R-:W-:Y:S01]  /*2dee0*/  ENDCOLLECTIVE ;  /* 0x000000000000791b */ /* 0x01ffe20003800000 */
.L_x_779:
[----:B------:R-:W-:Y:S05]  /*2def0*/  BSYNC B1 ;  /* 0x0000000000017941 */ /* 0x000fea0003800000 */
.L_x_778:
        /* <DEDUP_REMOVED lines=8> */
.L_x_780:
[----:B------:R-:W-:Y:S05]  /*2df80*/  BRA `(.L_x_781) ;  /* 0xffffff5c00947947 */ /* 0x000fea000383ffff */
.L_x_527:
[----:B------:R-:W-:Y:S01]  /*2df90*/  BSSY B1, `(.L_x_782) ;  /* 0x0000008000017945 */ /* 0x000fe20003800000 */
[----:B------:R-:W-:Y:S01]  /*2dfa0*/  IMAD.MOV.U32 R13, RZ, RZ, R3 ;  /* 0x000000ffff0d7224 */ /* 0x000fe200078e0003 */
[----:B------:R-:W-:Y:S01]  /*2dfb0*/  MOV R11, 0x181f ;  /* 0x0000181f000b7802 */ /* 0x000fe20000000f00 */
[----:B------:R-:W-:Y:S02]  /*2dfc0*/  IMAD.MOV.U32 R12, RZ, RZ, 0x3 ;  /* 0x00000003ff0c7424 */ /* 0x000fe400078e00ff */
[----:B0-----:R-:W-:-:S07]  /*2dfd0*/  IMAD.MOV.U32 R15, RZ, RZ, -0x1 ;  /* 0xffffffffff0f7424 */ /* 0x001fce00078e00ff */
[----:B-1234-:R-:W-:Y:S05]  /*2dfe0*/  WARPSYNC.COLLECTIVE R15, `(.L_x_783) ;  /* 0x000000000f087348 */ /* 0x01efea0003c00000 */
[----:B------:R0:W0:Y:S02]  /*2dff0*/  SHFL.IDX P6, R14, R13, R12, R11 ;  /* 0x0000000c0d0e7389 */ /* 0x00002400000c000b */
[----:B01234-:R-:W-:Y:S01]  /*2e000*/  ENDCOLLECTIVE ;  /* 0x000000000000791b */ /* 0x01ffe20003800000 */
.L_x_783:
[----:B------:R-:W-:Y:S05]  /*2e010*/  BSYNC B1 ;  /* 0x0000000000017941 */ /* 0x000fea0003800000 */
.L_x_782:
        /* <DEDUP_REMOVED lines=8> */
.L_x_784:
[----:B------:R-:W-:Y:S05]  /*2e0a0*/  BRA `(.L_x_785) ;  /* 0xffffff5c009c7947 */ /* 0x000fea000383ffff */
.L_x_544:
[----:B------:R-:W0:Y:S01]  /*2e0b0*/  S2R R5, SR_TID.X ;  /* 0x0000000000057919 */ /* 0x000e220000002100 */
[----:B------:R-:W-:Y:S01]  /*2e0c0*/  BSSY B1, `(.L_x_786) ;  /* 0x000000a000017945 */ /* 0x000fe20003800000 */
[----:B------:R-:W-:Y:S01]  /*2e0d0*/  MOV R12, RZ ;  /* 0x000000ff000c7202 */ /* 0x000fe20000000f00 */
[----:B------:R-:W-:Y:S02]  /*2e0e0*/  IMAD.MOV.U32 R11, RZ, RZ, 0x1f ;  /* 0x0000001fff0b7424 */ /* 0x000fe400078e00ff */
[----:B------:R-:W-:Y:S01]  /*2e0f0*/  IMAD.MOV.U32 R15, RZ, RZ, -0x1 ;  /* 0xffffffffff0f7424 */ /* 0x000fe200078e00ff */
[----:B0-----:R-:W-:-:S04]  /*2e100*/  SHF.R.U32.HI R5, RZ, 0x5, R5 ;  /* 0x00000005ff057819 */ /* 0x001fc80000011605 */
[----:B------:R-:W-:-:S05]  /*2e110*/  LOP3.LUT R5, R5, 0x3, RZ, 0xc0, !PT ;  /* 0x0000000305057812 */ /* 0x000fca00078ec0ff */
[----:B------:R-:W-:-:S07]  /*2e120*/  IMAD.MOV.U32 R13, RZ, RZ, R5 ;  /* 0x000000ffff0d7224 */ /* 0x000fce00078e0005 */
[----:B------:R-:W-:Y:S05]  /*2e130*/  WARPSYNC.COLLECTIVE R15, `(.L_x_787) ;  /* 0x000000000f087348 */ /* 0x000fea0003c00000 */
[----:B------:R0:W1:Y:S02]  /*2e140*/  SHFL.IDX P6, R14, R13, R12, R11 ;  /* 0x0000000c0d0e7389 */ /* 0x00006400000c000b */
[----:B01----:R-:W-:Y:S01]  /*2e150*/  ENDCOLLECTIVE ;  /* 0x000000000000791b */ /* 0x003fe20003800000 */
.L_x_787:
[----:B------:R-:W-:Y:S05]  /*2e160*/  BSYNC B1 ;  /* 0x0000000000017941 */ /* 0x000fea0003800000 */
.L_x_786:
[----:B------:R-:W-:Y:S05]  /*2e170*/  BRA `(.L_x_788) ;  /* 0xffffff7800107947 */ /* 0x000fea000383ffff */
.L_x_546:
[----:B------:R-:W-:Y:S01]  /*2e180*/  BSSY B1, `(.L_x_789) ;  /* 0x0000006000017945 */ /* 0x000fe20003800000 */
[----:B------:R-:W-:-:S07]  /*2e190*/  IMAD.MOV.U32 R15, RZ, RZ, -0x1 ;  /* 0xffffffffff0f7424 */ /* 0x000fce00078e00ff */
[----:B0-----:R-:W-:Y:S05]  /*2e1a0*/  WARPSYNC.COLLECTIVE R15, `(.L_x_790) ;  /* 0x000000000f0c7348 */ /* 0x001fea0003c00000 */
[----:B------:R-:W-:Y:S02]  /*2e1b0*/  ELECT P6, UR62, PT ;  /* 0x00000000003e782f */ /* 0x000fe400038c0000 */
[----:B------:R-:W-:Y:S01]  /*2e1c0*/  MOV R14, UR62 ;  /* 0x0000003e000e7c02 */ /* 0x000fe20008000f00 */
[----:B0-----:R-:W-:Y:S10]  /*2e1d0*/  ENDCOLLECTIVE ;  /* 0x000000000000791b */ /* 0x001ff40003800000 */
.L_x_790:
[----:B------:R-:W-:Y:S05]  /*2e1e0*/  BSYNC B1 ;  /* 0x0000000000017941 */ /* 0x000fea0003800000 */
.L_x_789:
[----:B------:R-:W-:Y:S05]  /*2e1f0*/  BRA `(.L_x_545) ;  /* 0xffffff7800087947 */ /* 0x000fea000383ffff */
.L_x_548:
[----:B0-----:R0:W1:Y:S02]  /*2e200*/  SYNCS.PHASECHK.TRANS64.TRYWAIT P0, [R18+URZ+0x29820], R4 ;  /* 0x02982004120075a7 */ /* 0x001064000800017f */
[----:B-1----:R-:W-:Y:S05]  /*2e210*/  @!P0 NANOSLEEP.SYNCS 0x989680 ;  /* 0x009896800000895d */ /* 0x002fea0003900000 */
[----:B------:R-:W1:Y:S02]  /*2e220*/  @!P0 SYNCS.PHASECHK.TRANS64 P0, [R18+URZ+0x29820], R4 ;  /* 0x02982004120085a7 */ /* 0x000e64000800007f */
[----:B-1----:R-:W-:Y:S05]  /*2e230*/  @!P0 BRA `(.L_x_548) ;  /* 0xfffffffc00f08947 */ /* 0x002fea000383ffff */
[----:B------:R-:W-:Y:S05]  /*2e240*/  BRA `(.L_x_791) ;  /* 0xffffff7800187947 */ /* 0x000fea000383ffff */
.L_x_552:
[----:B-1----:R1:W2:Y:S02]  /*2e250*/  SYNCS.PHASECHK.TRANS64.TRYWAIT P0, [R7+URZ+0x298a0], R10 ;  /* 0x0298a00a070075a7 */ /* 0x0022a4000800017f */
[----:B--2---:R-:W-:Y:S05]  /*2e260*/  @!P0 NANOSLEEP.SYNCS 0x989680 ;  /* 0x009896800000895d */ /* 0x004fea0003900000 */
[----:B------:R-:W2:Y:S02]  /*2e270*/  @!P0 SYNCS.PHASECHK.TRANS64 P0, [R7+URZ+0x298a0], R10 ;  /* 0x0298a00a070085a7 */ /* 0x000ea4000800007f */
[----:B--2---:R-:W-:Y:S05]  /*2e280*/  @!P0 BRA `(.L_x_552) ;  /* 0xfffffffc00f08947 */ /* 0x004fea000383ffff */
[----:B------:R-:W-:Y:S05]  /*2e290*/  BRA `(.L_x_792) ;  /* 0xffffff7800387947 */ /* 0x000fea000383ffff */
.L_x_559:
[----:B0-----:R0:W2:Y:S02]  /*2e2a0*/  SYNCS.PHASECHK.TRANS64.TRYWAIT P0, [R7+URZ+0x298c0], R10 ;  /* 0x0298c00a070075a7 */ /* 0x0010a4000800017f */
[----:B--2---:R-:W-:Y:S05]  /*2e2b0*/  @!P0 NANOSLEEP.SYNCS 0x989680 ;  /* 0x009896800000895d */ /* 0x004fea0003900000 */
[----:B------:R-:W2:Y:S02]  /*2e2c0*/  @!P0 SYNCS.PHASECHK.TRANS64 P0, [R7+URZ+0x298c0], R10 ;  /* 0x0298c00a070085a7 */ /* 0x000ea4000800007f */
[----:B--2---:R-:W-:Y:S05]  /*2e2d0*/  @!P0 BRA `(.L_x_559) ;  /* 0xfffffffc00f08947 */ /* 0x004fea000383ffff */
[----:B------:R-:W-:Y:S05]  /*2e2e0*/  BRA `(.L_x_793) ;  /* 0xffffff7c00307947 */ /* 0x000fea000383ffff */
.L_x_566:
[----:B0-----:R0:W1:Y:S02]  /*2e2f0*/  SYNCS.PHASECHK.TRANS64.TRYWAIT P2, [R8+URZ+0x298a0], R7 ;  /* 0x0298a007080075a7 */ /* 0x001064000804017f */
[----:B-1----:R-:W-:Y:S05]  /*2e300*/  @!P2 NANOSLEEP.SYNCS 0x989680 ;  /* 0x009896800000a95d */ /* 0x002fea0003900000 */
[----:B------:R-:W1:Y:S02]  /*2e310*/  @!P2 SYNCS.PHASECHK.TRANS64 P2, [R8+URZ+0x298a0], R7 ;  /* 0x0298a0070800a5a7 */ /* 0x000e64000804007f */
[----:B-1----:R-:W-:Y:S05]  /*2e320*/  @!P2 BRA `(.L_x_566) ;  /* 0xfffffffc00f0a947 */ /* 0x002fea000383ffff */
[----:B------:R-:W-:Y:S05]  /*2e330*/  BRA `(.L_x_794) ;  /* 0xffffff80000c7947 */ /* 0x000fea000383ffff */
.L_x_573:
[----:B-1----:R1:W2:Y:S02]  /*2e340*/  SYNCS.PHASECHK.TRANS64.TRYWAIT P2, [R8+URZ+0x298c0], R7 ;  /* 0x0298c007080075a7 */ /* 0x0022a4000804017f */
[----:B--2---:R-:W-:Y:S05]  /*2e350*/  @!P2 NANOSLEEP.SYNCS 0x989680 ;  /* 0x009896800000a95d */ /* 0x004fea0003900000 */
[----:B------:R-:W2:Y:S02]  /*2e360*/  @!P2 SYNCS.PHASECHK.TRANS64 P2, [R8+URZ+0x298c0], R7 ;  /* 0x0298c0070800a5a7 */ /* 0x000ea4000804007f */
[----:B--2---:R-:W-:Y:S05]  /*2e370*/  @!P2 BRA `(.L_x_573) ;  /* 0xfffffffc00f0a947 */ /* 0x004fea000383ffff */
[----:B------:R-:W-:Y:S05]  /*2e380*/  BRA `(.L_x_795) ;  /* 0xffffff8400007947 */ /* 0x000fea000383ffff */
.L_x_590:
[----:B------:R-:W2:Y:S01]  /*2e390*/  S2R R0, SR_TID.X ;  /* 0x0000000000007919 */ /* 0x000ea20000002100 */
[----:B------:R-:W-:Y:S01]  /*2e3a0*/  BSSY B0, `(.L_x_796) ;  /* 0x000000a000007945 */ /* 0x000fe20003800000 */
[----:B------:R-:W-:Y:S02]  /*2e3b0*/  IMAD.MOV.U32 R12, RZ, RZ, RZ ;  /* 0x000000ffff0c7224 */ /* 0x000fe400078e00ff */
[----:B------:R-:W-:Y:S02]  /*2e3c0*/  IMAD.MOV.U32 R11, RZ, RZ, 0x1f ;  /* 0x0000001fff0b7424 */ /* 0x000fe400078e00ff */
[----:B------:R-:W-:Y:S01]  /*2e3d0*/  IMAD.MOV.U32 R15, RZ, RZ, -0x1 ;  /* 0xffffffffff0f7424 */ /* 0x000fe200078e00ff */
[----:B--2---:R-:W-:-:S04]  /*2e3e0*/  SHF.R.U32.HI R0, RZ, 0x5, R0 ;  /* 0x00000005ff007819 */ /* 0x004fc80000011600 */
[----:B------:R-:W-:-:S04]  /*2e3f0*/  LOP3.LUT R0, R0, 0x3, RZ, 0xc0, !PT ;  /* 0x0000000300007812 */ /* 0x000fc800078ec0ff */
[----:B------:R-:W-:-:S07]  /*2e400*/  MOV R13, R0 ;  /* 0x00000000000d7202 */ /* 0x000fce0000000f00 */
[----:B01-3--:R-:W-:Y:S05]  /*2e410*/  WARPSYNC.COLLECTIVE R15, `(.L_x_797) ;  /* 0x000000000f087348 */ /* 0x00bfea0003c00000 */
[----:B------:R2:W4:Y:S02]  /*2e420*/  SHFL.IDX P6, R14, R13, R12, R11 ;  /* 0x0000000c0d0e7389 */ /* 0x00052400000c000b */
[----:B01234-:R-:W-:Y:S01]  /*2e430*/  ENDCOLLECTIVE ;  /* 0x000000000000791b */ /* 0x01ffe20003800000 */
.L_x_797:
[----:B------:R-:W-:Y:S05]  /*2e440*/  BSYNC B0 ;  /* 0x0000000000007941 */ /* 0x000fea0003800000 */
.L_x_796:
[----:B------:R-:W-:Y:S05]  /*2e450*/  BRA `(.L_x_798) ;  /* 0xffffff9000287947 */ /* 0x000fea000383ffff */
.L_x_592:
[----:B------:R-:W-:Y:S01]  /*2e460*/  BSSY B0, `(.L_x_799) ;  /* 0x0000006000007945 */ /* 0x000fe20003800000 */
[----:B------:R-:W-:-:S07]  /*2e470*/  MOV R15, 0xffffffff ;  /* 0xffffffff000f7802 */ /* 0x000fce0000000f00 */
[----:B0123--:R-:W-:Y:S05]  /*2e480*/  WARPSYNC.COLLECTIVE R15, `(.L_x_800) ;  /* 0x000000000f0c7348 */ /* 0x00ffea0003c00000 */
[----:B------:R-:W-:Y:S02]  /*2e490*/  ELECT P6, UR62, PT ;  /* 0x00000000003e782f */ /* 0x000fe400038c0000 */
[----:B------:R-:W-:Y:S01]  /*2e4a0*/  MOV R14, UR62 ;  /* 0x0000003e000e7c02 */ /* 0x000fe20008000f00 */
[----:B0123--:R-:W-:Y:S10]  /*2e4b0*/  ENDCOLLECTIVE ;  /* 0x000000000000791b */ /* 0x00fff40003800000 */
.L_x_800:
[----:B------:R-:W-:Y:S05]  /*2e4c0*/  BSYNC B0 ;  /* 0x0000000000007941 */ /* 0x000fea0003800000 */
.L_x_799:
[----:B------:R-:W-:Y:S05]  /*2e4d0*/  BRA `(.L_x_801) ;  /* 0xffffff9000307947 */ /* 0x000fea000383ffff */
.L_x_594:
[----:B--2---:R2:W3:Y:S02]  /*2e4e0*/  SYNCS.PHASECHK.TRANS64.TRYWAIT P0, [R2+URZ+0x29880], R3 ;  /* 0x02988003020075a7 */ /* 0x0044e4000800017f */
[----:B---3--:R-:W-:Y:S05]  /*2e4f0*/  @!P0 NANOSLEEP.SYNCS 0x989680 ;  /* 0x009896800000895d */ /* 0x008fea0003900000 */
[----:B------:R-:W3:Y:S02]  /*2e500*/  @!P0 SYNCS.PHASECHK.TRANS64 P0, [R2+URZ+0x29880], R3 ;  /* 0x02988003020085a7 */ /* 0x000ee4000800007f */
[----:B---3--:R-:W-:Y:S05]  /*2e510*/  @!P0 BRA `(.L_x_594) ;  /* 0xfffffffc00f08947 */ /* 0x008fea000383ffff */
[----:B------:R-:W-:Y:S05]  /*2e520*/  BRA `(.L_x_802) ;  /* 0xffffff9000987947 */ /* 0x000fea000383ffff */
.L_x_596:
[----:B0-----:R0:W1:Y:S02]  /*2e530*/  SYNCS.PHASECHK.TRANS64.TRYWAIT P0, [R2+URZ+0x29840], R3 ;  /* 0x02984003020075a7 */ /* 0x001064000800017f */
[----:B-1----:R-:W-:Y:S05]  /*2e540*/  @!P0 NANOSLEEP.SYNCS 0x989680 ;  /* 0x009896800000895d */ /* 0x002fea0003900000 */
[----:B------:R-:W1:Y:S02]  /*2e550*/  @!P0 SYNCS.PHASECHK.TRANS64 P0, [R2+URZ+0x29840], R3 ;  /* 0x02984003020085a7 */ /* 0x000e64000800007f */
[----:B-1----:R-:W-:Y:S05]  /*2e560*/  @!P0 BRA `(.L_x_596) ;  /* 0xfffffffc00f08947 */ /* 0x002fea000383ffff */
[----:B------:R-:W-:Y:S05]  /*2e570*/  BRA `(.L_x_803) ;  /* 0xffffff9000ec7947 */ /* 0x000fea000383ffff */
.L_x_600:
[----:B------:R-:W2:Y:S01]  /*2e580*/  LDL.LU R11, [R1+0x58] ;  /* 0x00005800010b7983 */ /* 0x000ea20000300800 */
[----:B------:R-:W-:Y:S01]  /*2e590*/  IMAD.MOV.U32 R13, RZ, RZ, R3 ;  /* 0x000000ffff0d7224 */ /* 0x000fe200078e0003 */
[----:B------:R-:W-:Y:S01]  /*2e5a0*/  MOV R15, 0xffffffff ;  /* 0xffffffff000f7802 */ /* 0x000fe20000000f00 */
[----:B------:R-:W-:Y:S01]  /*2e5b0*/  IMAD.MOV.U32 R12, RZ, RZ, RZ ;  /* 0x000000ffff0c7224 */ /* 0x000fe200078e00ff */
[----:B------:R-:W-:-:S04]  /*2e5c0*/  LOP3.LUT R7, R7, 0x7f, RZ, 0xc0, !PT ;  /* 0x0000007f07077812 */ /* 0x000fc800078ec0ff */
[----:B------:R-:W-:-:S04]  /*2e5d0*/  SHF.R.U32.HI R0, RZ, 0x2, R7 ;  /* 0x00000002ff007819 */ /* 0x000fc80000011607 */
[----:B------:R-:W-:-:S05]  /*2e5e0*/  IADD3 R0, R0, R5, RZ ;  /* 0x0000000500007210 */ /* 0x000fca0007ffe0ff */
[----:B------:R-:W-:Y:S02]  /*2e5f0*/  VIADD R5, R0, 0x20 ;  /* 0x0000002000057836 */ /* 0x000fe40000000000 */
[----:B--2---:R-:W-:Y:S02]  /*2e600*/  IMAD R2, R11, R8, RZ ;  /* 0x000000080b027224 */ /* 0x004fe400078e02ff */
[----:B------:R-:W-:-:S03]  /*2e610*/  IMAD.MOV.U32 R11, RZ, RZ, 0x1c1f ;  /* 0x00001c1fff0b7424 */ /* 0x000fc600078e00ff */
[----:B------:R-:W-:-:S13]  /*2e620*/  ISETP.GE.AND P4, PT, R0, R2, PT ;  /* 0x000000020000720c */ /* 0x000fda0003f86270 */
[----:B-----5:R-:W-:Y:S05]  /*2e630*/  WARPSYNC.COLLECTIVE R15, `(.L_x_804) ;  /* 0x000000000f087348 */ /* 0x020fea0003c00000 */
[----:B------:R0:W1:Y:S02]  /*2e640*/  SHFL.IDX P6, R14, R13, R12, R11 ;  /* 0x0000000c0d0e7389 */ /* 0x00006400000c000b */
[----:B01---5:R-:W-:Y:S01]  /*2e650*/  ENDCOLLECTIVE ;  /* 0x000000000000791b */ /* 0x023fe20003800000 */
.L_x_804:
[----:B------:R-:W-:Y:S02]  /*2e660*/  IMAD.MOV.U32 R13, RZ, RZ, R4 ;  /* 0x000000ffff0d7224 */ /* 0x000fe400078e0004 */
[----:B------:R-:W-:-:S07]  /*2e670*/  IMAD.MOV.U32 R6, RZ, RZ, R14 ;  /* 0x000000ffff067224 */ /* 0x000fce00078e000e */
[----:B------:R-:W-:Y:S05]  /*2e680*/  WARPSYNC.COLLECTIVE R15, `(.L_x_805) ;  /* 0x000000000f087348 */ /* 0x000fea0003c00000 */
[----:B------:R0:W1:Y:S02]  /*2e690*/  SHFL.IDX P6, R14, R13, R12, R11 ;  /* 0x0000000c0d0e7389 */ /* 0x00006400000c000b */
[----:B01----:R-:W-:Y:S01]  /*2e6a0*/  ENDCOLLECTIVE ;  /* 0x000000000000791b */ /* 0x003fe20003800000 */
.L_x_805:
[----:B------:R-:W-:Y:S01]  /*2e6b0*/  IMAD.MOV.U32 R13, RZ, RZ, R3 ;  /* 0x000000ffff0d7224 */ /* 0x000fe200078e0003 */
[----:B------:R-:W-:Y:S01]  /*2e6c0*/  MOV R12, 0x1 ;  /* 0x00000001000c7802 */ /* 0x000fe20000000f00 */
[----:B------:R-:W-:-:S07]  /*2e6d0*/  IMAD.MOV.U32 R7, RZ, RZ, R14 ;  /* 0x000000ffff077224 */ /* 0x000fce00078e000e */
[----:B------:R-:W-:Y:S05]  /*2e6e0*/  WARPSYNC.COLLECTIVE R15, `(.L_x_806) ;  /* 0x000000000f087348 */ /* 0x000fea0003c00000 */
[----:B------:R0:W1:Y:S02]  /*2e6f0*/  SHFL.IDX P6, R14, R13, R12, R11 ;  /* 0x0000000c0d0e7389 */ /* 0x00006400000c000b */
[----:B01----:R-:W-:Y:S01]  /*2e700*/  ENDCOLLECTIVE ;  /* 0x000000000000791b */ /* 0x003fe20003800000 */
.L_x_806:
[----:B------:R-:W-:-:S05]  /*2e710*/  @!P4 IADD3 R7, P3, R10, R7, RZ ;  /* 0x000000070a07c210 */ /* 0x000fca0007f7e0ff */
[----:B------:R-:W-:Y:S01]  /*2e720*/  @!P4 IMAD.X R6, RZ, RZ, R6, P3 ;  /* 0x000000ffff06c224 */ /* 0x000fe200018e0606 */
[----:B------:R-:W-:-:S04]  /*2e730*/  ISETP.GE.AND P3, PT, R5, R2, PT ;  /* 0x000000020500720c */ /* 0x000fc80003f66270 */
[----:B------:R-:W-:Y:S01]  /*2e740*/  @!P4 LOP3.LUT R7, R7, R6, RZ, 0x3c, !PT ;  /* 0x000000060707c212 */ /* 0x000fe200078e3cff */
[----:B------:R-:W-:-:S03]  /*2e750*/  IMAD.MOV.U32 R13, RZ, RZ, R4 ;  /* 0x000000ffff0d7224 */ /* 0x000fc600078e0004 */
[----:B------:R-:W-:-:S04]  /*2e760*/  @!P4 LOP3.LUT R6, R7, R6, RZ, 0x3c, !PT ;  /* 0x000000060706c212 */ /* 0x000fc800078e3cff */
[----:B------:R-:W-:-:S05]  /*2e770*/  @!P4 LOP3.LUT R7, R7, R6, RZ, 0x3c, !PT ;  /* 0x000000060707c212 */ /* 0x000fca00078e3cff */
[----:B------:R-:W-:Y:S01]  /*2e780*/  @!PT LDS RZ, [RZ] ;  /* 0x00000000fffff984 */ /* 0x000fe20000000800 */
[----:B------:R-:W-:Y:S01]  /*2e790*/  @!PT LDS RZ, [RZ] ;  /* 0x00000000fffff984 */ /* 0x000fe20000000800 */
[----:B------:R-:W-:Y:S01]  /*2e7a0*/  @!PT LDS RZ, [RZ] ;  /* 0x00000000fffff984 */ /* 0x000fe20000000800 */
[----:B------:R-:W-:Y:S04]  /*2e7b0*/  @!P4 LDGSTS.E.BYPASS.LTC128B.128 [R9+0x14400], desc[UR54][R6.64], !P0 ;  /* 0x144000000609cfae */ /* 0x000fe8000c101d76 */
[----:B------:R-:W-:Y:S04]  /*2e7c0*/  @!P4 LDGSTS.E.BYPASS.LTC128B.128 [R9+0x16400], desc[UR54][R6.64+0x40], !P1 ;  /* 0x164000400609cfae */ /* 0x000fe8000c901d76 */
[----:B------:R0:W-:Y:S02]  /*2e7d0*/  @!P4 LDGSTS.E.BYPASS.LTC128B.128 [R9+0x18400], desc[UR54][R6.64+0x80], !P2 ;  /* 0x184000800609cfae */ /* 0x0001e4000d101d76 */
[----:B0-----:R-:W-:-:S07]  /*2e7e0*/  IMAD.MOV.U32 R6, RZ, RZ, R14 ;  /* 0x000000ffff067224 */ /* 0x001fce00078e000e */
[----:B------:R-:W-:Y:S05]  /*2e7f0*/  WARPSYNC.COLLECTIVE R15, `(.L_x_807) ;  /* 0x000000000f087348 */ /* 0x000fea0003c00000 */
[----:B------:R0:W1:Y:S02]  /*2e800*/  SHFL.IDX P6, R14, R13, R12, R11 ;  /* 0x0000000c0d0e7389 */ /* 0x00006400000c000b */
[----:B01----:R-:W-:Y:S01]  /*2e810*/  ENDCOLLECTIVE ;  /* 0x000000000000791b */ /* 0x003fe20003800000 */
.L_x_807:
[----:B------:R-:W-:Y:S01]  /*2e820*/  MOV R13, R3 ;  /* 0x00000003000d7202 */ /* 0x000fe20000000f00 */
[----:B------:R-:W-:Y:S02]  /*2e830*/  IMAD.MOV.U32 R12, RZ, RZ, 0x2 ;  /* 0x00000002ff0c7424 */ /* 0x000fe400078e00ff */
[----:B------:R-:W-:-:S07]  /*2e840*/  IMAD.MOV.U32 R5, RZ, RZ, R14 ;  /* 0x000000ffff057224 */ /* 0x000fce00078e000e */
[----:B------:R-:W-:Y:S05]  /*2e850*/  WARPSYNC.COLLECTIVE R15, `(.L_x_808) ;  /* 0x000000000f087348 */ /* 0x000fea0003c00000 */
[----:B------:R0:W1:Y:S02]  /*2e860*/  SHFL.IDX P6, R14, R13, R12, R11 ;  /* 0x0000000c0d0e7389 */ /* 0x00006400000c000b */
[----:B01----:R-:W-:Y:S01]  /*2e870*/  ENDCOLLECTIVE ;  /* 0x000000000000791b */ /* 0x003fe20003800000 */
.L_x_808:
[----:B------:R-:W-:-:S04]  /*2e880*/  @!P3 IADD3 R5, P4, R10, R5, RZ ;  /* 0x000000050a05b210 */ /* 0x000fc80007f9e0ff */
[----:B------:R-:W-:-:S05]  /*2e890*/  @!P3 IADD3.X R6, RZ, R6, RZ, P4, !PT ;  /* 0x00000006ff06b210 */ /* 0x000fca00027fe4ff */
[----:B------:R-:W-:Y:S02]  /*2e8a0*/  @!P3 IMAD.MOV.U32 R7, RZ, RZ, R6 ;  /* 0x000000ffff07b224 */ /* 0x000fe400078e0006 */
[----:B------:R-:W-:Y:S02]  /*2e8b0*/  @!P3 IMAD.MOV.U32 R6, RZ, RZ, R5 ;  /* 0x000000ffff06b224 */ /* 0x000fe400078e0005 */
[----:B------:R-:W-:Y:S02]  /*2e8c0*/  IMAD.MOV.U32 R13, RZ, RZ, R4 ;  /* 0x000000ffff0d7224 */ /* 0x000fe400078e0004 */
[----:B------:R-:W-:Y:S01]  /*2e8d0*/  VIADD R5, R0, 0x40 ;  /* 0x0000004000057836 */ /* 0x000fe20000000000 */
        /* <DEDUP_REMOVED lines=11> */
.L_x_809:
[----:B------:R-:W-:Y:S01]  /*2e990*/  MOV R13, R3 ;  /* 0x00000003000d7202 */ /* 0x000fe20000000f00 */
[----:B------:R-:W-:Y:S01]  /*2e9a0*/  IMAD.MOV.U32 R12, RZ, RZ, 0x3 ;  /* 0x00000003ff0c7424 */ /* 0x000fe200078e00ff */
[----:B------:R-:W-:-:S07]  /*2e9b0*/  MOV R5, R14 ;  /* 0x0000000e00057202 */ /* 0x000fce0000000f00 */
[----:B------:R-:W-:Y:S05]  /*2e9c0*/  WARPSYNC.COLLECTIVE R15, `(.L_x_810) ;  /* 0x000000000f087348 */ /* 0x000fea0003c00000 */
[----:B------:R0:W1:Y:S02]  /*2e9d0*/  SHFL.IDX P6, R14, R13, R12, R11 ;  /* 0x0000000c0d0e7389 */ /* 0x00006400000c000b */
[----:B01----:R-:W-:Y:S01]  /*2e9e0*/  ENDCOLLECTIVE ;  /* 0x000000000000791b */ /* 0x003fe20003800000 */
.L_x_810:
[----:B------:R-:W-:-:S05]  /*2e9f0*/  @!P3 IADD3 R5, P4, R10, R5, RZ ;  /* 0x000000050a05b210 */ /* 0x000fca0007f9e0ff */
[----:B------:R-:W-:-:S04]  /*2ea00*/  @!P3 IMAD.X R6, RZ, RZ, R6, P4 ;  /* 0x000000ffff06b224 */ /* 0x000fc800020e0606 */
[----:B------:R-:W-:Y:S02]  /*2ea10*/  @!P3 IMAD.MOV.U32 R7, RZ, RZ, R6 ;  /* 0x000000ffff07b224 */ /* 0x000fe400078e0006 */
[----:B------:R-:W-:Y:S02]  /*2ea20*/  @!P3 IMAD.MOV.U32 R6, RZ, RZ, R5 ;  /* 0x000000ffff06b224 */ /* 0x000fe400078e0005 */
[----:B------:R-:W-:-:S03]  /*2ea30*/  IMAD.MOV.U32 R13, RZ, RZ, R4 ;  /* 0x000000ffff0d7224 */ /* 0x000fc600078e0004 */
[----:B------:R-:W-:Y:S01]  /*2ea40*/  @!PT LDS RZ, [RZ] ;  /* 0x00000000fffff984 */ /* 0x000fe20000000800 */
[----:B------:R-:W-:Y:S01]  /*2ea50*/  @!PT LDS RZ, [RZ] ;  /* 0x00000000fffff984 */ /* 0x000fe20000000800 */
[----:B------:R-:W-:Y:S01]  /*2ea60*/  @!PT LDS RZ, [RZ] ;  /* 0x00000000fffff984 */ /* 0x000fe20000000800 */
[----:B------:R0:W-:Y:S04]  /*2ea70*/  @!P3 LDGSTS.E.BYPASS.LTC128B.128 [R9+0x15400], desc[UR54][R6.64], !P0 ;  /* 0x154000000609bfae */ /* 0x0001e8000c101d76 */
[----:B------:R0:W-:Y:S01]  /*2ea80*/  @!P3 LDGSTS.E.BYPASS.LTC128B.128 [R9+0x17400], desc[UR54][R6.64+0x40], !P1 ;  /* 0x174000400609bfae */ /* 0x0001e2000c901d76 */
[----:B------:R-:W-:-:S07]  /*2ea90*/  IMAD.MOV.U32 R5, RZ, RZ, R14 ;  /* 0x000000ffff057224 */ /* 0x000fce00078e000e */
[----:B0-----:R-:W-:Y:S05]  /*2eaa0*/  WARPSYNC.COLLECTIVE R15, `(.L_x_811) ;  /* 0x000000000f087348 */ /* 0x001fea0003c00000 */
[----:B------:R1:W2:Y:S02]  /*2eab0*/  SHFL.IDX P6, R14, R13, R12, R11 ;  /* 0x0000000c0d0e7389 */ /* 0x0002a400000c000b */
[----:B012---:R-:W-:Y:S01]  /*2eac0*/  ENDCOLLECTIVE ;  /* 0x000000000000791b */ /* 0x007fe20003800000 */
.L_x_811:
[----:B------:R-:W-:Y:S01]  /*2ead0*/  @!PT LDS RZ, [RZ] ;  /* 0x00000000fffff984 */ /* 0x000fe20000000800 */
[----:B------:R-:W-:Y:S01]  /*2eae0*/  @!PT LDS RZ, [RZ] ;  /* 0x00000000fffff984 */ /* 0x000fe20000000800 */
[----:B------:R-:W-:Y:S01]  /*2eaf0*/  @!PT LDS RZ, [RZ] ;  /* 0x00000000fffff984 */ /* 0x000fe20000000800 */
[----:B------:R0:W-:Y:S01]  /*2eb00*/  @!P3 LDGSTS.E.BYPASS.LTC128B.128 [R9+0x19400], desc[UR54][R6.64+0x80], !P2 ;  /* 0x194000800609bfae */ /* 0x0001e2000d101d76 */
[----:B------:R-:W-:Y:S01]  /*2eb10*/  MOV R3, R14 ;  /* 0x0000000e00037202 */ /* 0x000fe20000000f00 */
[----:B------:R-:W-:Y:S06]  /*2eb20*/  BRA `(.L_x_812) ;  /* 0xffffff9800507947 */ /* 0x000fec000383ffff */
.L_x_605:
[----:B----4-:R4:W0:Y:S02]  /*2eb30*/  SYNCS.PHASECHK.TRANS64.TRYWAIT P0, [R18+URZ+0x29820], R0 ;  /* 0x02982000120075a7 */ /* 0x010824000800017f */
[----:B0-----:R-:W-:Y:S05]  /*2eb40*/  @!P0 NANOSLEEP.SYNCS 0x989680 ;  /* 0x009896800000895d */ /* 0x001fea0003900000 */
[----:B------:R-:W0:Y:S02]  /*2eb50*/  @!P0 SYNCS.PHASECHK.TRANS64 P0, [R18+URZ+0x29820], R0 ;  /* 0x02982000120085a7 */ /* 0x000e24000800007f */
[----:B0-----:R-:W-:Y:S05]  /*2eb60*/  @!P0 BRA `(.L_x_605) ;  /* 0xfffffffc00f08947 */ /* 0x001fea000383ffff */
[----:B------:R-:W-:Y:S05]  /*2eb70*/  BRA `(.L_x_813) ;  /* 0xffffff9800c07947 */ /* 0x000fea000383ffff */
.L_x_611:
[----:B--2---:R2:W3:Y:S02]  /*2eb80*/  SYNCS.PHASECHK.TRANS64.TRYWAIT P0, [R5+URZ+0x29880], R4 ;  /* 0x02988004050075a7 */ /* 0x0044e4000800017f */
[----:B---3--:R-:W-:Y:S05]  /*2eb90*/  @!P0 NANOSLEEP.SYNCS 0x989680 ;  /* 0x009896800000895d */ /* 0x008fea0003900000 */
[----:B------:R-:W3:Y:S02]  /*2eba0*/  @!P0 SYNCS.PHASECHK.TRANS64 P0, [R5+URZ+0x29880], R4 ;  /* 0x02988004050085a7 */ /* 0x000ee4000800007f */
[----:B---3--:R-:W-:Y:S05]  /*2ebb0*/  @!P0 BRA `(.L_x_611) ;  /* 0xfffffffc00f08947 */ /* 0x008fea000383ffff */
[----:B------:R-:W-:Y:S05]  /*2ebc0*/  BRA `(.L_x_814) ;  /* 0xffffff9c00787947 */ /* 0x000fea000383ffff */
.L_x_616:
[----:B---3--:R3:W4:Y:S02]  /*2ebd0*/  SYNCS.PHASECHK.TRANS64.TRYWAIT P0, [R5+URZ+0x29840], R4 ;  /* 0x02984004050075a7 */ /* 0x008724000800017f */
[----:B----4-:R-:W-:Y:S05]  /*2ebe0*/  @!P0 NANOSLEEP.SYNCS 0x989680 ;  /* 0x009896800000895d */ /* 0x010fea0003900000 */
[----:B------:R-:W4:Y:S02]  /*2ebf0*/  @!P0 SYNCS.PHASECHK.TRANS64 P0, [R5+URZ+0x29840], R4 ;  /* 0x02984004050085a7 */ /* 0x000f24000800007f */
[----:B----4-:R-:W-:Y:S05]  /*2ec00*/  @!P0 BRA `(.L_x_616) ;  /* 0xfffffffc00f08947 */ /* 0x010fea000383ffff */
[----:B------:R-:W-:Y:S05]  /*2ec10*/  BRA `(.L_x_815) ;  /* 0xffffff9c00f47947 */ /* 0x000fea000383ffff */
.L_x_624:
[----:B---3--:R3:W4:Y:S02]  /*2ec20*/  SYNCS.PHASECHK.TRANS64.TRYWAIT P0, [R20+URZ+0x29870], R4 ;  /* 0x02987004140075a7 */ /* 0x008724000800017f */
[----:B----4-:R-:W-:Y:S05]  /*2ec30*/  @!P0 NANOSLEEP.SYNCS 0x989680 ;  /* 0x009896800000895d */ /* 0x010fea0003900000 */
[----:B------:R-:W4:Y:S02]  /*2ec40*/  @!P0 SYNCS.PHASECHK.TRANS64 P0, [R20+URZ+0x29870], R4 ;  /* 0x02987004140085a7 */ /* 0x000f24000800007f */
[----:B----4-:R-:W-:Y:S05]  /*2ec50*/  @!P0 BRA `(.L_x_624) ;  /* 0xfffffffc00f08947 */ /* 0x010fea000383ffff */
[----:B------:R-:W-:Y:S05]  /*2ec60*/  BRA `(.L_x_816) ;  /* 0xffffffa4000c7947 */ /* 0x000fea000383ffff */
.L_x_626:
[----:B----4-:R4:W0:Y:S02]  /*2ec70*/  SYNCS.PHASECHK.TRANS64.TRYWAIT P0, [R20+URZ+0x29860], R3 ;  /* 0x02986003140075a7 */ /* 0x010824000800017f */
[----:B0-----:R-:W-:Y:S05]  /*2ec80*/  @!P0 NANOSLEEP.SYNCS 0x989680 ;  /* 0x009896800000895d */ /* 0x001fea0003900000 */
[----:B------:R-:W0:Y:S02]  /*2ec90*/  @!P0 SYNCS.PHASECHK.TRANS64 P0, [R20+URZ+0x29860], R3 ;  /* 0x02986003140085a7 */ /* 0x000e24000800007f */
[----:B0-----:R-:W-:Y:S05]  /*2eca0*/  @!P0 BRA `(.L_x_626) ;  /* 0xfffffffc00f08947 */ /* 0x001fea000383ffff */
[----:B------:R-:W-:Y:S05]  /*2ecb0*/  BRA `(.L_x_817) ;  /* 0xffffffa400147947 */ /* 0x000fea000383ffff */
.L_x_633:
[----:B--2---:R2:W3:Y:S02]  /*2ecc0*/  SYNCS.PHASECHK.TRANS64.TRYWAIT P1, [R16+URZ+0x29870], R0 ;  /* 0x02987000100075a7 */ /* 0x0044e4000802017f */
[----:B---3--:R-:W-:Y:S05]  /*2ecd0*/  @!P1 NANOSLEEP.SYNCS 0x989680 ;  /* 0x009896800000995d */ /* 0x008fea0003900000 */
[----:B------:R-:W3:Y:S02]  /*2ece0*/  @!P1 SYNCS.PHASECHK.TRANS64 P1, [R16+URZ+0x29870], R0 ;  /* 0x02987000100095a7 */ /* 0x000ee4000802007f */
[----:B---3--:R-:W-:Y:S05]  /*2ecf0*/  @!P1 BRA `(.L_x_633) ;  /* 0xfffffffc00f09947 */ /* 0x008fea000383ffff */
[----:B------:R-:W-:Y:S05]  /*2ed00*/  BRA `(.L_x_818) ;  /* 0xffffffa800f87947 */ /* 0x000fea000383ffff */
.L_x_635:
[----:B--2---:R2:W3:Y:S02]  /*2ed10*/  SYNCS.PHASECHK.TRANS64.TRYWAIT P1, [R16+URZ+0x29860], R0 ;  /* 0x02986000100075a7 */ /* 0x0044e4000802017f */
[----:B---3--:R-:W-:Y:S05]  /*2ed20*/  @!P1 NANOSLEEP.SYNCS 0x989680 ;  /* 0x009896800000995d */ /* 0x008fea0003900000 */
[----:B------:R-:W3:Y:S02]  /*2ed30*/  @!P1 SYNCS.PHASECHK.TRANS64 P1, [R16+URZ+0x29860], R0 ;  /* 0x02986000100095a7 */ /* 0x000ee4000802007f */
[----:B---3--:R-:W-:Y:S05]  /*2ed40*/  @!P1 BRA `(.L_x_635) ;  /* 0xfffffffc00f09947 */ /* 0x008fea000383ffff */
[----:B------:R-:W-:Y:S05]  /*2ed50*/  BRA `(.L_x_819) ;  /* 0xffffffac00007947 */ /* 0x000fea000383ffff */
.L_x_639:
[----:B------:R-:W2:Y:S01]  /*2ed60*/  LDL R0, [R1] ;  /* 0x0000000001007983 */ /* 0x000ea20000100800 */
[----:B------:R-:W-:Y:S01]  /*2ed70*/  BSSY B0, `(.L_x_820) ;  /* 0x0000008000007945 */ /* 0x000fe20003800000 */
[----:B------:R-:W-:Y:S01]  /*2ed80*/  IMAD.MOV.U32 R12, RZ, RZ, RZ ;  /* 0x000000ffff0c7224 */ /* 0x000fe200078e00ff */
[----:B------:R-:W-:Y:S01]  /*2ed90*/  MOV R15, 0xffffffff ;  /* 0xffffffff000f7802 */ /* 0x000fe20000000f00 */
[----:B------:R-:W-:Y:S02]  /*2eda0*/  IMAD.MOV.U32 R11, RZ, RZ, 0x1f ;  /* 0x0000001fff0b7424 */ /* 0x000fe400078e00ff */
[----:B--2---:R-:W-:-:S07]  /*2edb0*/  IMAD.MOV.U32 R13, RZ, RZ, R0 ;  /* 0x000000ffff0d7224 */ /* 0x004fce00078e0000 */
[----:B-1----:R-:W-:Y:S05]  /*2edc0*/  WARPSYNC.COLLECTIVE R15, `(.L_x_821) ;  /* 0x000000000f087348 */ /* 0x002fea0003c00000 */
[----:B------:R0:W2:Y:S02]  /*2edd0*/  SHFL.IDX P6, R14, R13, R12, R11 ;  /* 0x0000000c0d0e7389 */ /* 0x0000a400000c000b */
[----:B012---:R-:W-:Y:S01]  /*2ede0*/  ENDCOLLECTIVE ;  /* 0x000000000000791b */ /* 0x007fe20003800000 */
.L_x_821:
[----:B------:R-:W-:Y:S05]  /*2edf0*/  BSYNC B0 ;  /* 0x0000000000007941 */ /* 0x000fea0003800000 */
.L_x_820:
[----:B------:R0:W5:Y:S01]  /*2ee00*/  LDL R2, [R1+0xc] ;  /* 0x00000c0001027983 */ /* 0x0001620000100800 */
[----:B------:R-:W-:Y:S01]  /*2ee10*/  IMAD.MOV.U32 R13, RZ, RZ, R0 ;  /* 0x000000ffff0d7224 */ /* 0x000fe200078e0000 */
[----:B------:R-:W-:Y:S01]  /*2ee20*/  MOV R11, 0x1f ;  /* 0x0000001f000b7802 */ /* 0x000fe20000000f00 */
[----:B------:R-:W-:Y:S02]  /*2ee30*/  IMAD.MOV.U32 R12, RZ, RZ, 0x1 ;  /* 0x00000001ff0c7424 */ /* 0x000fe400078e00ff */
[----:B------:R-:W-:Y:S02]  /*2ee40*/  IMAD.MOV.U32 R15, RZ, RZ, -0x1 ;  /* 0xffffffffff0f7424 */ /* 0x000fe400078e00ff */
[----:B------:R-:W-:-:S07]  /*2ee50*/  IMAD.MOV.U32 R5, RZ, RZ, R14 ;  /* 0x000000ffff057224 */ /* 0x000fce00078e000e */
[----:B0----5:R-:W-:Y:S05]  /*2ee60*/  WARPSYNC.COLLECTIVE R15, `(.L_x_822) ;  /* 0x000000000f087348 */ /* 0x021fea0003c00000 */
[----:B------:R1:W2:Y:S02]  /*2ee70*/  SHFL.IDX P6, R14, R13, R12, R11 ;  /* 0x0000000c0d0e7389 */ /* 0x0002a400000c000b */
[----:B012--5:R-:W-:Y:S01]  /*2ee80*/  ENDCOLLECTIVE ;  /* 0x000000000000791b */ /* 0x027fe20003800000 */
.L_x_822:
[----:B------:R-:W-:Y:S01]  /*2ee90*/  ULDC UR4, c[0x0][0xc3c] ;  /* 0x00030f0000047ab9 */ /* 0x000fe20000000800 */
[----:B------:R-:W-:Y:S02]  /*2eea0*/  IMAD.IADD R4, R2, 0x1, R16 ;  /* 0x0000000102047824 */ /* 0x000fe400078e0210 */
[----:B------:R-:W-:Y:S02]  /*2eeb0*/  IMAD.MOV.U32 R11, RZ, RZ, RZ ;  /* 0x000000ffff0b7224 */ /* 0x000fe400078e00ff */
[----:B------:R-:W-:Y:S01]  /*2eec0*/  IMAD.MOV.U32 R0, RZ, RZ, R14 ;  /* 0x000000ffff007224 */ /* 0x000fe200078e000e */
[----:B------:R-:W-:-:S13]  /*2eed0*/  ISETP.GE.OR P1, PT, R4, UR4, !P0 ;  /* 0x0000000404007c0c */ /* 0x000fda000c726670 */
[----:B------:R-:W0:Y:S08]  /*2eee0*/  @!P1 LDC.64 R2, c[0x0][0xc80] ;  /* 0x00032000ff029b82 */ /* 0x000e300000000a00 */
[----:B------:R-:W1:Y:S01]  /*2eef0*/  @!P1 LDC.64 R6, c[0x0][0xc78] ;  /* 0x00031e00ff069b82 */ /* 0x000e620000000a00 */
[----:B0-----:R-:W-:-:S05]  /*2ef00*/  @!P1 IMAD.WIDE R2, R4, 0x4, R2 ;  /* 0x0000000404029825 */ /* 0x001fca00078e0202 */
[----:B------:R1:W2:Y:S02]  /*2ef10*/  @!P1 LDG.E R8, desc[UR54][R2.64] ;  /* 0x0000003602089981 */ /* 0x0002a4000c1e1900 */
[----:B-1----:R-:W-:-:S06]  /*2ef20*/  @!P1 IMAD.WIDE R2, R4, 0x4, R6 ;  /* 0x0000000404029825 */ /* 0x002fcc00078e0206 */
[----:B------:R-:W3:Y:S01]  /*2ef30*/  @!P1 LDG.E R2, desc[UR54][R2.64] ;  /* 0x0000003602029981 */ /* 0x000ee2000c1e1900 */
[----:B------:R-:W-:Y:S01]  /*2ef40*/  MOV R4, RZ ;  /* 0x000000ff00047202 */ /* 0x000fe20000000f00 */
[----:B------:R-:W-:Y:S01]  /*2ef50*/  IMAD.MOV.U32 R6, RZ, RZ, RZ ;  /* 0x000000ffff067224 */ /* 0x000fe200078e00ff */
[C---:B------:R-:W-:Y:S02]  /*2ef60*/  ISETP.GE.U32.AND P2, PT, R16.reuse, 0x2, PT ;  /* 0x000000021000780c */ /* 0x040fe40003f46070 */
[C---:B------:R-:W-:Y:S02]  /*2ef70*/  ISETP.GE.U32.AND P3, PT, R16.reuse, 0x4, PT ;  /* 0x000000041000780c */ /* 0x040fe40003f66070 */
[C---:B------:R-:W-:Y:S02]  /*2ef80*/  ISETP.GE.U32.AND P4, PT, R16.reuse, 0x8, PT ;  /* 0x000000081000780c */ /* 0x040fe40003f86070 */
[C---:B------:R-:W-:Y:S01]  /*2ef90*/  ISETP.GE.U32.AND P5, PT, R16.reuse, 0x10, PT ;  /* 0x000000101000780c */ /* 0x040fe20003fa6070 */
[----:B--2---:R-:W-:Y:S01]  /*2efa0*/  @!P1 IMAD.MOV.U32 R4, RZ, RZ, R8 ;  /* 0x000000ffff049224 */ /* 0x004fe200078e0008 */
[----:B------:R-:W-:Y:S01]  /*2efb0*/  MOV R8, RZ ;  /* 0x000000ff00087202 */ /* 0x000fe20000000f00 */
[----:B---3--:R-:W-:Y:S01]  /*2efc0*/  @!P1 IMAD.MOV.U32 R6, RZ, RZ, R2 ;  /* 0x000000ffff069224 */ /* 0x008fe200078e0002 */
[----:B------:R-:W-:-:S03]  /*2efd0*/  ISETP.NE.AND P1, PT, R16, RZ, PT ;  /* 0x000000ff1000720c */ /* 0x000fc60003f25270 */
[----:B------:R-:W-:-:S05]  /*2efe0*/  IMAD R2, R6, R4, RZ ;  /* 0x0000000406027224 */ /* 0x000fca00078e02ff */
[----:B------:R-:W-:-:S07]  /*2eff0*/  MOV R13, R2 ;  /* 0x00000002000d7202 */ /* 0x000fce0000000f00 */
[----:B------:R-:W-:Y:S05]  /*2f000*/  WARPSYNC.COLLECTIVE R15, `(.L_x_823) ;  /* 0x000000000f087348 */ /* 0x000fea0003c00000 */
[----:B------:R0:W1:Y:S02]  /*2f010*/  SHFL.UP P6, R14, R13, R12, R11 ;  /* 0x0400000c0d0e7389 */ /* 0x00006400000c000b */
[----:B01----:R-:W-:Y:S01]  /*2f020*/  ENDCOLLECTIVE ;  /* 0x000000000000791b */ /* 0x003fe20003800000 */
.L_x_823:
[----:B------:R-:W-:Y:S02]  /*2f030*/  IMAD.MOV.U32 R12, RZ, RZ, 0x2 ;  /* 0x00000002ff0c7424 */ /* 0x000fe400078e00ff */
[----:B------:R-:W-:-:S05]  /*2f040*/  IMAD.MOV.U32 R3, RZ, RZ, R14 ;  /* 0x000000ffff037224 */ /* 0x000fca00078e000e */
[----:B------:R-:W-:-:S05]  /*2f050*/  SEL R3, R3, RZ, P1 ;  /* 0x000000ff03037207 */ /* 0x000fca0000800000 */
[----:B------:R-:W-:-:S05]  /*2f060*/  IMAD.IADD R2, R2, 0x1, R3 ;  /* 0x0000000102027824 */ /* 0x000fca00078e0203 */
[----:B------:R-:W-:-:S07]  /*2f070*/  MOV R13, R2 ;  /* 0x00000002000d7202 */ /* 0x000fce0000000f00 */
[----:B------:R-:W-:Y:S05]  /*2f080*/  WARPSYNC.COLLECTIVE R15, `(.L_x_824) ;  /* 0x000000000f087348 */ /* 0x000fea0003c00000 */
[----:B------:R0:W1:Y:S02]  /*2f090*/  SHFL.UP P6, R14, R13, R12, R11 ;  /* 0x0400000c0d0e7389 */ /* 0x00006400000c000b */
[----:B01----:R-:W-:Y:S01]  /*2f0a0*/  ENDCOLLECTIVE ;  /* 0x000000000000791b */ /* 0x003fe20003800000 */
.L_x_824:
        /* <DEDUP_REMOVED lines=8> */
.L_x_825:
        /* <DEDUP_REMOVED lines=8> */
.L_x_826:
        /* <DEDUP_REMOVED lines=8> */
.L_x_827:
[----:B------:R-:W-:Y:S02]  /*2f230*/  IMAD.MOV.U32 R12, RZ, RZ, 0x1f ;  /* 0x0000001fff0c7424 */ /* 0x000fe400078e00ff */
[----:B------:R-:W-:Y:S02]  /*2f240*/  IMAD.MOV.U32 R11, RZ, RZ, 0x1f ;  /* 0x0000001fff0b7424 */ /* 0x000fe400078e00ff */
[----:B------:R-:W-:-:S05]  /*2f250*/  IMAD.MOV.U32 R3, RZ, RZ, R14 ;  /* 0x000000ffff037224 */ /* 0x000fca00078e000e */
[----:B------:R-:W-:-:S05]  /*2f260*/  SEL R3, R3, RZ, P5 ;  /* 0x000000ff03037207 */ /* 0x000fca0002800000 */
[----:B------:R-:W-:-:S05]  /*2f270*/  IMAD.IADD R3, R2, 0x1, R3 ;  /* 0x0000000102037824 */ /* 0x000fca00078e0203 */
[----:B------:R-:W-:-:S07]  /*2f280*/  MOV R13, R3 ;  /* 0x00000003000d7202 */ /* 0x000fce0000000f00 */
[----:B------:R-:W-:Y:S05]  /*2f290*/  WARPSYNC.COLLECTIVE R15, `(.L_x_828) ;  /* 0x000000000f087348 */ /* 0x000fea0003c00000 */
[----:B------:R0:W1:Y:S02]  /*2f2a0*/  SHFL.IDX P6, R14, R13, R12, R11 ;  /* 0x0000000c0d0e7389 */ /* 0x00006400000c000b */
[----:B01----:R-:W-:Y:S01]  /*2f2b0*/  ENDCOLLECTIVE ;  /* 0x000000000000791b */ /* 0x003fe20003800000 */
.L_x_828:
[----:B------:R-:W-:Y:S01]  /*2f2c0*/  IMAD.MOV.U32 R9, RZ, RZ, R14 ;  /* 0x000000ffff097224 */ /* 0x000fe200078e000e */
[----:B------:R-:W-:Y:S06]  /*2f2d0*/  BRA `(.L_x_829) ;  /* 0xffffffb000047947 */ /* 0x000fec000383ffff */
.L_x_642:
[----:B------:R-:W-:Y:S01]  /*2f2e0*/  BSSY B0, `(.L_x_830) ;  /* 0x0000008000007945 */ /* 0x000fe20003800000 */
[----:B------:R-:W-:Y:S01]  /*2f2f0*/  IMAD.MOV.U32 R13, RZ, RZ, R2 ;  /* 0x000000ffff0d7224 */ /* 0x000fe200078e0002 */
[----:B------:R-:W-:Y:S01]  /*2f300*/  MOV R15, 0xffffffff ;  /* 0xffffffff000f7802 */ /* 0x000fe20000000f00 */
[----:B------:R-:W-:Y:S02]  /*2f310*/  IMAD.MOV.U32 R12, RZ, RZ, 0x1 ;  /* 0x00000001ff0c7424 */ /* 0x000fe400078e00ff */
[----:B------:R-:W-:-:S07]  /*2f320*/  IMAD.MOV.U32 R11, RZ, RZ, RZ ;  /* 0x000000ffff0b7224 */ /* 0x000fce00078e00ff */
[----:B------:R-:W-:Y:S05]  /*2f330*/  WARPSYNC.COLLECTIVE R15, `(.L_x_831) ;  /* 0x000000000f087348 */ /* 0x000fea0003c00000 */
[----:B------:R0:W1:Y:S02]  /*2f340*/  SHFL.UP P6, R14, R13, R12, R11 ;  /* 0x0400000c0d0e7389 */ /* 0x00006400000c000b */
[----:B01----:R-:W-:Y:S01]  /*2f350*/  ENDCOLLECTIVE ;  /* 0x000000000000791b */ /* 0x003fe20003800000 */
.L_x_831:
[----:B------:R-:W-:Y:S05]  /*2f360*/  BSYNC B0 ;  /* 0x0000000000007941 */ /* 0x000fea0003800000 */
.L_x_830:
[----:B------:R-:W-:Y:S01]  /*2f370*/  IMAD.MOV.U32 R3, RZ, RZ, R14 ;  /* 0x000000ffff037224 */ /* 0x000fe200078e000e */
[----:B------:R-:W-:Y:S01]  /*2f380*/  MOV R12, 0x2 ;  /* 0x00000002000c7802 */ /* 0x000fe20000000f00 */
[----:B------:R-:W-:Y:S02]  /*2f390*/  IMAD.MOV.U32 R11, RZ, RZ, RZ ;  /* 0x000000ffff0b7224 */ /* 0x000fe400078e00ff */
[----:B------:R-:W-:Y:S01]  /*2f3a0*/  IMAD.MOV.U32 R15, RZ, RZ, -0x1 ;  /* 0xffffffffff0f7424 */ /* 0x000fe200078e00ff */
[----:B------:R-:W-:-:S05]  /*2f3b0*/  SEL R3, R3, RZ, P1 ;  /* 0x000000ff03037207 */ /* 0x000fca0000800000 */
[----:B------:R-:W-:-:S04]  /*2f3c0*/  IMAD.IADD R2, R2, 0x1, R3 ;  /* 0x0000000102027824 */ /* 0x000fc800078e0203 */
[----:B------:R-:W-:-:S07]  /*2f3d0*/  IMAD.MOV.U32 R13, RZ, RZ, R2 ;  /* 0x000000ffff0d7224 */ /* 0x000fce00078e0002 */
[----:B------:R-:W-:Y:S05]  /*2f3e0*/  WARPSYNC.COLLECTIVE R15, `(.L_x_832) ;  /* 0x000000000f087348 */ /* 0x000fea0003c00000 */
[----:B------:R0:W1:Y:S02]  /*2f3f0*/  SHFL.UP P6, R14, R13, R12, R11 ;  /* 0x0400000c0d0e7389 */ /* 0x00006400000c000b */
[----:B01----:R-:W-:Y:S01]  /*2f400*/  ENDCOLLECTIVE ;  /* 0x000000000000791b */ /* 0x003fe20003800000 */
.L_x_832:
[----:B------:R-:W-:Y:S02]  /*2f410*/  IMAD.MOV.U32 R12, RZ, RZ, 0x4 ;  /* 0x00000004ff0c7424 */ /* 0x000fe400078e00ff */
[----:B------:R-:W-:-:S05]  /*2f420*/  IMAD.MOV.U32 R3, RZ, RZ, R14 ;  /* 0x000000ffff037224 */ /* 0x000fca00078e000e */
[----:B------:R-:W-:-:S04]  /*2f430*/  SEL R3, R3, RZ, P2 ;  /* 0x000000ff03037207 */ /* 0x000fc80001000000 */
[----:B------:R-:W-:-:S05]  /*2f440*/  IADD3 R2, R2, R3, RZ ;  /* 0x0000000302027210 */ /* 0x000fca0007ffe0ff */
[----:B------:R-:W-:-:S07]  /*2f450*/  IMAD.MOV.U32 R13, RZ, RZ, R2 ;  /* 0x000000ffff0d7224 */ /* 0x000fce00078e0002 */
[----:B------:R-:W-:Y:S05]  /*2f460*/  WARPSYNC.COLLECTIVE R15, `(.L_x_833) ;  /* 0x000000000f087348 */ /* 0x000fea0003c00000 */
[----:B------:R0:W1:Y:S02]  /*2f470*/  SHFL.UP P6, R14, R13, R12, R11 ;  /* 0x0400000c0d0e7389 */ /* 0x00006400000c000b */
[----:B01----:R-:W-:Y:S01]  /*2f480*/  ENDCOLLECTIVE ;  /* 0x000000000000791b */ /* 0x003fe20003800000 */
.L_x_833:
        /* <DEDUP_REMOVED lines=8> */
.L_x_834:
        /* <DEDUP_REMOVED lines=8> */
.L_x_835:
[----:B------:R-:W-:Y:S02]  /*2f590*/  IMAD.MOV.U32 R12, RZ, RZ, 0x1f ;  /* 0x0000001fff0c7424 */ /* 0x000fe400078e00ff */
[----:B------:R-:W-:Y:S02]  /*2f5a0*/  IMAD.MOV.U32 R11, RZ, RZ, 0x1f ;  /* 0x0000001fff0b7424 */ /* 0x000fe400078e00ff */
[----:B------:R-:W-:-:S05]  /*2f5b0*/  IMAD.MOV.U32 R3, RZ, RZ, R14 ;  /* 0x000000ffff037224 */ /* 0x000fca00078e000e */
[----:B------:R-:W-:-:S04]  /*2f5c0*/  SEL R3, R3, RZ, P5 ;  /* 0x000000ff03037207 */ /* 0x000fc80002800000 */
[----:B------:R-:W-:-:S05]  /*2f5d0*/  IADD3 R7, R2, R3, RZ ;  /* 0x0000000302077210 */ /* 0x000fca0007ffe0ff */
[----:B------:R-:W-:-:S07]  /*2f5e0*/  IMAD.MOV.U32 R13, RZ, RZ, R7 ;  /* 0x000000ffff0d7224 */ /* 0x000fce00078e0007 */
[----:B------:R-:W-:Y:S05]  /*2f5f0*/  WARPSYNC.COLLECTIVE R15, `(.L_x_836) ;  /* 0x000000000f087348 */ /* 0x000fea0003c00000 */
[----:B------:R0:W1:Y:S02]  /*2f600*/  SHFL.IDX P6, R14, R13, R12, R11 ;  /* 0x0000000c0d0e7389 */ /* 0x00006400000c000b */
[----:B01----:R-:W-:Y:S01]  /*2f610*/  ENDCOLLECTIVE ;  /* 0x000000000000791b */ /* 0x003fe20003800000 */
.L_x_836:
[----:B------:R-:W-:Y:S01]  /*2f620*/  MOV R9, R14 ;  /* 0x0000000e00097202 */ /* 0x000fe20000000f00 */
[----:B------:R-:W-:Y:S06]  /*2f630*/  BRA `(.L_x_837) ;  /* 0xffffffac00dc7947 */ /* 0x000fec000383ffff */
.L_x_644:
[----:B------:R-:W-:Y:S01]  /*2f640*/  BSSY B0, `(.L_x_838) ;  /* 0x0000006000007945 */ /* 0x000fe20003800000 */
[----:B------:R-:W-:Y:S01]  /*2f650*/  PLOP3.LUT P6, PT, P6, PT, PT, 0x8, 0x0 ;  /* 0x000000000000781c */ /* 0x000fe200037ce170 */
[----:B------:R-:W-:-:S12]  /*2f660*/  IMAD.MOV.U32 R15, RZ, RZ, -0x1 ;  /* 0xffffffffff0f7424 */ /* 0x000fd800078e00ff */
[----:B0-----:R-:W-:Y:S05]  /*2f670*/  WARPSYNC.COLLECTIVE R15, `(.L_x_839) ;  /* 0x000000000f087348 */ /* 0x001fea0003c00000 */
[----:B------:R-:W-:Y:S01]  /*2f680*/  VOTE.ANY R14, PT, P6 ;  /* 0x00000000000e7806 */ /* 0x000fe200030e0100 */
[----:B0-----:R-:W-:Y:S06]  /*2f690*/  ENDCOLLECTIVE ;  /* 0x000000000000791b */ /* 0x001fec0003800000 */
.L_x_839:
[----:B------:R-:W-:Y:S05]  /*2f6a0*/  BSYNC B0 ;  /* 0x0000000000007941 */ /* 0x000fea0003800000 */
.L_x_838:
[----:B------:R-:W-:Y:S02]  /*2f6b0*/  IMAD.MOV.U32 R3, RZ, RZ, R14 ;  /* 0x000000ffff037224 */ /* 0x000fe400078e000e */
[----:B------:R-:W-:Y:S02]  /*2f6c0*/  IMAD.MOV.U32 R13, RZ, RZ, R4 ;  /* 0x000000ffff0d7224 */ /* 0x000fe400078e0004 */
[----:B------:R-:W0:Y:S01]  /*2f6d0*/  POPC R0, R3 ;  /* 0x0000000300007309 */ /* 0x000e220000000000 */
[----:B------:R-:W-:Y:S02]  /*2f6e0*/  IMAD.MOV.U32 R11, RZ, RZ, 0x1f ;  /* 0x0000001fff0b7424 */ /* 0x000fe400078e00ff */
[----:B------:R-:W-:Y:S01]  /*2f6f0*/  IMAD.MOV.U32 R15, RZ, RZ, -0x1 ;  /* 0xffffffffff0f7424 */ /* 0x000fe200078e00ff */
[----:B0-----:R-:W-:-:S07]  /*2f700*/  MOV R12, R0 ;  /* 0x00000000000c7202 */ /* 0x001fce0000000f00 */
[----:B------:R-:W-:Y:S05]  /*2f710*/  WARPSYNC.COLLECTIVE R15, `(.L_x_840) ;  /* 0x000000000f087348 */ /* 0x000fea0003c00000 */
[----:B------:R0:W1:Y:S02]  /*2f720*/  SHFL.IDX P6, R14, R13, R12, R11 ;  /* 0x0000000c0d0e7389 */ /* 0x00006400000c000b */
[----:B01----:R-:W-:Y:S01]  /*2f730*/  ENDCOLLECTIVE ;  /* 0x000000000000791b */ /* 0x003fe20003800000 */
.L_x_840:
[----:B------:R-:W-:Y:S01]  /*2f740*/  MOV R13, R6 ;  /* 0x00000006000d7202 */ /* 0x000fe20000000f00 */
[----:B------:R-:W-:-:S07]  /*2f750*/  IMAD.MOV.U32 R4, RZ, RZ, R14 ;  /* 0x000000ffff047224 */ /* 0x000fce00078e000e */
[----:B------:R-:W-:Y:S05]  /*2f760*/  WARPSYNC.COLLECTIVE R15, `(.L_x_841) ;  /* 0x000000000f087348 */ /* 0x000fea0003c00000 */
[----:B------:R0:W1:Y:S02]  /*2f770*/  SHFL.IDX P6, R14, R13, R12, R11 ;  /* 0x0000000c0d0e7389 */ /* 0x00006400000c000b */
[----:B01----:R-:W-:Y:S01]  /*2f780*/  ENDCOLLECTIVE ;  /* 0x000000000000791b */ /* 0x003fe20003800000 */
.L_x_841:
[----:B------:R-:W-:Y:S01]  /*2f790*/  IMAD.MOV.U32 R6, RZ, RZ, R14 ;  /* 0x000000ffff067224 */ /* 0x000fe200078e000e */
[----:B------:R-:W-:Y:S06]  /*2f7a0*/  BRA `(.L_x_842) ;  /* 0xffffffac00bc7947 */ /* 0x000fec000383ffff */
.L_x_646:
[----:B------:R-:W-:Y:S01]  /*2f7b0*/  BSSY B0, `(.L_x_843) ;  /* 0x0000007000007945 */ /* 0x000fe20003800000 */
[----:B------:R-:W-:Y:S01]  /*2f7c0*/  IMAD.MOV.U32 R13, RZ, RZ, R7 ;  /* 0x000000ffff0d7224 */ /* 0x000fe200078e0007 */
[----:B------:R-:W-:Y:S01]  /*2f7d0*/  MOV R15, 0xffffffff ;  /* 0xffffffff000f7802 */ /* 0x000fe20000000f00 */
[----:B------:R-:W-:-:S07]  /*2f7e0*/  IMAD.MOV.U32 R11, RZ, RZ, 0x1f ;  /* 0x0000001fff0b7424 */ /* 0x000fce00078e00ff */
[----:B012---:R-:W-:Y:S05]  /*2f7f0*/  WARPSYNC.COLLECTIVE R15, `(.L_x_844) ;  /* 0x000000000f087348 */ /* 0x007fea0003c00000 */
[----:B------:R3:W4:Y:S02]  /*2f800*/  SHFL.IDX P6, R14, R13, R12, R11 ;  /* 0x0000000c0d0e7389 */ /* 0x00072400000c000b */
[----:B01234-:R-:W-:Y:S01]  /*2f810*/  ENDCOLLECTIVE ;  /* 0x000000000000791b */ /* 0x01ffe20003800000 */
.L_x_844:
[----:B------:R-:W-:Y:S05]  /*2f820*/  BSYNC B0 ;  /* 0x0000000000007941 */ /* 0x000fea0003800000 */
.L_x_843:
[----:B------:R-:W-:Y:S01]  /*2f830*/  IMAD.MOV.U32 R7, RZ, RZ, R14 ;  /* 0x000000ffff077224 */ /* 0x000fe200078e000e */
[----:B------:R-:W-:Y:S06]  /*2f840*/  BRA `(.L_x_845) ;  /* 0xffffffac00ac7947 */ /* 0x000fec000383ffff */
.L_x_650:
[----:B0-----:R0:W1:Y:S02]  /*2f850*/  SYNCS.PHASECHK.TRANS64.TRYWAIT P0, [R0+URZ+0x29820], R3 ;  /* 0x02982003000075a7 */ /* 0x001064000800017f */
[----:B-1----:R-:W-:Y:S05]  /*2f860*/  @!P0 NANOSLEEP.SYNCS 0x989680 ;  /* 0x009896800000895d */ /* 0x002fea0003900000 */
[----:B------:R-:W1:Y:S02]  /*2f870*/  @!P0 SYNCS.PHASECHK.TRANS64 P0, [R0+URZ+0x29820], R3 ;  /* 0x02982003000085a7 */ /* 0x000e64000800007f */
[----:B-1----:R-:W-:Y:S05]  /*2f880*/  @!P0 BRA `(.L_x_650) ;  /* 0xfffffffc00f08947 */ /* 0x002fea000383ffff */
[----:B------:R-:W-:Y:S05]  /*2f890*/  BRA `(.L_x_846) ;  /* 0xffffffb400447947 */ /* 0x000fea000383ffff */
.L_x_651:
[----:B------:R-:W1:Y:S01]  /*2f8a0*/  S2R R2, SR_TID.X ;  /* 0x0000000000027919 */ /* 0x000e620000002100 */
[----:B------:R-:W-:Y:S01]  /*2f8b0*/  BSSY B0, `(.L_x_847) ;  /* 0x000000a000007945 */ /* 0x000fe20003800000 */
[----:B---3--:R-:W-:Y:S01]  /*2f8c0*/  IMAD.MOV.U32 R12, RZ, RZ, RZ ;  /* 0x000000ffff0c7224 */ /* 0x008fe200078e00ff */
[----:B------:R-:W-:Y:S01]  /*2f8d0*/  MOV R11, 0x1f ;  /* 0x0000001f000b7802 */ /* 0x000fe20000000f00 */
[----:B------:R-:W-:Y:S01]  /*2f8e0*/  IMAD.MOV.U32 R15, RZ, RZ, -0x1 ;  /* 0xffffffffff0f7424 */ /* 0x000fe200078e00ff */
[----:B-1----:R-:W-:-:S04]  /*2f8f0*/  SHF.R.U32.HI R2, RZ, 0x5, R2 ;  /* 0x00000005ff027819 */ /* 0x002fc80000011602 */
[----:B------:R-:W-:-:S05]  /*2f900*/  LOP3.LUT R2, R2, 0x3, RZ, 0xc0, !PT ;  /* 0x0000000302027812 */ /* 0x000fca00078ec0ff */
[----:B------:R-:W-:-:S07]  /*2f910*/  IMAD.MOV.U32 R13, RZ, RZ, R2 ;  /* 0x000000ffff0d7224 */ /* 0x000fce00078e0002 */
[----:B0-----:R-:W-:Y:S05]  /*2f920*/  WARPSYNC.COLLECTIVE R15, `(.L_x_848) ;  /* 0x000000000f087348 */ /* 0x001fea0003c00000 */
[----:B------:R1:W2:Y:S02]  /*2f930*/  SHFL.IDX P6, R14, R13, R12, R11 ;  /* 0x0000000c0d0e7389 */ /* 0x0002a400000c000b */
[----:B012---:R-:W-:Y:S01]  /*2f940*/  ENDCOLLECTIVE ;  /* 0x000000000000791b */ /* 0x007fe20003800000 */
.L_x_848:
[----:B------:R-:W-:Y:S05]  /*2f950*/  BSYNC B0 ;  /* 0x0000000000007941 */ /* 0x000fea0003800000 */
.L_x_847:
[----:B------:R-:W-:Y:S05]  /*2f960*/  BRA `(.L_x_849) ;  /* 0xffffffb4002c7947 */ /* 0x000fea000383ffff */
.L_x_652:
[----:B------:R-:W-:Y:S01]  /*2f970*/  BSSY B0, `(.L_x_850) ;  /* 0x0000006000007945 */ /* 0x000fe20003800000 */
[----:B------:R-:W-:-:S07]  /*2f980*/  IMAD.MOV.U32 R15, RZ, RZ, -0x1 ;  /* 0xffffffffff0f7424 */ /* 0x000fce00078e00ff */
[----:B01-3--:R-:W-:Y:S05]  /*2f990*/  WARPSYNC.COLLECTIVE R15, `(.L_x_851) ;  /* 0x000000000f0c7348 */ /* 0x00bfea0003c00000 */
[----:B------:R-:W-:Y:S02]  /*2f9a0*/  ELECT P6, UR62, PT ;  /* 0x00000000003e782f */ /* 0x000fe400038c0000 */
[----:B------:R-:W-:Y:S01]  /*2f9b0*/  MOV R14, UR62 ;  /* 0x0000003e000e7c02 */ /* 0x000fe20008000f00 */
[----:B01-3--:R-:W-:Y:S10]  /*2f9c0*/  ENDCOLLECTIVE ;  /* 0x000000000000791b */ /* 0x00bff40003800000 */
.L_x_851:
[----:B------:R-:W-:Y:S05]  /*2f9d0*/  BSYNC B0 ;  /* 0x0000000000007941 */ /* 0x000fea0003800000 */
.L_x_850:
[----:B------:R-:W-:Y:S05]  /*2f9e0*/  BRA `(.L_x_852) ;  /* 0xffffffb400207947 */ /* 0x000fea000383ffff */
.L_x_654:
[----:B0-----:R0:W1:Y:S02]  /*2f9f0*/  SYNCS.PHASECHK.TRANS64.TRYWAIT P1, [R6+URZ], R5 ;  /* 0x00000005060075a7 */ /* 0x001064000802017f */
[----:B-1----:R-:W-:Y:S05]  /*2fa00*/  @!P1 NANOSLEEP.SYNCS 0x989680 ;  /* 0x009896800000995d */ /* 0x002fea0003900000 */
[----:B------:R-:W1:Y:S02]  /*2fa10*/  @!P1 SYNCS.PHASECHK.TRANS64 P1, [R6+URZ], R5 ;  /* 0x00000005060095a7 */ /* 0x000e64000802007f */
[----:B-1----:R-:W-:Y:S05]  /*2fa20*/  @!P1 BRA `(.L_x_654) ;  /* 0xfffffffc00f09947 */ /* 0x002fea000383ffff */
[----:B------:R-:W-:Y:S05]  /*2fa30*/  BRA `(.L_x_853) ;  /* 0xffffffb400587947 */ /* 0x000fea000383ffff */
.L_x_655:
[----:B-1----:R1:W2:Y:S02]  /*2fa40*/  SYNCS.PHASECHK.TRANS64.TRYWAIT P1, [R7+URZ], R2 ;  /* 0x00000002070075a7 */ /* 0x0022a4000802017f */
[----:B--2---:R-:W-:Y:S05]  /*2fa50*/  @!P1 NANOSLEEP.SYNCS 0x989680 ;  /* 0x009896800000995d */ /* 0x004fea0003900000 */
[----:B------:R-:W2:Y:S02]  /*2fa60*/  @!P1 SYNCS.PHASECHK.TRANS64 P1, [R7+URZ], R2 ;  /* 0x00000002070095a7 */ /* 0x000ea4000802007f */
[----:B--2---:R-:W-:Y:S05]  /*2fa70*/  @!P1 BRA `(.L_x_655) ;  /* 0xfffffffc00f09947 */ /* 0x004fea000383ffff */
[----:B------:R-:W-:Y:S05]  /*2fa80*/  BRA `(.L_x_854) ;  /* 0xffffffb4004c7947 */ /* 0x000fea000383ffff */
.L_x_657:
[----:B--2---:R2:W4:Y:S02]  /*2fa90*/  SYNCS.PHASECHK.TRANS64.TRYWAIT P1, [R4+URZ+0x29860], R5 ;  /* 0x02986005040075a7 */ /* 0x004524000802017f */
[----:B----4-:R-:W-:Y:S05]  /*2faa0*/  @!P1 NANOSLEEP.SYNCS 0x989680 ;  /* 0x009896800000995d */ /* 0x010fea0003900000 */
[----:B------:R-:W4:Y:S02]  /*2fab0*/  @!P1 SYNCS.PHASECHK.TRANS64 P1, [R4+URZ+0x29860], R5 ;  /* 0x02986005040095a7 */ /* 0x000f24000802007f */
[----:B----4-:R-:W-:Y:S05]  /*2fac0*/  @!P1 BRA `(.L_x_657) ;  /* 0xfffffffc00f09947 */ /* 0x010fea000383ffff */
[----:B------:R-:W-:Y:S05]  /*2fad0*/  BRA `(.L_x_855) ;  /* 0xffffffb4004c7947 */ /* 0x000fea000383ffff */
.L_x_659:
[----:B----4-:R4:W0:Y:S02]  /*2fae0*/  SYNCS.PHASECHK.TRANS64.TRYWAIT P1, [R3+URZ+0x29860], R2 ;  /* 0x02986002030075a7 */ /* 0x010824000802017f */
[----:B0-----:R-:W-:Y:S05]  /*2faf0*/  @!P1 NANOSLEEP.SYNCS 0x989680 ;  /* 0x009896800000995d */ /* 0x001fea0003900000 */
[----:B------:R-:W0:Y:S02]  /*2fb00*/  @!P1 SYNCS.PHASECHK.TRANS64 P1, [R3+URZ+0x29860], R2 ;  /* 0x02986002030095a7 */ /* 0x000e24000802007f */
[----:B0-----:R-:W-:Y:S05]  /*2fb10*/  @!P1 BRA `(.L_x_659) ;  /* 0xfffffffc00f09947 */ /* 0x001fea000383ffff */
[----:B------:R-:W-:Y:S05]  /*2fb20*/  BRA `(.L_x_856) ;  /* 0xffffffb4004c7947 */ /* 0x000fea000383ffff */
.L_x_661:
[----:B------:R0:W0:Y:S02]  /*2fb30*/  SYNCS.PHASECHK.TRANS64.TRYWAIT P0, [R4+URZ+0x29880], R5 ;  /* 0x02988005040075a7 */ /* 0x000024000800017f */
[----:B0-----:R-:W-:Y:S05]  /*2fb40*/  @!P0 NANOSLEEP.SYNCS 0x989680 ;  /* 0x009896800000895d */ /* 0x001fea0003900000 */
[----:B------:R-:W0:Y:S02]  /*2fb50*/  @!P0 SYNCS.PHASECHK.TRANS64 P0, [R4+URZ+0x29880], R5 ;  /* 0x02988005040085a7 */ /* 0x000e24000800007f */
[----:B0-----:R-:W-:Y:S05]  /*2fb60*/  @!P0 BRA `(.L_x_661) ;  /* 0xfffffffc00f08947 */ /* 0x001fea000383ffff */
[----:B------:R-:W-:Y:S05]  /*2fb70*/  BRA `(.L_x_662) ;  /* 0xffffffb400487947 */ /* 0x000fea000383ffff */
.L_x_857:
        /* <DEDUP_REMOVED lines=16> */
.L_x_2802:


//--------------------- .text._ZN7cutlass13device_kernelIN5flash11enable_sm90INS1_16FlashAttnFwdSm90INS1_25CollectiveMainloopFwdSm90ILi2EN4cute5tupleIJNS5_1CILi1EEES8_S8_EEENS6_IJNS7_ILi128EEESA_NS7_ILi192EEEEEELi128ENS_12float_e4m3_tEfNS_4arch4Sm90ELb0ELb1ELb1ELb0ELb0ELb0ELb0ELb1ELb1ELb1ELb1ELb0EEENS1_21CollectiveEpilogueFwdINS6_IJSA_SA_SA_EEES9_NS_10bfloat16_tESF_Li256ELb0ELb1ELb1ELb1EEENS1_19SingleTileSchedulerILb0ELb1ELb1ELi128EEEEEEEEEvNT_6ParamsE --------------------------
	.section	.text._ZN7cutlass13device_kernelIN5flash11enable_sm90INS1_16FlashAttnFwdSm90INS1_25CollectiveMainloopFwdSm90ILi2EN4cute5tupleIJNS5_1CILi1EEES8_S8_EEENS6_IJNS7_ILi128EEESA_NS7_ILi192EEEEEELi128ENS_12float_e4m3_tEfNS_4arch4Sm90ELb0ELb1ELb1ELb0ELb0ELb0ELb0ELb1ELb1ELb1ELb1ELb0EEENS1_21CollectiveEpilogueFwdINS6_IJSA_SA_SA_EEES9_NS_10bfloat16_tESF_Li256ELb0ELb1ELb1ELb1EEENS1_19SingleTileSchedulerILb0ELb1ELb1ELi128EEEEEEEEEvNT_6ParamsE,"ax",@progbits
	.align	128
.text._ZN7cutlass13device_kernelIN5flash11enable_sm90INS1_16FlashAttnFwdSm90INS1_25CollectiveMainloopFwdSm90ILi2EN4cute5tupleIJNS5_1CILi1EEES8_S8_EEENS6_IJNS7_ILi128EEESA_NS7_ILi192EEEEEELi128ENS_12float_e4m3_tEfNS_4arch4Sm90ELb0ELb1ELb1ELb0ELb0ELb0ELb0ELb1ELb1ELb1ELb1ELb0EEENS1_21CollectiveEpilogueFwdINS6_IJSA_SA_SA_EEES9_NS_10bfloat16_tESF_Li256ELb0ELb1ELb1ELb1EEENS1_19SingleTileSchedulerILb0ELb1ELb1ELi128EEEEEEEEEvNT_6ParamsE:
        .type           _ZN7cutlass13device_kernelIN5flash11enable_sm90INS1_16FlashAttnFwdSm90INS1_25CollectiveMainloopFwdSm90ILi2EN4cute5tupleIJNS5_1CILi1EEES8_S8_EEENS6_IJNS7_ILi128EEESA_NS7_ILi192EEEEEELi128ENS_12float_e4m3_tEfNS_4arch4Sm90ELb0ELb1ELb1ELb0ELb0ELb0ELb0ELb1ELb1ELb1ELb1ELb0EEENS1_21CollectiveEpilogueFwdINS6_IJSA_SA_SA_EEES9_NS_10bfloat16_tESF_Li256ELb0ELb1ELb1ELb1EEENS1_19SingleTileSchedulerILb0ELb1ELb1ELi128EEEEEEEEEvNT_6ParamsE,@function
        .size           _ZN7cutlass13device_kernelIN5flash11enable_sm90INS1_16FlashAttnFwdSm90INS1_25CollectiveMainloopFwdSm90ILi2EN4cute5tupleIJNS5_1CILi1EEES8_S8_EEENS6_IJNS7_ILi128EEESA_NS7_ILi192EEEEEELi128ENS_12float_e4m3_tEfNS_4arch4Sm90ELb0ELb1ELb1ELb0ELb0ELb0ELb0ELb1ELb1ELb1ELb1ELb0EEENS1_21CollectiveEpilogueFwdINS6_IJSA_SA_SA_EEES9_NS_10bfloat16_tESF_Li256ELb0ELb1ELb1ELb1EEENS1_19SingleTileSchedulerILb0ELb1ELb1ELi128EEEEEEEEEvNT_6ParamsE,(.L_x_2803 - _ZN7cutlass13device_kernelIN5flash11enable_sm90INS1_16FlashAttnFwdSm90INS1_25CollectiveMainloopFwdSm90ILi2EN4cute5tupleIJNS5_1CILi1EEES8_S8_EEENS6_IJNS7_ILi128EEESA_NS7_ILi192EEEEEELi128ENS_12float_e4m3_tEfNS_4arch4Sm90ELb0ELb1ELb1ELb0ELb0ELb0ELb0ELb1ELb1ELb1ELb1ELb0EEENS1_21CollectiveEpilogueFwdINS6_IJSA_SA_SA_EEES9_NS_10bfloat16_tESF_Li256ELb0ELb1ELb1ELb1EEENS1_19SingleTileSchedulerILb0ELb1ELb1ELi128EEEEEEEEEvNT_6ParamsE)
        .other          _ZN7cutlass13device_kernelIN5flash11enable_sm90INS1_16FlashAttnFwdSm90INS1_25CollectiveMainloopFwdSm90ILi2EN4cute5tupleIJNS5_1CILi1EEES8_S8_EEENS6_IJNS7_ILi128EEESA_NS7_ILi192EEEEEELi128ENS_12float_e4m3_tEfNS_4arch4Sm90ELb0ELb1ELb1ELb0ELb0ELb0ELb0ELb1ELb1ELb1ELb1ELb0EEENS1_21CollectiveEpilogueFwdINS6_IJSA_SA_SA_EEES9_NS_10bfloat16_tESF_Li256ELb0ELb1ELb1ELb1EEENS1_19SingleTileSchedulerILb0ELb1ELb1ELi128EEEEEEEEEvNT_6ParamsE,@"STO_CUDA_ENTRY STV_DEFAULT"
_ZN7cutlass13device_kernelIN5flash11enable_sm90INS1_16FlashAttnFwdSm90INS1_25CollectiveMainloopFwdSm90ILi2EN4cute5tupleIJNS5_1CILi1EEES8_S8_EEENS6_IJNS7_ILi128EEESA_NS7_ILi192EEEEEELi128ENS_12float_e4m3_tEfNS_4arch4Sm90ELb0ELb1ELb1ELb0ELb0ELb0ELb0ELb1ELb1ELb1ELb1ELb0EEENS1_21CollectiveEpilogueFwdINS6_IJSA_SA_SA_EEES9_NS_10bfloat16_tESF_Li256ELb0ELb1ELb1ELb1EEENS1_19SingleTileSchedulerILb0ELb1ELb1ELi128EEEEEEEEEvNT_6ParamsE:
        /* <DEDUP_REMOVED lines=17> */
.L_x_859:
[----:B------:R-:W-:Y:S05]  /*0110*/  BSYNC B0 ;  /* 0x0000000000007941 */ /* 0x000fea0003800000 */
.L_x_858:
        /* <DEDUP_REMOVED lines=40> */
.L_x_860:
        /* <DEDUP_REMOVED lines=22> */
.L_x_861:
        /* <DEDUP_REMOVED lines=18> */
.L_x_862:
        /* <DEDUP_REMOVED lines=22> */
.L_x_863:
        /* <DEDUP_REMOVED lines=22> */
.L_x_864:
        /* <DEDUP_REMOVED lines=9> */
.L_x_867:
[----:B------:R-:W-:-:S08]  /*0970*/  NOP ;  /* 0x0000000000007918 */ /* 0x000fd00000000000 */
[----:B------:R-:W0:Y:S02]  /*0980*/  USETMAXREG.TRY_ALLOC.CTAPOOL UP0, 0xf0 ;  /* 0x000000f0000079c8 */ /* 0x000e240008000600 */
[----:B0-----:R-:W-:-:S13]  /*0990*/  PLOP3.LUT P0, PT, PT, PT, UP0, 0x80, 0x0 ;  /* 0x000000000000781c */ /* 0x001fda0003f0f008 */
[----:B------:R-:W-:Y:S05]  /*09a0*/  @!P0 BRA `(.L_x_867) ;  /* 0xfffffffc00f08947 */ /* 0x000fea000383ffff */
[----:B--2---:R-:W0:Y:S01]  /*09b0*/  LDC R2, c[0x0][0xc50] ;  /* 0x00031400ff027b82 */ /* 0x004e220000000800 */
[----:B------:R-:W-:-:S07]  /*09c0*/  LOP3.LUT R4, R18, 0xffffff80, RZ, 0xc0, !PT ;  /* 0xffffff8012047812 */ /* 0x000fce00078ec0ff */
        /* <DEDUP_REMOVED lines=15> */
[----:B------:R-:W0:Y:S01]  /*0ac0*/  LDC R0, c[0x0][0x448] ;  /* 0x00011200ff007b82 */ /* 0x000e220000000800 */
[----:B------:R-:W1:Y:S01]  /*0ad0*/  S2R R22, SR_CTAID.X ;  /* 0x0000000000167919 */ /* 0x000e620000002500 */
[----:B------:R-:W-:Y:S01]  /*0ae0*/  USHF.R.S32.HI UR38, URZ, 0x1f, UR39 ;  /* 0x0000001f3f267899 */ /* 0x000fe20008011427 */
[----:B------:R-:W-:-:S05]  /*0af0*/  VIADD R88, R18, 0xffffff80 ;  /* 0xffffff8012587836 */ /* 0x000fca0000000000 */
[----:B------:R-:W2:Y:S08]  /*0b00*/  LDC.64 R2, c[0x0][0x418] ;  /* 0x00010600ff027b82 */ /* 0x000eb00000000a00 */
[----:B------:R-:W3:Y:S01]  /*0b10*/  LDC.64 R10, c[0x0][0x9e0] ;  /* 0x00027800ff0a7b82 */ /* 0x000ee20000000a00 */
[----:B0-----:R-:W-:-:S07]  /*0b20*/  ISETP.NE.AND P1, PT, R0, 0x1, PT ;  /* 0x000000010000780c */ /* 0x001fce0003f25270 */
[----:B------:R-:W0:Y:S01]  /*0b30*/  LDC R89, c[0x0][0x288] ;  /* 0x0000a200ff597b82 */ /* 0x000e220000000800 */
[----:B--2---:R-:W-:-:S07]  /*0b40*/  ISETP.NE.U32.AND P0, PT, R2, RZ, PT ;  /* 0x000000ff0200720c */ /* 0x004fce0003f05070 */
[----:B------:R-:W2:Y:S01]  /*0b50*/  LDC R16, c[0x0][0x424] ;  /* 0x00010900ff107b82 */ /* 0x000ea20000000800 */
[----:B-1----:R-:W-:Y:S01]  /*0b60*/  IMAD.SHL.U32 R22, R22, 0x80, RZ ;  /* 0x0000008016167824 */ /* 0x002fe200078e00ff */
[----:B------:R-:W-:-:S03]  /*0b70*/  ISETP.NE.AND.EX P0, PT, R3, RZ, PT, P0 ;  /* 0x000000ff0300720c */ /* 0x000fc60003f05300 */
[----:B------:R-:W-:Y:S01]  /*0b80*/  @P1 VIADD R0, R22, 0x7f ;  /* 0x0000007f16001836 */ /* 0x000fe20000000000 */
[----:B---3--:R-:W-:Y:S02]  /*0b90*/  ISETP.GE.AND P2, PT, R11, 0x1, PT ;  /* 0x000000010b00780c */ /* 0x008fe40003f46270 */
[----:B------:R-:W1:Y:S08]  /*0ba0*/  @P1 LDC R5, c[0x0][0x44c] ;  /* 0x00011300ff051b82 */ /* 0x000e700000000800 */
[----:B------:R-:W3:Y:S01]  /*0bb0*/  @P1 LDC R7, c[0x0][0x450] ;  /* 0x00011400ff071b82 */ /* 0x000ee20000000800 */
[----:B0-----:R-:W-:-:S07]  /*0bc0*/  IADD3 R3, -R89, 0x1, RZ ;  /* 0x0000000159037810 */ /* 0x001fce0007ffe1ff */
[----:B------:R-:W0:Y:S01]  /*0bd0*/  LDC R9, c[0x0][0x2f0] ;  /* 0x0000bc00ff097b82 */ /* 0x000e220000000800 */
[----:B--2---:R-:W-:Y:S01]  /*0be0*/  SEL R16, R16, 0x1, P0 ;  /* 0x0000000110107807 */ /* 0x004fe20000000000 */
[----:B-1----:R-:W-:-:S04]  /*0bf0*/  @P1 IMAD.HI.U32 R2, R0, R5, RZ ;  /* 0x0000000500021227 */ /* 0x002fc800078e00ff */
[----:B------:R-:W-:Y:S01]  /*0c00*/  VIADD R0, R22, 0x7f ;  /* 0x0000007f16007836 */ /* 0x000fe20000000000 */
[----:B---3--:R-:W-:Y:S01]  /*0c10*/  @P1 SHF.R.U32.HI R0, RZ, R7, R2 ;  /* 0x00000007ff001219 */ /* 0x008fe20000011602 */
[----:B0-----:R-:W-:-:S04]  /*0c20*/  IMAD R3, R16, R9, R3 ;  /* 0x0000000910037224 */ /* 0x001fc800078e0203 */
[----:B------:R-:W-:-:S04]  /*0c30*/  IMAD.IADD R3, R3, 0x1, R0 ;  /* 0x0000000103037824 */ /* 0x000fc800078e0200 */
[----:B------:R-:W-:Y:S01]  /*0c40*/  IMAD.IADD R0, R3, 0x1, R10 ;  /* 0x0000000103007824 */ /* 0x000fe200078e020a */
[----:B------:R-:W-:Y:S06]  /*0c50*/  @!P2 BRA `(.L_x_869) ;  /* 0x000000000040a947 */ /* 0x000fec0003800000 */
[C---:B------:R-:W-:Y:S01]  /*0c60*/  ISETP.GT.AND P0, PT, R3.reuse, RZ, PT ;  /* 0x000000ff0300720c */ /* 0x040fe20003f04270 */
[----:B------:R-:W-:-:S12]  /*0c70*/  VIADD R2, R3, 0xffffffff ;  /* 0xffffffff03027836 */ /* 0x000fd80000000000 */
[----:B------:R-:W-:Y:S05]  /*0c80*/  @P0 BRA `(.L_x_870) ;  /* 0x00000000001c0947 */ /* 0x000fea0003800000 */
[----:B------:R-:W-:Y:S01]  /*0c90*/  ISETP.NE.AND P0, PT, R11, 0x1, PT ;  /* 0x000000010b00780c */ /* 0x000fe20003f05270 */
[----:B------:R-:W-:-:S12]  /*0ca0*/  IMAD.MOV R3, RZ, RZ, -R3 ;  /* 0x000000ffff037224 */ /* 0x000fd800078e0a03 */
[----:B------:R-:W0:Y:S02]  /*0cb0*/  @P0 LDC.64 R4, c[0x0][0x9e8] ;  /* 0x00027a00ff040b82 */ /* 0x000e240000000a00 */
[----:B0-----:R-:W-:-:S05]  /*0cc0*/  @P0 IMAD.HI.U32 R2, R3, R4, RZ ;  /* 0x0000000403020227 */ /* 0x001fca00078e00ff */
[----:B------:R-:W-:-:S04]  /*0cd0*/  @P0 SHF.R.U32.HI R3, RZ, R5, R2 ;  /* 0x00000005ff030219 */ /* 0x000fc80000011602 */
[----:B------:R-:W-:Y:S01]  /*0ce0*/  LOP3.LUT R2, RZ, R3, RZ, 0x33, !PT ;  /* 0x00000003ff027212 */ /* 0x000fe200078e33ff */
[----:B------:R-:W-:Y:S06]  /*0cf0*/  BRA `(.L_x_871) ;  /* 0x0000000000107947 */ /* 0x000fec0003800000 */
.L_x_870:
[----:B------:R-:W-:-:S13]  /*0d00*/  ISETP.NE.AND P0, PT, R11, 0x1, PT ;  /* 0x000000010b00780c */ /* 0x000fda0003f05270 */
[----:B------:R-:W0:Y:S02]  /*0d10*/  @P0 LDC.64 R4, c[0x0][0x9e8] ;  /* 0x00027a00ff040b82 */ /* 0x000e240000000a00 */
[----:B0-----:R-:W-:-:S05]  /*0d20*/  @P0 IMAD.HI.U32 R4, R2, R4, RZ ;  /* 0x0000000402040227 */ /* 0x001fca00078e00ff */
[----:B------:R-:W-:-:S07]  /*0d30*/  @P0 SHF.R.U32.HI R2, RZ, R5, R4 ;  /* 0x00000005ff020219 */ /* 0x000fce0000011604 */
.L_x_871:
[----:B------:R-:W-:-:S05]  /*0d40*/  IMAD R3, R2, R11, R11 ;  /* 0x0000000b02037224 */ /* 0x000fca00078e020b */
[----:B------:R-:W-:-:S07]  /*0d50*/  VIMNMX R0, R0, R3, PT ;  /* 0x0000000300007248 */ /* 0x000fce0003fe0100 */
.L_x_869:
[----:B------:R-:W0:Y:S01]  /*0d60*/  @P1 LDC R7, c[0x0][0x44c] ;  /* 0x00011300ff071b82 */ /* 0x000e220000000800 */
[----:B------:R-:W-:Y:S01]  /*0d70*/  VIADD R2, R0, 0x7f ;  /* 0x0000007f00027836 */ /* 0x000fe20000000000 */
[----:B------:R-:W-:Y:S01]  /*0d80*/  ULDC UR4, c[0x0][0x9dc] ;  /* 0x0002770000047ab9 */ /* 0x000fe20000000800 */
[CC--:B------:R-:W-:Y:S02]  /*0d90*/  IMAD R0, R16.reuse, R9.reuse, 0x7f ;  /* 0x0000007f10007424 */ /* 0x0c0fe400078e0209 */
[----:B------:R-:W-:Y:S01]  /*0da0*/  IMAD.MOV.U32 R4, RZ, RZ, R22 ;  /* 0x000000ffff047224 */ /* 0x000fe200078e0016 */
[----:B------:R-:W-:Y:S01]  /*0db0*/  SHF.R.S32.HI R5, RZ, 0x1f, R2 ;  /* 0x0000001fff057819 */ /* 0x000fe20000011402 */
[----:B------:R-:W-:Y:S01]  /*0dc0*/  IMAD R89, R16, R9, -R89 ;  /* 0x0000000910597224 */ /* 0x000fe200078e0a59 */
[----:B------:R-:W1:Y:S01]  /*0dd0*/  @P1 LDC R13, c[0x0][0x450] ;  /* 0x00011400ff0d1b82 */ /* 0x000e620000000800 */
[----:B------:R-:W-:Y:S02]  /*0de0*/  SHF.R.S32.HI R3, RZ, 0x1f, R0 ;  /* 0x0000001fff037819 */ /* 0x000fe40000011400 */
[----:B------:R-:W-:-:S02]  /*0df0*/  LEA.HI R5, R5, R2, RZ, 0x7 ;  /* 0x0000000205057211 */ /* 0x000fc400078f38ff */
[----:B------:R-:W-:Y:S02]  /*0e00*/  LEA.HI R3, R3, R0, RZ, 0x7 ;  /* 0x0000000003037211 */ /* 0x000fe400078f38ff */
[----:B------:R-:W-:Y:S02]  /*0e10*/  SHF.R.S32.HI R0, RZ, 0x7, R5 ;  /* 0x00000007ff007819 */ /* 0x000fe40000011405 */
[----:B------:R-:W-:-:S04]  /*0e20*/  SHF.R.S32.HI R3, RZ, 0x7, R3 ;  /* 0x00000007ff037819 */ /* 0x000fc80000011403 */
[----:B------:R-:W-:Y:S01]  /*0e30*/  VIMNMX R9, R3, R0, PT ;  /* 0x0000000003097248 */ /* 0x000fe20003fe0100 */
[----:B0-----:R-:W-:-:S05]  /*0e40*/  @P1 IMAD.HI.U32 R6, R22, R7, RZ ;  /* 0x0000000716061227 */ /* 0x001fca00078e00ff */
[----:B-1----:R-:W-:-:S05]  /*0e50*/  @P1 SHF.R.U32.HI R4, RZ, R13, R6 ;  /* 0x0000000dff041219 */ /* 0x002fca0000011606 */
[----:B------:R-:W-:-:S04]  /*0e60*/  IMAD.IADD R2, R89, 0x1, R4 ;  /* 0x0000000159027824 */ /* 0x000fc800078e0204 */
[----:B------:R-:W-:Y:S01]  /*0e70*/  VIADD R0, R2, -UR4 ;  /* 0x8000000402007c36 */ /* 0x000fe20008000000 */
[----:B------:R-:W-:Y:S06]  /*0e80*/  @!P2 BRA `(.L_x_872) ;  /* 0x00000000003ca947 */ /* 0x000fec0003800000 */
[----:B------:R-:W-:-:S13]  /*0e90*/  ISETP.GT.AND P0, PT, R2, -0x1, PT ;  /* 0xffffffff0200780c */ /* 0x000fda0003f04270 */
[----:B------:R-:W-:Y:S05]  /*0ea0*/  @P0 BRA `(.L_x_873) ;  /* 0x00000000001c0947 */ /* 0x000fea0003800000 */
[----:B------:R-:W-:Y:S02]  /*0eb0*/  ISETP.NE.AND P0, PT, R11, 0x1, PT ;  /* 0x000000010b00780c */ /* 0x000fe40003f05270 */
[----:B------:R-:W-:-:S11]  /*0ec0*/  LOP3.LUT R3, RZ, R2, RZ, 0x33, !PT ;  /* 0x00000002ff037212 */ /* 0x000fd600078e33ff */
[----:B------:R-:W0:Y:S02]  /*0ed0*/  @P0 LDC.64 R4, c[0x0][0x9e8] ;  /* 0x00027a00ff040b82 */ /* 0x000e240000000a00 */
[----:B0-----:R-:W-:-:S05]  /*0ee0*/  @P0 IMAD.HI.U32 R2, R3, R4, RZ ;  /* 0x0000000403020227 */ /* 0x001fca00078e00ff */
[----:B------:R-:W-:-:S04]  /*0ef0*/  @P0 SHF.R.U32.HI R3, RZ, R5, R2 ;  /* 0x00000005ff030219 */ /* 0x000fc80000011602 */
[----:B------:R-:W-:Y:S01]  /*0f00*/  LOP3.LUT R2, RZ, R3, RZ, 0x33, !PT ;  /* 0x00000003ff027212 */ /* 0x000fe200078e33ff */
[----:B------:R-:W-:Y:S06]  /*0f10*/  BRA `(.L_x_874) ;  /* 0x0000000000107947 */ /* 0x000fec0003800000 */
.L_x_873:
[----:B------:R-:W-:-:S13]  /*0f20*/  ISETP.NE.AND P0, PT, R11, 0x1, PT ;  /* 0x000000010b00780c */ /* 0x000fda0003f05270 */
[----:B------:R-:W0:Y:S02]  /*0f30*/  @P0 LDC.64 R4, c[0x0][0x9e8] ;  /* 0x00027a00ff040b82 */ /* 0x000e240000000a00 */
[----:B0-----:R-:W-:-:S05]  /*0f40*/  @P0 IMAD.HI.U32 R4, R2, R4, RZ ;  /* 0x0000000402040227 */ /* 0x001fca00078e00ff */
[----:B------:R-:W-:-:S07]  /*0f50*/  @P0 SHF.R.U32.HI R2, RZ, R5, R4 ;  /* 0x00000005ff020219 */ /* 0x000fce0000011604 */
.L_x_874:
[----:B------:R-:W-:-:S05]  /*0f60*/  IMAD R3, R2, R11, RZ ;  /* 0x0000000b02037224 */ /* 0x000fca00078e02ff */
[----:B------:R-:W-:-:S07]  /*0f70*/  VIMNMX R0, R0, R3, !PT ;  /* 0x0000000300007248 */ /* 0x000fce0007fe0100 */
.L_x_872:
[----:B------:R-:W-:Y:S01]  /*0f80*/  SHF.R.S32.HI R3, RZ, 0x1f, R0 ;  /* 0x0000001fff037819 */ /* 0x000fe20000011400 */
[----:B------:R-:W-:Y:S01]  /*0f90*/  IMAD.MOV.U32 R23, RZ, RZ, RZ ;  /* 0x000000ffff177224 */ /* 0x000fe200078e00ff */
[----:B------:R-:W-:Y:S02]  /*0fa0*/  LOP3.LUT R18, R8, 0xffff, RZ, 0xc0, !PT ;  /* 0x0000ffff08127812 */ /* 0x000fe400078ec0ff */
[----:B------:R-:W-:Y:S02]  /*0fb0*/  LEA.HI R3, R3, R0, RZ, 0x7 ;  /* 0x0000000003037211 */ /* 0x000fe400078f38ff */
[----:B------:R-:W-:Y:S02]  /*0fc0*/  SHF.R.U32.HI R0, RZ, 0x10, R8 ;  /* 0x00000010ff007819 */ /* 0x000fe40000011608 */
[----:B------:R-:W-:Y:S02]  /*0fd0*/  SHF.R.S32.HI R3, RZ, 0x7, R3 ;  /* 0x00000007ff037819 */ /* 0x000fe40000011403 */
[----:B------:R-:W-:-:S02]  /*0fe0*/  ISETP.NE.AND P0, PT, R0, RZ, PT ;  /* 0x000000ff0000720c */ /* 0x000fc40003f05270 */
[----:B------:R-:W-:-:S04]  /*0ff0*/  VIMNMX R10, RZ, R3, !PT ;  /* 0x00000003ff0a7248 */ /* 0x000fc80007fe0100 */
[----:B------:R-:W-:-:S07]  /*1000*/  ISETP.GT.AND P1, PT, R9, R10, PT ;  /* 0x0000000a0900720c */ /* 0x000fce0003f24270 */
[----:B------:R-:W0:Y:S06]  /*1010*/  @!P0 LDC R0, c[0x0][0x9f0] ;  /* 0x00027c00ff008b82 */ /* 0x000e2c0000000800 */
[----:B------:R-:W-:Y:S05]  /*1020*/  @!P1 BRA `(.L_x_875) ;  /* 0x0000000000709947 */ /* 0x000fea0003800000 */
[-C--:B0-----:R-:W-:Y:S02]  /*1030*/  IABS R6, R0.reuse ;  /* 0x0000000000067213 */ /* 0x081fe40000000000 */
[----:B------:R-:W-:Y:S02]  /*1040*/  IADD3 R2, R0, -0x1, R9 ;  /* 0xffffffff00027810 */ /* 0x000fe40007ffe009 */
[----:B------:R-:W0:Y:S03]  /*1050*/  I2F.RP R4, R6 ;  /* 0x0000000600047306 */ /* 0x000e260000209400 */
[----:B------:R-:W-:Y:S01]  /*1060*/  IMAD.IADD R5, R2, 0x1, -R10 ;  /* 0x0000000102057824 */ /* 0x000fe200078e0a0a */
[----:B------:R-:W-:-:S04]  /*1070*/  IABS R2, R0 ;  /* 0x0000000000027213 */ /* 0x000fc80000000000 */
[----:B------:R-:W-:Y:S02]  /*1080*/  IABS R8, R5 ;  /* 0x0000000500087213 */ /* 0x000fe40000000000 */
[----:B------:R-:W-:-:S04]  /*1090*/  LOP3.LUT R5, R5, R0, RZ, 0x3c, !PT ;  /* 0x0000000005057212 */ /* 0x000fc800078e3cff */
[----:B------:R-:W-:Y:S01]  /*10a0*/  ISETP.GE.AND P2, PT, R5, RZ, PT ;  /* 0x000000ff0500720c */ /* 0x000fe20003f46270 */
[----:B0-----:R-:W0:Y:S02]  /*10b0*/  MUFU.RCP R4, R4 ;  /* 0x0000000400047308 */ /* 0x001e240000001000 */
[----:B0-----:R-:W-:Y:S02]  /*10c0*/  VIADD R3, R4, 0xffffffe ;  /* 0x0ffffffe04037836 */ /* 0x001fe40000000000 */
[----:B------:R-:W-:Y:S02]  /*10d0*/  IMAD.MOV R4, RZ, RZ, -R2 ;  /* 0x000000ffff047224 */ /* 0x000fe400078e0a02 */
[----:B------:R-:W-:Y:S02]  /*10e0*/  IMAD.MOV.U32 R2, RZ, RZ, RZ ;  /* 0x000000ffff027224 */ /* 0x000fe400078e00ff */
[----:B------:R-:W0:Y:S02]  /*10f0*/  F2I.FTZ.U32.TRUNC.NTZ R3, R3 ;  /* 0x0000000300037305 */ /* 0x000e24000021f000 */
[----:B0-----:R-:W-:-:S04]  /*1100*/  IMAD.MOV R7, RZ, RZ, -R3 ;  /* 0x000000ffff077224 */ /* 0x001fc800078e0a03 */
[----:B------:R-:W-:-:S04]  /*1110*/  IMAD R7, R7, R6, RZ ;  /* 0x0000000607077224 */ /* 0x000fc800078e02ff */
[----:B------:R-:W-:-:S04]  /*1120*/  IMAD.HI.U32 R2, R3, R7, R2 ;  /* 0x0000000703027227 */ /* 0x000fc800078e0002 */
[----:B------:R-:W-:-:S04]  /*1130*/  IMAD.MOV.U32 R3, RZ, RZ, R8 ;  /* 0x000000ffff037224 */ /* 0x000fc800078e0008 */
        /* <DEDUP_REMOVED lines=11> */
.L_x_875:
[-C--:B------:R-:W-:Y:S01]  /*11f0*/  IMAD R18, R18, R23.reuse, R10 ;  /* 0x0000001712127224 */ /* 0x080fe200078e020a */
[----:B------:R-:W-:Y:S02]  /*1200*/  PLOP3.LUT P0, PT, PT, PT, PT, 0x80, 0x0 ;  /* 0x000000000000781c */ /* 0x000fe40003f0f070 */
[----:B------:R-:W-:Y:S02]  /*1210*/  CS2R R92, SRZ ;  /* 0x00000000005c7805 */ /* 0x000fe4000001ff00 */
[----:B------:R-:W-:Y:S01]  /*1220*/  CS2R R2, SRZ ;  /* 0x0000000000027805 */ /* 0x000fe2000001ff00 */
[----:B0-----:R-:W-:Y:S01]  /*1230*/  IMAD.MOV.U32 R0, RZ, RZ, RZ ;  /* 0x000000ffff007224 */ /* 0x001fe200078e00ff */
[----:B------:R-:W-:Y:S02]  /*1240*/  VIADDMNMX R23, R18, R23, R9, PT ;  /* 0x0000001712177246 */ /* 0x000fe40003800109 */
[----:B------:R-:W-:Y:S02]  /*1250*/  CS2R R94, SRZ ;  /* 0x00000000005e7805 */ /* 0x000fe4000001ff00 */
        /* <DEDUP_REMOVED lines=30> */
[----:B------:R-:W-:Y:S01]  /*1440*/  CS2R R146, SRZ ;  /* 0x0000000000927805 */ /* 0x000fe2000001ff00 */
[----:B------:R-:W-:Y:S06]  /*1450*/  @!P1 BRA `(.L_x_876) ;  /* 0x000000e0007c9947 */ /* 0x000fec0003800000 */
[----:B------:R-:W-:Y:S01]  /*1460*/  SHF.R.S32.HI R91, RZ, 0x1f, R88 ;  /* 0x0000001fff5b7819 */ /* 0x000fe20000011458 */
[----:B------:R-:W0:Y:S01]  /*1470*/  S2UR UR5, SR_CgaCtaId ;  /* 0x00000000000579c3 */ /* 0x000e220000008800 */
[----:B------:R-:W-:Y:S02]  /*1480*/  UMOV UR36, 0x400 ;  /* 0x0000040000247882 */ /* 0x000fe40000000000 */
[----:B------:R-:W-:-:S04]  /*1490*/  LEA.HI R92, R91, R88, RZ, 0x7 ;  /* 0x000000585b5c7211 */ /* 0x000fc800078f38ff */
[----:B------:R-:W-:-:S05]  /*14a0*/  SHF.R.S32.HI R90, RZ, 0x7, R92 ;  /* 0x00000007ff5a7819 */ /* 0x000fca000001145c */
        /* <DEDUP_REMOVED lines=29> */
.L_x_877:
        /* <DEDUP_REMOVED lines=23> */
[----:B------:R-:W-:Y:S02]  /*17f0*/  @P1 IMAD R11, R17, R25, R6 ;  /* 0x00000019110b1224 */ /* 0x000fe400078e0206 */
[-C--:B----4-:R-:W-:Y:S02]  /*1800*/  @P0 IMAD R0, R7, R14.reuse, RZ ;  /* 0x0000000e07000224 */ /* 0x090fe400078e02ff */
        /* <DEDUP_REMOVED lines=20> */
.L_x_1019:
[----:B------:R-:W-:Y:S05]  /*1950*/  @!P0 BRA `(.L_x_879) ;  /* 0x0000000000048947 */ /* 0x000fea0003800000 */
[----:B------:R-:W-:Y:S01]  /*1960*/  BPT.TRAP 0x1 ;  /* 0x000000040000795c */ /* 0x000fe20000300000 */
.L_x_879:
[----:B------:R1:W2:Y:S01]  /*1970*/  SYNCS.PHASECHK.TRANS64.TRYWAIT P2, [UR36+0x22830], R7 ;  /* 0x02283007ff0075a7 */ /* 0x0002a20008040164 */
[----:B------:R-:W-:Y:S05]  /*1980*/  @!P0 BRA `(.L_x_880) ;  /* 0x0000000000048947 */ /* 0x000fea0003800000 */
[----:B------:R-:W-:Y:S01]  /*1990*/  BPT.TRAP 0x1 ;  /* 0x000000040000795c */ /* 0x000fe20000300000 */
.L_x_880:
[----:B0-----:R-:W0:Y:S01]  /*19a0*/  S2R R2, SR_TID.X ;  /* 0x0000000000027919 */ /* 0x001e220000002100 */
[----:B------:R-:W-:-:S05]  /*19b0*/  IMAD.U32 R6, RZ, RZ, UR42 ;  /* 0x0000002aff067e24 */ /* 0x000fca000f8e00ff */
[----:B------:R-:W-:Y:S02]  /*19c0*/  LOP3.LUT R6, R6, 0x10000, RZ, 0xfc, !PT ;  /* 0x0001000006067812 */ /* 0x000fe400078efcff */
[----:B0-----:R-:W-:-:S04]  /*19d0*/  LOP3.LUT R2, R2, 0x7f, RZ, 0xc0, !PT ;  /* 0x0000007f02027812 */ /* 0x001fc800078ec0ff */
[----:B------:R-:W-:Y:S01]  /*19e0*/  ISETP.NE.AND P1, PT, R2, RZ, PT ;  /* 0x000000ff0200720c */ /* 0x000fe20003f25270 */
[----:B--2---:R-:W-:-:S12]  /*19f0*/  @P2 BRA `(.L_x_881) ;  /* 0x0000000000082947 */ /* 0x004fd80003800000 */
[----:B------:R-:W0:Y:S02]  /*1a00*/  SYNCS.PHASECHK.TRANS64.TRYWAIT P2, [UR36+0x22830], R7 ;  /* 0x02283007ff0075a7 */ /* 0x000e240008040164 */
[----:B0-----:R-:W-:Y:S05]  /*1a10*/  @!P2 BRA `(.L_x_882) ;  /* 0x0000013800eca947 */ /* 0x001fea0003800000 */
.L_x_881:
[----:B------:R-:W-:Y:S05]  /*1a20*/  WARPSYNC.ALL ;  /* 0x0000000000007948 */ /* 0x000fea0003800000 */
[----:B01----:R-:W-:Y:S01]  /*1a30*/  IMAD.MOV.U32 R7, RZ, RZ, -0x7fffffe0 ;  /* 0x80000020ff077424 */ /* 0x003fe200078e00ff */
[----:B------:R-:W-:Y:S01]  /*1a40*/  UIADD3 UR4, UR36, 0x16400, URZ ;  /* 0x0001640024047890 */ /* 0x000fe2000fffe03f */
[C---:B------:R-:W-:Y:S01]  /*1a50*/  R2UR UR8, R6.reuse ;  /* 0x00000000060872ca */ /* 0x040fe200000e0000 */
[----:B------:R-:W-:Y:S02]  /*1a60*/  WARPGROUP.ARRIVE ;  /* 0x00000000000079c5 */ /* 0x000fe40000000000 */
[----:B------:R-:W-:Y:S01]  /*1a70*/  R2UR UR9, R7 ;  /* 0x00000000070972ca */ /* 0x000fe200000e0000 */
[----:B------:R-:W-:Y:S01]  /*1a80*/  USHF.R.U32.HI UR4, URZ, 0x4, UR4 ;  /* 0x000000043f047899 */ /* 0x000fe20008011604 */
[----:B------:R-:W-:Y:S01]  /*1a90*/  R2UR UR24, R6 ;  /* 0x00000000061872ca */ /* 0x000fe200000e0000 */
[----:B------:R-:W-:Y:S01]  /*1aa0*/  UMOV UR11, 0x80000020 ;  /* 0x80000020000b7882 */ /* 0x000fe20000000000 */
[----:B------:R-:W-:Y:S01]  /*1ab0*/  UMOV UR13, 0x80000020 ;  /* 0x80000020000d7882 */ /* 0x000fe20000000000 */
[----:B------:R-:W-:Y:S01]  /*1ac0*/  ULOP3.LUT UR4, UR4, 0x3fff, URZ, 0xc0, !UPT ;  /* 0x00003fff04047892 */ /* 0x000fe2000f8ec03f */
[----:B------:R-:W0:Y:S01]  /*1ad0*/  LDC R3, c[0x0][0x448] ;  /* 0x00011200ff037b82 */ /* 0x000e220000000800 */
[----:B------:R-:W-:Y:S01]  /*1ae0*/  UMOV UR15, 0x80000020 ;  /* 0x80000020000f7882 */ /* 0x000fe20000000000 */
[----:B------:R-:W-:Y:S01]  /*1af0*/  UMOV UR17, 0x80000020 ;  /* 0x8000002000117882 */ /* 0x000fe20000000000 */
[----:B------:R-:W-:Y:S01]  /*1b00*/  ULOP3.LUT UR6, UR4, 0x10000, URZ, 0xfc, !UPT ;  /* 0x0001000004067892 */ /* 0x000fe2000f8efc3f */
[----:B------:R-:W-:Y:S01]  /*1b10*/  LEA.HI R13, R90, R90, RZ, 0x1 ;  /* 0x0000005a5a0d7211 */ /* 0x000fe200078f08ff */
[----:B------:R-:W-:Y:S01]  /*1b20*/  UMOV UR19, 0x80000020 ;  /* 0x8000002000137882 */ /* 0x000fe20000000000 */
[----:B------:R-:W-:Y:S01]  /*1b30*/  UMOV UR21, 0x80000020 ;  /* 0x8000002000157882 */ /* 0x000fe20000000000 */
[----:B------:R-:W-:Y:S01]  /*1b40*/  UIADD3 UR14, UR6, 0x200, URZ ;  /* 0x00000200060e7890 */ /* 0x000fe2000fffe03f */
[----:B------:R-:W-:Y:S01]  /*1b50*/  LEA.HI R91, R91, R88, RZ, 0x2 ;  /* 0x000000585b5b7211 */ /* 0x000fe200078f10ff */
[----:B------:R-:W-:Y:S01]  /*1b60*/  UIADD3 UR12, UR24, 0x200, URZ ;  /* 0x00000200180c7890 */ /* 0x000fe2000fffe03f */
[----:B------:R-:W-:Y:S01]  /*1b70*/  UMOV UR10, UR6 ;  /* 0x00000006000a7c82 */ /* 0x000fe20008000000 */
[----:B------:R-:W-:Y:S01]  /*1b80*/  UIADD3 UR16, UR24, 0x202, URZ ;  /* 0x0000020218107890 */ /* 0x000fe2000fffe03f */
[----:B------:R-:W-:Y:S01]  /*1b90*/  QGMMA.64x128x32.F32.E4M3.E4M3 R24, gdesc[UR8], RZ, !UPT, gsb0 ;  /* 0x01e00000081879f3 */ /* 0x000fe2000c0008ff */
[----:B------:R-:W-:Y:S01]  /*1ba0*/  UIADD3 UR8, UR24, 0x2, URZ ;  /* 0x0000000218087890 */ /* 0x000fe2000fffe03f */
[----:B------:R-:W-:Y:S01]  /*1bb0*/  LOP3.LUT R91, R91, 0xfffffffc, RZ, 0xc0, !PT ;  /* 0xfffffffc5b5b7812 */ /* 0x000fe200078ec0ff */
[----:B------:R-:W-:Y:S01]  /*1bc0*/  UIADD3 UR10, UR6, 0x2, URZ ;  /* 0x00000002060a7890 */ /* 0x000fe2000fffe03f */
[----:B------:R-:W-:Y:S01]  /*1bd0*/  UMOV UR9, 0x80000020 ;  /* 0x8000002000097882 */ /* 0x000fe20000000000 */
[----:B------:R-:W-:Y:S01]  /*1be0*/  UMOV UR11, 0x80000020 ;  /* 0x80000020000b7882 */ /* 0x000fe20000000000 */
[----:B------:R-:W-:Y:S01]  /*1bf0*/  UIADD3 UR18, UR6, 0x202, URZ ;  /* 0x0000020206127890 */ /* 0x000fe2000fffe03f */
[----:B------:R-:W-:Y:S01]  /*1c00*/  IMAD.IADD R91, R88, 0x1, -R91 ;  /* 0x00000001585b7824 */ /* 0x000fe200078e0a5b */
[----:B------:R-:W-:-:S02]  /*1c10*/  UIADD3 UR20, UR24, 0x400, URZ ;  /* 0x0000040018147890 */ /* 0x000fc4000fffe03f */
[----:B------:R-:W-:Y:S01]  /*1c20*/  UIADD3 UR22, UR6, 0x400, URZ ;  /* 0x0000040006167890 */ /* 0x000fe2000fffe03f */
[----:B0-----:R-:W-:Y:S01]  /*1c30*/  ISETP.NE.AND P2, PT, R3, 0x1, PT ;  /* 0x000000010300780c */ /* 0x001fe20003f45270 */
[----:B------:R-:W-:Y:S01]  /*1c40*/  UMOV UR23, 0x80000020 ;  /* 0x8000002000177882 */ /* 0x000fe20000000000 */
[----:B------:R-:W-:Y:S01]  /*1c50*/  UIADD3 UR24, UR24, 0x402, URZ ;  /* 0x0000040218187890 */ /* 0x000fe2000fffe03f */
[----:B------:R-:W-:Y:S01]  /*1c60*/  LOP3.LUT R3, R92, 0xffffff80, RZ, 0xc0, !PT ;  /* 0xffffff805c037812 */ /* 0x000fe200078ec0ff */
[----:B------:R-:W-:Y:S01]  /*1c70*/  UIADD3 UR26, UR6, 0x402, URZ ;  /* 0x00000402061a7890 */ /* 0x000fe2000fffe03f */
[----:B------:R-:W-:Y:S01]  /*1c80*/  UMOV UR25, 0x80000020 ;  /* 0x8000002000197882 */ /* 0x000fe20000000000 */
[----:B------:R-:W-:Y:S02]  /*1c90*/  UMOV UR27, 0x80000020 ;  /* 0x80000020001b7882 */ /* 0x000fe40000000000 */
[----:B------:R-:W-:Y:S01]  /*1ca0*/  IMAD.IADD R3, R88, 0x1, -R3 ;  /* 0x0000000158037824 */ /* 0x000fe200078e0a03 */
[----:B------:R-:W-:Y:S01]  /*1cb0*/  ULDC UR33, c[0x0][0x2f0] ;  /* 0x0000bc0000217ab9 */ /* 0x000fe20000000800 */
[----:B------:R-:W-:Y:S01]  /*1cc0*/  ULDC UR4, c[0x0][0x288] ;  /* 0x0000a20000047ab9 */ /* 0x000fe20000000800 */
[----:B------:R-:W-:-:S02]  /*1cd0*/  ULDC UR7, c[0x0][0x9dc] ;  /* 0x0002770000077ab9 */ /* 0x000fc40000000800 */
[----:B------:R-:W-:Y:S01]  /*1ce0*/  SHF.R.S32.HI R8, RZ, 0x1f, R3 ;  /* 0x0000001fff087819 */ /* 0x000fe20000011403 */
[----:B------:R-:W-:-:S03]  /*1cf0*/  ULOP3.LUT UR7, URZ, UR7, URZ, 0x33, !UPT ;  /* 0x000000073f077292 */ /* 0x000fc6000f8e333f */
[----:B------:R-:W-:-:S04]  /*1d00*/  LEA.HI R20, R8, R3, RZ, 0x5 ;  /* 0x0000000308147211 */ /* 0x000fc800078f28ff */
[----:B------:R-:W-:Y:S02]  /*1d10*/  SHF.R.S32.HI R21, RZ, 0x5, R20 ;  /* 0x00000005ff157819 */ /* 0x000fe40000011414 */
[----:B------:R-:W-:-:S03]  /*1d20*/  LEA.HI R20, R91, R91, RZ, 0x1 ;  /* 0x0000005b5b147211 */ /* 0x000fc600078f08ff */
[----:B------:R-:W-:Y:S01]  /*1d30*/  IMAD R21, R21, 0x10, R22 ;  /* 0x0000001015157824 */ /* 0x000fe200078e0216 */
[----:B------:R-:W-:Y:S01]  /*1d40*/  LOP3.LUT R20, R20, 0x1ffffffe, RZ, 0xc0, !PT ;  /* 0x1ffffffe14147812 */ /* 0x000fe200078ec0ff */
[----:B------:R-:W-:Y:S02]  /*1d50*/  WARPGROUP.DEPBAR.LE gsb0, 0x0 ;  /* 0x00008000000079c5 */ /* 0x000fe40000010000 */
[----:B------:R-:W-:-:S06]  /*1d60*/  WARPGROUP.ARRIVE ;  /* 0x00000000000079c5 */ /* 0x000fcc0000000000 */
[----:B------:R-:W-:Y:S03]  /*1d70*/  QGMMA.64x128x32.F32.E4M3.E4M3 R24, gdesc[UR8], R24, gsb0 ;  /* 0x01e00000081879f3 */ /* 0x000fe60008000818 */
[----:B------:R-:W-:Y:S02]  /*1d80*/  WARPGROUP.DEPBAR.LE gsb0, 0x0 ;  /* 0x00008000000079c5 */ /* 0x000fe40000010000 */
[----:B------:R-:W-:-:S07]  /*1d90*/  WARPGROUP.ARRIVE ;  /* 0x00000000000079c5 */ /* 0x000fce0000000000 */
        /* <DEDUP_REMOVED lines=11> */
[C---:B------:R-:W-:Y:S01]  /*1e50*/  FMUL.FTZ R5, R0.reuse, R27 ;  /* 0x0000001b00057220 */ /* 0x040fe20000410000 */
[C---:B------:R-:W-:Y:S01]  /*1e60*/  FMUL.FTZ R65, R0.reuse, R65 ;  /* 0x0000004100417220 */ /* 0x040fe20000410000 */
[----:B------:R-:W-:Y:S01]  /*1e70*/  LOP3.LUT R27, R13, 0x3fffffe, RZ, 0xc0, !PT ;  /* 0x03fffffe0d1b7812 */ /* 0x000fe200078ec0ff */
[----:B------:R-:W-:Y:S01]  /*1e80*/  FMUL.FTZ R93, R0, R25 ;  /* 0x00000019005d7220 */ /* 0x000fe20000410000 */
[----:B------:R-:W-:Y:S01]  /*1e90*/  LEA.HI R13, R8, R3, RZ, 0x2 ;  /* 0x00000003080d7211 */ /* 0x000fe200078f10ff */
[C---:B------:R-:W-:Y:S01]  /*1ea0*/  FMUL.FTZ R53, R0.reuse, R53 ;  /* 0x0000003500357220 */ /* 0x040fe20000410000 */
[----:B------:R0:W1:Y:S01]  /*1eb0*/  MUFU.TANH R98, R65 ;  /* 0x0000004100627308 */ /* 0x0000620000002400 */
[----:B------:R-:W-:Y:S01]  /*1ec0*/  FMUL.FTZ R2, R0, R26 ;  /* 0x0000001a00027220 */ /* 0x000fe20000410000 */
[----:B------:R-:W-:Y:S01]  /*1ed0*/  SHF.R.S32.HI R8, RZ, 0x2, R13 ;  /* 0x00000002ff087819 */ /* 0x000fe2000001140d */
[----:B------:R-:W-:Y:S01]  /*1ee0*/  IMAD.IADD R27, R90, 0x1, -R27 ;  /* 0x000000015a1b7824 */ /* 0x000fe200078e0a1b */
[----:B------:R-:W-:Y:S01]  /*1ef0*/  SHF.R.S32.HI R25, RZ, 0x1f, R13 ;  /* 0x0000001fff197819 */ /* 0x000fe2000001140d */
[C---:B------:R-:W-:Y:S01]  /*1f00*/  FMUL.FTZ R116, R0.reuse, R48 ;  /* 0x0000003000747220 */ /* 0x040fe20000410000 */
[C---:B------:R-:W-:Y:S01]  /*1f10*/  FMUL.FTZ R10, R0.reuse, R31 ;  /* 0x0000001f000a7220 */ /* 0x040fe20000410000 */
[C---:B------:R-:W-:Y:S01]  /*1f20*/  FMUL.FTZ R31, R0.reuse, R46 ;  /* 0x0000002e001f7220 */ /* 0x040fe20000410000 */
[----:B------:R2:W3:Y:S01]  /*1f30*/  MUFU.TANH R110, R53 ;  /* 0x00000035006e7308 */ /* 0x0004e20000002400 */
[----:B0-----:R-:W0:Y:S01]  /*1f40*/  @P2 LDC R65, c[0x0][0x44c] ;  /* 0x00011300ff412b82 */ /* 0x001e220000000800 */
[----:B------:R-:W-:Y:S01]  /*1f50*/  LEA.HI R25, R25, R8, RZ, 0x3 ;  /* 0x0000000819197211 */ /* 0x000fe200078f18ff */
[----:B------:R-:W-:Y:S01]  /*1f60*/  FMUL.FTZ R79, R0, R79 ;  /* 0x0000004f004f7220 */ /* 0x000fe20000410000 */
[----:B------:R-:W-:-:S02]  /*1f70*/  IMAD.MOV.U32 R46, RZ, RZ, -0x80 ;  /* 0xffffff80ff2e7424 */ /* 0x000fc400078e00ff */
[C---:B------:R-:W-:Y:S01]  /*1f80*/  FMUL.FTZ R4, R0.reuse, R24 ;  /* 0x0000001800047220 */ /* 0x040fe20000410000 */
[----:B------:R-:W-:Y:S01]  /*1f90*/  LOP3.LUT R25, R25, 0xfffffff8, RZ, 0xc0, !PT ;  /* 0xfffffff819197812 */ /* 0x000fe200078ec0ff */
[C---:B------:R-:W-:Y:S01]  /*1fa0*/  FMUL.FTZ R57, R0.reuse, R57 ;  /* 0x0000003900397220 */ /* 0x040fe20000410000 */
[----:B------:R4:W0:Y:S01]  /*1fb0*/  MUFU.TANH R88, R79 ;  /* 0x0000004f00587308 */ /* 0x0008220000002400 */
[C---:B--2---:R-:W-:Y:S01]  /*1fc0*/  FMUL.FTZ R53, R0.reuse, R67 ;  /* 0x0000004300357220 */ /* 0x044fe20000410000 */
[----:B------:R-:W-:Y:S01]  /*1fd0*/  IADD3 R26, R21, R8, -R25 ;  /* 0x00000008151a7210 */ /* 0x000fe20007ffe819 */
[----:B------:R-:W2:Y:S01]  /*1fe0*/  @P2 LDC R67, c[0x0][0x450] ;  /* 0x00011400ff432b82 */ /* 0x000ea20000000800 */
[----:B------:R-:W-:Y:S02]  /*1ff0*/  IMAD.IADD R8, R91, 0x1, -R20 ;  /* 0x000000015b087824 */ /* 0x000fe400078e0a14 */
[C---:B------:R-:W-:Y:S01]  /*2000*/  FMUL.FTZ R61, R0.reuse, R61 ;  /* 0x0000003d003d7220 */ /* 0x040fe20000410000 */
[C---:B------:R-:W-:Y:S01]  /*2010*/  FMUL.FTZ R9, R0.reuse, R30 ;  /* 0x0000001e00097220 */ /* 0x040fe20000410000 */
[----:B------:R-:W-:Y:S01]  /*2020*/  IMAD R27, R27, 0x40, R26 ;  /* 0x000000401b1b7824 */ /* 0x000fe200078e021a */
[----:B------:R-:W-:Y:S01]  /*2030*/  LOP3.LUT R26, R13, 0x7ffffffc, RZ, 0xc0, !PT ;  /* 0x7ffffffc0d1a7812 */ /* 0x000fe200078ec0ff */
[C---:B------:R-:W-:Y:S01]  /*2040*/  FMUL.FTZ R11, R0.reuse, R34 ;  /* 0x00000022000b7220 */ /* 0x040fe20000410000 */
[----:B------:R-:W-:Y:S01]  /*2050*/  FMUL.FTZ R14, R0, R38 ;  /* 0x00000026000e7220 */ /* 0x000fe20000410000 */
[----:B------:R-:W-:-:S02]  /*2060*/  IMAD R8, R8, 0x8, R27 ;  /* 0x0000000808087824 */ /* 0x000fc400078e021b */
[C---:B------:R-:W-:Y:S01]  /*2070*/  FMUL.FTZ R24, R0.reuse, R42 ;  /* 0x0000002a00187220 */ /* 0x040fe20000410000 */
[----:B------:R-:W-:Y:S02]  /*2080*/  IMAD.U32 R27, RZ, RZ, UR36 ;  /* 0x00000024ff1b7e24 */ /* 0x000fe4000f8e00ff */
[C---:B------:R-:W-:Y:S01]  /*2090*/  FMUL.FTZ R30, R0.reuse, R32 ;  /* 0x00000020001e7220 */ /* 0x040fe20000410000 */
[----:B------:R-:W-:Y:S02]  /*20a0*/  IMAD.MOV.U32 R48, RZ, RZ, R8 ;  /* 0x000000ffff307224 */ /* 0x000fe400078e0008 */
[----:B------:R-:W-:Y:S01]  /*20b0*/  FMUL.FTZ R34, R0, R36 ;  /* 0x0000002400227220 */ /* 0x000fe20000410000 */
[----:B0-----:R-:W-:-:S04]  /*20c0*/  @P2 IMAD.HI.U32 R20, R8, R65, RZ ;  /* 0x0000004108142227 */ /* 0x001fc800078e00ff */
[C---:B------:R-:W-:Y:S01]  /*20d0*/  FMUL.FTZ R38, R0.reuse, R40 ;  /* 0x0000002800267220 */ /* 0x040fe20000410000 */
[C---:B------:R-:W-:Y:S01]  /*20e0*/  FMUL.FTZ R42, R0.reuse, R44 ;  /* 0x0000002c002a7220 */ /* 0x040fe20000410000 */
[C---:B------:R-:W-:Y:S01]  /*20f0*/  FMUL.FTZ R94, R0.reuse, R29 ;  /* 0x0000001d005e7220 */ /* 0x040fe20000410000 */
[----:B------:R-:W-:Y:S02]  /*2100*/  @!P1 VIADD R13, R27, 0x22840 ;  /* 0x000228401b0d9836 */ /* 0x000fe40000000000 */
[C---:B------:R-:W-:Y:S01]  /*2110*/  FMUL.FTZ R32, R0.reuse, R33 ;  /* 0x0000002100207220 */ /* 0x040fe20000410000 */
[----:B------:R-:W-:Y:S02]  /*2120*/  IMAD.IADD R3, R3, 0x1, -R26 ;  /* 0x0000000103037824 */ /* 0x000fe400078e0a1a */
[C---:B------:R-:W-:Y:S01]  /*2130*/  FMUL.FTZ R36, R0.reuse, R37 ;  /* 0x0000002500247220 */ /* 0x040fe20000410000 */
[C---:B------:R-:W-:Y:S01]  /*2140*/  FMUL.FTZ R40, R0.reuse, R41 ;  /* 0x0000002900287220 */ /* 0x040fe20000410000 */
[----:B------:R-:W-:Y:S01]  /*2150*/  @!P1 PRMT R13, RZ, 0x654, R13 ;  /* 0x00000654ff0d9816 */ /* 0x000fe2000000000d */
[C---:B------:R-:W-:Y:S01]  /*2160*/  FMUL.FTZ R44, R0.reuse, R45 ;  /* 0x0000002d002c7220 */ /* 0x040fe20000410000 */
[----:B--2---:R-:W-:Y:S01]  /*2170*/  @P2 SHF.R.U32.HI R48, RZ, R67, R20 ;  /* 0x00000043ff302219 */ /* 0x004fe20000011614 */
[----:B------:R-:W-:Y:S01]  /*2180*/  IMAD R67, R23, R46, 0x80 ;  /* 0x0000008017437424 */ /* 0x000fe200078e022e */
[----:B------:R-:W0:Y:S01]  /*2190*/  LDC.64 R20, c[0x0][0x9e0] ;  /* 0x00027800ff147b82 */ /* 0x000e220000000a00 */
[C---:B------:R-:W-:Y:S01]  /*21a0*/  FMUL.FTZ R114, R0.reuse, R49 ;  /* 0x0000003100727220 */ /* 0x040fe20000410000 */
[----:B------:R-:W-:Y:S01]  /*21b0*/  FMUL.FTZ R12, R0, R35 ;  /* 0x00000023000c7220 */ /* 0x000fe20000410000 */
[----:B----4-:R-:W2:Y:S01]  /*21c0*/  SHFL.IDX PT, R79, R48, RZ, 0x1c1f ;  /* 0x001c1fff304f7589 */ /* 0x010ea200000e0000 */
[----:B------:R-:W-:-:S02]  /*21d0*/  VIADD R46, R67, 0x1 ;  /* 0x00000001432e7836 */ /* 0x000fc40000000000 */
[C---:B------:R-:W-:Y:S01]  /*21e0*/  FMUL.FTZ R15, R0.reuse, R39 ;  /* 0x00000027000f7220 */ /* 0x040fe20000410000 */
[C---:B------:R-:W-:Y:S01]  /*21f0*/  FMUL.FTZ R29, R0.reuse, R43 ;  /* 0x0000002b001d7220 */ /* 0x040fe20000410000 */
[C---:B------:R-:W-:Y:S01]  /*2200*/  FMUL.FTZ R33, R0.reuse, R47 ;  /* 0x0000002f00217220 */ /* 0x040fe20000410000 */
[C---:B------:R-:W-:Y:S01]  /*2210*/  FMUL.FTZ R37, R0.reuse, R51 ;  /* 0x0000003300257220 */ /* 0x040fe20000410000 */
[C---:B------:R-:W-:Y:S01]  /*2220*/  FMUL.FTZ R41, R0.reuse, R55 ;  /* 0x0000003700297220 */ /* 0x040fe20000410000 */
[----:B------:R4:W0:Y:S01]  /*2230*/  MUFU.TANH R106, R57 ;  /* 0x00000039006a7308 */ /* 0x0008220000002400 */
[C---:B------:R-:W-:Y:S01]  /*2240*/  FMUL.FTZ R45, R0.reuse, R59 ;  /* 0x0000003b002d7220 */ /* 0x040fe20000410000 */
[C---:B------:R-:W-:Y:S01]  /*2250*/  FMUL.FTZ R49, R0.reuse, R63 ;  /* 0x0000003f00317220 */ /* 0x040fe20000410000 */
[----:B------:R5:W-:Y:S01]  /*2260*/  @!P1 SYNCS.ARRIVE.TRANS64.RED.A1T0 RZ, [R13+URZ], RZ ;  /* 0x000000ff0dff99a7 */ /* 0x000be2000810043f */
[C---:B------:R-:W-:Y:S01]  /*2270*/  FMUL.FTZ R28, R0.reuse, R28 ;  /* 0x0000001c001c7220 */ /* 0x040fe20000410000 */
[C---:B------:R-:W-:Y:S01]  /*2280*/  FMUL.FTZ R35, R0.reuse, R50 ;  /* 0x0000003200237220 */ /* 0x040fe20000410000 */
[C---:B------:R-:W-:Y:S01]  /*2290*/  FMUL.FTZ R39, R0.reuse, R54 ;  /* 0x0000003600277220 */ /* 0x040fe20000410000 */
[C---:B------:R-:W-:Y:S01]  /*22a0*/  FMUL.FTZ R56, R0.reuse, R56 ;  /* 0x0000003800387220 */ /* 0x040fe20000410000 */
[----:B------:R1:W0:Y:S01]  /*22b0*/  MUFU.TANH R102, R61 ;  /* 0x0000003d00667308 */ /* 0x0002220000002400 */
[C---:B------:R-:W-:Y:S01]  /*22c0*/  FMUL.FTZ R43, R0.reuse, R58 ;  /* 0x0000003a002b7220 */ /* 0x040fe20000410000 */
[C---:B------:R-:W-:Y:S01]  /*22d0*/  FMUL.FTZ R60, R0.reuse, R60 ;  /* 0x0000003c003c7220 */ /* 0x040fe20000410000 */
[C---:B------:R-:W-:Y:S01]  /*22e0*/  FMUL.FTZ R47, R0.reuse, R62 ;  /* 0x0000003e002f7220 */ /* 0x040fe20000410000 */
[C---:B------:R-:W-:Y:S01]  /*22f0*/  FMUL.FTZ R64, R0.reuse, R64 ;  /* 0x0000004000407220 */ /* 0x040fe20000410000 */
[C---:B------:R-:W-:Y:S01]  /*2300*/  FMUL.FTZ R51, R0.reuse, R66 ;  /* 0x0000004200337220 */ /* 0x040fe20000410000 */
[C---:B------:R-:W-:Y:S01]  /*2310*/  FMUL.FTZ R68, R0.reuse, R68 ;  /* 0x0000004400447220 */ /* 0x040fe20000410000 */
[C---:B------:R-:W-:Y:S01]  /*2320*/  FMUL.FTZ R69, R0.reuse, R69 ;  /* 0x0000004500457220 */ /* 0x040fe20000410000 */
[C---:B------:R-:W-:Y:S01]  /*2330*/  FMUL.FTZ R55, R0.reuse, R70 ;  /* 0x0000004600377220 */ /* 0x040fe20000410000 */
[C---:B----4-:R-:W-:Y:S01]  /*2340*/  FMUL.FTZ R57, R0.reuse, R71 ;  /* 0x0000004700397220 */ /* 0x050fe20000410000 */
[C---:B------:R-:W-:Y:S01]  /*2350*/  FMUL.FTZ R72, R0.reuse, R72 ;  /* 0x0000004800487220 */ /* 0x040fe20000410000 */
[C---:B------:R-:W-:Y:S01]  /*2360*/  FMUL.FTZ R73, R0.reuse, R73 ;  /* 0x0000004900497220 */ /* 0x040fe20000410000 */
[C---:B------:R-:W-:Y:S01]  /*2370*/  FMUL.FTZ R59, R0.reuse, R74 ;  /* 0x0000004a003b7220 */ /* 0x040fe20000410000 */
[C---:B-1----:R-:W-:Y:S01]  /*2380*/  FMUL.FTZ R61, R0.reuse, R75 ;  /* 0x0000004b003d7220 */ /* 0x042fe20000410000 */
        /* <DEDUP_REMOVED lines=9> */
[----:B------:R-:W-:Y:S01]  /*2420*/  FMUL.FTZ R26, R0, R87 ;  /* 0x00000057001a7220 */ /* 0x000fe20000410000 */
[----:B-----5:R-:W-:-:S02]  /*2430*/  IMAD R13, R3, -0x2, R46 ;  /* 0xfffffffe030d7824 */ /* 0x020fc400078e022e */
[C---:B------:R-:W-:Y:S01]  /*2440*/  FMUL.FTZ R52, R0.reuse, R52 ;  /* 0x0000003400347220 */ /* 0x040fe20000410000 */
[----:B------:R-:W-:Y:S01]  /*2450*/  FMUL.FTZ R82, R0, R82 ;  /* 0x0000005200527220 */ /* 0x000fe20000410000 */
[----:B0-----:R-:W-:Y:S01]  /*2460*/  ISETP.GE.AND P3, PT, R21, 0x1, PT ;  /* 0x000000011500780c */ /* 0x001fe20003f66270 */
[C---:B------:R-:W-:Y:S01]  /*2470*/  IMAD R50, R16.reuse, UR33, R13 ;  /* 0x0000002110327c24 */ /* 0x040fe2000f8e020d */
[----:B------:R-:W0:Y:S01]  /*2480*/  MUFU.TANH R4, R4 ;  /* 0x0000000400047308 */ /* 0x000e220000002400 */
[----:B------:R-:W-:Y:S01]  /*2490*/  IMAD.U32 R13, RZ, RZ, UR4 ;  /* 0x00000004ff0d7e24 */ /* 0x000fe2000f8e00ff */
[----:B------:R-:W-:Y:S01]  /*24a0*/  LEA R58, R23, 0xffffff80, 0x7 ;  /* 0xffffff80173a7811 */ /* 0x000fe200078e38ff */
[----:B------:R-:W-:Y:S02]  /*24b0*/  IMAD R46, R16, UR33, R67 ;  /* 0x00000021102e7c24 */ /* 0x000fe4000f8e0243 */
[----:B------:R-:W-:Y:S02]  /*24c0*/  IMAD.IADD R65, R50, 0x1, -R13 ;  /* 0x0000000132417824 */ /* 0x000fe400078e0a0d */
[----:B------:R-:W-:Y:S01]  /*24d0*/  IMAD R118, R3, -0x2, R46 ;  /* 0xfffffffe03767824 */ /* 0x000fe200078e022e */
[----:B------:R-:W1:Y:S01]  /*24e0*/  MUFU.TANH R93, R93 ;  /* 0x0000005d005d7308 */ /* 0x000e620000002400 */
[----:B------:R-:W-:-:S02]  /*24f0*/  IMAD.IADD R75, R65, 0x1, R20 ;  /* 0x00000001414b7824 */ /* 0x000fc400078e0214 */
[----:B------:R-:W-:-:S03]  /*2500*/  VIADD R62, R65, UR7 ;  /* 0x00000007413e7c36 */ /* 0x000fc60008000000 */
[----:B--2---:R-:W-:Y:S01]  /*2510*/  VIADDMNMX R46, R79, R75, R118, PT ;  /* 0x0000004b4f2e7246 */ /* 0x004fe20003800176 */
[----:B------:R-:W-:Y:S01]  /*2520*/  IMAD.IADD R50, R62, 0x1, R79 ;  /* 0x000000013e327824 */ /* 0x000fe200078e024f */
[----:B------:R-:W2:Y:S08]  /*2530*/  MUFU.TANH R2, R2 ;  /* 0x0000000200027308 */ /* 0x000eb00000002400 */
[----:B------:R-:W4:Y:S08]  /*2540*/  MUFU.TANH R5, R5 ;  /* 0x0000000500057308 */ /* 0x000f300000002400 */
[----:B------:R-:W0:Y:S08]  /*2550*/  MUFU.TANH R28, R28 ;  /* 0x0000001c001c7308 */ /* 0x000e300000002400 */
        /* <DEDUP_REMOVED lines=23> */
[----:B------:R0:W0:Y:S08]  /*26d0*/  MUFU.TANH R112, R52 ;  /* 0x0000003400707308 */ /* 0x0000300000002400 */
        /* <DEDUP_REMOVED lines=29> */
[----:B------:R-:W0:Y:S01]  /*28b0*/  MUFU.TANH R26, R26 ;  /* 0x0000001a001a7308 */ /* 0x000e220000002400 */
[----:B-1234-:R-:W-:Y:S05]  /*28c0*/  @!P3 BRA `(.L_x_883) ;  /* 0x000000000054b947 */ /* 0x01efea0003800000 */
[----:B0-----:R-:W-:Y:S01]  /*28d0*/  IMAD R52, R16, UR33, R79 ;  /* 0x0000002110347c24 */ /* 0x001fe2000f8e024f */
[----:B------:R-:W-:Y:S03]  /*28e0*/  BSSY B0, `(.L_x_884) ;  /* 0x000000f000007945 */ /* 0x000fe60003800000 */
[----:B------:R-:W-:-:S05]  /*28f0*/  IMAD.IADD R52, R52, 0x1, -R13 ;  /* 0x0000000134347824 */ /* 0x000fca00078e0a0d */
        /* <DEDUP_REMOVED lines=9> */
.L_x_885:
[----:B------:R-:W-:-:S13]  /*2990*/  ISETP.NE.AND P4, PT, R21, 0x1, PT ;  /* 0x000000011500780c */ /* 0x000fda0003f85270 */
[----:B------:R-:W0:Y:S02]  /*29a0*/  @P4 LDC.64 R78, c[0x0][0x9e8] ;  /* 0x00027a00ff4e4b82 */ /* 0x000e240000000a00 */
[----:B0-----:R-:W-:-:S05]  /*29b0*/  @P4 IMAD.HI.U32 R54, R52, R78, RZ ;  /* 0x0000004e34364227 */ /* 0x001fca00078e00ff */
[----:B------:R-:W-:-:S07]  /*29c0*/  @P4 SHF.R.U32.HI R52, RZ, R79, R54 ;  /* 0x0000004fff344219 */ /* 0x000fce0000011636 */
.L_x_886:
[----:B------:R-:W-:Y:S05]  /*29d0*/  BSYNC B0 ;  /* 0x0000000000007941 */ /* 0x000fea0003800000 */
.L_x_884:
[----:B------:R-:W-:-:S04]  /*29e0*/  IMAD R52, R52, R21, -R58 ;  /* 0x0000001534347224 */ /* 0x000fc800078e0a3a */
[----:B------:R-:W-:-:S05]  /*29f0*/  IMAD R65, R3, -0x2, R52 ;  /* 0xfffffffe03417824 */ /* 0x000fca00078e0234 */
[----:B------:R-:W-:Y:S02]  /*2a00*/  VIMNMX R50, R50, R65, !PT ;  /* 0x0000004132327248 */ /* 0x000fe40007fe0100 */
[----:B------:R-:W-:-:S07]  /*2a10*/  VIADDMNMX R46, R65, R21, R46, PT ;  /* 0x00000015412e7246 */ /* 0x000fce000380012e */
.L_x_883:
[C---:B------:R-:W-:Y:S02]  /*2a20*/  ISETP.GE.AND P4, PT, R67.reuse, 0x2, PT ;  /* 0x000000024300780c */ /* 0x040fe40003f86270 */
[----:B------:R-:W-:Y:S02]  /*2a30*/  ISETP.GE.AND P6, PT, R67, 0x9, PT ;  /* 0x000000094300780c */ /* 0x000fe40003fc6270 */
[----:B------:R-:W-:Y:S02]  /*2a40*/  ISETP.GT.AND P5, PT, R50, 0x1, !P4 ;  /* 0x000000013200780c */ /* 0x000fe400067a4270 */
[----:B0-----:R-:W-:Y:S02]  /*2a50*/  P2R R52, PR, RZ, 0x40 ;  /* 0x00000040ff347803 */ /* 0x001fe40000000000 */
[----:B------:R-:W-:-:S04]  /*2a60*/  ISETP.LT.OR P5, PT, R46, 0x2, P5 ;  /* 0x000000022e00780c */ /* 0x000fc80002fa1670 */
[----:B------:R-:W-:Y:S02]  /*2a70*/  FSEL R134, R93, -INF , !P5 ;  /* 0xff8000005d867808 */ /* 0x000fe40006800000 */
[----:B------:R-:W-:Y:S02]  /*2a80*/  ISETP.GT.AND P5, PT, R50, 0x8, !P6 ;  /* 0x000000083200780c */ /* 0x000fe400077a4270 */
[----:B------:R-:W-:Y:S02]  /*2a90*/  ISETP.GE.AND P6, PT, R67, 0xa, PT ;  /* 0x0000000a4300780c */ /* 0x000fe40003fc6270 */
[----:B------:R-:W-:Y:S02]  /*2aa0*/  ISETP.LT.OR P5, PT, R46, 0x9, P5 ;  /* 0x000000092e00780c */ /* 0x000fe40002fa1670 */
[----:B------:R-:W-:Y:S02]  /*2ab0*/  P2R R54, PR, RZ, 0x40 ;  /* 0x00000040ff367803 */ /* 0x000fe40000000000 */
[----:B------:R-:W-:-:S02]  /*2ac0*/  FSEL R136, R28, -INF , !P5 ;  /* 0xff8000001c887808 */ /* 0x000fc40006800000 */
[----:B------:R-:W-:Y:S02]  /*2ad0*/  ISETP.GT.AND P5, PT, R50, 0x9, !P6 ;  /* 0x000000093200780c */ /* 0x000fe400077a4270 */
[----:B------:R-:W-:Y:S02]  /*2ae0*/  ISETP.GE.AND P6, PT, R67, 0x11, PT ;  /* 0x000000114300780c */ /* 0x000fe40003fc6270 */
[----:B------:R-:W-:Y:S02]  /*2af0*/  ISETP.LT.OR P5, PT, R46, 0xa, P5 ;  /* 0x0000000a2e00780c */ /* 0x000fe40002fa1670 */
[----:B------:R-:W-:Y:S02]  /*2b00*/  P2R R70, PR, RZ, 0x40 ;  /* 0x00000040ff467803 */ /* 0x000fe40000000000 */
[----:B------:R-:W-:Y:S02]  /*2b10*/  FSEL R138, R94, -INF , !P5 ;  /* 0xff8000005e8a7808 */ /* 0x000fe40006800000 */
[----:B------:R-:W-:-:S02]  /*2b20*/  ISETP.GT.AND P5, PT, R50, 0x10, !P6 ;  /* 0x000000103200780c */ /* 0x000fc400077a4270 */
[C---:B------:R-:W-:Y:S02]  /*2b30*/  ISETP.GE.AND P6, PT, R67.reuse, 0x12, PT ;  /* 0x000000124300780c */ /* 0x040fe40003fc6270 */
[----:B------:R-:W-:Y:S02]  /*2b40*/  ISETP.LT.OR P5, PT, R46, 0x11, P5 ;  /* 0x000000112e00780c */ /* 0x000fe40002fa1670 */
[----:B------:R-:W-:Y:S02]  /*2b50*/  P2R R74, PR, RZ, 0x40 ;  /* 0x00000040ff4a7803 */ /* 0x000fe40000000000 */
[----:B------:R-:W-:Y:S02]  /*2b60*/  FSEL R140, R30, -INF , !P5 ;  /* 0xff8000001e8c7808 */ /* 0x000fe40006800000 */
[----:B------:R-:W-:Y:S02]  /*2b70*/  ISETP.GT.AND P5, PT, R50, 0x11, !P6 ;  /* 0x000000113200780c */ /* 0x000fe400077a4270 */
[----:B------:R-:W-:-:S02]  /*2b80*/  ISETP.GE.AND P6, PT, R67, 0x19, PT ;  /* 0x000000194300780c */ /* 0x000fc40003fc6270 */
[----:B------:R-:W-:Y:S02]  /*2b90*/  ISETP.LT.OR P5, PT, R46, 0x12, P5 ;  /* 0x000000122e00780c */ /* 0x000fe40002fa1670 */
[----:B------:R-:W-:Y:S02]  /*2ba0*/  P2R R78, PR, RZ, 0x40 ;  /* 0x00000040ff4e7803 */ /* 0x000fe40000000000 */
[----:B------:R-:W-:Y:S02]  /*2bb0*/  FSEL R90, R32, -INF , !P5 ;  /* 0xff800000205a7808 */ /* 0x000fe40006800000 */
[----:B------:R-:W-:Y:S02]  /*2bc0*/  ISETP.GT.AND P5, PT, R50, 0x18, !P6 ;  /* 0x000000183200780c */ /* 0x000fe400077a4270 */
[----:B------:R-:W-:Y:S02]  /*2bd0*/  ISETP.GE.AND P6, PT, R67, 0x1a, PT ;  /* 0x0000001a4300780c */ /* 0x000fe40003fc6270 */
[----:B------:R-:W-:-:S02]  /*2be0*/  ISETP.LT.OR P5, PT, R46, 0x19, P5 ;  /* 0x000000192e00780c */ /* 0x000fc40002fa1670 */
[----:B------:R-:W-:Y:S02]  /*2bf0*/  P2R R79, PR, RZ, 0x40 ;  /* 0x00000040ff4f7803 */ /* 0x000fe40000000000 */
[----:B------:R-:W-:Y:S02]  /*2c00*/  FSEL R130, R34, -INF , !P5 ;  /* 0xff80000022827808 */ /* 0x000fe40006800000 */
[----:B------:R-:W-:Y:S02]  /*2c10*/  ISETP.GT.AND P5, PT, R50, 0x19, !P6 ;  /* 0x000000193200780c */ /* 0x000fe400077a4270 */
[----:B------:R-:W-:Y:S02]  /*2c20*/  ISETP.GE.AND P6, PT, R67, 0x21, PT ;  /* 0x000000214300780c */ /* 0x000fe40003fc6270 */
[----:B------:R-:W-:Y:S02]  /*2c30*/  ISETP.LT.OR P5, PT, R46, 0x1a, P5 ;  /* 0x0000001a2e00780c */ /* 0x000fe40002fa1670 */
[----:B------:R-:W-:-:S02]  /*2c40*/  P2R R82, PR, RZ, 0x40 ;  /* 0x00000040ff527803 */ /* 0x000fc40000000000 */
        /* <DEDUP_REMOVED lines=42> */
[----:B------:R-:W-:Y:S02]  /*2ef0*/  ISETP.GE.AND P6, PT, R67, 0x42, PT ;  /* 0x000000424300780c */ /* 0x000fe40003fc6270 */
[----:B------:R-:W-:-:S04]  /*2f00*/  ISETP.LT.OR P5, PT, R46, 0x41, P5 ;  /* 0x000000412e00780c */ /* 0x000fc80002fa1670 */
[----:B------:R-:W-:Y:S02]  /*2f10*/  FSEL R108, R56, -INF , !P5 ;  /* 0xff800000386c7808 */ /* 0x000fe40006800000 */
[----:B------:R-:W-:Y:S02]  /*2f20*/  ISETP.GT.AND P5, PT, R50, 0x41, !P6 ;  /* 0x000000413200780c */ /* 0x000fe400077a4270 */
[----:B------:R-:W-:Y:S02]  /*2f30*/  P2R R56, PR, RZ, 0x40 ;  /* 0x00000040ff387803 */ /* 0x000fe40000000000 */
[----:B------:R-:W-:Y:S02]  /*2f40*/  ISETP.LT.OR P5, PT, R46, 0x42, P5 ;  /* 0x000000422e00780c */ /* 0x000fe40002fa1670 */
[----:B------:R-:W-:Y:S02]  /*2f50*/  ISETP.GE.AND P6, PT, R67, 0x49, PT ;  /* 0x000000494300780c */ /* 0x000fe40003fc6270 */
[----:B------:R-:W-:-:S02]  /*2f60*/  FSEL R106, R106, -INF , !P5 ;  /* 0xff8000006a6a7808 */ /* 0x000fc40006800000 */
[----:B------:R-:W-:Y:S02]  /*2f70*/  ISETP.GT.AND P5, PT, R50, 0x48, !P6 ;  /* 0x000000483200780c */ /* 0x000fe400077a4270 */
[----:B------:R-:W-:Y:S02]  /*2f80*/  P2R R101, PR, RZ, 0x40 ;  /* 0x00000040ff657803 */ /* 0x000fe40000000000 */
[----:B------:R-:W-:Y:S02]  /*2f90*/  ISETP.LT.OR P5, PT, R46, 0x49, P5 ;  /* 0x000000492e00780c */ /* 0x000fe40002fa1670 */
[----:B------:R-:W-:Y:S02]  /*2fa0*/  ISETP.GE.AND P6, PT, R67, 0x4a, PT ;  /* 0x0000004a4300780c */ /* 0x000fe40003fc6270 */
[----:B------:R-:W-:Y:S02]  /*2fb0*/  FSEL R104, R60, -INF , !P5 ;  /* 0xff8000003c687808 */ /* 0x000fe40006800000 */
[----:B------:R-:W-:-:S02]  /*2fc0*/  ISETP.GT.AND P5, PT, R50, 0x49, !P6 ;  /* 0x000000493200780c */ /* 0x000fc400077a4270 */
[----:B------:R-:W-:Y:S02]  /*2fd0*/  P2R R103, PR, RZ, 0x40 ;  /* 0x00000040ff677803 */ /* 0x000fe40000000000 */
[----:B------:R-:W-:Y:S02]  /*2fe0*/  ISETP.LT.OR P5, PT, R46, 0x4a, P5 ;  /* 0x0000004a2e00780c */ /* 0x000fe40002fa1670 */
[----:B------:R-:W-:Y:S02]  /*2ff0*/  ISETP.GE.AND P6, PT, R67, 0x51, PT ;  /* 0x000000514300780c */ /* 0x000fe40003fc6270 */
[----:B------:R-:W-:Y:S02]  /*3000*/  FSEL R102, R102, -INF , !P5 ;  /* 0xff80000066667808 */ /* 0x000fe40006800000 */
[----:B------:R-:W-:Y:S02]  /*3010*/  ISETP.GT.AND P5, PT, R50, 0x50, !P6 ;  /* 0x000000503200780c */ /* 0x000fe400077a4270 */
[----:B------:R-:W-:-:S02]  /*3020*/  P2R R105, PR, RZ, 0x40 ;  /* 0x00000040ff697803 */ /* 0x000fc40000000000 */
[----:B------:R-:W-:Y:S02]  /*3030*/  ISETP.LT.OR P5, PT, R46, 0x51, P5 ;  /* 0x000000512e00780c */ /* 0x000fe40002fa1670 */
[----:B------:R-:W-:Y:S02]  /*3040*/  ISETP.GE.AND P6, PT, R67, 0x52, PT ;  /* 0x000000524300780c */ /* 0x000fe40003fc6270 */
[----:B------:R-:W-:Y:S02]  /*3050*/  FSEL R100, R64, -INF , !P5 ;  /* 0xff80000040647808 */ /* 0x000fe40006800000 */
[----:B------:R-:W-:Y:S02]  /*3060*/  ISETP.GT.AND P5, PT, R50, 0x51, !P6 ;  /* 0x000000513200780c */ /* 0x000fe400077a4270 */
[----:B------:R-:W-:Y:S02]  /*3070*/  P2R R107, PR, RZ, 0x40 ;  /* 0x00000040ff6b7803 */ /* 0x000fe40000000000 */
[----:B------:R-:W-:-:S02]  /*3080*/  ISETP.LT.OR P5, PT, R46, 0x52, P5 ;  /* 0x000000522e00780c */ /* 0x000fc40002fa1670 */
[C---:B------:R-:W-:Y:S02]  /*3090*/  ISETP.GE.AND P6, PT, R67.reuse, 0x59, PT ;  /* 0x000000594300780c */ /* 0x040fe40003fc6270 */
[----:B------:R-:W-:Y:S02]  /*30a0*/  FSEL R98, R98, -INF , !P5 ;  /* 0xff80000062627808 */ /* 0x000fe40006800000 */
[----:B------:R-:W-:Y:S02]  /*30b0*/  ISETP.GT.AND P5, PT, R50, 0x58, !P6 ;  /* 0x000000583200780c */ /* 0x000fe400077a4270 */
[----:B------:R-:W-:Y:S02]  /*30c0*/  P2R R109, PR, RZ, 0x40 ;  /* 0x00000040ff6d7803 */ /* 0x000fe40000000000 */
[----:B------:R-:W-:Y:S02]  /*30d0*/  ISETP.LT.OR P5, PT, R46, 0x59, P5 ;  /* 0x000000592e00780c */ /* 0x000fe40002fa1670 */
[----:B------:R-:W-:-:S02]  /*30e0*/  ISETP.GE.AND P6, PT, R67, 0x5a, PT ;  /* 0x0000005a4300780c */ /* 0x000fc40003fc6270 */
        /* <DEDUP_REMOVED lines=24> */
[----:B------:R-:W-:Y:S02]  /*3270*/  ISETP.GE.AND P6, PT, R67, 0x71, PT ;  /* 0x000000714300780c */ /* 0x000fe40003fc6270 */
        /* <DEDUP_REMOVED lines=8> */
[----:B------:R-:W-:-:S04]  /*3300*/  ISETP.LT.OR P5, PT, R46, 0x72, P5 ;  /* 0x000000722e00780c */ /* 0x000fc80002fa1670 */
[----:B------:R-:W-:Y:S02]  /*3310*/  FSEL R30, R81, -INF , !P5 ;  /* 0xff800000511e7808 */ /* 0x000fe40006800000 */
[----:B------:R-:W-:-:S04]  /*3320*/  ISETP.GE.AND P5, PT, R67, 0x79, PT ;  /* 0x000000794300780c */ /* 0x000fc80003fa6270 */
[----:B------:R-:W-:-:S04]  /*3330*/  ISETP.GT.AND P6, PT, R50, 0x78, !P5 ;  /* 0x000000783200780c */ /* 0x000fc80006fc4270 */
[----:B------:R-:W-:-:S04]  /*3340*/  ISETP.LT.OR P6, PT, R46, 0x79, P6 ;  /* 0x000000792e00780c */ /* 0x000fc800037c1670 */
[----:B------:R-:W-:Y:S02]  /*3350*/  FSEL R28, R84, -INF , !P6 ;  /* 0xff800000541c7808 */ /* 0x000fe40007000000 */
[----:B------:R-:W-:-:S04]  /*3360*/  ISETP.GE.AND P6, PT, R67, 0x1, PT ;  /* 0x000000014300780c */ /* 0x000fc80003fc6270 */
[----:B------:R-:W-:Y:S02]  /*3370*/  P2R R73, PR, RZ, 0x40 ;  /* 0x00000040ff497803 */ /* 0x000fe40000000000 */
[----:B------:R-:W-:-:S04]  /*3380*/  ISETP.GT.AND P6, PT, R50, RZ, !P6 ;  /* 0x000000ff3200720c */ /* 0x000fc800077c4270 */
[----:B------:R-:W-:-:S04]  /*3390*/  ISETP.LT.OR P6, PT, R46, 0x1, P6 ;  /* 0x000000012e00780c */ /* 0x000fc800037c1670 */
[----:B------:R-:W-:Y:S02]  /*33a0*/  FSEL R132, R4, -INF , !P6 ;  /* 0xff80000004847808 */ /* 0x000fe40007000000 */
[----:B------:R-:W-:Y:S02]  /*33b0*/  ISETP.GE.AND P6, PT, R67, 0x7a, PT ;  /* 0x0000007a4300780c */ /* 0x000fe40003fc6270 */
[----:B------:R-:W0:Y:S02]  /*33c0*/  SHFL.IDX PT, R67, R48, 0x1, 0x1c1f ;  /* 0x003c1f0030437f89 */ /* 0x000e2400000e0000 */
[----:B------:R-:W-:Y:S02]  /*33d0*/  P2R R81, PR, RZ, 0x40 ;  /* 0x00000040ff517803 */ /* 0x000fe40000000000 */
[----:B------:R-:W-:-:S04]  /*33e0*/  ISETP.GT.AND P6, PT, R50, 0x79, !P6 ;  /* 0x000000793200780c */ /* 0x000fc800077c4270 */
[----:B------:R-:W-:-:S04]  /*33f0*/  ISETP.LT.OR P6, PT, R46, 0x7a, P6 ;  /* 0x0000007a2e00780c */ /* 0x000fc800037c1670 */
[----:B------:R-:W-:Y:S02]  /*3400*/  FSEL R4, R85, -INF , !P6 ;  /* 0xff80000055047808 */ /* 0x000fe40007000000 */
[----:B0-----:R-:W-:Y:S01]  /*3410*/  VIADDMNMX R118, R67, R75, R118, PT ;  /* 0x0000004b43767246 */ /* 0x001fe20003800176 */
[----:B------:R-:W-:Y:S01]  /*3420*/  IMAD.IADD R65, R62, 0x1, R67 ;  /* 0x000000013e417824 */ /* 0x000fe200078e0243 */
[----:B------:R-:W-:Y:S06]  /*3430*/  @!P3 BRA `(.L_x_887) ;  /* 0x000000000054b947 */ /* 0x000fec0003800000 */
[----:B------:R-:W-:Y:S01]  /*3440*/  IMAD R40, R16, UR33, R67 ;  /* 0x0000002110287c24 */ /* 0x000fe2000f8e0243 */
        /* <DEDUP_REMOVED lines=11> */
.L_x_889:
[----:B------:R-:W-:-:S13]  /*3500*/  ISETP.NE.AND P6, PT, R21, 0x1, PT ;  /* 0x000000011500780c */ /* 0x000fda0003fc5270 */
[----:B------:R-:W0:Y:S02]  /*3510*/  @P6 LDC.64 R66, c[0x0][0x9e8] ;  /* 0x00027a00ff426b82 */ /* 0x000e240000000a00 */
[----:B0-----:R-:W-:-:S05]  /*3520*/  @P6 IMAD.HI.U32 R42, R40, R66, RZ ;  /* 0x00000042282a6227 */ /* 0x001fca00078e00ff */
[----:B------:R-:W-:-:S07]  /*3530*/  @P6 SHF.R.U32.HI R40, RZ, R67, R42 ;  /* 0x00000043ff286219 */ /* 0x000fce000001162a */
.L_x_890:
[----:B------:R-:W-:Y:S05]  /*3540*/  BSYNC B0 ;  /* 0x0000000000007941 */ /* 0x000fea0003800000 */
.L_x_888:
[----:B------:R-:W-:-:S04]  /*3550*/  IMAD R40, R40, R21, -R58 ;  /* 0x0000001528287224 */ /* 0x000fc800078e0a3a */
[----:B------:R-:W-:-:S05]  /*3560*/  IMAD R40, R3, -0x2, R40 ;  /* 0xfffffffe03287824 */ /* 0x000fca00078e0228 */
[----:B------:R-:W-:Y:S02]  /*3570*/  VIMNMX R65, R65, R40, !PT ;  /* 0x0000002841417248 */ /* 0x000fe40007fe0100 */
[----:B------:R-:W-:-:S07]  /*3580*/  VIADDMNMX R118, R40, R21, R118, PT ;  /* 0x0000001528767246 */ /* 0x000fce0003800176 */
.L_x_887:
[C---:B------:R-:W-:Y:S01]  /*3590*/  ISETP.GT.AND P4, PT, R65.reuse, 0x1, !P4 ;  /* 0x000000014100780c */ /* 0x040fe20006784270 */
[----:B------:R-:W-:Y:S01]  /*35a0*/  ULDC UR4, c[0x0][0x988] ;  /* 0x0002620000047ab9 */ /* 0x000fe20000000800 */
[----:B------:R-:W-:Y:S02]  /*35b0*/  ISETP.NE.AND P6, PT, R78, RZ, PT ;  /* 0x000000ff4e00720c */ /* 0x000fe40003fc5270 */
[----:B------:R-:W-:Y:S02]  /*35c0*/  ISETP.LT.OR P4, PT, R118, 0x2, P4 ;  /* 0x000000027600780c */ /* 0x000fe40002781670 */
[----:B------:R-:W-:Y:S02]  /*35d0*/  ISETP.GT.AND P5, PT, R65, 0x78, !P5 ;  /* 0x000000784100780c */ /* 0x000fe40006fa4270 */
[----:B------:R-:W-:Y:S02]  /*35e0*/  FSEL R40, R5, -INF , !P4 ;  /* 0xff80000005287808 */ /* 0x000fe40006000000 */
[----:B------:R-:W-:-:S02]  /*35f0*/  ISETP.NE.AND P4, PT, R52, RZ, PT ;  /* 0x000000ff3400720c */ /* 0x000fc40003f85270 */
[----:B------:R-:W-:Y:S02]  /*3600*/  FMNMX.FTZ R5, R132, R134, !PT ;  /* 0x0000008684057209 */ /* 0x000fe40007810000 */
[----:B------:R-:W-:Y:S02]  /*3610*/  ISETP.GT.AND P4, PT, R65, 0x8, !P4 ;  /* 0x000000084100780c */ /* 0x000fe40006784270 */
[----:B------:R-:W-:Y:S02]  /*3620*/  FMNMX.FTZ R5, R136, R5, !PT ;  /* 0x0000000588057209 */ /* 0x000fe40007810000 */
[----:B------:R-:W-:Y:S02]  /*3630*/  ISETP.LT.OR P4, PT, R118, 0x9, P4 ;  /* 0x000000097600780c */ /* 0x000fe40002781670 */
[----:B------:R-:W-:Y:S02]  /*3640*/  FMNMX.FTZ R5, R138, R5, !PT ;  /* 0x000000058a057209 */ /* 0x000fe40007810000 */
[----:B------:R-:W-:-:S02]  /*3650*/  FSEL R42, R9, -INF , !P4 ;  /* 0xff800000092a7808 */ /* 0x000fc40006000000 */
[----:B------:R-:W-:Y:S02]  /*3660*/  ISETP.NE.AND P4, PT, R54, RZ, PT ;  /* 0x000000ff3600720c */ /* 0x000fe40003f85270 */
[----:B------:R-:W-:Y:S02]  /*3670*/  FMNMX.FTZ R5, R140, R5, !PT ;  /* 0x000000058c057209 */ /* 0x000fe40007810000 */
[----:B------:R-:W-:Y:S02]  /*3680*/  ISETP.GT.AND P4, PT, R65, 0x9, !P4 ;  /* 0x000000094100780c */ /* 0x000fe40006784270 */
[----:B------:R-:W-:Y:S02]  /*3690*/  FMNMX.FTZ R5, R90, R5, !PT ;  /* 0x000000055a057209 */ /* 0x000fe40007810000 */
[----:B------:R-:W-:Y:S02]  /*36a0*/  ISETP.LT.OR P4, PT, R118, 0xa, P4 ;  /* 0x0000000a7600780c */ /* 0x000fe40002781670 */
[----:B------:R-:W-:-:S02]  /*36b0*/  FMNMX.FTZ R5, R130, R5, !PT ;  /* 0x0000000582057209 */ /* 0x000fc40007810000 */
[----:B------:R-:W-:Y:S02]  /*36c0*/  FSEL R44, R10, -INF , !P4 ;  /* 0xff8000000a2c7808 */ /* 0x000fe40006000000 */
[----:B------:R-:W-:Y:S02]  /*36d0*/  ISETP.NE.AND P4, PT, R70, RZ, PT ;  /* 0x000000ff4600720c */ /* 0x000fe40003f85270 */
[----:B------:R-:W-:Y:S02]  /*36e0*/  FMNMX.FTZ R5, R128, R5, !PT ;  /* 0x0000000580057209 */ /* 0x000fe40007810000 */
[----:B------:R-:W-:Y:S02]  /*36f0*/  ISETP.GT.AND P4, PT, R65, 0x10, !P4 ;  /* 0x000000104100780c */ /* 0x000fe40006784270 */
[----:B------:R-:W-:Y:S02]  /*3700*/  FMNMX.FTZ R5, R126, R5, !PT ;  /* 0x000000057e057209 */ /* 0x000fe40007810000 */
[----:B------:R-:W-:-:S02]  /*3710*/  ISETP.LT.OR P4, PT, R118, 0x11, P4 ;  /* 0x000000117600780c */ /* 0x000fc40002781670 */
[----:B------:R-:W-:Y:S02]  /*3720*/  FMNMX.FTZ R5, R124, R5, !PT ;  /* 0x000000057c057209 */ /* 0x000fe40007810000 */
[----:B------:R-:W-:Y:S02]  /*3730*/  FSEL R46, R11, -INF , !P4 ;  /* 0xff8000000b2e7808 */ /* 0x000fe40006000000 */
[----:B------:R-:W-:Y:S02]  /*3740*/  ISETP.NE.AND P4, PT, R74, RZ, PT ;  /* 0x000000ff4a00720c */ /* 0x000fe40003f85270 */
[----:B------:R-:W-:Y:S02]  /*3750*/  FMNMX.FTZ R5, R122, R5, !PT ;  /* 0x000000057a057209 */ /* 0x000fe40007810000 */
[----:B------:R-:W-:Y:S02]  /*3760*/  ISETP.GT.AND P4, PT, R65, 0x11, !P4 ;  /* 0x000000114100780c */ /* 0x000fe40006784270 */
[----:B------:R-:W-:-:S02]  /*3770*/  FMNMX.FTZ R5, R120, R5, !PT ;  /* 0x0000000578057209 */ /* 0x000fc40007810000 */
[----:B------:R-:W-:Y:S02]  /*3780*/  ISETP.LT.OR P4, PT, R118, 0x12, P4 ;  /* 0x000000127600780c */ /* 0x000fe40002781670 */
[----:B------:R-:W-:Y:S02]  /*3790*/  FMNMX.FTZ R5, R116, R5, !PT ;  /* 0x0000000574057209 */ /* 0x000fe40007810000 */
[----:B------:R-:W-:Y:S02]  /*37a0*/  FSEL R12, R12, -INF , !P4 ;  /* 0xff8000000c0c7808 */ /* 0x000fe40006000000 */
[----:B------:R-:W-:Y:S02]  /*37b0*/  ISETP.GT.AND P4, PT, R65, 0x18, !P6 ;  /* 0x000000184100780c */ /* 0x000fe40007784270 */
[----:B------:R-:W-:Y:S02]  /*37c0*/  ISETP.NE.AND P6, PT, R56, RZ, PT ;  /* 0x000000ff3800720c */ /* 0x000fe40003fc5270 */
        /* <DEDUP_REMOVED lines=9> */
[----:B------:R-:W-:Y:S01]  /*3860*/  FSEL R48, R15, -INF , !P4 ;  /* 0xff8000000f307808 */ /* 0x000fe20006000000 */
[----:B------:R-:W-:Y:S01]  /*3870*/  IMAD.U32 R15, RZ, RZ, UR4 ;  /* 0x00000004ff0f7e24 */ /* 0x000fe2000f8e00ff */
[----:B------:R-:W-:Y:S02]  /*3880*/  ISETP.NE.AND P4, PT, R82, RZ, PT ;  /* 0x000000ff5200720c */ /* 0x000fe40003f85270 */
[----:B------:R-:W-:Y:S02]  /*3890*/  FMNMX.FTZ R5, R106, R5, !PT ;  /* 0x000000056a057209 */ /* 0x000fe40007810000 */
[----:B------:R-:W-:-:S02]  /*38a0*/  ISETP.GT.AND P4, PT, R65, 0x20, !P4 ;  /* 0x000000204100780c */ /* 0x000fc40006784270 */
[----:B------:R-:W-:Y:S02]  /*38b0*/  FMNMX.FTZ R5, R104, R5, !PT ;  /* 0x0000000568057209 */ /* 0x000fe40007810000 */
[----:B------:R-:W-:Y:S02]  /*38c0*/  ISETP.LT.OR P4, PT, R118, 0x21, P4 ;  /* 0x000000217600780c */ /* 0x000fe40002781670 */
[----:B------:R-:W-:Y:S02]  /*38d0*/  FMNMX.FTZ R5, R102, R5, !PT ;  /* 0x0000000566057209 */ /* 0x000fe40007810000 */
[----:B------:R-:W-:Y:S02]  /*38e0*/  FSEL R24, R24, -INF , !P4 ;  /* 0xff80000018187808 */ /* 0x000fe40006000000 */
[----:B------:R-:W-:Y:S02]  /*38f0*/  ISETP.NE.AND P4, PT, R83, RZ, PT ;  /* 0x000000ff5300720c */ /* 0x000fe40003f85270 */
[----:B------:R-:W-:-:S02]  /*3900*/  FMNMX.FTZ R5, R100, R5, !PT ;  /* 0x0000000564057209 */ /* 0x000fc40007810000 */
[----:B------:R-:W-:Y:S02]  /*3910*/  ISETP.GT.AND P4, PT, R65, 0x21, !P4 ;  /* 0x000000214100780c */ /* 0x000fe40006784270 */
[----:B------:R-:W-:Y:S02]  /*3920*/  FMNMX.FTZ R5, R98, R5, !PT ;  /* 0x0000000562057209 */ /* 0x000fe40007810000 */
[----:B------:R-:W-:Y:S02]  /*3930*/  ISETP.LT.OR P4, PT, R118, 0x22, P4 ;  /* 0x000000227600780c */ /* 0x000fe40002781670 */
[----:B------:R-:W-:Y:S02]  /*3940*/  FMNMX.FTZ R5, R96, R5, !PT ;  /* 0x0000000560057209 */ /* 0x000fe40007810000 */
        /* <DEDUP_REMOVED lines=22> */
[----:B------:R-:W-:Y:S01]  /*3ab0*/  ISETP.NE.AND P4, PT, R93, RZ, PT ;  /* 0x000000ff5d00720c */ /* 0x000fe20003f85270 */
[----:B------:R-:W0:Y:S01]  /*3ac0*/  SHFL.BFLY PT, R10, R5, 0x2, 0x1f ;  /* 0x0c401f00050a7f89 */ /* 0x000e2200000e0000 */
[----:B------:R-:W-:Y:S02]  /*3ad0*/  ISETP.LT.OR P5, PT, R118, 0x79, P5 ;  /* 0x000000797600780c */ /* 0x000fe40002fa1670 */
[----:B------:R-:W-:-:S04]  /*3ae0*/  ISETP.GT.AND P4, PT, R65, 0x31, !P4 ;  /* 0x000000314100780c */ /* 0x000fc80006784270 */
[----:B------:R-:W-:-:S04]  /*3af0*/  ISETP.LT.OR P4, PT, R118, 0x32, P4 ;  /* 0x000000327600780c */ /* 0x000fc80002781670 */
[----:B------:R-:W-:Y:S02]  /*3b00*/  FSEL R58, R37, -INF , !P4 ;  /* 0xff800000253a7808 */ /* 0x000fe40006000000 */
[----:B------:R-:W-:-:S04]  /*3b10*/  ISETP.NE.AND P4, PT, R95, RZ, PT ;  /* 0x000000ff5f00720c */ /* 0x000fc80003f85270 */
[----:B------:R-:W-:-:S04]  /*3b20*/  ISETP.GT.AND P4, PT, R65, 0x38, !P4 ;  /* 0x000000384100780c */ /* 0x000fc80006784270 */
[----:B------:R-:W-:Y:S02]  /*3b30*/  ISETP.LT.OR P4, PT, R118, 0x39, P4 ;  /* 0x000000397600780c */ /* 0x000fe40002781670 */
[----:B0-----:R-:W-:Y:S02]  /*3b40*/  FMNMX.FTZ R9, R5, R10, !PT ;  /* 0x0000000a05097209 */ /* 0x001fe40007810000 */
[----:B------:R-:W-:Y:S02]  /*3b50*/  FSEL R60, R39, -INF , !P4 ;  /* 0xff800000273c7808 */ /* 0x000fe40006000000 */
[----:B------:R-:W-:Y:S01]  /*3b60*/  ISETP.NE.AND P4, PT, R97, RZ, PT ;  /* 0x000000ff6100720c */ /* 0x000fe20003f85270 */
[----:B------:R-:W0:Y:S03]  /*3b70*/  SHFL.BFLY PT, R10, R9, 0x1, 0x1f ;  /* 0x0c201f00090a7f89 */ /* 0x000e2600000e0000 */
        /* <DEDUP_REMOVED lines=8> */
[----:B------:R-:W-:Y:S01]  /*3c00*/  ISETP.GT.AND P4, PT, R65, 0x41, !P6 ;  /* 0x000000414100780c */ /* 0x000fe20007784270 */
[----:B------:R-:W-:Y:S01]  /*3c10*/  FFMA.FTZ R11, R10, R15, -8 ;  /* 0xc10000000a0b7423 */ /* 0x000fe2000001000f */
[----:B------:R-:W-:Y:S02]  /*3c20*/  ISETP.NE.AND P6, PT, R72, RZ, PT ;  /* 0x000000ff4800720c */ /* 0x000fe40003fc5270 */
[----:B------:R-:W-:-:S04]  /*3c30*/  ISETP.LT.OR P4, PT, R118, 0x42, P4 ;  /* 0x000000427600780c */ /* 0x000fc80002781670 */
[----:B------:R-:W-:Y:S02]  /*3c40*/  FSEL R66, R45, -INF , !P4 ;  /* 0xff8000002d427808 */ /* 0x000fe40006000000 */
[----:B------:R-:W-:-:S04]  /*3c50*/  ISETP.NE.AND P4, PT, R101, RZ, PT ;  /* 0x000000ff6500720c */ /* 0x000fc80003f85270 */
[----:B------:R-:W-:-:S04]  /*3c60*/  ISETP.GT.AND P4, PT, R65, 0x48, !P4 ;  /* 0x000000484100780c */ /* 0x000fc80006784270 */
        /* <DEDUP_REMOVED lines=38> */
[----:B------:R-:W-:Y:S02]  /*3ed0*/  ISETP.GT.AND P4, PT, R65, 0x70, !P6 ;  /* 0x000000704100780c */ /* 0x000fe40007784270 */
[----:B------:R-:W-:Y:S02]  /*3ee0*/  ISETP.NE.AND P6, PT, R73, RZ, PT ;  /* 0x000000ff4900720c */ /* 0x000fe40003fc5270 */
[----:B------:R-:W-:-:S04]  /*3ef0*/  ISETP.LT.OR P4, PT, R118, 0x71, P4 ;  /* 0x000000717600780c */ /* 0x000fc80002781670 */
[----:B------:R-:W-:Y:S02]  /*3f00*/  FSEL R86, R71, -INF , !P4 ;  /* 0xff80000047567808 */ /* 0x000fe40006000000 */
[----:B------:R-:W-:-:S04]  /*3f10*/  FSETP.NEU.FTZ.AND P4, PT, R10, -INF , PT ;  /* 0xff8000000a00780b */ /* 0x000fc80003f9d000 */
[----:B------:R-:W-:Y:S02]  /*3f20*/  FSEL R33, R11, RZ, P4 ;  /* 0x000000ff0b217208 */ /* 0x000fe40002000000 */
[----:B------:R-:W-:Y:S02]  /*3f30*/  ISETP.GT.AND P4, PT, R65, RZ, !P6 ;  /* 0x000000ff4100720c */ /* 0x000fe40007784270 */
[----:B------:R-:W-:Y:S01]  /*3f40*/  ISETP.NE.AND P6, PT, R81, RZ, PT ;  /* 0x000000ff5100720c */ /* 0x000fe20003fc5270 */
[-CC-:B------:R-:W-:Y:S01]  /*3f50*/  FFMA.FTZ R29, R136, R15.reuse, -R33.reuse ;  /* 0x0000000f881d7223 */ /* 0x180fe20000010821 */
[----:B------:R-:W-:Y:S01]  /*3f60*/  ISETP.LT.OR P4, PT, R118, 0x1, P4 ;  /* 0x000000017600780c */ /* 0x000fe20002781670 */
[-CC-:B------:R-:W-:Y:S01]  /*3f70*/  FFMA.FTZ R110, R110, R15.reuse, -R33.reuse ;  /* 0x0000000f6e6e7223 */ /* 0x180fe20000010821 */
[----:B------:R-:W-:Y:S01]  /*3f80*/  ISETP.GT.AND P6, PT, R65, 0x79, !P6 ;  /* 0x000000794100780c */ /* 0x000fe200077c4270 */
[----:B------:R0:W-:Y:S01]  /*3f90*/  MUFU.EX2 R35, R29 ;  /* 0x0000001d00237308 */ /* 0x0001e20000000800 */
[----:B------:R-:W-:Y:S01]  /*3fa0*/  FSEL R31, R2, -INF , !P4 ;  /* 0xff800000021f7808 */ /* 0x000fe20006000000 */
[-CC-:B------:R-:W-:Y:S01]  /*3fb0*/  FFMA.FTZ R55, R38, R15.reuse, -R33.reuse ;  /* 0x0000000f26377223 */ /* 0x180fe20000010821 */
[----:B------:R-:W-:Y:S01]  /*3fc0*/  ISETP.NE.AND P4, PT, R77, RZ, PT ;  /* 0x000000ff4d00720c */ /* 0x000fe20003f85270 */
[-CC-:B------:R-:W-:Y:S01]  /*3fd0*/  FFMA.FTZ R2, R132, R15.reuse, -R33.reuse ;  /* 0x0000000f84027223 */ /* 0x180fe20000010821 */
[----:B------:R-:W-:Y:S01]  /*3fe0*/  FMNMX.FTZ R9, R31, R40, !PT ;  /* 0x000000281f097209 */ /* 0x000fe20007810000 */
[--C-:B------:R-:W-:Y:S01]  /*3ff0*/  FFMA.FTZ R5, R134, R15, -R33.reuse ;  /* 0x0000000f86057223 */ /* 0x100fe20000010821 */
[----:B------:R-:W-:Y:S01]  /*4000*/  ISETP.GT.AND P4, PT, R65, 0x71, !P4 ;  /* 0x000000714100780c */ /* 0x000fe20006784270 */
[----:B------:R1:W-:Y:S01]  /*4010*/  MUFU.EX2 R45, R110 ;  /* 0x0000006e002d7308 */ /* 0x0003e20000000800 */
[----:B------:R-:W-:Y:S01]  /*4020*/  FMNMX.FTZ R11, R42, R9, !PT ;  /* 0x000000092a0b7209 */ /* 0x000fe20007810000 */
[-CC-:B0-----:R-:W-:Y:S01]  /*4030*/  FFMA.FTZ R29, R108, R15.reuse, -R33.reuse ;  /* 0x0000000f6c1d7223 */ /* 0x181fe20000010821 */
[----:B------:R-:W-:Y:S01]  /*4040*/  ISETP.LT.OR P4, PT, R118, 0x72, P4 ;  /* 0x000000727600780c */ /* 0x000fe20002781670 */
[--C-:B------:R-:W-:Y:S01]  /*4050*/  FFMA.FTZ R114, R114, R15, -R33.reuse ;  /* 0x0000000f72727223 */ /* 0x100fe20000010821 */
[----:B------:R-:W-:Y:S01]  /*4060*/  FMNMX.FTZ R11, R44, R11, !PT ;  /* 0x0000000b2c0b7209 */ /* 0x000fe20007810000 */
[-CC-:B------:R-:W-:Y:S01]  /*4070*/  FFMA.FTZ R37, R138, R15.reuse, -R33.reuse ;  /* 0x0000000f8a257223 */ /* 0x180fe20000010821 */
[----:B------:R-:W-:Y:S01]  /*4080*/  FSEL R108, R25, -INF , !P4 ;  /* 0xff800000196c7808 */ /* 0x000fe20006000000 */
[--C-:B------:R-:W-:Y:S01]  /*4090*/  FFMA.FTZ R25, R106, R15, -R33.reuse ;  /* 0x0000000f6a197223 */ /* 0x100fe20000010821 */
[----:B------:R-:W-:Y:S01]  /*40a0*/  FMNMX.FTZ R11, R46, R11, !PT ;  /* 0x0000000b2e0b7209 */ /* 0x000fe20007810000 */
[----:B------:R-:W-:Y:S01]  /*40b0*/  MUFU.EX2 R43, R114 ;  /* 0x00000072002b7308 */ /* 0x000fe20000000800 */
        /* <DEDUP_REMOVED lines=8> */
[----:B-1----:R-:W-:Y:S01]  /*4140*/  FSEL R110, R26, -INF , !P6 ;  /* 0xff8000001a6e7808 */ /* 0x002fe20007000000 */
[--C-:B------:R-:W-:Y:S01]  /*4150*/  FFMA.FTZ R128, R128, R15, -R33.reuse ;  /* 0x0000000f80807223 */ /* 0x100fe20000010821 */
[----:B------:R-:W-:Y:S01]  /*4160*/  FMNMX.FTZ R11, R48, R11, !PT ;  /* 0x0000000b300b7209 */ /* 0x000fe20007810000 */
[-CC-:B------:R-:W-:Y:S01]  /*4170*/  FFMA.FTZ R126, R126, R15.reuse, -R33.reuse ;  /* 0x0000000f7e7e7223 */ /* 0x180fe20000010821 */
[-CC-:B------:R-:W-:Y:S01]  /*4180*/  FFMA.FTZ R124, R124, R15.reuse, -R33.reuse ;  /* 0x0000000f7c7c7223 */ /* 0x180fe20000010821 */
[--C-:B------:R-:W-:Y:S01]  /*4190*/  FFMA.FTZ R122, R122, R15, -R33.reuse ;  /* 0x0000000f7a7a7223 */ /* 0x100fe20000010821 */
[----:B------:R-:W-:Y:S01]  /*41a0*/  FMNMX.FTZ R11, R24, R11, !PT ;  /* 0x0000000b180b7209 */ /* 0x000fe20007810000 */
[----:B------:R-:W0:Y:S01]  /*41b0*/  MUFU.EX2 R5, R5 ;  /* 0x0000000500057308 */ /* 0x000e220000000800 */
        /* <DEDUP_REMOVED lines=17> */
[--C-:B-1----:R-:W-:Y:S01]  /*42d0*/  FFMA.FTZ R29, R34, R15, -R33.reuse ;  /* 0x0000000f221d7223 */ /* 0x102fe20000010821 */
[----:B------:R-:W-:Y:S01]  /*42e0*/  FMNMX.FTZ R11, R58, R11, !PT ;  /* 0x0000000b3a0b7209 */ /* 0x000fe20007810000 */
[----:B------:R-:W-:-:S03]  /*42f0*/  FFMA.FTZ R4, R4, R15, -R33 ;  /* 0x0000000f04047223 */ /* 0x000fc60000010821 */
[----:B------:R-:W-:Y:S01]  /*4300*/  FMNMX.FTZ R11, R60, R11, !PT ;  /* 0x0000000b3c0b7209 */ /* 0x000fe20007810000 */
[----:B------:R-:W-:Y:S01]  /*4310*/  MUFU.EX2 R132, R37 ;  /* 0x0000002500847308 */ /* 0x000fe20000000800 */
[----:B--2---:R-:W-:Y:S02]  /*4320*/  FFMA.FTZ R25, R30, R15, -R33 ;  /* 0x0000000f1e197223 */ /* 0x004fe40000010821 */
[----:B------:R-:W-:-:S04]  /*4330*/  FMNMX.FTZ R11, R62, R11, !PT ;  /* 0x0000000b3e0b7209 */ /* 0x000fc80007810000 */
[----:B------:R-:W-:Y:S01]  /*4340*/  FMNMX.FTZ R11, R64, R11, !PT ;  /* 0x0000000b400b7209 */ /* 0x000fe20007810000 */
[----:B------:R-:W-:Y:S03]  /*4350*/  MUFU.EX2 R9, R39 ;  /* 0x0000002700097308 */ /* 0x000fe60000000800 */
        /* <DEDUP_REMOVED lines=21> */
[----:B------:R-:W-:-:S05]  /*44b0*/  FMNMX.FTZ R11, R110, R11, !PT ;  /* 0x0000000b6e0b7209 */ /* 0x000fca0007810000 */
[----:B------:R-:W1:Y:S01]  /*44c0*/  SHFL.BFLY PT, R26, R11, 0x2, 0x1f ;  /* 0x0c401f000b1a7f89 */ /* 0x000e6200000e0000 */
[----:B------:R-:W-:Y:S08]  /*44d0*/  MUFU.EX2 R116, R116 ;  /* 0x0000007400747308 */ /* 0x000ff00000000800 */
[----:B------:R-:W-:Y:S08]  /*44e0*/  MUFU.EX2 R112, R112 ;  /* 0x0000007000707308 */ /* 0x000ff00000000800 */
[----:B------:R-:W-:Y:S01]  /*44f0*/  MUFU.EX2 R104, R104 ;  /* 0x0000006800687308 */ /* 0x000fe20000000800 */
[----:B-1----:R-:W-:Y:S01]  /*4500*/  FMNMX.FTZ R27, R11, R26, !PT ;  /* 0x0000001a0b1b7209 */ /* 0x002fe20007810000 */
[----:B------:R-:W-:-:S06]  /*4510*/  FFMA.FTZ R26, R32, R15, -R33 ;  /* 0x0000000f201a7223 */ /* 0x000fcc0000010821 */
[----:B------:R-:W-:Y:S01]  /*4520*/  MUFU.EX2 R49, R102 ;  /* 0x0000006600317308 */ /* 0x000fe20000000800 */
[----:B------:R-:W1:Y:S07]  /*4530*/  SHFL.BFLY PT, R38, R27, 0x1, 0x1f ;  /* 0x0c201f001b267f89 */ /* 0x000e6e00000e0000 */
[----:B------:R-:W-:Y:S08]  /*4540*/  MUFU.EX2 R96, R96 ;  /* 0x0000006000607308 */ /* 0x000ff00000000800 */
[----:B------:R-:W-:Y:S08]  /*4550*/  MUFU.EX2 R53, R94 ;  /* 0x0000005e00357308 */ /* 0x000ff00000000800 */
[----:B------:R-:W-:Y:S01]  /*4560*/  MUFU.EX2 R100, R100 ;  /* 0x0000006400647308 */ /* 0x000fe20000000800 */
[----:B-1----:R-:W-:Y:S01]  /*4570*/  FMNMX.FTZ R11, R27, R38, !PT ;  /* 0x000000261b0b7209 */ /* 0x002fe20007810000 */
[----:B------:R-:W-:-:S03]  /*4580*/  FFMA.FTZ R27, R28, R15, -R33 ;  /* 0x0000000f1c1b7223 */ /* 0x000fc60000010821 */
[C---:B------:R-:W-:Y:S01]  /*4590*/  FSETP.NEU.FTZ.AND P4, PT, R11.reuse, -INF , PT ;  /* 0xff8000000b00780b */ /* 0x040fe20003f9d000 */
[----:B------:R-:W-:Y:S02]  /*45a0*/  FFMA.FTZ R28, R11, R15, -8 ;  /* 0xc10000000b1c7423 */ /* 0x000fe4000001000f */
[----:B------:R-:W-:Y:S03]  /*45b0*/  MUFU.EX2 R51, R98 ;  /* 0x0000006200337308 */ /* 0x000fe60000000800 */
[----:B------:R-:W-:-:S05]  /*45c0*/  FSEL R33, R28, RZ, P4 ;  /* 0x000000ff1c217208 */ /* 0x000fca0002000000 */
[----:B------:R-:W-:Y:S01]  /*45d0*/  MUFU.EX2 R36, R36 ;  /* 0x0000002400247308 */ /* 0x000fe20000000800 */
[-CC-:B------:R-:W-:Y:S01]  /*45e0*/  FFMA.FTZ R31, R31, R15.reuse, -R33.reuse ;  /* 0x0000000f1f1f7223 */ /* 0x180fe20000010821 */
[-CC-:B------:R-:W-:Y:S01]  /*45f0*/  FFMA.FTZ R40, R40, R15.reuse, -R33.reuse ;  /* 0x0000000f28287223 */ /* 0x180fe20000010821 */
[-CC-:B------:R-:W-:Y:S01]  /*4600*/  FFMA.FTZ R42, R42, R15.reuse, -R33.reuse ;  /* 0x0000000f2a2a7223 */ /* 0x180fe20000010821 */
[-CC-:B------:R-:W-:Y:S01]  /*4610*/  FFMA.FTZ R12, R12, R15.reuse, -R33.reuse ;  /* 0x0000000f0c0c7223 */ /* 0x180fe20000010821 */
[-CC-:B------:R-:W-:Y:S01]  /*4620*/  FFMA.FTZ R44, R44, R15.reuse, -R33.reuse ;  /* 0x0000000f2c2c7223 */ /* 0x180fe20000010821 */
[-CC-:B------:R-:W-:Y:S01]  /*4630*/  FFMA.FTZ R46, R46, R15.reuse, -R33.reuse ;  /* 0x0000000f2e2e7223 */ /* 0x180fe20000010821 */
[-CC-:B------:R-:W-:Y:S01]  /*4640*/  FFMA.FTZ R14, R14, R15.reuse, -R33.reuse ;  /* 0x0000000f0e0e7223 */ /* 0x180fe20000010821 */
        /* <DEDUP_REMOVED lines=8> */
[----:B------:R-:W1:Y:S01]  /*46d0*/  MUFU.EX2 R40, R40 ;  /* 0x0000002800287308 */ /* 0x000e620000000800 */
[-CC-:B------:R-:W-:Y:S01]  /*46e0*/  FFMA.FTZ R60, R60, R15.reuse, -R33.reuse ;  /* 0x0000000f3c3c7223 */ /* 0x180fe20000010821 */
[-CC-:B------:R-:W-:Y:S01]  /*46f0*/  FFMA.FTZ R62, R62, R15.reuse, -R33.reuse ;  /* 0x0000000f3e3e7223 */ /* 0x180fe20000010821 */
[-CC-:B------:R-:W-:Y:S01]  /*4700*/  FFMA.FTZ R64, R64, R15.reuse, -R33.reuse ;  /* 0x0000000f40407223 */ /* 0x180fe20000010821 */
[-CC-:B------:R-:W-:Y:S01]  /*4710*/  FFMA.FTZ R66, R66, R15.reuse, -R33.reuse ;  /* 0x0000000f42427223 */ /* 0x180fe20000010821 */
        /* <DEDUP_REMOVED lines=8> */
[-CC-:B------:R-:W-:Y:S01]  /*47a0*/  FFMA.FTZ R82, R82, R15.reuse, -R33.reuse ;  /* 0x0000000f52527223 */ /* 0x180fe20000010821 */
[-CC-:B------:R-:W-:Y:S01]  /*47b0*/  FFMA.FTZ R84, R84, R15.reuse, -R33.reuse ;  /* 0x0000000f54547223 */ /* 0x180fe20000010821 */
[-C--:B------:R-:W-:Y:S01]  /*47c0*/  FFMA.FTZ R88, R88, R15.reuse, -R33 ;  /* 0x0000000f58587223 */ /* 0x080fe20000010821 */
[----:B------:R-:W2:Y:S01]  /*47d0*/  MUFU.EX2 R42, R42 ;  /* 0x0000002a002a7308 */ /* 0x000ea20000000800 */
[----:B0-----:R-:W-:Y:S01]  /*47e0*/  FADD.FTZ R12, R2, R5 ;  /* 0x00000005020c7221 */ /* 0x001fe20000010000 */
[----:B-1----:R-:W-:Y:S01]  /*47f0*/  FADD.FTZ R75, R31, R40 ;  /* 0x000000281f4b7221 */ /* 0x002fe20000010000 */
[-CC-:B------:R-:W-:Y:S01]  /*4800*/  FFMA.FTZ R86, R86, R15.reuse, -R33.reuse ;  /* 0x0000000f56567223 */ /* 0x180fe20000010821 */
[-CC-:B------:R-:W-:Y:S01]  /*4810*/  FFMA.FTZ R108, R108, R15.reuse, -R33.reuse ;  /* 0x0000000f6c6c7223 */ /* 0x180fe20000010821 */
[----:B------:R-:W-:Y:S01]  /*4820*/  FADD.FTZ R73, R35, R12 ;  /* 0x0000000c23497221 */ /* 0x000fe20000010000 */
[-CC-:B------:R-:W-:Y:S01]  /*4830*/  FFMA.FTZ R106, R106, R15.reuse, -R33.reuse ;  /* 0x0000000f6a6a7223 */ /* 0x180fe20000010821 */
[----:B------:R-:W-:Y:S01]  /*4840*/  FFMA.FTZ R110, R110, R15, -R33 ;  /* 0x0000000f6e6e7223 */ /* 0x000fe20000010821 */
[----:B------:R-:W0:Y:S01]  /*4850*/  MUFU.EX2 R57, R44 ;  /* 0x0000002c00397308 */ /* 0x000e220000000800 */
[C---:B------:R-:W-:Y:S01]  /*4860*/  FADD.FTZ R12, R132.reuse, R73 ;  /* 0x00000049840c7221 */ /* 0x040fe20000010000 */
[----:B------:R-:W-:-:S03]  /*4870*/  F2FP.SATFINITE.E4M3.F32.PACK_AB_MERGE_C R132, R132, R35, RZ ;  /* 0x000000238484723e */ /* 0x000fc600048070ff */
[----:B------:R-:W-:Y:S01]  /*4880*/  FADD.FTZ R77, R9, R12 ;  /* 0x0000000c094d7221 */ /* 0x000fe20000010000 */
[----:B------:R-:W-:Y:S02]  /*4890*/  F2FP.SATFINITE.E4M3.F32.PACK_AB_MERGE_C R164, R5, R2, R132 ;  /* 0x0000000205a4723e */ /* 0x000fe40004807084 */
[----:B------:R-:W1:Y:S01]  /*48a0*/  MUFU.EX2 R46, R46 ;  /* 0x0000002e002e7308 */ /* 0x000e620000000800 */
[----:B------:R-:W-:Y:S01]  /*48b0*/  FADD.FTZ R77, R90, R77 ;  /* 0x0000004d5a4d7221 */ /* 0x000fe20000010000 */
[----:B--2---:R-:W-:-:S03]  /*48c0*/  FADD.FTZ R12, R42, R75 ;  /* 0x0000004b2a0c7221 */ /* 0x004fc60000010000 */
[----:B------:R-:W-:Y:S01]  /*48d0*/  FADD.FTZ R28, R130, R77 ;  /* 0x0000004d821c7221 */ /* 0x000fe20000010000 */
[----:B------:R-:W-:Y:S02]  /*48e0*/  F2FP.SATFINITE.E4M3.F32.PACK_AB_MERGE_C R130, R37, R130, RZ ;  /* 0x000000822582723e */ /* 0x000fe400048070ff */
[----:B------:R-:W2:Y:S01]  /*48f0*/  MUFU.EX2 R14, R14 ;  /* 0x0000000e000e7308 */ /* 0x000ea20000000800 */
[----:B0-----:R-:W-:Y:S01]  /*4900*/  FADD.FTZ R75, R57, R12 ;  /* 0x0000000c394b7221 */ /* 0x001fe20000010000 */
[----:B------:R-:W-:Y:S01]  /*4910*/  FADD.FTZ R77, R37, R28 ;  /* 0x0000001c254d7221 */ /* 0x000fe20000010000 */
[----:B------:R-:W-:Y:S02]  /*4920*/  F2FP.SATFINITE.E4M3.F32.PACK_AB_MERGE_C R166, R90, R9, R130 ;  /* 0x000000095aa6723e */ /* 0x000fe40004807082 */
[----:B------:R-:W-:Y:S01]  /*4930*/  F2FP.SATFINITE.E4M3.F32.PACK_AB_MERGE_C R42, R57, R42, RZ ;  /* 0x0000002a392a723e */ /* 0x000fe200048070ff */
[----:B------:R-:W-:Y:S02]  /*4940*/  FADD.FTZ R28, R126, R77 ;  /* 0x0000004d7e1c7221 */ /* 0x000fe40000010000 */
[----:B------:R-:W0:Y:S01]  /*4950*/  MUFU.EX2 R61, R48 ;  /* 0x00000030003d7308 */ /* 0x000e220000000800 */
[----:B-1----:R-:W-:Y:S01]  /*4960*/  FADD.FTZ R12, R46, R75 ;  /* 0x0000004b2e0c7221 */ /* 0x002fe20000010000 */
[----:B------:R-:W-:Y:S01]  /*4970*/  FADD.FTZ R37, R39, R28 ;  /* 0x0000001c27257221 */ /* 0x000fe20000010000 */
[----:B------:R-:W-:-:S02]  /*4980*/  F2FP.SATFINITE.E4M3.F32.PACK_AB_MERGE_C R165, R40, R31, R42 ;  /* 0x0000001f28a5723e */ /* 0x000fc4000480702a */
[----:B------:R-:W-:Y:S01]  /*4990*/  FADD.FTZ R75, R59, R12 ;  /* 0x0000000c3b4b7221 */ /* 0x000fe20000010000 */
[----:B------:R-:W-:Y:S01]  /*49a0*/  FADD.FTZ R2, R122, R37 ;  /* 0x000000257a027221 */ /* 0x000fe20000010000 */
[C---:B------:R-:W-:Y:S01]  /*49b0*/  F2FP.SATFINITE.E4M3.F32.PACK_AB_MERGE_C R122, R41.reuse, R122, RZ ;  /* 0x0000007a297a723e */ /* 0x040fe200048070ff */
[----:B------:R-:W1:Y:S01]  /*49c0*/  MUFU.EX2 R24, R24 ;  /* 0x0000001800187308 */ /* 0x000e620000000800 */
[----:B--2---:R-:W-:Y:S01]  /*49d0*/  FADD.FTZ R12, R14, R75 ;  /* 0x0000004b0e0c7221 */ /* 0x004fe20000010000 */
[----:B------:R-:W-:Y:S01]  /*49e0*/  FADD.FTZ R41, R41, R2 ;  /* 0x0000000229297221 */ /* 0x000fe20000010000 */
[----:B------:R-:W-:-:S05]  /*49f0*/  F2FP.SATFINITE.E4M3.F32.PACK_AB_MERGE_C R160, R39, R126, R122 ;  /* 0x0000007e27a0723e */ /* 0x000fca000480707a */
[----:B------:R-:W2:Y:S01]  /*4a00*/  MUFU.EX2 R63, R50 ;  /* 0x00000032003f7308 */ /* 0x000ea20000000800 */
[C---:B0-----:R-:W-:Y:S01]  /*4a10*/  FADD.FTZ R5, R61.reuse, R12 ;  /* 0x0000000c3d057221 */ /* 0x041fe20000010000 */
[----:B------:R-:W-:Y:S01]  /*4a20*/  FADD.FTZ R12, R116, R41 ;  /* 0x00000029740c7221 */ /* 0x000fe20000010000 */
[----:B------:R-:W-:-:S03]  /*4a30*/  F2FP.SATFINITE.E4M3.F32.PACK_AB_MERGE_C R14, R61, R14, RZ ;  /* 0x0000000e3d0e723e */ /* 0x000fc600048070ff */
[----:B------:R-:W-:Y:S01]  /*4a40*/  FADD.FTZ R37, R43, R12 ;  /* 0x0000000c2b257221 */ /* 0x000fe20000010000 */
[----:B------:R-:W-:Y:S01]  /*4a50*/  F2FP.SATFINITE.E4M3.F32.PACK_AB_MERGE_C R12, R45, R112, RZ ;  /* 0x000000702d0c723e */ /* 0x000fe200048070ff */
[----:B------:R-:W0:Y:S01]  /*4a60*/  MUFU.EX2 R52, R52 ;  /* 0x0000003400347308 */ /* 0x000e220000000800 */
[----:B-1----:R-:W-:Y:S01]  /*4a70*/  FADD.FTZ R2, R24, R5 ;  /* 0x0000000518027221 */ /* 0x002fe20000010000 */
[----:B------:R-:W-:Y:S01]  /*4a80*/  FADD.FTZ R112, R112, R37 ;  /* 0x0000002570707221 */ /* 0x000fe20000010000 */
[----:B------:R-:W-:Y:S02]  /*4a90*/  F2FP.SATFINITE.E4M3.F32.PACK_AB_MERGE_C R162, R43, R116, R12 ;  /* 0x000000742ba2723e */ /* 0x000fe4000480700c */
[----:B------:R-:W-:Y:S01]  /*4aa0*/  F2FP.SATFINITE.E4M3.F32.PACK_AB_MERGE_C R12, R49, R104, RZ ;  /* 0x00000068310c723e */ /* 0x000fe200048070ff */
[----:B------:R-:W-:Y:S01]  /*4ab0*/  FADD.FTZ R112, R45, R112 ;  /* 0x000000702d707221 */ /* 0x000fe20000010000 */
[----:B------:R-:W-:Y:S01]  /*4ac0*/  F2FP.SATFINITE.E4M3.F32.PACK_AB_MERGE_C R167, R59, R46, R14 ;  /* 0x0000002e3ba7723e */ /* 0x000fe2000480700e */
[----:B------:R-:W1:Y:S01]  /*4ad0*/  MUFU.EX2 R65, R54 ;  /* 0x0000003600417308 */ /* 0x000e620000000800 */
[----:B--2---:R-:W-:Y:S01]  /*4ae0*/  FADD.FTZ R9, R63, R2 ;  /* 0x000000023f097221 */ /* 0x004fe20000010000 */
[----:B------:R-:W-:Y:S01]  /*4af0*/  FADD.FTZ R39, R47, R112 ;  /* 0x000000702f277221 */ /* 0x000fe20000010000 */
[----:B------:R-:W-:-:S02]  /*4b00*/  F2FP.SATFINITE.E4M3.F32.PACK_AB_MERGE_C R156, R114, R47, R12 ;  /* 0x0000002f729c723e */ /* 0x000fc4000480700c */
[----:B------:R-:W-:Y:S01]  /*4b10*/  F2FP.SATFINITE.E4M3.F32.PACK_AB_MERGE_C R12, R53, R96, RZ ;  /* 0x00000060350c723e */ /* 0x000fe200048070ff */
[----:B------:R-:W-:Y:S02]  /*4b20*/  FADD.FTZ R39, R114, R39 ;  /* 0x0000002772277221 */ /* 0x000fe40000010000 */
[----:B------:R-:W2:Y:S01]  /*4b30*/  MUFU.EX2 R56, R56 ;  /* 0x0000003800387308 */ /* 0x000ea20000000800 */
[----:B0-----:R-:W-:Y:S01]  /*4b40*/  FADD.FTZ R2, R52, R9 ;  /* 0x0000000934027221 */ /* 0x001fe20000010000 */
[----:B------:R-:W-:Y:S01]  /*4b50*/  FADD.FTZ R104, R104, R39 ;  /* 0x0000002768687221 */ /* 0x000fe20000010000 */
[----:B------:R-:W-:-:S03]  /*4b60*/  F2FP.SATFINITE.E4M3.F32.PACK_AB_MERGE_C R158, R51, R100, R12 ;  /* 0x00000064339e723e */ /* 0x000fc6000480700c */
[----:B------:R-:W-:Y:S02]  /*4b70*/  FADD.FTZ R49, R49, R104 ;  /* 0x0000006831317221 */ /* 0x000fe40000010000 */
[----:B------:R-:W0:Y:S01]  /*4b80*/  MUFU.EX2 R67, R58 ;  /* 0x0000003a00437308 */ /* 0x000e220000000800 */
[C---:B-1----:R-:W-:Y:S01]  /*4b90*/  FADD.FTZ R9, R65.reuse, R2 ;  /* 0x0000000241097221 */ /* 0x042fe20000010000 */
[----:B------:R-:W-:Y:S01]  /*4ba0*/  FADD.FTZ R100, R100, R49 ;  /* 0x0000003164647221 */ /* 0x000fe20000010000 */
[----:B------:R-:W-:-:S03]  /*4bb0*/  F2FP.SATFINITE.E4M3.F32.PACK_AB_MERGE_C R52, R65, R52, RZ ;  /* 0x000000344134723e */ /* 0x000fc600048070ff */
[----:B------:R-:W-:Y:S01]  /*4bc0*/  FADD.FTZ R51, R51, R100 ;  /* 0x0000006433337221 */ /* 0x000fe20000010000 */
[----:B------:R-:W-:Y:S01]  /*4bd0*/  F2FP.SATFINITE.E4M3.F32.PACK_AB_MERGE_C R161, R63, R24, R52 ;  /* 0x000000183fa1723e */ /* 0x000fe20004807034 */
[----:B------:R-:W1:Y:S01]  /*4be0*/  MUFU.EX2 R60, R60 ;  /* 0x0000003c003c7308 */ /* 0x000e620000000800 */
[----:B--2---:R-:W-:Y:S01]  /*4bf0*/  FADD.FTZ R2, R56, R9 ;  /* 0x0000000938027221 */ /* 0x004fe20000010000 */
[----:B------:R-:W-:-:S04]  /*4c00*/  FADD.FTZ R96, R96, R51 ;  /* 0x0000003360607221 */ /* 0x000fc80000010000 */
[----:B------:R-:W-:Y:S02]  /*4c10*/  FADD.FTZ R53, R53, R96 ;  /* 0x0000006035357221 */ /* 0x000fe40000010000 */
[----:B------:R-:W2:Y:S01]  /*4c20*/  MUFU.EX2 R69, R62 ;  /* 0x0000003e00457308 */ /* 0x000ea20000000800 */
[----:B0-----:R-:W-:-:S07]  /*4c30*/  FADD.FTZ R37, R67, R2 ;  /* 0x0000000243257221 */ /* 0x001fce0000010000 */
[----:B------:R-:W0:Y:S01]  /*4c40*/  MUFU.EX2 R64, R64 ;  /* 0x0000004000407308 */ /* 0x000e220000000800 */
[----:B-1----:R-:W-:-:S07]  /*4c50*/  FADD.FTZ R2, R60, R37 ;  /* 0x000000253c027221 */ /* 0x002fce0000010000 */
[----:B------:R-:W1:Y:S01]  /*4c60*/  MUFU.EX2 R71, R66 ;  /* 0x0000004200477308 */ /* 0x000e620000000800 */
[C---:B--2---:R-:W-:Y:S01]  /*4c70*/  FADD.FTZ R37, R69.reuse, R2 ;  /* 0x0000000245257221 */ /* 0x044fe20000010000 */
[----:B------:R-:W-:-:S04]  /*4c80*/  F2FP.SATFINITE.E4M3.F32.PACK_AB_MERGE_C R60, R69, R60, RZ ;  /* 0x0000003c453c723e */ /* 0x000fc800048070ff */
[----:B------:R-:W-:Y:S02]  /*4c90*/  F2FP.SATFINITE.E4M3.F32.PACK_AB_MERGE_C R163, R67, R56, R60 ;  /* 0x0000003843a3723e */ /* 0x000fe4000480703c */
[----:B------:R-:W2:Y:S01]  /*4ca0*/  MUFU.EX2 R68, R68 ;  /* 0x0000004400447308 */ /* 0x000ea20000000800 */
[----:B0-----:R-:W-:-:S07]  /*4cb0*/  FADD.FTZ R2, R64, R37 ;  /* 0x0000002540027221 */ /* 0x001fce0000010000 */
[----:B------:R-:W0:Y:S01]  /*4cc0*/  MUFU.EX2 R73, R70 ;  /* 0x0000004600497308 */ /* 0x000e220000000800 */
[----:B-1----:R-:W-:-:S07]  /*4cd0*/  FADD.FTZ R37, R71, R2 ;  /* 0x0000000247257221 */ /* 0x002fce0000010000 */
[----:B------:R-:W1:Y:S01]  /*4ce0*/  MUFU.EX2 R72, R72 ;  /* 0x0000004800487308 */ /* 0x000e620000000800 */
[----:B--2---:R-:W-:-:S07]  /*4cf0*/  FADD.FTZ R2, R68, R37 ;  /* 0x0000002544027221 */ /* 0x004fce0000010000 */
[----:B------:R-:W2:Y:S01]  /*4d00*/  MUFU.EX2 R35, R74 ;  /* 0x0000004a00237308 */ /* 0x000ea20000000800 */
[C---:B0-----:R-:W-:Y:S01]  /*4d10*/  FADD.FTZ R37, R73.reuse, R2 ;  /* 0x0000000249257221 */ /* 0x041fe20000010000 */
[----:B------:R-:W-:-:S04]  /*4d20*/  F2FP.SATFINITE.E4M3.F32.PACK_AB_MERGE_C R68, R73, R68, RZ ;  /* 0x000000444944723e */ /* 0x000fc800048070ff */
[----:B------:R-:W-:Y:S02]  /*4d30*/  F2FP.SATFINITE.E4M3.F32.PACK_AB_MERGE_C R157, R71, R64, R68 ;  /* 0x00000040479d723e */ /* 0x000fe40004807044 */
[----:B------:R-:W0:Y:S01]  /*4d40*/  MUFU.EX2 R29, R29 ;  /* 0x0000001d001d7308 */ /* 0x000e220000000800 */
[----:B-1----:R-:W-:-:S07]  /*4d50*/  FADD.FTZ R2, R72, R37 ;  /* 0x0000002548027221 */ /* 0x002fce0000010000 */
[----:B------:R-:W1:Y:S01]  /*4d60*/  MUFU.EX2 R76, R76 ;  /* 0x0000004c004c7308 */ /* 0x000e620000000800 */
[----:B--2---:R-:W-:-:S07]  /*4d70*/  FADD.FTZ R39, R35, R2 ;  /* 0x0000000223277221 */ /* 0x004fce0000010000 */
[----:B------:R-:W-:Y:S01]  /*4d80*/  MUFU.EX2 R92, R92 ;  /* 0x0000005c005c7308 */ /* 0x000fe20000000800 */
[----:B0-----:R-:W-:-:S07]  /*4d90*/  F2FP.SATFINITE.E4M3.F32.PACK_AB_MERGE_C R12, R29, R36, RZ ;  /* 0x000000241d0c723e */ /* 0x001fce00048070ff */
[----:B------:R-:W0:Y:S01]  /*4da0*/  MUFU.EX2 R55, R55 ;  /* 0x0000003700377308 */ /* 0x000e220000000800 */
[----:B-1----:R-:W-:Y:S02]  /*4db0*/  FADD.FTZ R2, R76, R39 ;  /* 0x000000274c027221 */ /* 0x002fe40000010000 */
[----:B------:R-:W1:Y:S05]  /*4dc0*/  @P2 LDC R39, c[0x0][0x44c] ;  /* 0x00011300ff272b82 */ /* 0x000e6a0000000800 */
[----:B------:R-:W2:Y:S08]  /*4dd0*/  MUFU.EX2 R5, R78 ;  /* 0x0000004e00057308 */ /* 0x000eb00000000800 */
[----:B------:R-:W3:Y:S01]  /*4de0*/  MUFU.EX2 R80, R80 ;  /* 0x0000005000507308 */ /* 0x000ee20000000800 */
[C---:B0-----:R-:W-:Y:S01]  /*4df0*/  F2FP.SATFINITE.E4M3.F32.PACK_AB_MERGE_C R152, R55.reuse, R92, R12 ;  /* 0x0000005c3798723e */ /* 0x041fe2000480700c */
[----:B------:R-:W-:Y:S01]  /*4e00*/  FADD.FTZ R92, R92, R53 ;  /* 0x000000355c5c7221 */ /* 0x000fe20000010000 */
[----:B------:R-:W0:Y:S03]  /*4e10*/  @P2 LDC R12, c[0x0][0x450] ;  /* 0x00011400ff0c2b82 */ /* 0x000e260000000800 */
[----:B------:R-:W-:-:S02]  /*4e20*/  FADD.FTZ R55, R55, R92 ;  /* 0x0000005c37377221 */ /* 0x000fc40000010000 */
[----:B------:R-:W4:Y:S01]  /*4e30*/  MUFU.EX2 R9, R82 ;  /* 0x0000005200097308 */ /* 0x000f220000000800 */
[C---:B--2---:R-:W-:Y:S01]  /*4e40*/  F2FP.SATFINITE.E4M3.F32.PACK_AB_MERGE_C R76, R5.reuse, R76, RZ ;  /* 0x0000004c054c723e */ /* 0x044fe200048070ff */
[----:B------:R-:W-:Y:S01]  /*4e50*/  FADD.FTZ R5, R5, R2 ;  /* 0x0000000205057221 */ /* 0x000fe20000010000 */
[----:B------:R-:W-:Y:S01]  /*4e60*/  FADD.FTZ R36, R36, R55 ;  /* 0x0000003724247221 */ /* 0x000fe20000010000 */
[----:B-1----:R-:W-:Y:S01]  /*4e70*/  @P2 IMAD.HI.U32 R39, R22, R39, RZ ;  /* 0x0000002716272227 */ /* 0x002fe200078e00ff */
[----:B------:R-:W-:-:S03]  /*4e80*/  F2FP.SATFINITE.E4M3.F32.PACK_AB_MERGE_C R159, R35, R72, R76 ;  /* 0x00000048239f723e */ /* 0x000fc6000480704c */
[----:B------:R-:W-:Y:S01]  /*4e90*/  FADD.FTZ R29, R29, R36 ;  /* 0x000000241d1d7221 */ /* 0x000fe20000010000 */
[----:B------:R-:W1:Y:S01]  /*4ea0*/  MUFU.EX2 R84, R84 ;  /* 0x0000005400547308 */ /* 0x000e620000000800 */
[----:B---3--:R-:W-:-:S07]  /*4eb0*/  FADD.FTZ R2, R80, R5 ;  /* 0x0000000550027221 */ /* 0x008fce0000010000 */
[----:B------:R-:W-:Y:S01]  /*4ec0*/  MUFU.EX2 R27, R27 ;  /* 0x0000001b001b7308 */ /* 0x000fe20000000800 */
[----:B----4-:R-:W-:Y:S01]  /*4ed0*/  FADD.FTZ R5, R9, R2 ;  /* 0x0000000209057221 */ /* 0x010fe20000010000 */
[----:B0-----:R-:W-:-:S06]  /*4ee0*/  @P2 SHF.R.U32.HI R22, RZ, R12, R39 ;  /* 0x0000000cff162219 */ /* 0x001fcc0000011627 */
[----:B------:R-:W0:Y:S01]  /*4ef0*/  MUFU.EX2 R4, R4 ;  /* 0x0000000400047308 */ /* 0x000e220000000800 */
[----:B-1----:R-:W-:Y:S01]  /*4f00*/  FADD.FTZ R2, R84, R5 ;  /* 0x0000000554027221 */ /* 0x002fe20000010000 */
[----:B------:R-:W-:-:S04]  /*4f10*/  IMAD.IADD R89, R89, 0x1, R22 ;  /* 0x0000000159597824 */ /* 0x000fc800078e0216 */
[----:B------:R-:W-:Y:S02]  /*4f20*/  IMAD.IADD R20, R89, 0x1, R20 ;  /* 0x0000000159147824 */ /* 0x000fe400078e0214 */
[----:B------:R-:W1:Y:S08]  /*4f30*/  MUFU.EX2 R33, R88 ;  /* 0x0000005800217308 */ /* 0x000e700000000800 */
[----:B------:R-:W-:Y:S01]  /*4f40*/  MUFU.EX2 R26, R26 ;  /* 0x0000001a001a7308 */ /* 0x000fe20000000800 */
[----:B0-----:R-:W-:-:S07]  /*4f50*/  F2FP.SATFINITE.E4M3.F32.PACK_AB_MERGE_C R5, R4, R27, RZ ;  /* 0x0000001b0405723e */ /* 0x001fce00048070ff */
[----:B------:R-:W0:Y:S01]  /*4f60*/  MUFU.EX2 R25, R25 ;  /* 0x0000001900197308 */ /* 0x000e220000000800 */
[C---:B-1----:R-:W-:Y:S01]  /*4f70*/  F2FP.SATFINITE.E4M3.F32.PACK_AB_MERGE_C R84, R33.reuse, R84, RZ ;  /* 0x000000542154723e */ /* 0x042fe200048070ff */
[----:B------:R-:W-:-:S03]  /*4f80*/  FADD.FTZ R33, R33, R2 ;  /* 0x0000000221217221 */ /* 0x000fc60000010000 */
[----:B------:R-:W-:Y:S01]  /*4f90*/  F2FP.SATFINITE.E4M3.F32.PACK_AB_MERGE_C R153, R9, R80, R84 ;  /* 0x000000500999723e */ /* 0x000fe20004807054 */
[----:B------:R-:W-:Y:S02]  /*4fa0*/  VIADD R9, R23, 0xfffffffe ;  /* 0xfffffffe17097836 */ /* 0x000fe40000000000 */
[----:B------:R-:W1:Y:S08]  /*4fb0*/  MUFU.EX2 R86, R86 ;  /* 0x0000005600567308 */ /* 0x000e700000000800 */
[----:B------:R-:W2:Y:S01]  /*4fc0*/  MUFU.EX2 R37, R108 ;  /* 0x0000006c00257308 */ /* 0x000ea20000000800 */
[----:B0-----:R-:W-:Y:S01]  /*4fd0*/  F2FP.SATFINITE.E4M3.F32.PACK_AB_MERGE_C R154, R25, R26, R5 ;  /* 0x0000001a199a723e */ /* 0x001fe20004807005 */
[----:B------:R-:W-:-:S04]  /*4fe0*/  FADD.FTZ R26, R26, R29 ;  /* 0x0000001d1a1a7221 */ /* 0x000fc80000010000 */
[----:B------:R-:W-:Y:S02]  /*4ff0*/  FADD.FTZ R26, R25, R26 ;  /* 0x0000001a191a7221 */ /* 0x000fe40000010000 */
[----:B------:R-:W-:Y:S01]  /*5000*/  MUFU.EX2 R106, R106 ;  /* 0x0000006a006a7308 */ /* 0x000fe20000000800 */
[----:B-1----:R-:W-:Y:S01]  /*5010*/  FADD.FTZ R2, R86, R33 ;  /* 0x0000002156027221 */ /* 0x002fe20000010000 */
[----:B------:R-:W-:-:S06]  /*5020*/  FADD.FTZ R27, R27, R26 ;  /* 0x0000001a1b1b7221 */ /* 0x000fcc0000010000 */
[----:B------:R-:W0:Y:S01]  /*5030*/  MUFU.EX2 R31, R110 ;  /* 0x0000006e001f7308 */ /* 0x000e220000000800 */
[----:B--2---:R-:W-:Y:S01]  /*5040*/  FADD.FTZ R5, R37, R2 ;  /* 0x0000000225057221 */ /* 0x004fe20000010000 */
[----:B0-----:R-:W-:-:S03]  /*5050*/  F2FP.SATFINITE.E4M3.F32.PACK_AB_MERGE_C R2, R31, R106, RZ ;  /* 0x0000006a1f02723e */ /* 0x001fc600048070ff */
[----:B------:R-:W-:Y:S01]  /*5060*/  FADD.FTZ R106, R106, R5 ;  /* 0x000000056a6a7221 */ /* 0x000fe20000010000 */
[----:B------:R-:W-:Y:S01]  /*5070*/  FADD.FTZ R5, R4, R27 ;  /* 0x0000001b04057221 */ /* 0x000fe20000010000 */
[----:B------:R-:W-:Y:S02]  /*5080*/  F2FP.SATFINITE.E4M3.F32.PACK_AB_MERGE_C R155, R37, R86, R2 ;  /* 0x00000056259b723e */ /* 0x000fe40004807002 */
[----:B------:R-:W-:Y:S01]  /*5090*/  FADD.FTZ R4, R31, R106 ;  /* 0x0000006a1f047221 */ /* 0x000fe20000010000 */
        /* <DEDUP_REMOVED lines=11> */
.L_x_892:
[----:B------:R-:W-:-:S13]  /*5150*/  ISETP.NE.AND P4, PT, R21, 0x1, PT ;  /* 0x000000011500780c */ /* 0x000fda0003f85270 */
[----:B------:R-:W0:Y:S02]  /*5160*/  @P4 LDC.64 R22, c[0x0][0x9e8] ;  /* 0x00027a00ff164b82 */ /* 0x000e240000000a00 */
[----:B0-----:R-:W-:-:S05]  /*5170*/  @P4 IMAD.HI.U32 R12, R2, R22, RZ ;  /* 0x00000016020c4227 */ /* 0x001fca00078e00ff */
[----:B------:R-:W-:-:S07]  /*5180*/  @P4 SHF.R.U32.HI R2, RZ, R23, R12 ;  /* 0x00000017ff024219 */ /* 0x000fce000001160c */
.L_x_893:
[----:B------:R-:W-:-:S05]  /*5190*/  IMAD R21, R2, R21, R21 ;  /* 0x0000001502157224 */ /* 0x000fca00078e0215 */
[----:B------:R-:W-:-:S07]  /*51a0*/  VIMNMX R20, R20, R21, PT ;  /* 0x0000001514147248 */ /* 0x000fce0003fe0100 */
.L_x_891:
[----:B------:R-:W-:Y:S01]  /*51b0*/  SHF.R.S32.HI R21, RZ, 0x1f, R20 ;  /* 0x0000001fff157819 */ /* 0x000fe20000011414 */
[----:B------:R-:W0:Y:S01]  /*51c0*/  S2UR UR32, SR_CgaCtaId ;  /* 0x00000000002079c3 */ /* 0x000e220000008800 */
[----:B------:R-:W-:Y:S01]  /*51d0*/  UMOV UR4, URZ ;  /* 0x0000003f00047c82 */ /* 0x000fe20008000000 */
[----:B------:R-:W-:Y:S01]  /*51e0*/  IMAD.MOV.U32 R2, RZ, RZ, RZ ;  /* 0x000000ffff027224 */ /* 0x000fe200078e00ff */
[----:B------:R-:W-:Y:S02]  /*51f0*/  LEA.HI R21, R21, R20, RZ, 0x7 ;  /* 0x0000001415157211 */ /* 0x000fe400078f38ff */
[----:B------:R-:W-:Y:S02]  /*5200*/  CS2R R88, SRZ ;  /* 0x0000000000587805 */ /* 0x000fe4000001ff00 */
[----:B------:R-:W-:Y:S02]  /*5210*/  CS2R R90, SRZ ;  /* 0x00000000005a7805 */ /* 0x000fe4000001ff00 */
[----:B------:R-:W-:-:S02]  /*5220*/  CS2R R92, SRZ ;  /* 0x00000000005c7805 */ /* 0x000fc4000001ff00 */
[----:B------:R-:W-:Y:S02]  /*5230*/  SHF.R.S32.HI R21, RZ, 0x7, R21 ;  /* 0x00000007ff157819 */ /* 0x000fe40000011415 */
[----:B------:R-:W-:Y:S02]  /*5240*/  CS2R R94, SRZ ;  /* 0x00000000005e7805 */ /* 0x000fe4000001ff00 */
[----:B------:R-:W-:Y:S02]  /*5250*/  CS2R R96, SRZ ;  /* 0x0000000000607805 */ /* 0x000fe4000001ff00 */
[----:B------:R-:W-:Y:S02]  /*5260*/  CS2R R98, SRZ ;  /* 0x0000000000627805 */ /* 0x000fe4000001ff00 */
[----:B------:R-:W-:Y:S02]  /*5270*/  VIMNMX R12, R18, R21, !PT ;  /* 0x00000015120c7248 */ /* 0x000fe40007fe0100 */
[----:B------:R-:W-:-:S02]  /*5280*/  CS2R R100, SRZ ;  /* 0x0000000000647805 */ /* 0x000fc4000001ff00 */
[----:B------:R-:W-:Y:S02]  /*5290*/  CS2R R102, SRZ ;  /* 0x0000000000667805 */ /* 0x000fe4000001ff00 */
[----:B------:R-:W-:Y:S02]  /*52a0*/  CS2R R104, SRZ ;  /* 0x0000000000687805 */ /* 0x000fe4000001ff00 */
[----:B------:R-:W-:Y:S02]  /*52b0*/  ISETP.GE.AND P4, PT, R9, R12, PT ;  /* 0x0000000c0900720c */ /* 0x000fe40003f86270 */
        /* <DEDUP_REMOVED lines=23> */
[----:B0-----:R-:W-:Y:S06]  /*5430*/  @!P4 BRA `(.L_x_894) ;  /* 0x000000380030c947 */ /* 0x001fec0003800000 */
[----:B------:R-:W-:Y:S01]  /*5440*/  IMAD.MOV.U32 R14, RZ, RZ, RZ ;  /* 0x000000ffff0e7224 */ /* 0x000fe200078e00ff */
        /* <DEDUP_REMOVED lines=32> */
[----:B------:R-:W-:Y:S01]  /*5650*/  UMOV UR5, URZ ;  /* 0x0000003f00057c82 */ /* 0x000fe20008000000 */
[----:B------:R-:W-:Y:S01]  /*5660*/  ULDC UR35, c[0x0][0x9e4] ;  /* 0x0002790000237ab9 */ /* 0x000fe20000000800 */
[----:B------:R-:W-:Y:S01]  /*5670*/  ULDC UR33, c[0x0][0x2f0] ;  /* 0x0000bc0000217ab9 */ /* 0x000fe20000000800 */
[----:B------:R-:W-:-:S05]  /*5680*/  ULDC UR34, c[0x0][0x9e0] ;  /* 0x0002780000227ab9 */ /* 0x000fca0000000800 */
.L_x_912:
[----:B------:R-:W-:Y:S01]  /*5690*/  UIADD3 UR4, UR5, 0x1, URZ ;  /* 0x0000000105047890 */ /* 0x000fe2000fffe03f */
[----:B------:R-:W-:-:S03]  /*56a0*/  ISETP.NE.AND P4, PT, RZ, UR37, PT ;  /* 0x00000025ff007c0c */ /* 0x000fc6000bf85270 */
[----:B------:R-:W-:-:S04]  /*56b0*/  UISETP.NE.AND UP0, UPT, UR4, 0x2, UPT ;  /* 0x000000020400788c */ /* 0x000fc8000bf05270 */
[----:B------:R-:W-:Y:S02]  /*56c0*/  USEL UR10, URZ, 0x1, UP0 ;  /* 0x000000013f0a7887 */ /* 0x000fe40008000000 */
[----:B------:R-:W-:-:S04]  /*56d0*/  USEL UR4, UR4, URZ, UP0 ;  /* 0x0000003f04047287 */ /* 0x000fc80008000000 */
[----:B------:R-:W-:Y:S01]  /*56e0*/  LOP3.LUT R2, R14, UR10, RZ, 0x3c, !PT ;  /* 0x0000000a0e027c12 */ /* 0x000fe2000f8e3cff */
[----:B------:R-:W-:Y:S07]  /*56f0*/  @P4 BRA `(.L_x_895) ;  /* 0x0000000000284947 */ /* 0x000fee0003800000 */
[----:B------:R-:W-:Y:S05]  /*5700*/  @!P0 BRA `(.L_x_896) ;  /* 0x0000000000048947 */ /* 0x000fea0003800000 */
[----:B------:R-:W-:Y:S01]  /*5710*/  BPT.TRAP 0x1 ;  /* 0x000000040000795c */ /* 0x000fe20000300000 */
.L_x_896:
[----:B------:R-:W-:Y:S01]  /*5720*/  ULEA UR10, UR4, UR36, 0x3 ;  /* 0x00000024040a7291 */ /* 0x000fe2000f8e183f */
[----:B------:R-:W-:-:S08]  /*5730*/  SHF.L.U32 R13, R2, 0x1f, RZ ;  /* 0x0000001f020d7819 */ /* 0x000fd000000006ff */
[----:B------:R0:W1:Y:S01]  /*5740*/  SYNCS.PHASECHK.TRANS64.TRYWAIT P5, [UR10+0x22830], R13 ;  /* 0x0228300dff0075a7 */ /* 0x00006200080a014a */
[----:B------:R-:W-:Y:S05]  /*5750*/  @!P0 BRA `(.L_x_897) ;  /* 0x0000000000048947 */ /* 0x000fea0003800000 */
[----:B------:R-:W-:Y:S01]  /*5760*/  BPT.TRAP 0x1 ;  /* 0x000000040000795c */ /* 0x000fe20000300000 */
.L_x_897:
[----:B-1----:R-:W-:Y:S05]  /*5770*/  @P5 BRA `(.L_x_895) ;  /* 0x0000000000085947 */ /* 0x002fea0003800000 */
[----:B------:R-:W1:Y:S02]  /*5780*/  SYNCS.PHASECHK.TRANS64.TRYWAIT P5, [UR10+0x22830], R13 ;  /* 0x0228300dff0075a7 */ /* 0x000e6400080a014a */
[----:B-1----:R-:W-:Y:S05]  /*5790*/  @!P5 BRA `(.L_x_898) ;  /* 0x000000fc00a4d947 */ /* 0x002fea0003800000 */
.L_x_895:
[----:B01----:R-:W-:Y:S01]  /*57a0*/  VIADD R13, R19, 0x8 ;  /* 0x00000008130d7836 */ /* 0x003fe20000000000 */
[----:B------:R-:W-:Y:S01]  /*57b0*/  R2UR UR28, R6 ;  /* 0x00000000061c72ca */ /* 0x000fe200000e0000 */
[----:B------:R-:W-:Y:S01]  /*57c0*/  UIMAD UR30, UR4, 0x600, UR6 ;  /* 0x00000600041e78a4 */ /* 0x000fe2000f8e0206 */
[----:B------:R-:W-:Y:S01]  /*57d0*/  R2UR UR29, R7 ;  /* 0x00000000071d72ca */ /* 0x000fe200000e0000 */
[----:B------:R-:W-:Y:S01]  /*57e0*/  UMOV UR31, 0x80000020 ;  /* 0x80000020001f7882 */ /* 0x000fe20000000000 */
[----:B------:R0:W-:Y:S01]  /*57f0*/  BAR.SYNC.DEFER_BLOCKING R13, 0x100 ;  /* 0x0004000d0000751d */ /* 0x0001e20000010000 */
[----:B------:R-:W-:Y:S02]  /*5800*/  UIADD3 UR10, UR30, 0x2, URZ ;  /* 0x000000021e0a7890 */ /* 0x000fe4000fffe03f */
[----:B------:R-:W-:Y:S02]  /*5810*/  UIADD3 UR14, UR30, 0x200, URZ ;  /* 0x000002001e0e7890 */ /* 0x000fe4000fffe03f */
[----:B------:R-:W-:Y:S01]  /*5820*/  UIADD3 UR18, UR30, 0x202, URZ ;  /* 0x000002021e127890 */ /* 0x000fe2000fffe03f */
[----:B------:R-:W-:Y:S01]  /*5830*/  UMOV UR11, 0x80000020 ;  /* 0x80000020000b7882 */ /* 0x000fe20000000000 */
[----:B------:R-:W-:Y:S01]  /*5840*/  UMOV UR15, 0x80000020 ;  /* 0x80000020000f7882 */ /* 0x000fe20000000000 */
[----:B------:R-:W-:Y:S01]  /*5850*/  UMOV UR19, 0x80000020 ;  /* 0x8000002000137882 */ /* 0x000fe20000000000 */
[----:B------:R-:W-:Y:S01]  /*5860*/  UIADD3 UR22, UR30, 0x400, URZ ;  /* 0x000004001e167890 */ /* 0x000fe2000fffe03f */
[----:B------:R-:W-:Y:S01]  /*5870*/  UMOV UR23, 0x80000020 ;  /* 0x8000002000177882 */ /* 0x000fe20000000000 */
[----:B------:R-:W-:Y:S01]  /*5880*/  UIADD3 UR26, UR30, 0x402, URZ ;  /* 0x000004021e1a7890 */ /* 0x000fe2000fffe03f */
[----:B------:R-:W-:Y:S01]  /*5890*/  UMOV UR27, 0x80000020 ;  /* 0x80000020001b7882 */ /* 0x000fe20000000000 */
[----:B------:R-:W-:-:S06]  /*58a0*/  WARPGROUP.ARRIVE ;  /* 0x00000000000079c5 */ /* 0x000fcc0000000000 */
[----:B------:R-:W-:Y:S03]  /*58b0*/  QGMMA.64x128x32.F32.E4M3.E4M3 R24, gdesc[UR28], RZ, !UPT, gsb0 ;  /* 0x01e000001c1879f3 */ /* 0x000fe6000c0008ff */
        /* <DEDUP_REMOVED lines=16> */
[----:B0-----:R-:W-:Y:S05]  /*59c0*/  @P4 BRA `(.L_x_899) ;  /* 0x0000000000284947 */ /* 0x001fea0003800000 */
[----:B------:R-:W-:Y:S05]  /*59d0*/  @!P0 BRA `(.L_x_900) ;  /* 0x0000000000048947 */ /* 0x000fea0003800000 */
[----:B------:R-:W-:Y:S01]  /*59e0*/  BPT.TRAP 0x1 ;  /* 0x000000040000795c */ /* 0x000fe20000300000 */
.L_x_900:
[----:B------:R-:W-:Y:S01]  /*59f0*/  ULEA UR10, UR5, UR36, 0x3 ;  /* 0x00000024050a7291 */ /* 0x000fe2000f8e183f */
[----:B------:R-:W-:-:S08]  /*5a00*/  SHF.L.U32 R13, R14, 0x1f, RZ ;  /* 0x0000001f0e0d7819 */ /* 0x000fd000000006ff */
[----:B------:R0:W1:Y:S01]  /*5a10*/  SYNCS.PHASECHK.TRANS64.TRYWAIT P4, [UR10+0x22850], R13 ;  /* 0x0228500dff0075a7 */ /* 0x000062000808014a */
[----:B------:R-:W-:Y:S05]  /*5a20*/  @!P0 BRA `(.L_x_901) ;  /* 0x0000000000048947 */ /* 0x000fea0003800000 */
[----:B------:R-:W-:Y:S01]  /*5a30*/  BPT.TRAP 0x1 ;  /* 0x000000040000795c */ /* 0x000fe20000300000 */
.L_x_901:
[----:B-1----:R-:W-:Y:S05]  /*5a40*/  @P4 BRA `(.L_x_899) ;  /* 0x0000000000084947 */ /* 0x002fea0003800000 */
[----:B------:R-:W1:Y:S02]  /*5a50*/  SYNCS.PHASECHK.TRANS64.TRYWAIT P4, [UR10+0x22850], R13 ;  /* 0x0228500dff0075a7 */ /* 0x000e64000808014a */
[----:B-1----:R-:W-:Y:S05]  /*5a60*/  @!P4 BRA `(.L_x_902) ;  /* 0x000000fc0008c947 */ /* 0x002fea0003800000 */
.L_x_899:
[----:B------:R-:W-:Y:S01]  /*5a70*/  UIADD3 UR10, UR36, 0x400, URZ ;  /* 0x00000400240a7890 */ /* 0x000fe2000fffe03f */
[----:B------:R-:W-:Y:S01]  /*5a80*/  WARPGROUP.ARRIVE ;  /* 0x00000000000079c5 */ /* 0x000fe20000000000 */
[----:B------:R-:W-:Y:S01]  /*5a90*/  UMOV UR11, 0x40000040 ;  /* 0x40000040000b7882 */ /* 0x000fe20000000000 */
[----:B------:R-:W-:Y:S01]  /*5aa0*/  UMOV UR15, 0x40000040 ;  /* 0x40000040000f7882 */ /* 0x000fe20000000000 */
[----:B------:R-:W-:Y:S01]  /*5ab0*/  USHF.R.U32.HI UR10, URZ, 0x4, UR10 ;  /* 0x000000043f0a7899 */ /* 0x000fe2000801160a */
[----:B01----:R-:W0:Y:S01]  /*5ac0*/  @P2 LDC R13, c[0x0][0x44c] ;  /* 0x00011300ff0d2b82 */ /* 0x003e220000000800 */
[C---:B------:R-:W-:Y:S01]  /*5ad0*/  FMUL.FTZ R168, R0.reuse, R32 ;  /* 0x0000002000a87220 */ /* 0x040fe20000410000 */
[C---:B------:R-:W-:Y:S01]  /*5ae0*/  FMUL.FTZ R32, R0.reuse, R54 ;  /* 0x0000003600207220 */ /* 0x040fe20000410000 */
[----:B------:R-:W-:Y:S01]  /*5af0*/  ULOP3.LUT UR10, UR10, 0x3fff, URZ, 0xc0, !UPT ;  /* 0x00003fff0a0a7892 */ /* 0x000fe2000f8ec03f */
[C---:B------:R-:W-:Y:S01]  /*5b00*/  FMUL.FTZ R169, R0.reuse, R33 ;  /* 0x0000002100a97220 */ /* 0x040fe20000410000 */
[C---:B------:R-:W-:Y:S01]  /*5b10*/  FMUL.FTZ R33, R0.reuse, R55 ;  /* 0x0000003700217220 */ /* 0x040fe20000410000 */
[----:B------:R-:W-:Y:S01]  /*5b20*/  IMAD.U32 R55, RZ, RZ, UR4 ;  /* 0x00000004ff377e24 */ /* 0x000fe2000f8e00ff */
[----:B------:R-:W-:Y:S01]  /*5b30*/  ULOP3.LUT UR10, UR10, 0x10000, URZ, 0xfc, !UPT ;  /* 0x000100000a0a7892 */ /* 0x000fe2000f8efc3f */
[----:B------:R-:W1:Y:S01]  /*5b40*/  @P2 LDC R54, c[0x0][0x450] ;  /* 0x00011400ff362b82 */ /* 0x000e620000000800 */
[C---:B------:R-:W-:Y:S01]  /*5b50*/  FMUL.FTZ R23, R0.reuse, R35 ;  /* 0x0000002300177220 */ /* 0x040fe20000410000 */
[----:B------:R-:W-:Y:S01]  /*5b60*/  FMUL.FTZ R35, R0, R59 ;  /* 0x0000003b00237220 */ /* 0x000fe20000410000 */
[----:B------:R-:W-:Y:S01]  /*5b70*/  ULEA UR10, UR5, UR10, 0xa ;  /* 0x0000000a050a7291 */ /* 0x000fe2000f8e503f */
[----:B------:R-:W-:-:S02]  /*5b80*/  IMAD.SHL.U32 R170, R9, 0x80, RZ ;  /* 0x0000008009aa7824 */ /* 0x000fc400078e00ff */
[C---:B------:R-:W-:Y:S01]  /*5b90*/  FMUL.FTZ R22, R0.reuse, R34 ;  /* 0x0000002200167220 */ /* 0x040fe20000410000 */
[----:B------:R-:W-:Y:S01]  /*5ba0*/  IADD3 R59, -R19, 0xb, RZ ;  /* 0x0000000b133b7810 */ /* 0x000fe20007ffe1ff */
[----:B------:R-:W-:Y:S01]  /*5bb0*/  UIADD3 UR14, UR10, 0x2, URZ ;  /* 0x000000020a0e7890 */ /* 0x000fe2000fffe03f */
[C---:B------:R-:W-:Y:S01]  /*5bc0*/  FMUL.FTZ R34, R0.reuse, R36 ;  /* 0x0000002400227220 */ /* 0x040fe20000410000 */
[C---:B------:R-:W-:Y:S01]  /*5bd0*/  FMUL.FTZ R36, R0.reuse, R58 ;  /* 0x0000003a00247220 */ /* 0x040fe20000410000 */
[C---:B------:R-:W-:Y:S01]  /*5be0*/  FMUL.FTZ R58, R0.reuse, R60 ;  /* 0x0000003c003a7220 */ /* 0x040fe20000410000 */
[C---:B------:R-:W-:Y:S01]  /*5bf0*/  FMUL.FTZ R60, R0.reuse, R61 ;  /* 0x0000003d003c7220 */ /* 0x040fe20000410000 */
[----:B------:R-:W-:Y:S01]  /*5c00*/  QGMMA.64x128x32.F32.E4M3.E4M3 R88, R164, gdesc[UR8], R88, gsb0 ;  /* 0x01e00008a4587df3 */ /* 0x000fe20008000858 */
[----:B------:R-:W-:Y:S01]  /*5c10*/  UMOV UR11, 0x40000040 ;  /* 0x40000040000b7882 */ /* 0x000fe20000000000 */
[C---:B------:R-:W-:Y:S01]  /*5c20*/  FMUL.FTZ R14, R0.reuse, R26 ;  /* 0x0000001a000e7220 */ /* 0x040fe20000410000 */
[----:B------:R-:W-:Y:S01]  /*5c30*/  FMUL.FTZ R15, R0, R27 ;  /* 0x0000001b000f7220 */ /* 0x000fe20000410000 */
[----:B0-----:R-:W-:-:S04]  /*5c40*/  @P2 IMAD.HI.U32 R13, R8, R13, RZ ;  /* 0x0000000d080d2227 */ /* 0x001fc800078e00ff */
        /* <DEDUP_REMOVED lines=28> */
[----:B------:R-:W-:-:S07]  /*5e10*/  FMUL.FTZ R73, R0, R73 ;  /* 0x0000004900497220 */ /* 0x000fce0000410000 */
[----:B------:R-:W2:Y:S08]  /*5e20*/  MUFU.TANH R15, R15 ;  /* 0x0000000f000f7308 */ /* 0x000eb00000002400 */
[----:B------:R-:W3:Y:S08]  /*5e30*/  MUFU.TANH R20, R20 ;  /* 0x0000001400147308 */ /* 0x000ef00000002400 */
        /* <DEDUP_REMOVED lines=10> */
[----:B------:R-:W0:Y:S01]  /*5ee0*/  MUFU.TANH R30, R30 ;  /* 0x0000001e001e7308 */ /* 0x000e220000002400 */
[----:B------:R-:W-:-:S02]  /*5ef0*/  WARPGROUP.DEPBAR.LE gsb0, 0x0 ;  /* 0x00008000000079c5 */ /* 0x000fc40000010000 */
[----:B------:R-:W-:Y:S01]  /*5f00*/  WARPGROUP.ARRIVE ;  /* 0x00000000000079c5 */ /* 0x000fe20000000000 */
[C---:B------:R-:W-:Y:S01]  /*5f10*/  FMUL.FTZ R164, R0.reuse, R24 ;  /* 0x0000001800a47220 */ /* 0x040fe20000410000 */
[C---:B------:R-:W-:Y:S01]  /*5f20*/  FMUL.FTZ R24, R0.reuse, R39 ;  /* 0x0000002700187220 */ /* 0x040fe20000410000 */
[C---:B------:R-:W-:Y:S01]  /*5f30*/  FMUL.FTZ R39, R0.reuse, R67 ;  /* 0x0000004300277220 */ /* 0x040fe20000410000 */
[C---:B------:R-:W-:Y:S01]  /*5f40*/  FMUL.FTZ R67, R0.reuse, R69 ;  /* 0x0000004500437220 */ /* 0x040fe20000410000 */
[----:B------:R-:W-:Y:S01]  /*5f50*/  IMAD.MOV.U32 R69, RZ, RZ, R8 ;  /* 0x000000ffff457224 */ /* 0x000fe200078e0008 */
[----:B------:R-:W-:Y:S01]  /*5f60*/  QGMMA.64x128x32.F32.E4M3.E4M3 R88, R160, gdesc[UR12], R88, gsb0 ;  /* 0x01e0000ca0587df3 */ /* 0x000fe20008000858 */
[----:B------:R-:W-:Y:S01]  /*5f70*/  UIADD3 UR14, UR10, 0x4, URZ ;  /* 0x000000040a0e7890 */ /* 0x000fe2000fffe03f */
[----:B-1----:R-:W-:Y:S01]  /*5f80*/  @P2 SHF.R.U32.HI R69, RZ, R54, R13 ;  /* 0x00000036ff452219 */ /* 0x002fe2000001160d */
[----:B------:R-:W-:Y:S01]  /*5f90*/  UMOV UR15, 0x40000040 ;  /* 0x40000040000f7882 */ /* 0x000fe20000000000 */
[----:B------:R-:W-:Y:S01]  /*5fa0*/  UIADD3 UR10, UR10, 0x6, URZ ;  /* 0x000000060a0a7890 */ /* 0x000fe2000fffe03f */
[----:B------:R-:W-:Y:S01]  /*5fb0*/  @!P1 LEA R54, R55, UR36, 0x3 ;  /* 0x0000002437369c11 */ /* 0x000fe2000f8e18ff */
[----:B------:R-:W1:Y:S01]  /*5fc0*/  LDC R13, c[0x0][0x288] ;  /* 0x0000a200ff0d7b82 */ /* 0x000e620000000800 */
[C---:B------:R-:W-:Y:S01]  /*5fd0*/  FMUL.FTZ R165, R0.reuse, R25 ;  /* 0x0000001900a57220 */ /* 0x040fe20000410000 */
[C---:B------:R-:W-:Y:S01]  /*5fe0*/  FMUL.FTZ R25, R0.reuse, R38 ;  /* 0x0000002600197220 */ /* 0x040fe20000410000 */
[----:B------:R-:W-:Y:S01]  /*5ff0*/  FMUL.FTZ R38, R0, R62 ;  /* 0x0000003e00267220 */ /* 0x000fe20000410000 */
[----:B------:R-:W-:-:S02]  /*6000*/  @!P1 VIADD R54, R54, 0x22840 ;  /* 0x0002284036369836 */ /* 0x000fc40000000000 */
[----:B------:R-:W-:Y:S01]  /*6010*/  FMUL.FTZ R166, R0, R28 ;  /* 0x0000001c00a67220 */ /* 0x000fe20000410000 */
[----:B------:R-:W-:Y:S01]  /*6020*/  IADD3 R62, -R170, 0x1, RZ ;  /* 0x00000001aa3e7810 */ /* 0x000fe20007ffe1ff */
[C---:B------:R-:W-:Y:S01]  /*6030*/  FMUL.FTZ R167, R0.reuse, R29 ;  /* 0x0000001d00a77220 */ /* 0x040fe20000410000 */
[C---:B------:R-:W-:Y:S01]  /*6040*/  FMUL.FTZ R28, R0.reuse, R47 ;  /* 0x0000002f001c7220 */ /* 0x040fe20000410000 */
[----:B------:R-:W-:Y:S01]  /*6050*/  @!P1 PRMT R55, RZ, 0x654, R54 ;  /* 0x00000654ff379816 */ /* 0x000fe20000000036 */
[C---:B------:R-:W-:Y:S01]  /*6060*/  FMUL.FTZ R29, R0.reuse, R46 ;  /* 0x0000002e001d7220 */ /* 0x040fe20000410000 */
[C---:B------:R-:W-:Y:S01]  /*6070*/  FMUL.FTZ R47, R0.reuse, R48 ;  /* 0x00000030002f7220 */ /* 0x040fe20000410000 */
[C---:B------:R-:W-:Y:S01]  /*6080*/  FMUL.FTZ R46, R0.reuse, R75 ;  /* 0x0000004b002e7220 */ /* 0x040fe20000410000 */
[----:B------:R-:W-:Y:S01]  /*6090*/  FMUL.FTZ R48, R0, R78 ;  /* 0x0000004e00307220 */ /* 0x000fe20000410000 */
        /* <DEDUP_REMOVED lines=21> */
[----:B------:R-:W5:Y:S01]  /*61f0*/  SHFL.IDX PT, R66, R69, RZ, 0x1c1f ;  /* 0x001c1fff45427589 */ /* 0x000f6200000e0000 */
[C---:B------:R-:W-:Y:S01]  /*6200*/  FMUL.FTZ R162, R0.reuse, R41 ;  /* 0x0000002900a27220 */ /* 0x040fe20000410000 */
[----:B------:R-:W-:Y:S01]  /*6210*/  QGMMA.64x128x32.F32.E4M3.E4M3 R88, R156, gdesc[UR12], R88, gsb0 ;  /* 0x01e0000c9c587df3 */ /* 0x000fe20008000858 */
[C---:B------:R-:W-:Y:S01]  /*6220*/  FMUL.FTZ R163, R0.reuse, R49 ;  /* 0x0000003100a37220 */ /* 0x040fe20000410000 */
[C---:B------:R-:W-:Y:S01]  /*6230*/  FMUL.FTZ R37, R0.reuse, R63 ;  /* 0x0000003f00257220 */ /* 0x040fe20000410000 */
[C---:B------:R-:W-:Y:S01]  /*6240*/  FMUL.FTZ R41, R0.reuse, R71 ;  /* 0x0000004700297220 */ /* 0x040fe20000410000 */
[----:B------:R-:W-:Y:S01]  /*6250*/  FMUL.FTZ R49, R0, R79 ;  /* 0x0000004f00317220 */ /* 0x000fe20000410000 */
[----:B------:R-:W-:Y:S01]  /*6260*/  IMAD R63, R3, -0x2, R62 ;  /* 0xfffffffe033f7824 */ /* 0x000fe200078e023e */
[----:B------:R-:W0:Y:S03]  /*6270*/  MUFU.TANH R160, R160 ;  /* 0x000000a000a07308 */ /* 0x000e260000002400 */
[----:B------:R-:W-:-:S04]  /*6280*/  IMAD R62, R16, UR33, R63 ;  /* 0x00000021103e7c24 */ /* 0x000fc8000f8e023f */
[----:B-1----:R-:W-:Y:S01]  /*6290*/  IMAD.IADD R62, R62, 0x1, -R13 ;  /* 0x000000013e3e7824 */ /* 0x002fe200078e0a0d */
[----:B------:R-:W1:Y:S08]  /*62a0*/  MUFU.TANH R161, R161 ;  /* 0x000000a100a17308 */ /* 0x000e700000002400 */
        /* <DEDUP_REMOVED lines=16> */
[----:B------:R-:W-:-:S05]  /*63b0*/  WARPGROUP.ARRIVE ;  /* 0x00000000000079c5 */ /* 0x000fca0000000000 */
[----:B------:R-:W0:Y:S01]  /*63c0*/  MUFU.TANH R41, R41 ;  /* 0x0000002900297308 */ /* 0x000e220000002400 */
[----:B------:R-:W-:Y:S07]  /*63d0*/  QGMMA.64x128x32.F32.E4M3.E4M3 R88, R152, gdesc[UR8], R88, gsb0 ;  /* 0x01e0000898587df3 */ /* 0x000fee0008000858 */
        /* <DEDUP_REMOVED lines=14> */
[----:B------:R5:W0:Y:S01]  /*64c0*/  MUFU.TANH R159, R73 ;  /* 0x00000049009f7308 */ /* 0x000a220000002400 */
[----:B------:R-:W-:-:S02]  /*64d0*/  WARPGROUP.DEPBAR.LE gsb0, 0x0 ;  /* 0x00008000000079c5 */ /* 0x000fc40000010000 */
[----:B------:R0:W-:Y:S06]  /*64e0*/  BAR.ARV R59, 0x100 ;  /* 0x0004003b0000751d */ /* 0x0001ec0000002000 */
[----:B------:R2:W-:Y:S01]  /*64f0*/  @!P1 SYNCS.ARRIVE.TRANS64.RED.A1T0 RZ, [R55+URZ], RZ ;  /* 0x000000ff37ff99a7 */ /* 0x0005e2000810043f */
[----:B------:R-:W-:-:S04]  /*6500*/  VIADD R153, R62, UR7 ;  /* 0x000000073e997c36 */ /* 0x000fc80008000000 */
[----:B-----5:R-:W-:Y:S02]  /*6510*/  IMAD.IADD R73, R153, 0x1, R66 ;  /* 0x0000000199497824 */ /* 0x020fe400078e0242 */
[----:B--2---:R-:W-:Y:S01]  /*6520*/  FMUL.FTZ R55, R0, R87 ;  /* 0x0000005700377220 */ /* 0x004fe20000410000 */
[----:B------:R-:W-:-:S04]  /*6530*/  VIADD R87, R62, UR34 ;  /* 0x000000223e577c36 */ /* 0x000fc80008000000 */
[----:B------:R-:W-:Y:S01]  /*6540*/  IMAD.IADD R71, R87, 0x1, R66 ;  /* 0x0000000157477824 */ /* 0x000fe200078e0242 */
[----:B------:R-:W2:Y:S01]  /*6550*/  MUFU.TANH R55, R55 ;  /* 0x0000003700377308 */ /* 0x000ea20000002400 */
[----:B01-34-:R-:W-:Y:S05]  /*6560*/  @!P3 BRA `(.L_x_903) ;  /* 0x00000000005cb947 */ /* 0x01bfea0003800000 */
[----:B------:R-:W-:Y:S01]  /*6570*/  IMAD R62, R16, UR33, R66 ;  /* 0x00000021103e7c24 */ /* 0x000fe2000f8e0242 */
[----:B------:R-:W-:Y:S03]  /*6580*/  BSSY B0, `(.L_x_904) ;  /* 0x0000011000007945 */ /* 0x000fe60003800000 */
[----:B------:R-:W-:-:S05]  /*6590*/  IMAD.IADD R59, R62, 0x1, -R13 ;  /* 0x000000013e3b7824 */ /* 0x000fca00078e0a0d */
[----:B------:R-:W-:-:S13]  /*65a0*/  ISETP.GT.AND P4, PT, R59, -0x1, PT ;  /* 0xffffffff3b00780c */ /* 0x000fda0003f84270 */
[----:B------:R-:W-:Y:S05]  /*65b0*/  @P4 BRA `(.L_x_905) ;  /* 0x0000000000204947 */ /* 0x000fea0003800000 */
[----:B------:R-:W-:Y:S01]  /*65c0*/  IMAD.U32 R66, RZ, RZ, UR35 ;  /* 0x00000023ff427e24 */ /* 0x000fe2000f8e00ff */
[----:B------:R-:W-:-:S04]  /*65d0*/  LOP3.LUT R59, RZ, R59, RZ, 0x33, !PT ;  /* 0x0000003bff3b7212 */ /* 0x000fc800078e33ff */
[----:B------:R-:W-:-:S13]  /*65e0*/  ISETP.NE.AND P4, PT, R66, 0x1, PT ;  /* 0x000000014200780c */ /* 0x000fda0003f85270 */
[----:B------:R-:W0:Y:S02]  /*65f0*/  @P4 LDC.64 R62, c[0x0][0x9e8] ;  /* 0x00027a00ff3e4b82 */ /* 0x000e240000000a00 */
[----:B0-----:R-:W-:-:S05]  /*6600*/  @P4 IMAD.HI.U32 R62, R59, R62, RZ ;  /* 0x0000003e3b3e4227 */ /* 0x001fca00078e00ff */
[----:B------:R-:W-:-:S04]  /*6610*/  @P4 SHF.R.U32.HI R59, RZ, R63, R62 ;  /* 0x0000003fff3b4219 */ /* 0x000fc8000001163e */
[----:B------:R-:W-:Y:S01]  /*6620*/  LOP3.LUT R59, RZ, R59, RZ, 0x33, !PT ;  /* 0x0000003bff3b7212 */ /* 0x000fe200078e33ff */
[----:B------:R-:W-:Y:S06]  /*6630*/  BRA `(.L_x_906) ;  /* 0x0000000000147947 */ /* 0x000fec0003800000 */
.L_x_905:
[----:B------:R-:W-:-:S05]  /*6640*/  IMAD.U32 R66, RZ, RZ, UR35 ;  /* 0x00000023ff427e24 */ /* 0x000fca000f8e00ff */
[----:B------:R-:W-:-:S13]  /*6650*/  ISETP.NE.AND P4, PT, R66, 0x1, PT ;  /* 0x000000014200780c */ /* 0x000fda0003f85270 */
[----:B------:R-:W0:Y:S02]  /*6660*/  @P4 LDC.64 R62, c[0x0][0x9e8] ;  /* 0x00027a00ff3e4b82 */ /* 0x000e240000000a00 */
[----:B0-----:R-:W-:-:S05]  /*6670*/  @P4 IMAD.HI.U32 R62, R59, R62, RZ ;  /* 0x0000003e3b3e4227 */ /* 0x001fca00078e00ff */
[----:B------:R-:W-:-:S07]  /*6680*/  @P4 SHF.R.U32.HI R59, RZ, R63, R62 ;  /* 0x0000003fff3b4219 */ /* 0x000fce000001163e */
.L_x_906:
[----:B------:R-:W-:Y:S05]  /*6690*/  BSYNC B0 ;  /* 0x0000000000007941 */ /* 0x000fea0003800000 */
.L_x_904:
[----:B------:R-:W-:-:S04]  /*66a0*/  IMAD R62, R59, R66, -R170 ;  /* 0x000000423b3e7224 */ /* 0x000fc800078e0aaa */
[----:B------:R-:W-:-:S05]  /*66b0*/  IMAD R62, R3, -0x2, R62 ;  /* 0xfffffffe033e7824 */ /* 0x000fca00078e023e */
[----:B------:R-:W-:Y:S02]  /*66c0*/  VIADDMNMX R71, R62, R66, R71, PT ;  /* 0x000000423e477246 */ /* 0x000fe40003800147 */
[----:B------:R-:W-:-:S07]  /*66d0*/  VIMNMX R73, R73, R62, !PT ;  /* 0x0000003e49497248 */ /* 0x000fce0007fe0100 */
.L_x_903:
[----:B------:R-:W-:-:S04]  /*66e0*/  ISETP.GT.AND P4, PT, R9, -0x1, PT ;  /* 0xffffffff0900780c */ /* 0x000fc80003f84270 */
[C---:B------:R-:W-:Y:S02]  /*66f0*/  ISETP.GT.AND P6, PT, R73.reuse, RZ, P4 ;  /* 0x000000ff4900720c */ /* 0x040fe400027c4270 */
[----:B------:R-:W-:Y:S02]  /*6700*/  ISETP.GT.AND P5, PT, R73, 0x1, P4 ;  /* 0x000000014900780c */ /* 0x000fe400027a4270 */
[C---:B------:R-:W-:Y:S02]  /*6710*/  ISETP.LT.OR P6, PT, R71.reuse, 0x1, P6 ;  /* 0x000000014700780c */ /* 0x040fe400037c1670 */
[----:B------:R-:W-:Y:S02]  /*6720*/  ISETP.LT.OR P5, PT, R71, 0x2, P5 ;  /* 0x000000024700780c */ /* 0x000fe40002fa1670 */
[----:B------:R-:W-:Y:S02]  /*6730*/  FSEL R59, R164, -INF , !P6 ;  /* 0xff800000a43b7808 */ /* 0x000fe40007000000 */
[----:B------:R-:W-:-:S02]  /*6740*/  FSEL R196, R165, -INF , !P5 ;  /* 0xff800000a5c47808 */ /* 0x000fc40006800000 */
[C---:B------:R-:W-:Y:S02]  /*6750*/  ISETP.GT.AND P6, PT, R73.reuse, 0x8, P4 ;  /* 0x000000084900780c */ /* 0x040fe400027c4270 */
        /* <DEDUP_REMOVED lines=17> */
[C---:B------:R-:W-:Y:S01]  /*6870*/  ISETP.GT.AND P6, PT, R73.reuse, 0x20, P4 ;  /* 0x000000204900780c */ /* 0x040fe200027c4270 */
[----:B------:R-:W0:Y:S01]  /*6880*/  SHFL.IDX PT, R160, R69, 0x1, 0x1c1f ;  /* 0x003c1f0045a07f89 */ /* 0x000e2200000e0000 */
        /* <DEDUP_REMOVED lines=11> */
[----:B------:R-:W-:Y:S01]  /*6940*/  ISETP.GT.AND P6, PT, R73, 0x30, P4 ;  /* 0x000000304900780c */ /* 0x000fe200027c4270 */
[--C-:B0-----:R-:W-:Y:S01]  /*6950*/  IMAD.IADD R45, R87, 0x1, R160.reuse ;  /* 0x00000001572d7824 */ /* 0x101fe200078e02a0 */
[----:B------:R-:W-:Y:S02]  /*6960*/  ISETP.GT.AND P5, PT, R73, 0x31, P4 ;  /* 0x000000314900780c */ /* 0x000fe400027a4270 */
[C---:B------:R-:W-:Y:S02]  /*6970*/  ISETP.LT.OR P6, PT, R71.reuse, 0x31, P6 ;  /* 0x000000314700780c */ /* 0x040fe400037c1670 */
[----:B------:R-:W-:Y:S02]  /*6980*/  ISETP.LT.OR P5, PT, R71, 0x32, P5 ;  /* 0x000000324700780c */ /* 0x000fe40002fa1670 */
[----:B------:R-:W-:Y:S01]  /*6990*/  FSEL R152, R47, -INF , !P6 ;  /* 0xff8000002f987808 */ /* 0x000fe20007000000 */
[----:B------:R-:W-:Y:S01]  /*69a0*/  IMAD.IADD R47, R153, 0x1, R160 ;  /* 0x00000001992f7824 */ /* 0x000fe200078e02a0 */
        /* <DEDUP_REMOVED lines=54> */
[----:B------:R-:W-:Y:S01]  /*6d10*/  FSEL R34, R85, -INF , !P5 ;  /* 0xff80000055227808 */ /* 0x000fe20006800000 */
[----:B------:R-:W-:Y:S08]  /*6d20*/  @!P3 BRA `(.L_x_907) ;  /* 0x00000000005cb947 */ /* 0x000ff00003800000 */
        /* <DEDUP_REMOVED lines=13> */
.L_x_909:
[----:B------:R-:W-:-:S05]  /*6e00*/  IMAD.U32 R57, RZ, RZ, UR35 ;  /* 0x00000023ff397e24 */ /* 0x000fca000f8e00ff */
[----:B------:R-:W-:-:S13]  /*6e10*/  ISETP.NE.AND P5, PT, R57, 0x1, PT ;  /* 0x000000013900780c */ /* 0x000fda0003fa5270 */
[----:B------:R-:W0:Y:S02]  /*6e20*/  @P5 LDC.64 R160, c[0x0][0x9e8] ;  /* 0x00027a00ffa05b82 */ /* 0x000e240000000a00 */
[----:B0-----:R-:W-:-:S05]  /*6e30*/  @P5 IMAD.HI.U32 R160, R53, R160, RZ ;  /* 0x000000a035a05227 */ /* 0x001fca00078e00ff */
[----:B------:R-:W-:-:S07]  /*6e40*/  @P5 SHF.R.U32.HI R53, RZ, R161, R160 ;  /* 0x000000a1ff355219 */ /* 0x000fce00000116a0 */
.L_x_910:
[----:B------:R-:W-:Y:S05]  /*6e50*/  BSYNC B0 ;  /* 0x0000000000007941 */ /* 0x000fea0003800000 */
.L_x_908:
[----:B------:R-:W-:-:S04]  /*6e60*/  IMAD R160, R53, R57, -R170 ;  /* 0x0000003935a07224 */ /* 0x000fc800078e0aaa */
[----:B------:R-:W-:-:S05]  /*6e70*/  IMAD R160, R3, -0x2, R160 ;  /* 0xfffffffe03a07824 */ /* 0x000fca00078e02a0 */
[----:B------:R-:W-:Y:S02]  /*6e80*/  VIADDMNMX R45, R160, R57, R45, PT ;  /* 0x00000039a02d7246 */ /* 0x000fe4000380012d */
[----:B------:R-:W-:-:S07]  /*6e90*/  VIMNMX R47, R47, R160, !PT ;  /* 0x000000a02f2f7248 */ /* 0x000fce0007fe0100 */
.L_x_907:
[----:B------:R-:W-:Y:S02]  /*6ea0*/  FMNMX.FTZ R53, R59, R10, !PT ;  /* 0x0000000a3b357209 */ /* 0x000fe40007810000 */
[----:B------:R-:W-:Y:S02]  /*6eb0*/  ISETP.GT.AND P5, PT, R47, 0x8, P4 ;  /* 0x000000082f00780c */ /* 0x000fe400027a4270 */
[----:B------:R-:W-:Y:S02]  /*6ec0*/  FMNMX.FTZ R53, R196, R53, !PT ;  /* 0x00000035c4357209 */ /* 0x000fe40007810000 */
[----:B------:R-:W-:Y:S02]  /*6ed0*/  ISETP.LT.OR P5, PT, R45, 0x9, P5 ;  /* 0x000000092d00780c */ /* 0x000fe40002fa1670 */
[----:B------:R-:W-:Y:S02]  /*6ee0*/  FMNMX.FTZ R53, R194, R53, !PT ;  /* 0x00000035c2357209 */ /* 0x000fe40007810000 */
[----:B------:R-:W-:-:S02]  /*6ef0*/  FSEL R164, R20, -INF , !P5 ;  /* 0xff80000014a47808 */ /* 0x000fc40006800000 */
[----:B------:R-:W-:Y:S02]  /*6f00*/  FMNMX.FTZ R53, R192, R53, !PT ;  /* 0x00000035c0357209 */ /* 0x000fe40007810000 */
[----:B------:R-:W-:Y:S02]  /*6f10*/  ISETP.GT.AND P5, PT, R47, 0x10, P4 ;  /* 0x000000102f00780c */ /* 0x000fe400027a4270 */
[----:B------:R-:W-:Y:S02]  /*6f20*/  FMNMX.FTZ R53, R188, R53, !PT ;  /* 0x00000035bc357209 */ /* 0x000fe40007810000 */
[----:B------:R-:W-:Y:S02]  /*6f30*/  ISETP.LT.OR P5, PT, R45, 0x11, P5 ;  /* 0x000000112d00780c */ /* 0x000fe40002fa1670 */
[----:B------:R-:W-:Y:S02]  /*6f40*/  FMNMX.FTZ R53, R190, R53, !PT ;  /* 0x00000035be357209 */ /* 0x000fe40007810000 */
[----:B------:R-:W-:-:S02]  /*6f50*/  ISETP.GT.AND P6, PT, R47, 0x1, P4 ;  /* 0x000000012f00780c */ /* 0x000fc400027c4270 */
[----:B------:R-:W-:Y:S02]  /*6f60*/  FMNMX.FTZ R53, R186, R53, !PT ;  /* 0x00000035ba357209 */ /* 0x000fe40007810000 */
[----:B------:R-:W-:Y:S02]  /*6f70*/  FSEL R168, R22, -INF , !P5 ;  /* 0xff80000016a87808 */ /* 0x000fe40006800000 */
[----:B------:R-:W-:Y:S02]  /*6f80*/  FMNMX.FTZ R53, R184, R53, !PT ;  /* 0x00000035b8357209 */ /* 0x000fe40007810000 */
[----:B------:R-:W-:Y:S02]  /*6f90*/  ISETP.GT.AND P5, PT, R47, 0x18, P4 ;  /* 0x000000182f00780c */ /* 0x000fe400027a4270 */
[----:B------:R-:W-:Y:S02]  /*6fa0*/  FMNMX.FTZ R53, R158, R53, !PT ;  /* 0x000000359e357209 */ /* 0x000fe40007810000 */
[----:B------:R-:W-:-:S02]  /*6fb0*/  ISETP.LT.OR P6, PT, R45, 0x2, P6 ;  /* 0x000000022d00780c */ /* 0x000fc400037c1670 */
[----:B------:R-:W-:Y:S02]  /*6fc0*/  FMNMX.FTZ R53, R162, R53, !PT ;  /* 0x00000035a2357209 */ /* 0x000fe40007810000 */
[----:B------:R-:W-:Y:S02]  /*6fd0*/  ISETP.LT.OR P5, PT, R45, 0x19, P5 ;  /* 0x000000192d00780c */ /* 0x000fe40002fa1670 */
[----:B------:R-:W-:Y:S02]  /*6fe0*/  FMNMX.FTZ R53, R156, R53, !PT ;  /* 0x000000359c357209 */ /* 0x000fe40007810000 */
[----:B------:R-:W-:Y:S02]  /*6ff0*/  FSEL R160, R15, -INF , !P6 ;  /* 0xff8000000fa07808 */ /* 0x000fe40007000000 */
[----:B------:R-:W-:Y:S01]  /*7000*/  FMNMX.FTZ R53, R154, R53, !PT ;  /* 0x000000359a357209 */ /* 0x000fe20007810000 */
[----:B------:R-:W0:Y:S01]  /*7010*/  LDC R15, c[0x0][0x988] ;  /* 0x00026200ff0f7b82 */ /* 0x000e220000000800 */
        /* <DEDUP_REMOVED lines=38> */
[----:B------:R-:W-:Y:S02]  /*7280*/  ISETP.LT.OR P5, PT, R45, 0x39, P5 ;  /* 0x000000392d00780c */ /* 0x000fe40002fa1670 */
[----:B------:R-:W-:Y:S02]  /*7290*/  FMNMX.FTZ R53, R34, R53, !PT ;  /* 0x0000003522357209 */ /* 0x000fe40007810000 */
[----:B------:R-:W-:Y:S02]  /*72a0*/  FSEL R32, R32, -INF , !P5 ;  /* 0xff80000020207808 */ /* 0x000fe40006800000 */
[----:B------:R-:W-:Y:S01]  /*72b0*/  ISETP.GT.AND P5, PT, R47, 0x40, P4 ;  /* 0x000000402f00780c */ /* 0x000fe200027a4270 */
[----:B------:R-:W1:Y:S03]  /*72c0*/  SHFL.BFLY PT, R174, R53, 0x2, 0x1f ;  /* 0x0c401f0035ae7f89 */ /* 0x000e6600000e0000 */
[----:B------:R-:W-:-:S04]  /*72d0*/  ISETP.LT.OR P5, PT, R45, 0x41, P5 ;  /* 0x000000412d00780c */ /* 0x000fc80002fa1670 */
[----:B------:R-:W-:Y:S02]  /*72e0*/  FSEL R36, R36, -INF , !P5 ;  /* 0xff80000024247808 */ /* 0x000fe40006800000 */
[----:B------:R-:W-:-:S04]  /*72f0*/  ISETP.GT.AND P5, PT, R47, 0x41, P4 ;  /* 0x000000412f00780c */ /* 0x000fc800027a4270 */
[----:B------:R-:W-:-:S04]  /*7300*/  ISETP.LT.OR P5, PT, R45, 0x42, P5 ;  /* 0x000000422d00780c */ /* 0x000fc80002fa1670 */
[----:B------:R-:W-:Y:S02]  /*7310*/  FSEL R182, R35, -INF , !P5 ;  /* 0xff80000023b67808 */ /* 0x000fe40006800000 */
[----:B------:R-:W-:-:S04]  /*7320*/  ISETP.GT.AND P5, PT, R47, 0x48, P4 ;  /* 0x000000482f00780c */ /* 0x000fc800027a4270 */
[----:B------:R-:W-:Y:S02]  /*7330*/  ISETP.LT.OR P5, PT, R45, 0x49, P5 ;  /* 0x000000492d00780c */ /* 0x000fe40002fa1670 */
[----:B-1----:R-:W-:Y:S02]  /*7340*/  FMNMX.FTZ R20, R53, R174, !PT ;  /* 0x000000ae35147209 */ /* 0x002fe40007810000 */
[----:B------:R-:W-:Y:S02]  /*7350*/  FSEL R174, R24, -INF , !P6 ;  /* 0xff80000018ae7808 */ /* 0x000fe40007000000 */
[----:B------:R-:W-:Y:S01]  /*7360*/  ISETP.GT.AND P6, PT, R47, 0x21, P4 ;  /* 0x000000212f00780c */ /* 0x000fe200027c4270 */
[----:B------:R-:W1:Y:S01]  /*7370*/  SHFL.BFLY PT, R21, R20, 0x1, 0x1f ;  /* 0x0c201f0014157f89 */ /* 0x000e6200000e0000 */
[----:B------:R-:W-:Y:S02]  /*7380*/  FSEL R38, R38, -INF , !P5 ;  /* 0xff80000026267808 */ /* 0x000fe40006800000 */
[----:B------:R-:W-:-:S02]  /*7390*/  ISETP.LT.OR P6, PT, R45, 0x22, P6 ;  /* 0x000000222d00780c */ /* 0x000fc400037c1670 */
[----:B------:R-:W-:Y:S02]  /*73a0*/  ISETP.GT.AND P5, PT, R47, RZ, P4 ;  /* 0x000000ff2f00720c */ /* 0x000fe400027a4270 */
[----:B------:R-:W-:Y:S02]  /*73b0*/  FSEL R176, R27, -INF , !P6 ;  /* 0xff8000001bb07808 */ /* 0x000fe40007000000 */
[----:B------:R-:W-:Y:S02]  /*73c0*/  ISETP.GT.AND P6, PT, R47, 0x29, P4 ;  /* 0x000000292f00780c */ /* 0x000fe400027c4270 */
[C---:B------:R-:W-:Y:S02]  /*73d0*/  ISETP.LT.OR P5, PT, R45.reuse, 0x1, P5 ;  /* 0x000000012d00780c */ /* 0x040fe40002fa1670 */
[----:B------:R-:W-:-:S04]  /*73e0*/  ISETP.LT.OR P6, PT, R45, 0x2a, P6 ;  /* 0x0000002a2d00780c */ /* 0x000fc800037c1670 */
[----:B------:R-:W-:Y:S02]  /*73f0*/  FSEL R28, R28, -INF , !P6 ;  /* 0xff8000001c1c7808 */ /* 0x000fe40007000000 */
[----:B------:R-:W-:-:S04]  /*7400*/  ISETP.GT.AND P6, PT, R47, 0x31, P4 ;  /* 0x000000312f00780c */ /* 0x000fc800027c4270 */
[----:B------:R-:W-:Y:S02]  /*7410*/  ISETP.LT.OR P6, PT, R45, 0x32, P6 ;  /* 0x000000322d00780c */ /* 0x000fe400037c1670 */
[----:B-1----:R-:W-:Y:S02]  /*7420*/  FMNMX.FTZ R20, R20, R21, !PT ;  /* 0x0000001514147209 */ /* 0x002fe40007810000 */
[----:B------:R-:W-:Y:S02]  /*7430*/  FSEL R180, R31, -INF , !P6 ;  /* 0xff8000001fb47808 */ /* 0x000fe40007000000 */
[----:B------:R-:W-:Y:S01]  /*7440*/  ISETP.GT.AND P6, PT, R47, 0x39, P4 ;  /* 0x000000392f00780c */ /* 0x000fe200027c4270 */
[----:B0-----:R-:W-:-:S03]  /*7450*/  FFMA.FTZ R31, R20, R15, -8 ;  /* 0xc1000000141f7423 */ /* 0x001fc6000001000f */
[----:B------:R-:W-:-:S04]  /*7460*/  ISETP.LT.OR P6, PT, R45, 0x3a, P6 ;  /* 0x0000003a2d00780c */ /* 0x000fc800037c1670 */
[----:B------:R-:W-:Y:S02]  /*7470*/  FSEL R24, R33, -INF , !P6 ;  /* 0xff80000021187808 */ /* 0x000fe40007000000 */
[----:B------:R-:W-:-:S04]  /*7480*/  FSETP.NEU.FTZ.AND P6, PT, R20, -INF , PT ;  /* 0xff8000001400780b */ /* 0x000fc80003fdd000 */
[----:B------:R-:W-:-:S05]  /*7490*/  FSEL R31, R31, RZ, P6 ;  /* 0x000000ff1f1f7208 */ /* 0x000fca0003000000 */
[-CC-:B------:R-:W-:Y:S01]  /*74a0*/  FFMA.FTZ R29, R192, R15.reuse, -R31.reuse ;  /* 0x0000000fc01d7223 */ /* 0x180fe2000001081f */
[----:B------:R-:W-:Y:S01]  /*74b0*/  FSEL R192, R14, -INF , !P5 ;  /* 0xff8000000ec07808 */ /* 0x000fe20006800000 */
[--C-:B------:R-:W-:Y:S01]  /*74c0*/  FFMA.FTZ R33, R188, R15, -R31.reuse ;  /* 0x0000000fbc217223 */ /* 0x100fe2000001081f */
[----:B------:R-:W-:Y:S01]  /*74d0*/  ISETP.GT.AND P5, PT, R47, 0x49, P4 ;  /* 0x000000492f00780c */ /* 0x000fe200027a4270 */
[----:B------:R0:W-:Y:S01]  /*74e0*/  MUFU.EX2 R14, R29 ;  /* 0x0000001d000e7308 */ /* 0x0001e20000000800 */
[----:B------:R-:W-:Y:S01]  /*74f0*/  FMNMX.FTZ R25, R192, R11, !PT ;  /* 0x0000000bc0197209 */ /* 0x000fe20007810000 */
[-CC-:B------:R-:W-:Y:S01]  /*7500*/  FFMA.FTZ R35, R190, R15.reuse, -R31.reuse ;  /* 0x0000000fbe237223 */ /* 0x180fe2000001081f */
[----:B------:R-:W-:Y:S01]  /*7510*/  ISETP.LT.OR P5, PT, R45, 0x4a, P5 ;  /* 0x0000004a2d00780c */ /* 0x000fe20002fa1670 */
[--C-:B------:R-:W-:Y:S01]  /*7520*/  FFMA.FTZ R152, R152, R15, -R31.reuse ;  /* 0x0000000f98987223 */ /* 0x100fe2000001081f */
[----:B------:R-:W-:Y:S01]  /*7530*/  FMNMX.FTZ R27, R160, R25, !PT ;  /* 0x00000019a01b7209 */ /* 0x000fe20007810000 */
[-CC-:B------:R-:W-:Y:S01]  /*7540*/  FFMA.FTZ R80, R80, R15.reuse, -R31.reuse ;  /* 0x0000000f50507223 */ /* 0x180fe2000001081f */
[----:B------:R-:W-:Y:S01]  /*7550*/  FSEL R188, R37, -INF , !P5 ;  /* 0xff80000025bc7808 */ /* 0x000fe20006800000 */
[--C-:B------:R-:W-:Y:S01]  /*7560*/  FFMA.FTZ R37, R186, R15, -R31.reuse ;  /* 0x0000000fba257223 */ /* 0x100fe2000001081f */
[----:B------:R-:W-:Y:S01]  /*7570*/  FMNMX.FTZ R27, R164, R27, !PT ;  /* 0x0000001ba41b7209 */ /* 0x000fe20007810000 */
[----:B------:R1:W-:Y:S01]  /*7580*/  MUFU.EX2 R25, R33 ;  /* 0x0000002100197308 */ /* 0x0003e20000000800 */
[----:B------:R-:W-:Y:S01]  /*7590*/  ISETP.GT.AND P5, PT, R47, 0x50, P4 ;  /* 0x000000502f00780c */ /* 0x000fe200027a4270 */
[--C-:B------:R-:W-:Y:S01]  /*75a0*/  FFMA.FTZ R70, R70, R15, -R31.reuse ;  /* 0x0000000f46467223 */ /* 0x100fe2000001081f */
[----:B------:R-:W-:Y:S01]  /*75b0*/  FMNMX.FTZ R27, R166, R27, !PT ;  /* 0x0000001ba61b7209 */ /* 0x000fe20007810000 */
[-CC-:B------:R-:W-:Y:S01]  /*75c0*/  FFMA.FTZ R22, R59, R15.reuse, -R31.reuse ;  /* 0x0000000f3b167223 */ /* 0x180fe2000001081f */
[----:B------:R-:W-:Y:S01]  /*75d0*/  ISETP.LT.OR P5, PT, R45, 0x51, P5 ;  /* 0x000000512d00780c */ /* 0x000fe20002fa1670 */
[--C-:B------:R-:W-:Y:S01]  /*75e0*/  FFMA.FTZ R21, R196, R15, -R31.reuse ;  /* 0x0000000fc4157223 */ /* 0x100fe2000001081f */
[----:B------:R-:W-:Y:S01]  /*75f0*/  FMNMX.FTZ R27, R168, R27, !PT ;  /* 0x0000001ba81b7209 */ /* 0x000fe20007810000 */
[--C-:B------:R-:W-:Y:S01]  /*7600*/  FFMA.FTZ R23, R194, R15, -R31.reuse ;  /* 0x0000000fc2177223 */ /* 0x100fe2000001081f */
[----:B------:R-:W-:Y:S01]  /*7610*/  FSEL R190, R40, -INF , !P5 ;  /* 0xff80000028be7808 */ /* 0x000fe20006800000 */
[----:B------:R-:W-:Y:S01]  /*7620*/  MUFU.EX2 R22, R22 ;  /* 0x0000001600167308 */ /* 0x000fe20000000800 */
[----:B0-----:R-:W-:Y:S01]  /*7630*/  FMNMX.FTZ R29, R170, R27, !PT ;  /* 0x0000001baa1d7209 */ /* 0x001fe20007810000 */
[-CC-:B------:R-:W-:Y:S01]  /*7640*/  FFMA.FTZ R184, R184, R15.reuse, -R31.reuse ;  /* 0x0000000fb8b87223 */ /* 0x180fe2000001081f */
[----:B------:R-:W-:Y:S01]  /*7650*/  ISETP.GT.AND P5, PT, R47, 0x51, P4 ;  /* 0x000000512f00780c */ /* 0x000fe200027a4270 */
[--C-:B------:R-:W-:Y:S01]  /*7660*/  FFMA.FTZ R162, R162, R15, -R31.reuse ;  /* 0x0000000fa2a27223 */ /* 0x100fe2000001081f */
[----:B------:R-:W-:Y:S01]  /*7670*/  FMNMX.FTZ R29, R172, R29, !PT ;  /* 0x0000001dac1d7209 */ /* 0x000fe20007810000 */
[--C-:B------:R-:W-:Y:S01]  /*7680*/  FFMA.FTZ R154, R154, R15, -R31.reuse ;  /* 0x0000000f9a9a7223 */ /* 0x100fe2000001081f */
[----:B------:R-:W-:Y:S01]  /*7690*/  ISETP.LT.OR P5, PT, R45, 0x52, P5 ;  /* 0x000000522d00780c */ /* 0x000fe20002fa1670 */
[----:B------:R0:W-:Y:S01]  /*76a0*/  MUFU.EX2 R40, R35 ;  /* 0x0000002300287308 */ /* 0x0001e20000000800 */
[----:B------:R-:W-:Y:S01]  /*76b0*/  FMNMX.FTZ R29, R174, R29, !PT ;  /* 0x0000001dae1d7209 */ /* 0x000fe20007810000 */
[-CC-:B------:R-:W-:Y:S01]  /*76c0*/  FFMA.FTZ R84, R84, R15.reuse, -R31.reuse ;  /* 0x0000000f54547223 */ /* 0x180fe2000001081f */
[----:B------:R-:W-:Y:S01]  /*76d0*/  FSEL R186, R39, -INF , !P5 ;  /* 0xff80000027ba7808 */ /* 0x000fe20006800000 */
[--C-:B------:R-:W-:Y:S01]  /*76e0*/  FFMA.FTZ R78, R78, R15, -R31.reuse ;  /* 0x0000000f4e4e7223 */ /* 0x100fe2000001081f */
[----:B------:R-:W-:Y:S01]  /*76f0*/  FMNMX.FTZ R29, R26, R29, !PT ;  /* 0x0000001d1a1d7209 */ /* 0x000fe20007810000 */
[--C-:B------:R-:W-:Y:S01]  /*7700*/  FFMA.FTZ R74, R74, R15, -R31.reuse ;  /* 0x0000000f4a4a7223 */ /* 0x100fe2000001081f */
[----:B------:R-:W-:Y:S01]  /*7710*/  ISETP.GT.AND P5, PT, R47, 0x58, P4 ;  /* 0x000000582f00780c */ /* 0x000fe200027a4270 */
[----:B------:R3:W-:Y:S01]  /*7720*/  MUFU.EX2 R27, R37 ;  /* 0x00000025001b7308 */ /* 0x0007e20000000800 */
[----:B-1----:R-:W-:Y:S01]  /*7730*/  FMNMX.FTZ R33, R176, R29, !PT ;  /* 0x0000001db0217209 */ /* 0x002fe20007810000 */
[-CC-:B0-----:R-:W-:Y:S01]  /*7740*/  FFMA.FTZ R35, R158, R15.reuse, -R31.reuse ;  /* 0x0000000f9e237223 */ /* 0x181fe2000001081f */
[----:B------:R-:W-:Y:S01]  /*7750*/  ISETP.LT.OR P5, PT, R45, 0x59, P5 ;  /* 0x000000592d00780c */ /* 0x000fe20002fa1670 */
[--C-:B------:R-:W-:Y:S01]  /*7760*/  FFMA.FTZ R60, R60, R15, -R31.reuse ;  /* 0x0000000f3c3c7223 */ /* 0x100fe2000001081f */
[----:B------:R-:W-:Y:S01]  /*7770*/  FMNMX.FTZ R33, R178, R33, !PT ;  /* 0x00000021b2217209 */ /* 0x000fe20007810000 */
[--C-:B------:R-:W-:Y:S01]  /*7780*/  FFMA.FTZ R58, R58, R15, -R31.reuse ;  /* 0x0000000f3a3a7223 */ /* 0x100fe2000001081f */
[----:B------:R-:W-:Y:S01]  /*7790*/  FSEL R42, R42, -INF , !P5 ;  /* 0xff8000002a2a7808 */ /* 0x000fe20006800000 */
[----:B------:R0:W-:Y:S01]  /*77a0*/  MUFU.EX2 R29, R35 ;  /* 0x00000023001d7308 */ /* 0x0001e20000000800 */
[----:B------:R-:W-:Y:S01]  /*77b0*/  FMNMX.FTZ R33, R28, R33, !PT ;  /* 0x000000211c217209 */ /* 0x000fe20007810000 */
[-CC-:B---3--:R-:W-:Y:S01]  /*77c0*/  FFMA.FTZ R37, R156, R15.reuse, -R31.reuse ;  /* 0x0000000f9c257223 */ /* 0x188fe2000001081f */
[----:B------:R-:W-:Y:S01]  /*77d0*/  ISETP.GT.AND P5, PT, R47, 0x59, P4 ;  /* 0x000000592f00780c */ /* 0x000fe200027a4270 */
[----:B------:R-:W-:Y:S01]  /*77e0*/  FFMA.FTZ R52, R52, R15, -R31 ;  /* 0x0000000f34347223 */ /* 0x000fe2000001081f */
[----:B------:R-:W-:-:S02]  /*77f0*/  FMNMX.FTZ R33, R30, R33, !PT ;  /* 0x000000211e217209 */ /* 0x000fc40007810000 */
[----:B------:R-:W-:Y:S01]  /*7800*/  ISETP.LT.OR P5, PT, R45, 0x5a, P5 ;  /* 0x0000005a2d00780c */ /* 0x000fe20002fa1670 */
[----:B------:R-:W-:Y:S01]  /*7810*/  MUFU.EX2 R21, R21 ;  /* 0x0000001500157308 */ /* 0x000fe20000000800 */
[----:B0-----:R-:W-:Y:S02]  /*7820*/  FMNMX.FTZ R35, R180, R33, !PT ;  /* 0x00000021b4237209 */ /* 0x001fe40007810000 */
[----:B------:R-:W-:Y:S02]  /*7830*/  FSEL R158, R41, -INF , !P5 ;  /* 0xff800000299e7808 */ /* 0x000fe40006800000 */
[----:B------:R-:W-:Y:S02]  /*7840*/  ISETP.GT.AND P5, PT, R47, 0x60, P4 ;  /* 0x000000602f00780c */ /* 0x000fe400027a4270 */
[----:B------:R-:W-:Y:S01]  /*7850*/  FMNMX.FTZ R35, R32, R35, !PT ;  /* 0x0000002320237209 */ /* 0x000fe20007810000 */
[----:B------:R0:W-:Y:S01]  /*7860*/  MUFU.EX2 R33, R37 ;  /* 0x0000002500217308 */ /* 0x0001e20000000800 */
[----:B------:R-:W-:-:S02]  /*7870*/  ISETP.LT.OR P5, PT, R45, 0x61, P5 ;  /* 0x000000612d00780c */ /* 0x000fc40002fa1670 */
[----:B------:R-:W-:Y:S02]  /*7880*/  FMNMX.FTZ R35, R24, R35, !PT ;  /* 0x0000002318237209 */ /* 0x000fe40007810000 */
[----:B------:R-:W-:Y:S01]  /*7890*/  FSEL R156, R43, -INF , !P5 ;  /* 0xff8000002b9c7808 */ /* 0x000fe20006800000 */
[----:B------:R-:W-:Y:S01]  /*78a0*/  FFMA.FTZ R43, R86, R15, -R31 ;  /* 0x0000000f562b7223 */ /* 0x000fe2000001081f */
[----:B------:R-:W-:Y:S01]  /*78b0*/  ISETP.GT.AND P5, PT, R47, 0x61, P4 ;  /* 0x000000612f00780c */ /* 0x000fe200027a4270 */
[----:B------:R-:W-:Y:S01]  /*78c0*/  MUFU.EX2 R23, R23 ;  /* 0x0000001700177308 */ /* 0x000fe20000000800 */
[----:B------:R-:W-:Y:S02]  /*78d0*/  FMNMX.FTZ R35, R36, R35, !PT ;  /* 0x0000002324237209 */ /* 0x000fe40007810000 */
[----:B------:R-:W-:Y:S02]  /*78e0*/  ISETP.LT.OR P5, PT, R45, 0x62, P5 ;  /* 0x000000622d00780c */ /* 0x000fe40002fa1670 */
[----:B0-----:R-:W-:-:S02]  /*78f0*/  FMNMX.FTZ R37, R182, R35, !PT ;  /* 0x00000023b6257209 */ /* 0x001fc40007810000 */
[----:B------:R-:W-:Y:S01]  /*7900*/  FSEL R46, R46, -INF , !P5 ;  /* 0xff8000002e2e7808 */ /* 0x000fe20006800000 */
[----:B------:R0:W-:Y:S01]  /*7910*/  MUFU.EX2 R35, R152 ;  /* 0x0000009800237308 */ /* 0x0001e20000000800 */
[----:B------:R-:W-:Y:S02]  /*7920*/  ISETP.GT.AND P5, PT, R47, 0x68, P4 ;  /* 0x000000682f00780c */ /* 0x000fe400027a4270 */
[----:B------:R-:W-:Y:S02]  /*7930*/  FMNMX.FTZ R37, R38, R37, !PT ;  /* 0x0000002526257209 */ /* 0x000fe40007810000 */
[----:B------:R-:W-:Y:S02]  /*7940*/  ISETP.LT.OR P5, PT, R45, 0x69, P5 ;  /* 0x000000692d00780c */ /* 0x000fe40002fa1670 */
[----:B------:R-:W-:Y:S01]  /*7950*/  FMNMX.FTZ R37, R188, R37, !PT ;  /* 0x00000025bc257209 */ /* 0x000fe20007810000 */
[----:B------:R-:W-:Y:S01]  /*7960*/  MUFU.EX2 R184, R184 ;  /* 0x000000b800b87308 */ /* 0x000fe20000000800 */
[----:B------:R-:W-:Y:S01]  /*7970*/  FSEL R48, R48, -INF , !P5 ;  /* 0xff80000030307808 */ /* 0x000fe20006800000 */
[----:B0-----:R-:W-:Y:S01]  /*7980*/  FFMA.FTZ R152, R82, R15, -R31 ;  /* 0x0000000f52987223 */ /* 0x001fe2000001081f */
[----:B------:R-:W-:-:S02]  /*7990*/  FMNMX.FTZ R37, R190, R37, !PT ;  /* 0x00000025be257209 */ /* 0x000fc40007810000 */
[----:B------:R-:W-:Y:S02]  /*79a0*/  ISETP.GT.AND P5, PT, R47, 0x69, P4 ;  /* 0x000000692f00780c */ /* 0x000fe400027a4270 */
[----:B------:R-:W-:Y:S01]  /*79b0*/  FMNMX.FTZ R39, R186, R37, !PT ;  /* 0x00000025ba277209 */ /* 0x000fe20007810000 */
[----:B------:R-:W-:Y:S01]  /*79c0*/  MUFU.EX2 R162, R162 ;  /* 0x000000a200a27308 */ /* 0x000fe20000000800 */
[----:B------:R-:W-:Y:S02]  /*79d0*/  ISETP.LT.OR P5, PT, R45, 0x6a, P5 ;  /* 0x0000006a2d00780c */ /* 0x000fe40002fa1670 */
[----:B------:R-:W-:Y:S02]  /*79e0*/  FMNMX.FTZ R39, R42, R39, !PT ;  /* 0x000000272a277209 */ /* 0x000fe40007810000 */
[----:B------:R-:W-:Y:S02]  /*79f0*/  FSEL R86, R49, -INF , !P5 ;  /* 0xff80000031567808 */ /* 0x000fe40006800000 */
[----:B------:R-:W-:Y:S01]  /*7a00*/  ISETP.GT.AND P5, PT, R47, 0x70, P4 ;  /* 0x000000702f00780c */ /* 0x000fe200027a4270 */
[----:B------:R0:W-:Y:S01]  /*7a10*/  MUFU.EX2 R37, R43 ;  /* 0x0000002b00257308 */ /* 0x0001e20000000800 */
[----:B------:R-:W-:-:S02]  /*7a20*/  FMNMX.FTZ R39, R158, R39, !PT ;  /* 0x000000279e277209 */ /* 0x000fc40007810000 */
[----:B------:R-:W-:Y:S02]  /*7a30*/  ISETP.LT.OR P5, PT, R45, 0x71, P5 ;  /* 0x000000712d00780c */ /* 0x000fe40002fa1670 */
[----:B------:R-:W-:Y:S02]  /*7a40*/  FMNMX.FTZ R39, R156, R39, !PT ;  /* 0x000000279c277209 */ /* 0x000fe40007810000 */
[----:B------:R-:W-:Y:S01]  /*7a50*/  FSEL R82, R51, -INF , !P5 ;  /* 0xff80000033527808 */ /* 0x000fe20006800000 */
[----:B------:R-:W-:-:S01]  /*7a60*/  FFMA.FTZ R51, R56, R15, -R31 ;  /* 0x0000000f38337223 */ /* 0x000fc2000001081f */
[----:B------:R-:W-:Y:S01]  /*7a70*/  ISETP.GT.AND P5, PT, R47, 0x71, P4 ;  /* 0x000000712f00780c */ /* 0x000fe200027a4270 */
[----:B------:R-:W-:-:S01]  /*7a80*/  FFMA.FTZ R56, R44, R15, -R31 ;  /* 0x0000000f2c387223 */ /* 0x000fc2000001081f */
[----:B------:R-:W-:Y:S01]  /*7a90*/  FMNMX.FTZ R41, R46, R39, !PT ;  /* 0x000000272e297209 */ /* 0x000fe20007810000 */
[----:B------:R-:W-:Y:S01]  /*7aa0*/  MUFU.EX2 R154, R154 ;  /* 0x0000009a009a7308 */ /* 0x000fe20000000800 */
[----:B------:R-:W-:-:S02]  /*7ab0*/  ISETP.LT.OR P5, PT, R45, 0x72, P5 ;  /* 0x000000722d00780c */ /* 0x000fc40002fa1670 */
[----:B------:R-:W-:Y:S02]  /*7ac0*/  FMNMX.FTZ R41, R48, R41, !PT ;  /* 0x0000002930297209 */ /* 0x000fe40007810000 */
[----:B------:R-:W-:Y:S02]  /*7ad0*/  FSEL R50, R50, -INF , !P5 ;  /* 0xff80000032327808 */ /* 0x000fe40006800000 */
[C---:B------:R-:W-:Y:S01]  /*7ae0*/  ISETP.GT.AND P5, PT, R47.reuse, 0x78, P4 ;  /* 0x000000782f00780c */ /* 0x040fe200027a4270 */
[----:B------:R1:W-:Y:S01]  /*7af0*/  MUFU.EX2 R39, R80 ;  /* 0x0000005000277308 */ /* 0x0003e20000000800 */
[----:B------:R-:W-:Y:S02]  /*7b00*/  FMNMX.FTZ R41, R86, R41, !PT ;  /* 0x0000002956297209 */ /* 0x000fe40007810000 */
[----:B------:R-:W-:Y:S01]  /*7b10*/  ISETP.GT.AND P4, PT, R47, 0x79, P4 ;  /* 0x000000792f00780c */ /* 0x000fe20002784270 */
[----:B------:R-:W-:-:S01]  /*7b20*/  FFMA.FTZ R47, R64, R15, -R31 ;  /* 0x0000000f402f7223 */ /* 0x000fc2000001081f */
[----:B------:R-:W-:-:S02]  /*7b30*/  ISETP.LT.OR P5, PT, R45, 0x79, P5 ;  /* 0x000000792d00780c */ /* 0x000fc40002fa1670 */
[----:B------:R-:W-:Y:S01]  /*7b40*/  FMNMX.FTZ R41, R82, R41, !PT ;  /* 0x0000002952297209 */ /* 0x000fe20007810000 */
[----:B------:R-:W-:Y:S01]  /*7b50*/  MUFU.EX2 R84, R84 ;  /* 0x0000005400547308 */ /* 0x000fe20000000800 */
[----:B------:R-:W-:Y:S01]  /*7b60*/  ISETP.LT.OR P4, PT, R45, 0x7a, P4 ;  /* 0x0000007a2d00780c */ /* 0x000fe20002781670 */
[----:B------:R-:W-:Y:S01]  /*7b70*/  FFMA.FTZ R45, R76, R15, -R31 ;  /* 0x0000000f4c2d7223 */ /* 0x000fe2000001081f */
[----:B------:R-:W-:Y:S02]  /*7b80*/  FSEL R54, R54, -INF , !P5 ;  /* 0xff80000036367808 */ /* 0x000fe40006800000 */
[----:B0-----:R-:W-:Y:S02]  /*7b90*/  FMNMX.FTZ R43, R50, R41, !PT ;  /* 0x00000029322b7209 */ /* 0x001fe40007810000 */
[----:B--2---:R-:W-:Y:S01]  /*7ba0*/  FSEL R76, R55, -INF , !P4 ;  /* 0xff800000374c7808 */ /* 0x004fe20006000000 */
[----:B------:R-:W-:Y:S01]  /*7bb0*/  MUFU.EX2 R41, R45 ;  /* 0x0000002d00297308 */ /* 0x000fe20000000800 */
[----:B------:R-:W-:-:S02]  /*7bc0*/  FMNMX.FTZ R43, R54, R43, !PT ;  /* 0x0000002b362b7209 */ /* 0x000fc40007810000 */
[----:B------:R-:W-:Y:S02]  /*7bd0*/  FSEL R55, R20, RZ, P6 ;  /* 0x000000ff14377208 */ /* 0x000fe40003000000 */
[----:B------:R-:W-:Y:S01]  /*7be0*/  FMNMX.FTZ R49, R76, R43, !PT ;  /* 0x0000002b4c317209 */ /* 0x000fe20007810000 */
[-CC-:B------:R-:W-:Y:S01]  /*7bf0*/  FFMA.FTZ R43, R66, R15.reuse, -R31.reuse ;  /* 0x0000000f422b7223 */ /* 0x180fe2000001081f */
[----:B------:R-:W-:-:S01]  /*7c00*/  FFMA.FTZ R66, R68, R15, -R31 ;  /* 0x0000000f44427223 */ /* 0x000fc2000001081f */
[----:B------:R0:W-:Y:S01]  /*7c10*/  MUFU.EX2 R45, R70 ;  /* 0x00000046002d7308 */ /* 0x0001e20000000800 */
[----:B------:R-:W-:-:S01]  /*7c20*/  FADD.FTZ R10, -R55, R10 ;  /* 0x0000000a370a7221 */ /* 0x000fc20000010100 */
[----:B-1----:R-:W1:Y:S01]  /*7c30*/  SHFL.BFLY PT, R80, R49, 0x2, 0x1f ;  /* 0x0c401f0031507f89 */ /* 0x002e6200000e0000 */
[----:B------:R-:W-:-:S02]  /*7c40*/  FFMA.FTZ R68, R72, R15, -R31 ;  /* 0x0000000f48447223 */ /* 0x000fc4000001081f */
[----:B------:R-:W-:-:S03]  /*7c50*/  FMUL.FTZ R55, R10, R15 ;  /* 0x0000000f0a377220 */ /* 0x000fc60000410000 */
[----:B------:R-:W-:Y:S08]  /*7c60*/  MUFU.EX2 R152, R152 ;  /* 0x0000009800987308 */ /* 0x000ff00000000800 */
[----:B------:R-:W2:Y:S08]  /*7c70*/  MUFU.EX2 R55, R55 ;  /* 0x0000003700377308 */ /* 0x000eb00000000800 */
[----:B------:R-:W-:Y:S01]  /*7c80*/  MUFU.EX2 R78, R78 ;  /* 0x0000004e004e7308 */ /* 0x000fe20000000800 */
[----:B-1----:R-:W-:Y:S01]  /*7c90*/  FMNMX.FTZ R80, R49, R80, !PT ;  /* 0x0000005031507209 */ /* 0x002fe20007810000 */
[-CC-:B------:R-:W-:Y:S01]  /*7ca0*/  FFMA.FTZ R49, R62, R15.reuse, -R31.reuse ;  /* 0x0000000f3e317223 */ /* 0x180fe2000001081f */
[----:B------:R-:W-:-:S03]  /*7cb0*/  FFMA.FTZ R31, R34, R15, -R31 ;  /* 0x0000000f221f7223 */ /* 0x000fc6000001081f */
[----:B------:R-:W1:Y:S02]  /*7cc0*/  SHFL.BFLY PT, R53, R80, 0x1, 0x1f ;  /* 0x0c201f0050357f89 */ /* 0x000e6400000e0000 */
[----:B------:R-:W-:Y:S08]  /*7cd0*/  MUFU.EX2 R74, R74 ;  /* 0x0000004a004a7308 */ /* 0x000ff00000000800 */
[----:B------:R-:W-:Y:S08]  /*7ce0*/  MUFU.EX2 R43, R43 ;  /* 0x0000002b002b7308 */ /* 0x000ff00000000800 */
[----:B------:R-:W-:Y:S01]  /*7cf0*/  MUFU.EX2 R66, R66 ;  /* 0x0000004200427308 */ /* 0x000fe20000000800 */
[----:B-1----:R-:W-:-:S07]  /*7d00*/  FMNMX.FTZ R44, R80, R53, !PT ;  /* 0x00000035502c7209 */ /* 0x002fce0007810000 */
[----:B------:R-:W-:Y:S01]  /*7d10*/  MUFU.EX2 R68, R68 ;  /* 0x0000004400447308 */ /* 0x000fe20000000800 */
[C---:B------:R-:W-:Y:S01]  /*7d20*/  FSETP.NEU.FTZ.AND P4, PT, R44.reuse, -INF , PT ;  /* 0xff8000002c00780b */ /* 0x040fe20003f9d000 */
[----:B------:R-:W-:-:S03]  /*7d30*/  FFMA.FTZ R53, R44, R15, -8 ;  /* 0xc10000002c357423 */ /* 0x000fc6000001000f */
[----:B0-----:R-:W-:-:S03]  /*7d40*/  FSEL R70, R44, RZ, P4 ;  /* 0x000000ff2c467208 */ /* 0x001fc60002000000 */
[----:B------:R-:W-:Y:S01]  /*7d50*/  MUFU.EX2 R47, R47 ;  /* 0x0000002f002f7308 */ /* 0x000fe20000000800 */
[----:B------:R-:W-:Y:S01]  /*7d60*/  FSEL R53, R53, RZ, P4 ;  /* 0x000000ff35357208 */ /* 0x000fe20002000000 */
[----:B------:R-:W-:-:S04]  /*7d70*/  FADD.FTZ R70, -R70, R11 ;  /* 0x0000000b46467221 */ /* 0x000fc80000010100 */
[-CC-:B------:R-:W-:Y:S01]  /*7d80*/  FFMA.FTZ R72, R32, R15.reuse, -R53.reuse ;  /* 0x0000000f20487223 */ /* 0x180fe20000010835 */
[----:B------:R-:W-:-:S01]  /*7d90*/  FFMA.FTZ R57, R192, R15, -R53 ;  /* 0x0000000fc0397223 */ /* 0x000fc20000010835 */
[-C--:B------:R-:W-:Y:S01]  /*7da0*/  FMUL.FTZ R32, R70, R15.reuse ;  /* 0x0000000f46207220 */ /* 0x080fe20000410000 */
        /* <DEDUP_REMOVED lines=8> */
[----:B--2---:R-:W-:Y:S01]  /*7e30*/  FFMA.FTZ R36, R55, R5, R22 ;  /* 0x0000000537247223 */ /* 0x004fe20000010016 */
[----:B------:R-:W-:-:S01]  /*7e40*/  FFMA.FTZ R63, R172, R15, -R53 ;  /* 0x0000000fac3f7223 */ /* 0x000fc20000010835 */
[-CC-:B------:R-:W-:Y:S01]  /*7e50*/  FFMA.FTZ R64, R174, R15.reuse, -R53.reuse ;  /* 0x0000000fae407223 */ /* 0x180fe20000010835 */
[----:B------:R-:W-:-:S01]  /*7e60*/  FFMA.FTZ R26, R26, R15, -R53 ;  /* 0x0000000f1a1a7223 */ /* 0x000fc20000010835 */
[----:B------:R-:W0:Y:S01]  /*7e70*/  MUFU.EX2 R32, R32 ;  /* 0x0000002000207308 */ /* 0x000e220000000800 */
[----:B------:R-:W-:-:S01]  /*7e80*/  FADD.FTZ R36, R21, R36 ;  /* 0x0000002415247221 */ /* 0x000fc20000010000 */
[-CC-:B------:R-:W-:Y:S01]  /*7e90*/  FFMA.FTZ R65, R176, R15.reuse, -R53.reuse ;  /* 0x0000000fb0417223 */ /* 0x180fe20000010835 */
[----:B------:R-:W-:-:S01]  /*7ea0*/  FFMA.FTZ R67, R178, R15, -R53 ;  /* 0x0000000fb2437223 */ /* 0x000fc20000010835 */
[----:B------:R-:W-:Y:S01]  /*7eb0*/  FFMA.FTZ R28, R28, R15, -R53 ;  /* 0x0000000f1c1c7223 */ /* 0x000fe20000010835 */
[----:B------:R-:W-:-:S01]  /*7ec0*/  FADD.FTZ R73, R23, R36 ;  /* 0x0000002417497221 */ /* 0x000fc20000010000 */
        /* <DEDUP_REMOVED lines=19> */
[----:B-1----:R-:W-:-:S07]  /*8000*/  FADD.FTZ R5, R10, R5 ;  /* 0x000000050a057221 */ /* 0x002fce0000010000 */
[----:B------:R-:W1:Y:S01]  /*8010*/  MUFU.EX2 R61, R61 ;  /* 0x0000003d003d7308 */ /* 0x000e620000000800 */
[----:B--2---:R-:W-:-:S07]  /*8020*/  FADD.FTZ R4, R34, R5 ;  /* 0x0000000522047221 */ /* 0x004fce0000010000 */
[----:B------:R-:W2:Y:S01]  /*8030*/  MUFU.EX2 R62, R62 ;  /* 0x0000003e003e7308 */ /* 0x000ea20000000800 */
[----:B0-----:R-:W-:-:S07]  /*8040*/  FADD.FTZ R4, R59, R4 ;  /* 0x000000043b047221 */ /* 0x001fce0000010000 */
[----:B------:R-:W0:Y:S08]  /*8050*/  MUFU.EX2 R63, R63 ;  /* 0x0000003f003f7308 */ /* 0x000e300000000800 */
[----:B------:R3:W-:Y:S08]  /*8060*/  MUFU.EX2 R11, R72 ;  /* 0x00000048000b7308 */ /* 0x0007f00000000800 */
[----:B------:R-:W4:Y:S01]  /*8070*/  MUFU.EX2 R64, R64 ;  /* 0x0000004000407308 */ /* 0x000f220000000800 */
[----:B---3--:R-:W-:-:S01]  /*8080*/  FADD.FTZ R72, R14, R73 ;  /* 0x000000490e487221 */ /* 0x008fc20000010000 */
[----:B-1----:R-:W-:-:S03]  /*8090*/  FADD.FTZ R73, R61, R4 ;  /* 0x000000043d497221 */ /* 0x002fc60000010000 */
[----:B------:R-:W-:Y:S01]  /*80a0*/  FADD.FTZ R5, R25, R72 ;  /* 0x0000004819057221 */ /* 0x000fe20000010000 */
[----:B--2---:R-:W-:-:S01]  /*80b0*/  FADD.FTZ R72, R62, R73 ;  /* 0x000000493e487221 */ /* 0x004fc20000010000 */
[----:B------:R-:W-:Y:S01]  /*80c0*/  FFMA.FTZ R73, R186, R15, -R53 ;  /* 0x0000000fba497223 */ /* 0x000fe20000010835 */
[----:B------:R-:W1:Y:S01]  /*80d0*/  MUFU.EX2 R26, R26 ;  /* 0x0000001a001a7308 */ /* 0x000e620000000800 */
[----:B------:R-:W-:-:S01]  /*80e0*/  FADD.FTZ R4, R40, R5 ;  /* 0x0000000528047221 */ /* 0x000fc20000010000 */
[----:B0-----:R-:W-:Y:S01]  /*80f0*/  FADD.FTZ R77, R63, R72 ;  /* 0x000000483f4d7221 */ /* 0x001fe20000010000 */
[----:B------:R-:W-:-:S02]  /*8100*/  FFMA.FTZ R53, R76, R15, -R53 ;  /* 0x0000000f4c357223 */ /* 0x000fc40000010835 */
[----:B------:R-:W-:-:S03]  /*8110*/  FADD.FTZ R5, R27, R4 ;  /* 0x000000041b057221 */ /* 0x000fc60000010000 */
[----:B------:R-:W0:Y:S01]  /*8120*/  MUFU.EX2 R65, R65 ;  /* 0x0000004100417308 */ /* 0x000e220000000800 */
[----:B------:R-:W-:-:S01]  /*8130*/  FADD.FTZ R4, R184, R5 ;  /* 0x00000005b8047221 */ /* 0x000fc20000010000 */
[----:B----4-:R-:W-:-:S03]  /*8140*/  FADD.FTZ R77, R64, R77 ;  /* 0x0000004d404d7221 */ /* 0x010fc60000010000 */
[----:B------:R-:W-:-:S03]  /*8150*/  FADD.FTZ R5, R29, R4 ;  /* 0x000000041d057221 */ /* 0x000fc60000010000 */
[----:B------:R-:W2:Y:S01]  /*8160*/  MUFU.EX2 R67, R67 ;  /* 0x0000004300437308 */ /* 0x000ea20000000800 */
[----:B-1----:R-:W-:-:S01]  /*8170*/  FADD.FTZ R4, R26, R77 ;  /* 0x0000004d1a047221 */ /* 0x002fc20000010000 */
[----:B------:R-:W-:-:S04]  /*8180*/  FADD.FTZ R72, R162, R5 ;  /* 0x00000005a2487221 */ /* 0x000fc80000010000 */
[----:B------:R-:W-:Y:S02]  /*8190*/  FADD.FTZ R5, R33, R72 ;  /* 0x0000004821057221 */ /* 0x000fe40000010000 */
[----:B------:R-:W1:Y:S01]  /*81a0*/  MUFU.EX2 R28, R28 ;  /* 0x0000001c001c7308 */ /* 0x000e620000000800 */
[----:B0-----:R-:W-:-:S07]  /*81b0*/  FADD.FTZ R4, R65, R4 ;  /* 0x0000000441047221 */ /* 0x001fce0000010000 */
[----:B------:R-:W0:Y:S01]  /*81c0*/  MUFU.EX2 R30, R30 ;  /* 0x0000001e001e7308 */ /* 0x000e220000000800 */
[----:B--2---:R-:W-:-:S01]  /*81d0*/  FADD.FTZ R77, R67, R4 ;  /* 0x00000004434d7221 */ /* 0x004fc20000010000 */
[----:B------:R-:W-:-:S04]  /*81e0*/  FADD.FTZ R4, R154, R5 ;  /* 0x000000059a047221 */ /* 0x000fc80000010000 */
[----:B------:R-:W-:Y:S02]  /*81f0*/  FADD.FTZ R5, R35, R4 ;  /* 0x0000000423057221 */ /* 0x000fe40000010000 */
[----:B------:R-:W2:Y:S01]  /*8200*/  MUFU.EX2 R69, R69 ;  /* 0x0000004500457308 */ /* 0x000ea20000000800 */
[----:B-1----:R-:W-:-:S07]  /*8210*/  FADD.FTZ R77, R28, R77 ;  /* 0x0000004d1c4d7221 */ /* 0x002fce0000010000 */
[----:B------:R-:W1:Y:S01]  /*8220*/  MUFU.EX2 R70, R70 ;  /* 0x0000004600467308 */ /* 0x000e620000000800 */
[----:B0-----:R-:W-:-:S07]  /*8230*/  FADD.FTZ R4, R30, R77 ;  /* 0x0000004d1e047221 */ /* 0x001fce0000010000 */
[----:B------:R-:W0:Y:S01]  /*8240*/  MUFU.EX2 R24, R24 ;  /* 0x0000001800187308 */ /* 0x000e220000000800 */
[----:B--2---:R-:W-:-:S04]  /*8250*/  FADD.FTZ R4, R69, R4 ;  /* 0x0000000445047221 */ /* 0x004fc80000010000 */
[----:B------:R-:W-:-:S03]  /*8260*/  FADD.FTZ R77, R11, R4 ;  /* 0x000000040b4d7221 */ /* 0x000fc60000010000 */
[----:B------:R2:W-:Y:S01]  /*8270*/  MUFU.EX2 R79, R42 ;  /* 0x0000002a004f7308 */ /* 0x0005e20000000800 */
[----:B-1----:R-:W-:-:S07]  /*8280*/  FADD.FTZ R77, R70, R77 ;  /* 0x0000004d464d7221 */ /* 0x002fce0000010000 */
[----:B------:R-:W1:Y:S01]  /*8290*/  MUFU.EX2 R71, R71 ;  /* 0x0000004700477308 */ /* 0x000e620000000800 */
[----:B--2---:R-:W-:-:S04]  /*82a0*/  FADD.FTZ R42, R84, R5 ;  /* 0x00000005542a7221 */ /* 0x004fc80000010000 */
[----:B------:R-:W-:-:S03]  /*82b0*/  FADD.FTZ R5, R37, R42 ;  /* 0x0000002a25057221 */ /* 0x000fc60000010000 */
[----:B------:R-:W2:Y:S01]  /*82c0*/  MUFU.EX2 R38, R38 ;  /* 0x0000002600267308 */ /* 0x000ea20000000800 */
[----:B------:R-:W-:-:S04]  /*82d0*/  FADD.FTZ R4, R152, R5 ;  /* 0x0000000598047221 */ /* 0x000fc80000010000 */
[----:B------:R-:W-:Y:S01]  /*82e0*/  FADD.FTZ R5, R39, R4 ;  /* 0x0000000427057221 */ /* 0x000fe20000010000 */
[----:B0-----:R-:W-:-:S02]  /*82f0*/  FADD.FTZ R4, R24, R77 ;  /* 0x0000004d18047221 */ /* 0x001fc40000010000 */
[----:B------:R-:W0:Y:S01]  /*8300*/  MUFU.EX2 R75, R75 ;  /* 0x0000004b004b7308 */ /* 0x000e220000000800 */
[----:B------:R-:W-:-:S01]  /*8310*/  FADD.FTZ R42, R78, R5 ;  /* 0x000000054e2a7221 */ /* 0x000fc20000010000 */
[----:B-1----:R-:W-:-:S03]  /*8320*/  FADD.FTZ R5, R71, R4 ;  /* 0x0000000447057221 */ /* 0x002fc60000010000 */
[----:B------:R-:W-:-:S03]  /*8330*/  FADD.FTZ R77, R41, R42 ;  /* 0x0000002a294d7221 */ /* 0x000fc60000010000 */
[----:B------:R-:W1:Y:S01]  /*8340*/  MUFU.EX2 R36, R36 ;  /* 0x0000002400247308 */ /* 0x000e620000000800 */
[----:B--2---:R-:W-:-:S01]  /*8350*/  FADD.FTZ R4, R38, R5 ;  /* 0x0000000526047221 */ /* 0x004fc20000010000 */
[----:B------:R-:W-:-:S04]  /*8360*/  FADD.FTZ R42, R74, R77 ;  /* 0x0000004d4a2a7221 */ /* 0x000fc80000010000 */
[----:B------:R-:W-:Y:S02]  /*8370*/  FADD.FTZ R77, R43, R42 ;  /* 0x0000002a2b4d7221 */ /* 0x000fe40000010000 */
[----:B------:R-:W2:Y:S01]  /*8380*/  MUFU.EX2 R73, R73 ;  /* 0x0000004900497308 */ /* 0x000ea20000000800 */
[----:B0-----:R-:W-:-:S01]  /*8390*/  FADD.FTZ R5, R75, R4 ;  /* 0x000000044b057221 */ /* 0x001fc20000010000 */
[----:B------:R-:W-:-:S06]  /*83a0*/  FADD.FTZ R42, R66, R77 ;  /* 0x0000004d422a7221 */ /* 0x000fcc0000010000 */
[----:B------:R-:W0:Y:S01]  /*83b0*/  MUFU.EX2 R158, R158 ;  /* 0x0000009e009e7308 */ /* 0x000e220000000800 */
[----:B-1----:R-:W-:-:S01]  /*83c0*/  FADD.FTZ R4, R36, R5 ;  /* 0x0000000524047221 */ /* 0x002fc20000010000 */
[----:B------:R-:W-:-:S04]  /*83d0*/  FADD.FTZ R5, R45, R42 ;  /* 0x0000002a2d057221 */ /* 0x000fc80000010000 */
[----:B------:R-:W-:Y:S02]  /*83e0*/  FADD.FTZ R42, R68, R5 ;  /* 0x00000005442a7221 */ /* 0x000fe40000010000 */
[----:B------:R-:W1:Y:S01]  /*83f0*/  MUFU.EX2 R153, R156 ;  /* 0x0000009c00997308 */ /* 0x000e620000000800 */
[----:B--2---:R-:W-:-:S01]  /*8400*/  FADD.FTZ R4, R73, R4 ;  /* 0x0000000449047221 */ /* 0x004fc20000010000 */
[----:B------:R-:W-:-:S03]  /*8410*/  FADD.FTZ R5, R47, R42 ;  /* 0x0000002a2f057221 */ /* 0x000fc60000010000 */
[----:B------:R-:W-:-:S03]  /*8420*/  FADD.FTZ R4, R79, R4 ;  /* 0x000000044f047221 */ /* 0x000fc60000010000 */
        /* <DEDUP_REMOVED lines=28> */
[----:B--2---:R-:W-:-:S03]  /*85f0*/  FADD.FTZ R5, R31, R42 ;  /* 0x0000002a1f057221 */ /* 0x004fc60000010000 */
[----:B0-----:R-:W-:Y:S01]  /*8600*/  FADD.FTZ R4, R53, R4 ;  /* 0x0000000435047221 */ /* 0x001fe20000010000 */
[----:B------:R-:W-:Y:S06]  /*8610*/  @!P0 BRA `(.L_x_911) ;  /* 0x0000000000048947 */ /* 0x000fec0003800000 */
[----:B------:R-:W-:Y:S01]  /*8620*/  BPT.TRAP 0x1 ;  /* 0x000000040000795c */ /* 0x000fe20000300000 */
.L_x_911:
[----:B------:R-:W-:Y:S01]  /*8630*/  ULEA UR5, UR5, UR36, 0x3 ;  /* 0x0000002405057291 */ /* 0x000fe2000f8e183f */
[----:B------:R-:W-:Y:S01]  /*8640*/  ISETP.GT.AND P4, PT, R9, R12, PT ;  /* 0x0000000c0900720c */ /* 0x000fe20003f84270 */
[----:B------:R-:W-:Y:S01]  /*8650*/  FMUL.FTZ R88, R88, R55 ;  /* 0x0000003758587220 */ /* 0x000fe20000410000 */
[----:B------:R-:W-:Y:S01]  /*8660*/  F2FP.SATFINITE.E4M3.F32.PACK_AB_MERGE_C R14, R14, R23, RZ ;  /* 0x000000170e0e723e */ /* 0x000fe200048070ff */
[----:B------:R-:W-:Y:S01]  /*8670*/  UIADD3 UR5, UR5, 0x22860, URZ ;  /* 0x0002286005057890 */ /* 0x000fe2000fffe03f */
[----:B------:R-:W-:Y:S01]  /*8680*/  F2FP.SATFINITE.E4M3.F32.PACK_AB_MERGE_C R34, R59, R34, RZ ;  /* 0x000000223b22723e */ /* 0x000fe200048070ff */
[----:B------:R-:W-:Y:S01]  /*8690*/  FMUL.FTZ R89, R89, R55 ;  /* 0x0000003759597220 */ /* 0x000fe20000410000 */
        /* <DEDUP_REMOVED lines=11> */
[----:B------:R-:W-:Y:S01]  /*8750*/  SYNCS.ARRIVE.TRANS64.RED.A1T0 RZ, [UR5], RZ ;  /* 0x000000ffffff79a7 */ /* 0x000fe20008100405 */
[----:B------:R-:W-:Y:S01]  /*8760*/  F2FP.SATFINITE.E4M3.F32.PACK_AB_MERGE_C R41, R74, R41, RZ ;  /* 0x000000294a29723e */ /* 0x000fe200048070ff */
[----:B------:R-:W-:Y:S01]  /*8770*/  UMOV UR5, UR4 ;  /* 0x0000000400057c82 */ /* 0x000fe20008000000 */
        /* <DEDUP_REMOVED lines=14> */
[----:B------:R-:W-:Y:S01]  /*8860*/  F2FP.SATFINITE.E4M3.F32.PACK_AB_MERGE_C R164, R21, R22, R14 ;  /* 0x0000001615a4723e */ /* 0x000fe2000480700e */
[----:B------:R-:W-:Y:S01]  /*8870*/  FMUL.FTZ R113, R113, R55 ;  /* 0x0000003771717220 */ /* 0x000fe20000410000 */
[----:B------:R-:W-:Y:S01]  /*8880*/  F2FP.SATFINITE.E4M3.F32.PACK_AB_MERGE_C R165, R10, R57, R34 ;  /* 0x000000390aa5723e */ /* 0x000fe20004807022 */
        /* <DEDUP_REMOVED lines=64> */
[----:B------:R-:W-:-:S02]  /*8c90*/  VIADD R9, R9, 0xffffffff ;  /* 0xffffffff09097836 */ /* 0x000fc40000000000 */
[----:B------:R-:W-:Y:S02]  /*8ca0*/  IMAD.MOV.U32 R11, RZ, RZ, R44 ;  /* 0x000000ffff0b7224 */ /* 0x000fe400078e002c */
[----:B------:R-:W-:Y:S02]  /*8cb0*/  IMAD.MOV.U32 R10, RZ, RZ, R20 ;  /* 0x000000ffff0a7224 */ /* 0x000fe400078e0014 */
[----:B------:R-:W-:Y:S01]  /*8cc0*/  IMAD.MOV.U32 R14, RZ, RZ, R2 ;  /* 0x000000ffff0e7224 */ /* 0x000fe200078e0002 */
[----:B------:R-:W-:Y:S06]  /*8cd0*/  @P4 BRA `(.L_x_912) ;  /* 0xffffffc8006c4947 */ /* 0x000fec000383ffff */
[----:B------:R-:W-:Y:S02]  /*8ce0*/  IMAD.MOV.U32 R11, RZ, RZ, R44 ;  /* 0x000000ffff0b7224 */ /* 0x000fe400078e002c */
[----:B------:R-:W-:-:S07]  /*8cf0*/  IMAD.MOV.U32 R10, RZ, RZ, R20 ;  /* 0x000000ffff0a7224 */ /* 0x000fce00078e0014 */
.L_x_894:
[----:B------:R-:W0:Y:S01]  /*8d00*/  LDC R12, c[0x0][0x448] ;  /* 0x00011200ff0c7b82 */ /* 0x000e220000000800 */
[----:B------:R-:W-:-:S05]  /*8d10*/  IADD3 R21, -R13, 0x1, RZ ;  /* 0x000000010d157810 */ /* 0x000fca0007ffe1ff */
[----:B------:R-:W-:Y:S02]  /*8d20*/  IMAD R21, R16, UR33, R21 ;  /* 0x0000002110157c24 */ /* 0x000fe4000f8e0215 */
[----:B------:R-:W1:Y:S08]  /*8d30*/  S2UR UR5, SR_CTAID.X ;  /* 0x00000000000579c3 */ /* 0x000e700000002500 */
[----:B------:R-:W2:Y:S01]  /*8d40*/  LDC R23, c[0x0][0x9e4] ;  /* 0x00027900ff177b82 */ /* 0x000ea20000000800 */
[----:B0-----:R-:W-:Y:S01]  /*8d50*/  ISETP.NE.AND P5, PT, R12, 0x1, PT ;  /* 0x000000010c00780c */ /* 0x001fe20003fa5270 */
[----:B-1----:R-:W-:-:S12]  /*8d60*/  ULEA UR5, UR5, 0x7f, 0x7 ;  /* 0x0000007f05057891 */ /* 0x002fd8000f8e383f */
[----:B------:R-:W0:Y:S01]  /*8d70*/  @P5 LDC R12, c[0x0][0x44c] ;  /* 0x00011300ff0c5b82 */ /* 0x000e220000000800 */
[----:B--2---:R-:W-:-:S07]  /*8d80*/  ISETP.GE.AND P6, PT, R23, 0x1, PT ;  /* 0x000000011700780c */ /* 0x004fce0003fc6270 */
[----:B------:R-:W1:Y:S01]  /*8d90*/  @P5 LDC R14, c[0x0][0x450] ;  /* 0x00011400ff0e5b82 */ /* 0x000e620000000800 */
[----:B0-----:R-:W-:-:S04]  /*8da0*/  @P5 IMAD.HI.U32 R13, R12, UR5, RZ ;  /* 0x000000050c0d5c27 */ /* 0x001fc8000f8e00ff */
[----:B------:R-:W-:Y:S01]  /*8db0*/  IMAD.U32 R12, RZ, RZ, UR5 ;  /* 0x00000005ff0c7e24 */ /* 0x000fe2000f8e00ff */
[----:B------:R-:W-:Y:S01]  /*8dc0*/  ULDC UR5, c[0x0][0x9dc] ;  /* 0x0002770000057ab9 */ /* 0x000fe20000000800 */
        /* <DEDUP_REMOVED lines=13> */
.L_x_914:
[----:B------:R-:W-:-:S13]  /*8ea0*/  ISETP.NE.AND P2, PT, R23, 0x1, PT ;  /* 0x000000011700780c */ /* 0x000fda0003f45270 */
[----:B------:R-:W0:Y:S02]  /*8eb0*/  @P2 LDC.64 R20, c[0x0][0x9e8] ;  /* 0x00027a00ff142b82 */ /* 0x000e240000000a00 */
[----:B0-----:R-:W-:-:S05]  /*8ec0*/  @P2 IMAD.HI.U32 R14, R12, R20, RZ ;  /* 0x000000140c0e2227 */ /* 0x001fca00078e00ff */
[----:B------:R-:W-:-:S07]  /*8ed0*/  @P2 SHF.R.U32.HI R12, RZ, R21, R14 ;  /* 0x00000015ff0c2219 */ /* 0x000fce000001160e */
.L_x_915:
[----:B------:R-:W-:-:S05]  /*8ee0*/  IMAD R12, R12, R23, RZ ;  /* 0x000000170c0c7224 */ /* 0x000fca00078e02ff */
[----:B------:R-:W-:-:S07]  /*8ef0*/  VIMNMX R13, R13, R12, !PT ;  /* 0x0000000c0d0d7248 */ /* 0x000fce0007fe0100 */
.L_x_913:
[----:B------:R-:W-:-:S05]  /*8f00*/  VIADD R13, R13, 0x7f ;  /* 0x0000007f0d0d7836 */ /* 0x000fca0000000000 */
[----:B------:R-:W-:-:S04]  /*8f10*/  SHF.R.S32.HI R12, RZ, 0x1f, R13 ;  /* 0x0000001fff0c7819 */ /* 0x000fc8000001140d */
[----:B------:R-:W-:-:S04]  /*8f20*/  LEA.HI R12, R12, R13, RZ, 0x7 ;  /* 0x0000000d0c0c7211 */ /* 0x000fc800078f38ff */
[----:B------:R-:W-:-:S04]  /*8f30*/  SHF.R.S32.HI R13, RZ, 0x7, R12 ;  /* 0x00000007ff0d7819 */ /* 0x000fc8000001140c */
[----:B------:R-:W-:-:S04]  /*8f40*/  VIMNMX R12, R18, R13, !PT ;  /* 0x0000000d120c7248 */ /* 0x000fc80007fe0100 */
[----:B------:R-:W-:-:S13]  /*8f50*/  ISETP.GE.AND P2, PT, R9, R12, PT ;  /* 0x0000000c0900720c */ /* 0x000fda0003f46270 */
[----:B------:R-:W-:Y:S05]  /*8f60*/  @!P2 BRA `(.L_x_916) ;  /* 0x000000240090a947 */ /* 0x000fea0003800000 */
[----:B------:R-:W-:Y:S02]  /*8f70*/  IMAD.MOV.U32 R21, RZ, RZ, R11 ;  /* 0x000000ffff157224 */ /* 0x000fe400078e000b */
[----:B------:R-:W-:Y:S02]  /*8f80*/  IMAD.MOV.U32 R13, RZ, RZ, R10 ;  /* 0x000000ffff0d7224 */ /* 0x000fe400078e000a */
[----:B------:R-:W-:-:S07]  /*8f90*/  IMAD.MOV.U32 R14, RZ, RZ, R2 ;  /* 0x000000ffff0e7224 */ /* 0x000fce00078e0002 */
.L_x_926:
[----:B------:R-:W-:Y:S01]  /*8fa0*/  ISETP.NE.AND P2, PT, RZ, UR37, PT ;  /* 0x00000025ff007c0c */ /* 0x000fe2000bf45270 */
[----:B------:R-:W-:-:S04]  /*8fb0*/  UISETP.NE.AND UP0, UPT, UR4, 0x1, UPT ;  /* 0x000000010400788c */ /* 0x000fc8000bf05270 */
[----:B------:R-:W-:-:S06]  /*8fc0*/  USEL UR5, URZ, 0x1, UP0 ;  /* 0x000000013f057887 */ /* 0x000fcc0008000000 */
[----:B------:R-:W-:Y:S02]  /*8fd0*/  LOP3.LUT R2, R14, UR5, RZ, 0x3c, !PT ;  /* 0x000000050e027c12 */ /* 0x000fe4000f8e3cff */
[----:B------:R-:W-:Y:S05]  /*8fe0*/  @P2 BRA `(.L_x_917) ;  /* 0x0000000000342947 */ /* 0x000fea0003800000 */
[----:B------:R-:W-:Y:S05]  /*8ff0*/  @!P0 BRA `(.L_x_918) ;  /* 0x0000000000048947 */ /* 0x000fea0003800000 */
[----:B------:R-:W-:Y:S01]  /*9000*/  BPT.TRAP 0x1 ;  /* 0x000000040000795c */ /* 0x000fe20000300000 */
.L_x_918:
        /* <DEDUP_REMOVED lines=8> */
.L_x_919:
[----:B-1----:R-:W-:Y:S05]  /*9090*/  @P3 BRA `(.L_x_917) ;  /* 0x0000000000083947 */ /* 0x002fea0003800000 */
[----:B------:R-:W1:Y:S02]  /*90a0*/  SYNCS.PHASECHK.TRANS64.TRYWAIT P3, [UR5+0x22830], R10 ;  /* 0x0228300aff0075a7 */ /* 0x000e640008060145 */
[----:B-1----:R-:W-:Y:S05]  /*90b0*/  @!P3 BRA `(.L_x_920) ;  /* 0x000000c4008cb947 */ /* 0x002fea0003800000 */
.L_x_917:
[----:B01----:R-:W-:Y:S01]  /*90c0*/  VIADD R10, R19, 0x8 ;  /* 0x00000008130a7836 */ /* 0x003fe20000000000 */
[----:B------:R-:W-:Y:S01]  /*90d0*/  UIADD3 UR5, UR4, 0x1, URZ ;  /* 0x0000000104057890 */ /* 0x000fe2000fffe03f */
[----:B------:R-:W-:Y:S01]  /*90e0*/  R2UR UR28, R6 ;  /* 0x00000000061c72ca */ /* 0x000fe200000e0000 */
[----:B------:R-:W-:Y:S01]  /*90f0*/  UMOV UR31, 0x80000020 ;  /* 0x80000020001f7882 */ /* 0x000fe20000000000 */
[----:B------:R-:W-:Y:S01]  /*9100*/  R2UR UR29, R7 ;  /* 0x00000000071d72ca */ /* 0x000fe200000e0000 */
[----:B------:R0:W-:Y:S01]  /*9110*/  BAR.SYNC.DEFER_BLOCKING R10, 0x100 ;  /* 0x0004000a0000751d */ /* 0x0001e20000010000 */
[----:B------:R-:W-:-:S04]  /*9120*/  UISETP.NE.AND UP0, UPT, UR5, 0x2, UPT ;  /* 0x000000020500788c */ /* 0x000fc8000bf05270 */
[----:B------:R-:W-:Y:S01]  /*9130*/  USEL UR5, UR5, URZ, UP0 ;  /* 0x0000003f05057287 */ /* 0x000fe20008000000 */
[----:B------:R-:W-:Y:S01]  /*9140*/  UMOV UR11, 0x80000020 ;  /* 0x80000020000b7882 */ /* 0x000fe20000000000 */
[----:B------:R-:W-:Y:S02]  /*9150*/  UMOV UR15, 0x80000020 ;  /* 0x80000020000f7882 */ /* 0x000fe40000000000 */
[----:B------:R-:W-:Y:S01]  /*9160*/  UIMAD UR30, UR5, 0x600, UR6 ;  /* 0x00000600051e78a4 */ /* 0x000fe2000f8e0206 */
[----:B------:R-:W-:Y:S01]  /*9170*/  UMOV UR19, 0x80000020 ;  /* 0x8000002000137882 */ /* 0x000fe20000000000 */
[----:B------:R-:W-:Y:S02]  /*9180*/  UMOV UR23, 0x80000020 ;  /* 0x8000002000177882 */ /* 0x000fe40000000000 */
[----:B------:R-:W-:Y:S02]  /*9190*/  UIADD3 UR10, UR30, 0x2, URZ ;  /* 0x000000021e0a7890 */ /* 0x000fe4000fffe03f */
[----:B------:R-:W-:-:S02]  /*91a0*/  UIADD3 UR14, UR30, 0x200, URZ ;  /* 0x000002001e0e7890 */ /* 0x000fc4000fffe03f */
[----:B------:R-:W-:Y:S02]  /*91b0*/  UIADD3 UR18, UR30, 0x202, URZ ;  /* 0x000002021e127890 */ /* 0x000fe4000fffe03f */
[----:B------:R-:W-:Y:S02]  /*91c0*/  UIADD3 UR22, UR30, 0x400, URZ ;  /* 0x000004001e167890 */ /* 0x000fe4000fffe03f */
        /* <DEDUP_REMOVED lines=23> */
.L_x_922:
[----:B------:R-:W-:Y:S01]  /*9340*/  ULEA UR10, UR4, UR36, 0x3 ;  /* 0x00000024040a7291 */ /* 0x000fe2000f8e183f */
[----:B------:R-:W-:-:S08]  /*9350*/  SHF.L.U32 R10, R14, 0x1f, RZ ;  /* 0x0000001f0e0a7819 */ /* 0x000fd000000006ff */
[----:B------:R0:W1:Y:S01]  /*9360*/  SYNCS.PHASECHK.TRANS64.TRYWAIT P2, [UR10+0x22850], R10 ;  /* 0x0228500aff0075a7 */ /* 0x000062000804014a */
[----:B------:R-:W-:Y:S05]  /*9370*/  @!P0 BRA `(.L_x_923) ;  /* 0x0000000000048947 */ /* 0x000fea0003800000 */
[----:B------:R-:W-:Y:S01]  /*9380*/  BPT.TRAP 0x1 ;  /* 0x000000040000795c */ /* 0x000fe20000300000 */
.L_x_923:
[----:B-1----:R-:W-:Y:S05]  /*9390*/  @P2 BRA `(.L_x_921) ;  /* 0x0000000000082947 */ /* 0x002fea0003800000 */
[----:B------:R-:W1:Y:S02]  /*93a0*/  SYNCS.PHASECHK.TRANS64.TRYWAIT P2, [UR10+0x22850], R10 ;  /* 0x0228500aff0075a7 */ /* 0x000e64000804014a */
[----:B-1----:R-:W-:Y:S05]  /*93b0*/  @!P2 BRA `(.L_x_924) ;  /* 0x000000c000e4a947 */ /* 0x002fea0003800000 */
.L_x_921:
[----:B------:R-:W-:Y:S01]  /*93c0*/  UIADD3 UR10, UR36, 0x400, URZ ;  /* 0x00000400240a7890 */ /* 0x000fe2000fffe03f */
[----:B------:R-:W-:Y:S01]  /*93d0*/  WARPGROUP.ARRIVE ;  /* 0x00000000000079c5 */ /* 0x000fe20000000000 */
[----:B------:R-:W-:Y:S01]  /*93e0*/  UMOV UR11, 0x40000040 ;  /* 0x40000040000b7882 */ /* 0x000fe20000000000 */
[C---:B------:R-:W-:Y:S01]  /*93f0*/  FMUL.FTZ R168, R0.reuse, R24 ;  /* 0x0000001800a87220 */ /* 0x040fe20000410000 */
[----:B------:R-:W-:Y:S01]  /*9400*/  USHF.R.U32.HI UR10, URZ, 0x4, UR10 ;  /* 0x000000043f0a7899 */ /* 0x000fe2000801160a */
[C---:B------:R-:W-:Y:S01]  /*9410*/  FMUL.FTZ R14, R0.reuse, R26 ;  /* 0x0000001a000e7220 */ /* 0x040fe20000410000 */
[C---:B------:R-:W-:Y:S01]  /*9420*/  FMUL.FTZ R170, R0.reuse, R25 ;  /* 0x0000001900aa7220 */ /* 0x040fe20000410000 */
[C---:B------:R-:W-:Y:S01]  /*9430*/  FMUL.FTZ R20, R0.reuse, R27 ;  /* 0x0000001b00147220 */ /* 0x040fe20000410000 */
[----:B------:R-:W-:Y:S01]  /*9440*/  ULOP3.LUT UR10, UR10, 0x3fff, URZ, 0xc0, !UPT ;  /* 0x00003fff0a0a7892 */ /* 0x000fe2000f8ec03f */
[----:B------:R-:W1:Y:S01]  /*9450*/  MUFU.TANH R168, R168 ;  /* 0x000000a800a87308 */ /* 0x000e620000002400 */
[C---:B------:R-:W-:Y:S01]  /*9460*/  FMUL.FTZ R172, R0.reuse, R28 ;  /* 0x0000001c00ac7220 */ /* 0x040fe20000410000 */
[C---:B------:R-:W-:Y:S01]  /*9470*/  FMUL.FTZ R22, R0.reuse, R30 ;  /* 0x0000001e00167220 */ /* 0x040fe20000410000 */
[----:B------:R-:W-:Y:S01]  /*9480*/  ULOP3.LUT UR10, UR10, 0x10000, URZ, 0xfc, !UPT ;  /* 0x000100000a0a7892 */ /* 0x000fe2000f8efc3f */
[C---:B------:R-:W-:Y:S01]  /*9490*/  FMUL.FTZ R174, R0.reuse, R29 ;  /* 0x0000001d00ae7220 */ /* 0x040fe20000410000 */
[----:B------:R-:W-:Y:S01]  /*94a0*/  UMOV UR15, 0x40000040 ;  /* 0x40000040000f7882 */ /* 0x000fe20000000000 */
[C---:B------:R-:W-:Y:S01]  /*94b0*/  FMUL.FTZ R24, R0.reuse, R31 ;  /* 0x0000001f00187220 */ /* 0x040fe20000410000 */
[----:B------:R-:W-:Y:S01]  /*94c0*/  ULEA UR10, UR4, UR10, 0xa ;  /* 0x0000000a040a7291 */ /* 0x000fe2000f8e503f */
[----:B------:R-:W2:Y:S01]  /*94d0*/  MUFU.TANH R14, R14 ;  /* 0x0000000e000e7308 */ /* 0x000ea20000002400 */
[C---:B------:R-:W-:Y:S01]  /*94e0*/  FMUL.FTZ R176, R0.reuse, R32 ;  /* 0x0000002000b07220 */ /* 0x040fe20000410000 */
[C---:B------:R-:W-:Y:S01]  /*94f0*/  FMUL.FTZ R26, R0.reuse, R34 ;  /* 0x00000022001a7220 */ /* 0x040fe20000410000 */
[----:B------:R-:W-:Y:S01]  /*9500*/  UIADD3 UR14, UR10, 0x2, URZ ;  /* 0x000000020a0e7890 */ /* 0x000fe2000fffe03f */
[C---:B------:R-:W-:Y:S01]  /*9510*/  FMUL.FTZ R178, R0.reuse, R33 ;  /* 0x0000002100b27220 */ /* 0x040fe20000410000 */
[C---:B------:R-:W-:Y:S01]  /*9520*/  FMUL.FTZ R28, R0.reuse, R35 ;  /* 0x00000023001c7220 */ /* 0x040fe20000410000 */
[C---:B------:R-:W-:Y:S01]  /*9530*/  FMUL.FTZ R180, R0.reuse, R36 ;  /* 0x0000002400b47220 */ /* 0x040fe20000410000 */
[----:B------:R-:W-:Y:S01]  /*9540*/  FMUL.FTZ R30, R0, R38 ;  /* 0x00000026001e7220 */ /* 0x000fe20000410000 */
[----:B------:R-:W-:Y:S01]  /*9550*/  QGMMA.64x128x32.F32.E4M3.E4M3 R88, R164, gdesc[UR8], R88, gsb0 ;  /* 0x01e00008a4587df3 */ /* 0x000fe20008000858 */
[----:B------:R-:W3:Y:S01]  /*9560*/  MUFU.TANH R170, R170 ;  /* 0x000000aa00aa7308 */ /* 0x000ee20000002400 */
        /* <DEDUP_REMOVED lines=16> */
[----:B---3--:R-:W-:Y:S01]  /*9670*/  FMNMX.FTZ R11, R170, R11, !PT ;  /* 0x0000000baa0b7209 */ /* 0x008fe20007810000 */
[C---:B------:R-:W-:Y:S01]  /*9680*/  FMUL.FTZ R194, R0.reuse, R49 ;  /* 0x0000003100c27220 */ /* 0x040fe20000410000 */
[C---:B------:R-:W-:Y:S01]  /*9690*/  FMUL.FTZ R44, R0.reuse, R51 ;  /* 0x00000033002c7220 */ /* 0x040fe20000410000 */
[C---:B------:R-:W-:Y:S01]  /*96a0*/  FMUL.FTZ R196, R0.reuse, R52 ;  /* 0x0000003400c47220 */ /* 0x040fe20000410000 */
[C---:B------:R-:W-:Y:S01]  /*96b0*/  FMUL.FTZ R46, R0.reuse, R54 ;  /* 0x00000036002e7220 */ /* 0x040fe20000410000 */
[C---:B------:R-:W-:Y:S01]  /*96c0*/  FMUL.FTZ R198, R0.reuse, R53 ;  /* 0x0000003500c67220 */ /* 0x040fe20000410000 */
[----:B------:R-:W-:Y:S01]  /*96d0*/  FMUL.FTZ R48, R0, R55 ;  /* 0x0000003700307220 */ /* 0x000fe20000410000 */
        /* <DEDUP_REMOVED lines=43> */
[----:B------:R-:W-:Y:S01]  /*9990*/  FMUL.FTZ R84, R0, R87 ;  /* 0x0000005700547220 */ /* 0x000fe20000410000 */
[----:B------:R-:W-:-:S04]  /*99a0*/  UMOV UR11, 0x40000040 ;  /* 0x40000040000b7882 */ /* 0x000fc80000000000 */
[----:B------:R-:W3:Y:S01]  /*99b0*/  MUFU.TANH R28, R28 ;  /* 0x0000001c001c7308 */ /* 0x000ee20000002400 */
[----:B-1----:R-:W-:-:S07]  /*99c0*/  FMNMX.FTZ R15, R26, R15, !PT ;  /* 0x0000000f1a0f7209 */ /* 0x002fce0007810000 */
[----:B------:R-:W1:Y:S01]  /*99d0*/  MUFU.TANH R180, R180 ;  /* 0x000000b400b47308 */ /* 0x000e620000002400 */
[----:B--2---:R-:W-:-:S07]  /*99e0*/  FMNMX.FTZ R11, R178, R11, !PT ;  /* 0x0000000bb20b7209 */ /* 0x004fce0007810000 */
[----:B------:R-:W2:Y:S01]  /*99f0*/  MUFU.TANH R30, R30 ;  /* 0x0000001e001e7308 */ /* 0x000ea20000002400 */
[----:B---3--:R-:W-:-:S07]  /*9a00*/  FMNMX.FTZ R15, R28, R15, !PT ;  /* 0x0000000f1c0f7209 */ /* 0x008fce0007810000 */
        /* <DEDUP_REMOVED lines=11> */
[----:B---3--:R-:W-:Y:S01]  /*9ac0*/  FMNMX.FTZ R15, R34, R15, !PT ;  /* 0x0000000f220f7209 */ /* 0x008fe20007810000 */
[----:B------:R-:W-:Y:S02]  /*9ad0*/  WARPGROUP.DEPBAR.LE gsb0, 0x0 ;  /* 0x00008000000079c5 */ /* 0x000fe40000010000 */
[----:B------:R-:W-:-:S04]  /*9ae0*/  WARPGROUP.ARRIVE ;  /* 0x00000000000079c5 */ /* 0x000fc80000000000 */
[----:B------:R-:W3:Y:S01]  /*9af0*/  MUFU.TANH R188, R188 ;  /* 0x000000bc00bc7308 */ /* 0x000ee20000002400 */
[----:B-1----:R-:W-:Y:S01]  /*9b00*/  FMNMX.FTZ R11, R186, R11, !PT ;  /* 0x0000000bba0b7209 */ /* 0x002fe20007810000 */
[----:B------:R-:W-:Y:S01]  /*9b10*/  QGMMA.64x128x32.F32.E4M3.E4M3 R88, R160, gdesc[UR12], R88, gsb0 ;  /* 0x01e0000ca0587df3 */ /* 0x000fe20008000858 */
[----:B------:R-:W-:-:S05]  /*9b20*/  UIADD3 UR14, UR10, 0x4, URZ ;  /* 0x000000040a0e7890 */ /* 0x000fca000fffe03f */
[----:B------:R-:W1:Y:S01]  /*9b30*/  MUFU.TANH R38, R38 ;  /* 0x0000002600267308 */ /* 0x000e620000002400 */
[----:B--2---:R-:W-:Y:S01]  /*9b40*/  FMNMX.FTZ R15, R36, R15, !PT ;  /* 0x0000000f240f7209 */ /* 0x004fe20007810000 */
[----:B------:R-:W-:Y:S01]  /*9b50*/  UMOV UR15, 0x40000040 ;  /* 0x40000040000f7882 */ /* 0x000fe20000000000 */
[----:B------:R-:W-:-:S05]  /*9b60*/  UIADD3 UR10, UR10, 0x6, URZ ;  /* 0x000000060a0a7890 */ /* 0x000fca000fffe03f */
        /* <DEDUP_REMOVED lines=33> */
[----:B-1----:R-:W-:Y:S01]  /*9d80*/  FMNMX.FTZ R11, R204, R11, !PT ;  /* 0x0000000bcc0b7209 */ /* 0x002fe20007810000 */
[----:B------:R-:W-:Y:S02]  /*9d90*/  WARPGROUP.DEPBAR.LE gsb0, 0x0 ;  /* 0x00008000000079c5 */ /* 0x000fe40000010000 */
[----:B------:R-:W-:-:S04]  /*9da0*/  WARPGROUP.ARRIVE ;  /* 0x00000000000079c5 */ /* 0x000fc80000000000 */
[----:B------:R-:W1:Y:S01]  /*9db0*/  MUFU.TANH R56, R56 ;  /* 0x0000003800387308 */ /* 0x000e620000002400 */
[----:B--2---:R-:W-:Y:S01]  /*9dc0*/  FMNMX.FTZ R15, R54, R15, !PT ;  /* 0x0000000f360f7209 */ /* 0x004fe20007810000 */
[----:B------:R-:W-:Y:S06]  /*9dd0*/  QGMMA.64x128x32.F32.E4M3.E4M3 R88, R156, gdesc[UR12], R88, gsb0 ;  /* 0x01e0000c9c587df3 */ /* 0x000fec0008000858 */
        /* <DEDUP_REMOVED lines=35> */
[----:B--2---:R-:W-:Y:S01]  /*a010*/  FMNMX.FTZ R15, R74, R15, !PT ;  /* 0x0000000f4a0f7209 */ /* 0x004fe20007810000 */
[----:B------:R-:W-:Y:S02]  /*a020*/  WARPGROUP.DEPBAR.LE gsb0, 0x0 ;  /* 0x00008000000079c5 */ /* 0x000fe40000010000 */
[----:B------:R-:W-:-:S04]  /*a030*/  WARPGROUP.ARRIVE ;  /* 0x00000000000079c5 */ /* 0x000fc80000000000 */
[----:B------:R-:W2:Y:S01]  /*a040*/  MUFU.TANH R222, R222 ;  /* 0x000000de00de7308 */ /* 0x000ea20000002400 */
[----:B---3--:R-:W-:Y:S01]  /*a050*/  FMNMX.FTZ R11, R220, R11, !PT ;  /* 0x0000000bdc0b7209 */ /* 0x008fe20007810000 */
[----:B------:R-:W-:Y:S06]  /*a060*/  QGMMA.64x128x32.F32.E4M3.E4M3 R88, R152, gdesc[UR8], R88, gsb0 ;  /* 0x01e0000898587df3 */ /* 0x000fec0008000858 */
        /* <DEDUP_REMOVED lines=9> */
[----:B--2---:R-:W-:Y:S02]  /*a100*/  FMNMX.FTZ R15, R82, R15, !PT ;  /* 0x0000000f520f7209 */ /* 0x004fe40007810000 */
[----:B---3--:R-:W-:-:S05]  /*a110*/  FMNMX.FTZ R23, R226, R11, !PT ;  /* 0x0000000be2177209 */ /* 0x008fca0007810000 */
[----:B0-----:R-:W0:Y:S01]  /*a120*/  SHFL.BFLY PT, R10, R23, 0x2, 0x1f ;  /* 0x0c401f00170a7f89 */ /* 0x001e2200000e0000 */
[----:B-1----:R-:W-:Y:S02]  /*a130*/  FMNMX.FTZ R25, R84, R15, !PT ;  /* 0x0000000f54197209 */ /* 0x002fe40007810000 */
[----:B------:R-:W1:Y:S03]  /*a140*/  LDC R15, c[0x0][0x988] ;  /* 0x00026200ff0f7b82 */ /* 0x000e660000000800 */
[----:B------:R-:W2:Y:S01]  /*a150*/  SHFL.BFLY PT, R86, R25, 0x2, 0x1f ;  /* 0x0c401f0019567f89 */ /* 0x000ea200000e0000 */
[----:B0-----:R-:W-:-:S05]  /*a160*/  FMNMX.FTZ R27, R23, R10, !PT ;  /* 0x0000000a171b7209 */ /* 0x001fca0007810000 */
[----:B------:R-:W0:Y:S01]  /*a170*/  SHFL.BFLY PT, R10, R27, 0x1, 0x1f ;  /* 0x0c201f001b0a7f89 */ /* 0x000e2200000e0000 */
[----:B--2---:R-:W-:-:S05]  /*a180*/  FMNMX.FTZ R86, R25, R86, !PT ;  /* 0x0000005619567209 */ /* 0x004fca0007810000 */
[----:B------:R-:W2:Y:S01]  /*a190*/  SHFL.BFLY PT, R11, R86, 0x1, 0x1f ;  /* 0x0c201f00560b7f89 */ /* 0x000ea200000e0000 */
[----:B0-----:R-:W-:-:S05]  /*a1a0*/  FMNMX.FTZ R10, R27, R10, !PT ;  /* 0x0000000a1b0a7209 */ /* 0x001fca0007810000 */
[C---:B-1----:R-:W-:Y:S01]  /*a1b0*/  FFMA.FTZ R53, R10.reuse, R15, -8 ;  /* 0xc10000000a357423 */ /* 0x042fe2000001000f */
[----:B------:R-:W-:-:S01]  /*a1c0*/  FADD.FTZ R228, -R10, R13 ;  /* 0x0000000d0ae47221 */ /* 0x000fc20000010100 */
[----:B--2---:R-:W-:Y:S02]  /*a1d0*/  FMNMX.FTZ R11, R86, R11, !PT ;  /* 0x0000000b560b7209 */ /* 0x004fe40007810000 */
[----:B------:R-:W-:-:S01]  /*a1e0*/  FFMA.FTZ R164, R170, R15, -R53 ;  /* 0x0000000faaa47223 */ /* 0x000fc20000010835 */
[-CC-:B------:R-:W-:Y:S01]  /*a1f0*/  FFMA.FTZ R23, R172, R15.reuse, -R53.reuse ;  /* 0x0000000fac177223 */ /* 0x180fe20000010835 */
[----:B------:R-:W-:-:S01]  /*a200*/  FFMA.FTZ R166, R174, R15, -R53 ;  /* 0x0000000faea67223 */ /* 0x000fc20000010835 */
[----:B------:R-:W-:Y:S01]  /*a210*/  FFMA.FTZ R25, R176, R15, -R53 ;  /* 0x0000000fb0197223 */ /* 0x000fe20000010835 */
[----:B------:R-:W-:-:S01]  /*a220*/  FADD.FTZ R230, -R11, R21 ;  /* 0x000000150be67221 */ /* 0x000fc20000010100 */
        /* <DEDUP_REMOVED lines=30> */
[-C--:B------:R-:W-:Y:S01]  /*a410*/  FMUL.FTZ R228, R228, R15.reuse ;  /* 0x0000000fe4e47220 */ /* 0x080fe20000410000 */
        /* <DEDUP_REMOVED lines=28> */
[----:B------:R-:W-:-:S02]  /*a5e0*/  WARPGROUP.DEPBAR.LE gsb0, 0x0 ;  /* 0x00008000000079c5 */ /* 0x000fc40000010000 */
[----:B------:R-:W-:-:S01]  /*a5f0*/  FFMA.FTZ R68, R68, R15, -R53 ;  /* 0x0000000f44447223 */ /* 0x000fc20000010835 */
[-CC-:B------:R-:W-:Y:S01]  /*a600*/  FFMA.FTZ R70, R70, R15.reuse, -R53.reuse ;  /* 0x0000000f46467223 */ /* 0x180fe20000010835 */
[----:B------:R-:W0:Y:S01]  /*a610*/  MUFU.EX2 R164, R164 ;  /* 0x000000a400a47308 */ /* 0x000e220000000800 */
[----:B------:R-:W-:-:S01]  /*a620*/  FFMA.FTZ R74, R74, R15, -R53 ;  /* 0x0000000f4a4a7223 */ /* 0x000fc20000010835 */
[----:B------:R-:W-:Y:S02]  /*a630*/  IMAD.U32 R44, RZ, RZ, UR5 ;  /* 0x00000005ff2c7e24 */ /* 0x000fe4000f8e00ff */
[----:B------:R-:W-:-:S01]  /*a640*/  FFMA.FTZ R78, R78, R15, -R53 ;  /* 0x0000000f4e4e7223 */ /* 0x000fc20000010835 */
[----:B------:R-:W-:Y:S01]  /*a650*/  IADD3 R42, -R19, 0xb, RZ ;  /* 0x0000000b132a7810 */ /* 0x000fe20007ffe1ff */
[----:B------:R-:W-:-:S01]  /*a660*/  FFMA.FTZ R80, R80, R15, -R53 ;  /* 0x0000000f50507223 */ /* 0x000fc20000010835 */
[----:B------:R-:W-:Y:S01]  /*a670*/  FFMA.FTZ R82, R82, R15, -R53 ;  /* 0x0000000f52527223 */ /* 0x000fe20000010835 */
[----:B------:R-:W-:Y:S01]  /*a680*/  @!P1 LEA R44, R44, UR36, 0x3 ;  /* 0x000000242c2c9c11 */ /* 0x000fe2000f8e18ff */
[----:B------:R-:W2:Y:S01]  /*a690*/  MUFU.EX2 R55, R55 ;  /* 0x0000003700377308 */ /* 0x000ea20000000800 */
[----:B-1----:R-:W-:-:S07]  /*a6a0*/  FFMA.FTZ R4, R13, R4, R14 ;  /* 0x000000040d047223 */ /* 0x002fce000001000e */
        /* <DEDUP_REMOVED lines=97> */
[----:B------:R0:W-:Y:S06]  /*acc0*/  BAR.ARV R42, 0x100 ;  /* 0x0004002a0000751d */ /* 0x0001ec0000002000 */
[----:B------:R-:W2:Y:S01]  /*acd0*/  MUFU.EX2 R81, R68 ;  /* 0x0000004400517308 */ /* 0x000ea20000000800 */
[----:B-1----:R-:W-:-:S01]  /*ace0*/  FADD.FTZ R40, R153, R4 ;  /* 0x0000000499287221 */ /* 0x002fc20000010000 */
[----:B------:R-:W-:-:S05]  /*acf0*/  @!P1 VIADD R4, R44, 0x22840 ;  /* 0x000228402c049836 */ /* 0x000fca0000000000 */
[----:B------:R-:W-:Y:S01]  /*ad00*/  @!P1 PRMT R4, RZ, 0x654, R4 ;  /* 0x00000654ff049816 */ /* 0x000fe20000000004 */
[----:B------:R-:W1:Y:S01]  /*ad10*/  MUFU.EX2 R47, R47 ;  /* 0x0000002f002f7308 */ /* 0x000e620000000800 */
[----:B0-----:R-:W-:-:S02]  /*ad20*/  FADD.FTZ R42, R72, R5 ;  /* 0x00000005482a7221 */ /* 0x001fc40000010000 */
[----:B------:R0:W-:Y:S05]  /*ad30*/  @!P1 SYNCS.ARRIVE.TRANS64.RED.A1T0 RZ, [R4+URZ], RZ ;  /* 0x000000ff04ff99a7 */ /* 0x0001ea000810043f */
[----:B------:R-:W3:Y:S01]  /*ad40*/  MUFU.EX2 R83, R70 ;  /* 0x0000004600537308 */ /* 0x000ee20000000800 */
[----:B--2---:R-:W-:-:S07]  /*ad50*/  FADD.FTZ R40, R81, R40 ;  /* 0x0000002851287221 */ /* 0x004fce0000010000 */
[----:B------:R-:W0:Y:S01]  /*ad60*/  MUFU.EX2 R76, R76 ;  /* 0x0000004c004c7308 */ /* 0x000e220000000800 */
[----:B-1----:R-:W-:-:S07]  /*ad70*/  FADD.FTZ R5, R47, R42 ;  /* 0x0000002a2f057221 */ /* 0x002fce0000010000 */
[----:B------:R-:W1:Y:S01]  /*ad80*/  MUFU.EX2 R74, R74 ;  /* 0x0000004a004a7308 */ /* 0x000e620000000800 */
[----:B---3--:R-:W-:-:S07]  /*ad90*/  FADD.FTZ R40, R83, R40 ;  /* 0x0000002853287221 */ /* 0x008fce0000010000 */
        /* <DEDUP_REMOVED lines=20> */
.L_x_925:
        /* <DEDUP_REMOVED lines=11> */
[----:B------:R-:W-:Y:S01]  /*af90*/  F2FP.SATFINITE.E4M3.F32.PACK_AB_MERGE_C R35, R176, R33, R35 ;  /* 0x00000021b023723e */ /* 0x000fe20004807023 */
[----:B------:R-:W-:Y:S01]  /*afa0*/  FMUL.FTZ R95, R95, R13 ;  /* 0x0000000d5f5f7220 */ /* 0x000fe20000410000 */
[----:B------:R-:W-:Y:S01]  /*afb0*/  F2FP.SATFINITE.E4M3.F32.PACK_AB_MERGE_C R27, R170, R27, RZ ;  /* 0x0000001baa1b723e */ /* 0x000fe200048070ff */
[-C--:B------:R-:W-:Y:S01]  /*afc0*/  FMUL.FTZ R98, R98, R13.reuse ;  /* 0x0000000d62627220 */ /* 0x080fe20000410000 */
        /* <DEDUP_REMOVED lines=90> */
[----:B------:R-:W-:Y:S02]  /*b570*/  IMAD.MOV.U32 R14, RZ, RZ, R2 ;  /* 0x000000ffff0e7224 */ /* 0x000fe400078e0002 */
[----:B------:R-:W-:Y:S01]  /*b580*/  IMAD.MOV.U32 R162, RZ, RZ, R35 ;  /* 0x000000ffffa27224 */ /* 0x000fe200078e0023 */
[----:B------:R-:W-:Y:S06]  /*b590*/  @P2 BRA `(.L_x_926) ;  /* 0xffffffd800802947 */ /* 0x000fec000383ffff */
[----:B------:R-:W-:-:S05]  /*b5a0*/  UMOV UR4, UR5 ;  /* 0x0000000500047c82 */ /* 0x000fca0008000000 */
.L_x_916:
[----:B------:R-:W-:-:S13]  /*b5b0*/  ISETP.GE.AND P2, PT, R9, R18, PT ;  /* 0x000000120900720c */ /* 0x000fda0003f46270 */
[----:B------:R-:W-:Y:S05]  /*b5c0*/  @!P2 BRA `(.L_x_927) ;  /* 0x0000003400b4a947 */ /* 0x000fea0003800000 */
[C---:B------:R-:W-:Y:S01]  /*b5d0*/  VIADD R12, R19.reuse, 0x8 ;  /* 0x00000008130c7836 */ /* 0x040fe20000000000 */
[----:B------:R-:W-:Y:S01]  /*b5e0*/  IADD3 R19, -R19, 0xb, RZ ;  /* 0x0000000b13137810 */ /* 0x000fe20007ffe1ff */
[----:B------:R-:W-:Y:S01]  /*b5f0*/  IMAD.MOV.U32 R14, RZ, RZ, R11 ;  /* 0x000000ffff0e7224 */ /* 0x000fe200078e000b */
[----:B------:R-:W-:Y:S01]  /*b600*/  UMOV UR5, UR4 ;  /* 0x0000000400057c82 */ /* 0x000fe20008000000 */
[----:B------:R-:W-:Y:S01]  /*b610*/  IMAD.MOV.U32 R13, RZ, RZ, R10 ;  /* 0x000000ffff0d7224 */ /* 0x000fe200078e000a */
[----:B------:R-:W-:Y:S01]  /*b620*/  ULDC UR33, c[0x0][0x9e4] ;  /* 0x0002790000217ab9 */ /* 0x000fe20000000800 */
[----:B------:R-:W-:Y:S01]  /*b630*/  IMAD.MOV.U32 R20, RZ, RZ, R2 ;  /* 0x000000ffff147224 */ /* 0x000fe200078e0002 */
[----:B------:R-:W-:Y:S01]  /*b640*/  ULDC UR34, c[0x0][0x288] ;  /* 0x0000a20000227ab9 */ /* 0x000fe20000000800 */
[----:B------:R-:W-:Y:S01]  /*b650*/  ULDC UR35, c[0x0][0x2f0] ;  /* 0x0000bc0000237ab9 */ /* 0x000fe20000000800 */
[----:B------:R-:W-:-:S05]  /*b660*/  ULDC UR42, c[0x0][0x9e0] ;  /* 0x00027800002a7ab9 */ /* 0x000fca0000000800 */
.L_x_945:
        /* <DEDUP_REMOVED lines=9> */
.L_x_929:
[----:B------:R-:W-:Y:S01]  /*b700*/  ULEA UR10, UR4, UR36, 0x3 ;  /* 0x00000024040a7291 */ /* 0x000fe2000f8e183f */
[----:B------:R-:W-:-:S08]  /*b710*/  SHF.L.U32 R10, R2, 0x1f, RZ ;  /* 0x0000001f020a7819 */ /* 0x000fd000000006ff */
[----:B------:R0:W1:Y:S01]  /*b720*/  SYNCS.PHASECHK.TRANS64.TRYWAIT P3, [UR10+0x22830], R10 ;  /* 0x0228300aff0075a7 */ /* 0x000062000806014a */
[----:B------:R-:W-:Y:S05]  /*b730*/  @!P0 BRA `(.L_x_930) ;  /* 0x0000000000048947 */ /* 0x000fea0003800000 */
[----:B------:R-:W-:Y:S01]  /*b740*/  BPT.TRAP 0x1 ;  /* 0x000000040000795c */ /* 0x000fe20000300000 */
.L_x_930:
[----:B-1----:R-:W-:Y:S05]  /*b750*/  @P3 BRA `(.L_x_928) ;  /* 0x0000000000083947 */ /* 0x002fea0003800000 */
[----:B------:R-:W1:Y:S02]  /*b760*/  SYNCS.PHASECHK.TRANS64.TRYWAIT P3, [UR10+0x22830], R10 ;  /* 0x0228300aff0075a7 */ /* 0x000e64000806014a */
[----:B-1----:R-:W-:Y:S05]  /*b770*/  @!P3 BRA `(.L_x_931) ;  /* 0x000000a0000cb947 */ /* 0x002fea0003800000 */
.L_x_928:
[----:B------:R2:W-:Y:S01]  /*b780*/  BAR.SYNC.DEFER_BLOCKING R12, 0x100 ;  /* 0x0004000c0000751d */ /* 0x0005e20000010000 */
[----:B------:R-:W-:Y:S01]  /*b790*/  R2UR UR28, R6 ;  /* 0x00000000061c72ca */ /* 0x000fe200000e0000 */
[----:B------:R-:W-:Y:S01]  /*b7a0*/  UIMAD UR30, UR4, 0x600, UR6 ;  /* 0x00000600041e78a4 */ /* 0x000fe2000f8e0206 */
[----:B------:R-:W-:-:S03]  /*b7b0*/  R2UR UR29, R7 ;  /* 0x00000000071d72ca */ /* 0x000fc600000e0000 */
[----:B------:R-:W-:Y:S01]  /*b7c0*/  UMOV UR31, 0x80000020 ;  /* 0x80000020001f7882 */ /* 0x000fe20000000000 */
[----:B------:R-:W-:Y:S01]  /*b7d0*/  UIADD3 UR10, UR30, 0x2, URZ ;  /* 0x000000021e0a7890 */ /* 0x000fe2000fffe03f */
        /* <DEDUP_REMOVED lines=27> */
[----:B--2---:R-:W-:Y:S05]  /*b990*/  @P2 BRA `(.L_x_932) ;  /* 0x0000000000282947 */ /* 0x004fea0003800000 */
[----:B------:R-:W-:Y:S05]  /*b9a0*/  @!P0 BRA `(.L_x_933) ;  /* 0x0000000000048947 */ /* 0x000fea0003800000 */
[----:B------:R-:W-:Y:S01]  /*b9b0*/  BPT.TRAP 0x1 ;  /* 0x000000040000795c */ /* 0x000fe20000300000 */
.L_x_933:
[----:B------:R-:W-:Y:S01]  /*b9c0*/  ULEA UR10, UR5, UR36, 0x3 ;  /* 0x00000024050a7291 */ /* 0x000fe2000f8e183f */
[----:B01----:R-:W-:-:S08]  /*b9d0*/  SHF.L.U32 R10, R20, 0x1f, RZ ;  /* 0x0000001f140a7819 */ /* 0x003fd000000006ff */
[----:B------:R0:W1:Y:S01]  /*b9e0*/  SYNCS.PHASECHK.TRANS64.TRYWAIT P2, [UR10+0x22850], R10 ;  /* 0x0228500aff0075a7 */ /* 0x000062000804014a */
[----:B------:R-:W-:Y:S05]  /*b9f0*/  @!P0 BRA `(.L_x_934) ;  /* 0x0000000000048947 */ /* 0x000fea0003800000 */
[----:B------:R-:W-:Y:S01]  /*ba00*/  BPT.TRAP 0x1 ;  /* 0x000000040000795c */ /* 0x000fe20000300000 */
.L_x_934:
[----:B-1----:R-:W-:Y:S05]  /*ba10*/  @P2 BRA `(.L_x_932) ;  /* 0x0000000000082947 */ /* 0x002fea0003800000 */
[----:B------:R-:W1:Y:S02]  /*ba20*/  SYNCS.PHASECHK.TRANS64.TRYWAIT P2, [UR10+0x22850], R10 ;  /* 0x0228500aff0075a7 */ /* 0x000e64000804014a */
[----:B-1----:R-:W-:Y:S05]  /*ba30*/  @!P2 BRA `(.L_x_935) ;  /* 0x0000009c0074a947 */ /* 0x002fea0003800000 */
.L_x_932:
[----:B------:R-:W-:Y:S01]  /*ba40*/  UIADD3 UR10, UR36, 0x400, URZ ;  /* 0x00000400240a7890 */ /* 0x000fe2000fffe03f */
[----:B------:R-:W-:Y:S01]  /*ba50*/  WARPGROUP.ARRIVE ;  /* 0x00000000000079c5 */ /* 0x000fe20000000000 */
[----:B------:R-:W-:Y:S01]  /*ba60*/  UMOV UR11, 0x40000040 ;  /* 0x40000040000b7882 */ /* 0x000fe20000000000 */
[C---:B------:R-:W-:Y:S01]  /*ba70*/  FMUL.FTZ R21, R0.reuse, R34 ;  /* 0x0000002200157220 */ /* 0x040fe20000410000 */
[----:B------:R-:W-:Y:S01]  /*ba80*/  USHF.R.U32.HI UR10, URZ, 0x4, UR10 ;  /* 0x000000043f0a7899 */ /* 0x000fe2000801160a */
[C---:B------:R-:W-:Y:S01]  /*ba90*/  FMUL.FTZ R34, R0.reuse, R55 ;  /* 0x0000003700227220 */ /* 0x040fe20000410000 */
[C---:B------:R-:W-:Y:S01]  /*baa0*/  FMUL.FTZ R22, R0.reuse, R35 ;  /* 0x0000002300167220 */ /* 0x040fe20000410000 */
[----:B------:R-:W2:Y:S01]  /*bab0*/  @P5 LDC R55, c[0x0][0x44c] ;  /* 0x00011300ff375b82 */ /* 0x000ea20000000800 */
[----:B------:R-:W-:Y:S01]  /*bac0*/  ULOP3.LUT UR10, UR10, 0x3fff, URZ, 0xc0, !UPT ;  /* 0x00003fff0a0a7892 */ /* 0x000fe2000f8ec03f */
[C---:B------:R-:W-:Y:S01]  /*bad0*/  FMUL.FTZ R35, R0.reuse, R36 ;  /* 0x0000002400237220 */ /* 0x040fe20000410000 */
[C---:B------:R-:W-:Y:S01]  /*bae0*/  FMUL.FTZ R36, R0.reuse, R58 ;  /* 0x0000003a00247220 */ /* 0x040fe20000410000 */
[----:B------:R-:W-:Y:S01]  /*baf0*/  FMUL.FTZ R58, R0, R60 ;  /* 0x0000003c003a7220 */ /* 0x000fe20000410000 */
[----:B------:R-:W-:Y:S01]  /*bb00*/  ULOP3.LUT UR10, UR10, 0x10000, URZ, 0xfc, !UPT ;  /* 0x000100000a0a7892 */ /* 0x000fe2000f8efc3f */
[----:B------:R-:W-:-:S02]  /*bb10*/  IMAD.U32 R60, RZ, RZ, UR4 ;  /* 0x00000004ff3c7e24 */ /* 0x000fc4000f8e00ff */
[C---:B------:R-:W-:Y:S01]  /*bb20*/  FMUL.FTZ R23, R0.reuse, R38 ;  /* 0x0000002600177220 */ /* 0x040fe20000410000 */
[C---:B------:R-:W-:Y:S01]  /*bb30*/  FMUL.FTZ R38, R0.reuse, R63 ;  /* 0x0000003f00267220 */ /* 0x040fe20000410000 */
[----:B------:R-:W-:Y:S01]  /*bb40*/  ULEA UR14, UR5, UR10, 0xa ;  /* 0x0000000a050e7291 */ /* 0x000fe2000f8e503f */
[C---:B------:R-:W-:Y:S01]  /*bb50*/  FMUL.FTZ R63, R0.reuse, R65 ;  /* 0x00000041003f7220 */ /* 0x040fe20000410000 */
[----:B------:R-:W-:Y:S02]  /*bb60*/  IMAD.MOV.U32 R65, RZ, RZ, R8 ;  /* 0x000000ffff417224 */ /* 0x000fe400078e0008 */
[C---:B-1----:R-:W-:Y:S01]  /*bb70*/  FMUL.FTZ R11, R0.reuse, R26 ;  /* 0x0000001a000b7220 */ /* 0x042fe20000410000 */
[C---:B0-----:R-:W-:Y:S01]  /*bb80*/  FMUL.FTZ R10, R0.reuse, R27 ;  /* 0x0000001b000a7220 */ /* 0x041fe20000410000 */
[C---:B------:R-:W-:Y:S01]  /*bb90*/  FMUL.FTZ R15, R0.reuse, R30 ;  /* 0x0000001e000f7220 */ /* 0x040fe20000410000 */
[C---:B------:R-:W-:Y:S01]  /*bba0*/  FMUL.FTZ R20, R0.reuse, R31 ;  /* 0x0000001f00147220 */ /* 0x040fe20000410000 */
[----:B------:R-:W-:Y:S01]  /*bbb0*/  UMOV UR10, UR14 ;  /* 0x0000000e000a7c82 */ /* 0x000fe20008000000 */
[C---:B------:R-:W-:Y:S01]  /*bbc0*/  FMUL.FTZ R26, R0.reuse, R43 ;  /* 0x0000002b001a7220 */ /* 0x040fe20000410000 */
[----:B------:R-:W-:Y:S01]  /*bbd0*/  QGMMA.64x128x32.F32.E4M3.E4M3 R88, R164, gdesc[UR8], R88, gsb0 ;  /* 0x01e00008a4587df3 */ /* 0x000fe20008000858 */
[----:B------:R-:W-:Y:S01]  /*bbe0*/  UIADD3 UR10, UR14, 0x2, URZ ;  /* 0x000000020e0a7890 */ /* 0x000fe2000fffe03f */
[C---:B------:R-:W-:Y:S01]  /*bbf0*/  FMUL.FTZ R27, R0.reuse, R46 ;  /* 0x0000002e001b7220 */ /* 0x040fe20000410000 */
[----:B------:R-:W-:Y:S01]  /*bc00*/  UMOV UR11, 0x40000040 ;  /* 0x40000040000b7882 */ /* 0x000fe20000000000 */
        /* <DEDUP_REMOVED lines=26> */
[----:B------:R-:W1:Y:S08]  /*bdb0*/  MUFU.TANH R10, R10 ;  /* 0x0000000a000a7308 */ /* 0x000e700000002400 */
        /* <DEDUP_REMOVED lines=19> */
[C---:B------:R-:W-:Y:S01]  /*bef0*/  FMUL.FTZ R64, R0.reuse, R68 ;  /* 0x0000004400407220 */ /* 0x040fe20000410000 */
[----:B------:R-:W-:Y:S01]  /*bf00*/  QGMMA.64x128x32.F32.E4M3.E4M3 R88, R160, gdesc[UR8], R88, gsb0 ;  /* 0x01e00008a0587df3 */ /* 0x000fe20008000858 */
[----:B------:R-:W-:Y:S01]  /*bf10*/  UIADD3 UR10, UR14, 0x4, URZ ;  /* 0x000000040e0a7890 */ /* 0x000fe2000fffe03f */
[----:B------:R-:W5:Y:S01]  /*bf20*/  @P5 LDC R68, c[0x0][0x450] ;  /* 0x00011400ff445b82 */ /* 0x000f620000000800 */
        /* <DEDUP_REMOVED lines=31> */
[----:B------:R-:W-:Y:S01]  /*c120*/  FMUL.FTZ R59, R0, R61 ;  /* 0x0000003d003b7220 */ /* 0x000fe20000410000 */
[----:B--2---:R-:W-:Y:S01]  /*c130*/  @P5 IMAD.HI.U32 R61, R8, R55, RZ ;  /* 0x00000037083d5227 */ /* 0x004fe200078e00ff */
[----:B------:R-:W-:Y:S01]  /*c140*/  @!P1 LEA R55, R60, UR36, 0x3 ;  /* 0x000000243c379c11 */ /* 0x000fe2000f8e18ff */
[----:B------:R-:W-:Y:S01]  /*c150*/  QGMMA.64x128x32.F32.E4M3.E4M3 R88, R156, gdesc[UR8], R88, gsb0 ;  /* 0x01e000089c587df3 */ /* 0x000fe20008000858 */
[----:B------:R-:W-:Y:S01]  /*c160*/  UIADD3 UR10, UR14, 0x6, URZ ;  /* 0x000000060e0a7890 */ /* 0x000fe2000fffe03f */
[----:B------:R-:W-:Y:S01]  /*c170*/  FMUL.FTZ R161, R0, R40 ;  /* 0x0000002800a17220 */ /* 0x000fe20000410000 */
[----:B------:R-:W-:Y:S01]  /*c180*/  UMOV UR11, 0x40000040 ;  /* 0x40000040000b7882 */ /* 0x000fe20000000000 */
[----:B-----5:R-:W-:Y:S01]  /*c190*/  @P5 SHF.R.U32.HI R65, RZ, R68, R61 ;  /* 0x00000044ff415219 */ /* 0x020fe2000001163d */
[----:B------:R-:W-:-:S02]  /*c1a0*/  @!P1 VIADD R55, R55, 0x22840 ;  /* 0x0002284037379836 */ /* 0x000fc40000000000 */
[C---:B------:R-:W-:Y:S01]  /*c1b0*/  FMUL.FTZ R162, R0.reuse, R41 ;  /* 0x0000002900a27220 */ /* 0x040fe20000410000 */
[C---:B------:R-:W-:Y:S01]  /*c1c0*/  FMUL.FTZ R163, R0.reuse, R52 ;  /* 0x0000003400a37220 */ /* 0x040fe20000410000 */
[C---:B------:R-:W-:Y:S01]  /*c1d0*/  FMUL.FTZ R41, R0.reuse, R66 ;  /* 0x0000004200297220 */ /* 0x040fe20000410000 */
[C---:B------:R-:W-:Y:S01]  /*c1e0*/  FMUL.FTZ R40, R0.reuse, R67 ;  /* 0x0000004300287220 */ /* 0x040fe20000410000 */
[----:B------:R-:W-:Y:S01]  /*c1f0*/  @!P1 PRMT R55, RZ, 0x654, R55 ;  /* 0x00000654ff379816 */ /* 0x000fe20000000037 */
[----:B------:R-:W-:Y:S01]  /*c200*/  FMUL.FTZ R52, R0, R83 ;  /* 0x0000005300347220 */ /* 0x000fe20000410000 */
[----:B------:R-:W2:Y:S08]  /*c210*/  MUFU.TANH R160, R160 ;  /* 0x000000a000a07308 */ /* 0x000eb00000002400 */
        /* <DEDUP_REMOVED lines=18> */
[----:B------:R-:W-:-:S04]  /*c340*/  IMAD.SHL.U32 R158, R9, 0x80, RZ ;  /* 0x00000080099e7824 */ /* 0x000fc800078e00ff */
[----:B------:R-:W0:Y:S01]  /*c350*/  MUFU.TANH R156, R72 ;  /* 0x00000048009c7308 */ /* 0x000e220000002400 */
[----:B------:R-:W-:Y:S01]  /*c360*/  QGMMA.64x128x32.F32.E4M3.E4M3 R88, R152, gdesc[UR8], R88, gsb0 ;  /* 0x01e0000898587df3 */ /* 0x000fe20008000858 */
[----:B------:R-:W-:-:S05]  /*c370*/  IADD3 R60, -R158, 0x1, RZ ;  /* 0x000000019e3c7810 */ /* 0x000fca0007ffe1ff */
[----:B------:R-:W-:Y:S01]  /*c380*/  IMAD R61, R3, -0x2, R60 ;  /* 0xfffffffe033d7824 */ /* 0x000fe200078e023c */
[----:B------:R-:W0:Y:S01]  /*c390*/  MUFU.TANH R47, R47 ;  /* 0x0000002f002f7308 */ /* 0x000e220000002400 */
[----:B------:R-:W5:Y:S02]  /*c3a0*/  SHFL.IDX PT, R60, R65, RZ, 0x1c1f ;  /* 0x001c1fff413c7589 */ /* 0x000f6400000e0000 */
[----:B------:R-:W-:-:S04]  /*c3b0*/  IMAD R61, R16, UR35, R61 ;  /* 0x00000023103d7c24 */ /* 0x000fc8000f8e023d */
[----:B------:R-:W-:Y:S01]  /*c3c0*/  VIADD R61, R61, -UR34 ;  /* 0x800000223d3d7c36 */ /* 0x000fe20008000000 */
        /* <DEDUP_REMOVED lines=17> */
[----:B-1----:R-:W-:Y:S01]  /*c4e0*/  FMUL.FTZ R55, R0, R87 ;  /* 0x0000005700377220 */ /* 0x002fe20000410000 */
[----:B------:R-:W-:-:S04]  /*c4f0*/  VIADD R87, R61, UR42 ;  /* 0x0000002a3d577c36 */ /* 0x000fc80008000000 */
[----:B------:R-:W-:Y:S01]  /*c500*/  IMAD.IADD R67, R87, 0x1, R60 ;  /* 0x0000000157437824 */ /* 0x000fe200078e023c */
[----:B------:R-:W1:Y:S01]  /*c510*/  MUFU.TANH R55, R55 ;  /* 0x0000003700377308 */ /* 0x000e620000002400 */
[----:B0-234-:R-:W-:Y:S05]  /*c520*/  @!P6 BRA `(.L_x_936) ;  /* 0x00000000005ce947 */ /* 0x01dfea0003800000 */
[----:B------:R-:W-:Y:S01]  /*c530*/  IMAD R60, R16, UR35, R60 ;  /* 0x00000023103c7c24 */ /* 0x000fe2000f8e023c */
[----:B------:R-:W-:Y:S03]  /*c540*/  BSSY B0, `(.L_x_937) ;  /* 0x0000011000007945 */ /* 0x000fe60003800000 */
[----:B------:R-:W-:-:S05]  /*c550*/  VIADD R71, R60, -UR34 ;  /* 0x800000223c477c36 */ /* 0x000fca0008000000 */
        /* <DEDUP_REMOVED lines=10> */
.L_x_938:
[----:B------:R-:W-:-:S05]  /*c600*/  IMAD.U32 R68, RZ, RZ, UR33 ;  /* 0x00000021ff447e24 */ /* 0x000fca000f8e00ff */
[----:B------:R-:W-:-:S13]  /*c610*/  ISETP.NE.AND P2, PT, R68, 0x1, PT ;  /* 0x000000014400780c */ /* 0x000fda0003f45270 */
[----:B------:R-:W0:Y:S02]  /*c620*/  @P2 LDC.64 R60, c[0x0][0x9e8] ;  /* 0x00027a00ff3c2b82 */ /* 0x000e240000000a00 */
[----:B0-----:R-:W-:-:S05]  /*c630*/  @P2 IMAD.HI.U32 R60, R71, R60, RZ ;  /* 0x0000003c473c2227 */ /* 0x001fca00078e00ff */
[----:B------:R-:W-:-:S07]  /*c640*/  @P2 SHF.R.U32.HI R71, RZ, R61, R60 ;  /* 0x0000003dff472219 */ /* 0x000fce000001163c */
.L_x_939:
[----:B------:R-:W-:Y:S05]  /*c650*/  BSYNC B0 ;  /* 0x0000000000007941 */ /* 0x000fea0003800000 */
.L_x_937:
[----:B------:R-:W-:-:S04]  /*c660*/  IMAD R60, R71, R68, -R158 ;  /* 0x00000044473c7224 */ /* 0x000fc800078e0a9e */
[----:B------:R-:W-:-:S05]  /*c670*/  IMAD R60, R3, -0x2, R60 ;  /* 0xfffffffe033c7824 */ /* 0x000fca00078e023c */
[----:B------:R-:W-:Y:S02]  /*c680*/  VIADDMNMX R67, R60, R68, R67, PT ;  /* 0x000000443c437246 */ /* 0x000fe40003800143 */
[----:B------:R-:W-:-:S07]  /*c690*/  VIMNMX R69, R69, R60, !PT ;  /* 0x0000003c45457248 */ /* 0x000fce0007fe0100 */
.L_x_936:
        /* <DEDUP_REMOVED lines=79> */
[----:B------:R-:W0:Y:S01]  /*cb90*/  SHFL.IDX PT, R156, R65, 0x1, 0x1c1f ;  /* 0x003c1f00419c7f89 */ /* 0x000e2200000e0000 */
[----:B------:R-:W-:-:S02]  /*cba0*/  ISETP.GT.AND P4, PT, R69, 0x68, P2 ;  /* 0x000000684500780c */ /* 0x000fc40001784270 */
[----:B------:R-:W-:Y:S02]  /*cbb0*/  ISETP.GT.AND P3, PT, R69, 0x69, P2 ;  /* 0x000000694500780c */ /* 0x000fe40001764270 */
[C---:B------:R-:W-:Y:S02]  /*cbc0*/  ISETP.LT.OR P4, PT, R67.reuse, 0x69, P4 ;  /* 0x000000694300780c */ /* 0x040fe40002781670 */
[----:B------:R-:W-:Y:S02]  /*cbd0*/  ISETP.LT.OR P3, PT, R67, 0x6a, P3 ;  /* 0x0000006a4300780c */ /* 0x000fe40001f61670 */
[----:B------:R-:W-:Y:S02]  /*cbe0*/  FSEL R60, R75, -INF , !P4 ;  /* 0xff8000004b3c7808 */ /* 0x000fe40006000000 */
[----:B------:R-:W-:Y:S02]  /*cbf0*/  FSEL R58, R77, -INF , !P3 ;  /* 0xff8000004d3a7808 */ /* 0x000fe40005800000 */
[----:B------:R-:W-:-:S02]  /*cc00*/  ISETP.GT.AND P4, PT, R69, 0x70, P2 ;  /* 0x000000704500780c */ /* 0x000fc40001784270 */
[----:B------:R-:W-:Y:S02]  /*cc10*/  ISETP.GT.AND P3, PT, R69, 0x71, P2 ;  /* 0x000000714500780c */ /* 0x000fe40001764270 */
[C---:B------:R-:W-:Y:S02]  /*cc20*/  ISETP.LT.OR P4, PT, R67.reuse, 0x71, P4 ;  /* 0x000000714300780c */ /* 0x040fe40002781670 */
[----:B------:R-:W-:Y:S02]  /*cc30*/  ISETP.LT.OR P3, PT, R67, 0x72, P3 ;  /* 0x000000724300780c */ /* 0x000fe40001f61670 */
[----:B------:R-:W-:Y:S02]  /*cc40*/  FSEL R56, R79, -INF , !P4 ;  /* 0xff8000004f387808 */ /* 0x000fe40006000000 */
[----:B------:R-:W-:Y:S01]  /*cc50*/  FSEL R44, R81, -INF , !P3 ;  /* 0xff800000512c7808 */ /* 0x000fe20005800000 */
[--C-:B0-----:R-:W-:Y:S01]  /*cc60*/  IMAD.IADD R29, R87, 0x1, R156.reuse ;  /* 0x00000001571d7824 */ /* 0x101fe200078e029c */
[----:B------:R-:W-:Y:S01]  /*cc70*/  ISETP.GT.AND P4, PT, R69, 0x78, P2 ;  /* 0x000000784500780c */ /* 0x000fe20001784270 */
[----:B------:R-:W-:Y:S01]  /*cc80*/  IMAD.IADD R35, R153, 0x1, R156 ;  /* 0x0000000199237824 */ /* 0x000fe200078e029c */
[----:B------:R-:W-:-:S02]  /*cc90*/  ISETP.GT.AND P3, PT, R69, 0x79, P2 ;  /* 0x000000794500780c */ /* 0x000fc40001764270 */
[C---:B------:R-:W-:Y:S02]  /*cca0*/  ISETP.LT.OR P4, PT, R67.reuse, 0x79, P4 ;  /* 0x000000794300780c */ /* 0x040fe40002781670 */
[----:B------:R-:W-:Y:S02]  /*ccb0*/  ISETP.LT.OR P3, PT, R67, 0x7a, P3 ;  /* 0x0000007a4300780c */ /* 0x000fe40001f61670 */
[----:B------:R-:W-:Y:S02]  /*ccc0*/  FSEL R48, R83, -INF , !P4 ;  /* 0xff80000053307808 */ /* 0x000fe40006000000 */
[----:B------:R-:W-:Y:S01]  /*ccd0*/  FSEL R32, R85, -INF , !P3 ;  /* 0xff80000055207808 */ /* 0x000fe20005800000 */
[----:B------:R-:W-:Y:S08]  /*cce0*/  @!P6 BRA `(.L_x_940) ;  /* 0x00000000005ce947 */ /* 0x000ff00003800000 */
        /* <DEDUP_REMOVED lines=13> */
.L_x_942:
[----:B------:R-:W-:-:S05]  /*cdc0*/  IMAD.U32 R49, RZ, RZ, UR33 ;  /* 0x00000021ff317e24 */ /* 0x000fca000f8e00ff */
[----:B------:R-:W-:-:S13]  /*cdd0*/  ISETP.NE.AND P3, PT, R49, 0x1, PT ;  /* 0x000000013100780c */ /* 0x000fda0003f65270 */
[----:B------:R-:W0:Y:S02]  /*cde0*/  @P3 LDC.64 R156, c[0x0][0x9e8] ;  /* 0x00027a00ff9c3b82 */ /* 0x000e240000000a00 */
[----:B0-----:R-:W-:-:S05]  /*cdf0*/  @P3 IMAD.HI.U32 R156, R45, R156, RZ ;  /* 0x0000009c2d9c3227 */ /* 0x001fca00078e00ff */
[----:B------:R-:W-:-:S07]  /*ce00*/  @P3 SHF.R.U32.HI R45, RZ, R157, R156 ;  /* 0x0000009dff2d3219 */ /* 0x000fce000001169c */
.L_x_943:
[----:B------:R-:W-:Y:S05]  /*ce10*/  BSYNC B0 ;  /* 0x0000000000007941 */ /* 0x000fea0003800000 */
.L_x_941:
[----:B------:R-:W-:-:S04]  /*ce20*/  IMAD R156, R45, R49, -R158 ;  /* 0x000000312d9c7224 */ /* 0x000fc800078e0a9e */
[----:B------:R-:W-:-:S05]  /*ce30*/  IMAD R156, R3, -0x2, R156 ;  /* 0xfffffffe039c7824 */ /* 0x000fca00078e029c */
[----:B------:R-:W-:Y:S02]  /*ce40*/  VIADDMNMX R29, R156, R49, R29, PT ;  /* 0x000000319c1d7246 */ /* 0x000fe4000380011d */
[----:B------:R-:W-:-:S07]  /*ce50*/  VIMNMX R35, R35, R156, !PT ;  /* 0x0000009c23237248 */ /* 0x000fce0007fe0100 */
.L_x_940:
[----:B------:R-:W-:Y:S02]  /*ce60*/  FMNMX.FTZ R45, R180, R13, !PT ;  /* 0x0000000db42d7209 */ /* 0x000fe40007810000 */
[C---:B------:R-:W-:Y:S02]  /*ce70*/  ISETP.GT.AND P4, PT, R35.reuse, 0x1, P2 ;  /* 0x000000012300780c */ /* 0x040fe40001784270 */
        /* <DEDUP_REMOVED lines=12> */
[----:B------:R-:W-:Y:S01]  /*cf40*/  FMNMX.FTZ R45, R186, R45, !PT ;  /* 0x0000002dba2d7209 */ /* 0x000fe20007810000 */
[----:B------:R-:W0:Y:S01]  /*cf50*/  LDC R15, c[0x0][0x988] ;  /* 0x00026200ff0f7b82 */ /* 0x000e220000000800 */
        /* <DEDUP_REMOVED lines=49> */
[C---:B------:R-:W-:Y:S01]  /*d270*/  ISETP.LT.OR P4, PT, R29.reuse, 0x2a, P4 ;  /* 0x0000002a1d00780c */ /* 0x040fe20002781670 */
[----:B------:R-:W2:Y:S01]  /*d280*/  SHFL.BFLY PT, R10, R45, 0x2, 0x1f ;  /* 0x0c401f002d0a7f89 */ /* 0x000ea200000e0000 */
[----:B------:R-:W-:-:S02]  /*d290*/  ISETP.LT.OR P3, PT, R29, 0x31, P3 ;  /* 0x000000311d00780c */ /* 0x000fc40001f61670 */
[----:B------:R-:W-:Y:S02]  /*d2a0*/  FSEL R28, R28, -INF , !P4 ;  /* 0xff8000001c1c7808 */ /* 0x000fe40006000000 */
[C---:B------:R-:W-:Y:S02]  /*d2b0*/  ISETP.GT.AND P4, PT, R35.reuse, 0x31, P2 ;  /* 0x000000312300780c */ /* 0x040fe40001784270 */
[----:B------:R-:W-:Y:S02]  /*d2c0*/  FSEL R30, R30, -INF , !P3 ;  /* 0xff8000001e1e7808 */ /* 0x000fe40005800000 */
[----:B------:R-:W-:Y:S02]  /*d2d0*/  ISETP.GT.AND P3, PT, R35, 0x38, P2 ;  /* 0x000000382300780c */ /* 0x000fe40001764270 */
[C---:B------:R-:W-:Y:S02]  /*d2e0*/  ISETP.LT.OR P4, PT, R29.reuse, 0x32, P4 ;  /* 0x000000321d00780c */ /* 0x040fe40002781670 */
[----:B------:R-:W-:-:S02]  /*d2f0*/  ISETP.LT.OR P3, PT, R29, 0x39, P3 ;  /* 0x000000391d00780c */ /* 0x000fc40001f61670 */
[----:B------:R-:W-:Y:S02]  /*d300*/  FSEL R176, R31, -INF , !P4 ;  /* 0xff8000001fb07808 */ /* 0x000fe40006000000 */
[----:B------:R-:W-:Y:S02]  /*d310*/  ISETP.GT.AND P4, PT, R35, 0x39, P2 ;  /* 0x000000392300780c */ /* 0x000fe40001784270 */
[----:B------:R-:W-:Y:S02]  /*d320*/  FSEL R178, R33, -INF , !P3 ;  /* 0xff80000021b27808 */ /* 0x000fe40005800000 */
[----:B------:R-:W-:Y:S02]  /*d330*/  ISETP.GT.AND P3, PT, R35, 0x40, P2 ;  /* 0x000000402300780c */ /* 0x000fe40001764270 */
[----:B------:R-:W-:Y:S02]  /*d340*/  ISETP.LT.OR P4, PT, R29, 0x3a, P4 ;  /* 0x0000003a1d00780c */ /* 0x000fe40002781670 */
[----:B--2---:R-:W-:-:S02]  /*d350*/  FMNMX.FTZ R10, R45, R10, !PT ;  /* 0x0000000a2d0a7209 */ /* 0x004fc40007810000 */
[----:B------:R-:W-:Y:S02]  /*d360*/  ISETP.LT.OR P3, PT, R29, 0x41, P3 ;  /* 0x000000411d00780c */ /* 0x000fe40001f61670 */
[----:B------:R-:W-:Y:S01]  /*d370*/  FSEL R34, R34, -INF , !P4 ;  /* 0xff80000022227808 */ /* 0x000fe20006000000 */
[----:B------:R-:W2:Y:S01]  /*d380*/  SHFL.BFLY PT, R21, R10, 0x1, 0x1f ;  /* 0x0c201f000a157f89 */ /* 0x000ea200000e0000 */
[----:B------:R-:W-:Y:S02]  /*d390*/  FSEL R36, R36, -INF , !P3 ;  /* 0xff80000024247808 */ /* 0x000fe40005800000 */
[----:B------:R-:W-:-:S04]  /*d3a0*/  ISETP.GT.AND P3, PT, R35, 0x41, P2 ;  /* 0x000000412300780c */ /* 0x000fc80001764270 */
[----:B------:R-:W-:Y:S02]  /*d3b0*/  ISETP.LT.OR P3, PT, R29, 0x42, P3 ;  /* 0x000000421d00780c */ /* 0x000fe40001f61670 */
[----:B--2---:R-:W-:-:S04]  /*d3c0*/  FMNMX.FTZ R10, R10, R21, !PT ;  /* 0x000000150a0a7209 */ /* 0x004fc80007810000 */
[C---:B------:R-:W-:Y:S01]  /*d3d0*/  FSETP.NEU.FTZ.AND P4, PT, R10.reuse, -INF , PT ;  /* 0xff8000000a00780b */ /* 0x040fe20003f9d000 */
[----:B0-----:R-:W-:-:S05]  /*d3e0*/  FFMA.FTZ R33, R10, R15, -8 ;  /* 0xc10000000a217423 */ /* 0x001fca000001000f */
[----:B------:R-:W-:-:S05]  /*d3f0*/  FSEL R33, R33, RZ, P4 ;  /* 0x000000ff21217208 */ /* 0x000fca0002000000 */
[-CC-:B------:R-:W-:Y:S01]  /*d400*/  FFMA.FTZ R20, R180, R15.reuse, -R33.reuse ;  /* 0x0000000fb4147223 */ /* 0x180fe20000010821 */
[----:B------:R-:W-:Y:S01]  /*d410*/  FSEL R180, R37, -INF , !P3 ;  /* 0xff80000025b47808 */ /* 0x000fe20005800000 */
[-CC-:B------:R-:W-:Y:S01]  /*d420*/  FFMA.FTZ R21, R184, R15.reuse, -R33.reuse ;  /* 0x0000000fb8157223 */ /* 0x180fe20000010821 */
[----:B------:R-:W-:Y:S01]  /*d430*/  ISETP.GT.AND P3, PT, R35, 0x48, P2 ;  /* 0x000000482300780c */ /* 0x000fe20001764270 */
[-CC-:B------:R-:W-:Y:S01]  /*d440*/  FFMA.FTZ R25, R192, R15.reuse, -R33.reuse ;  /* 0x0000000fc0197223 */ /* 0x180fe20000010821 */
[----:B------:R-:W-:-:S01]  /*d450*/  FFMA.FTZ R31, R182, R15, -R33 ;  /* 0x0000000fb61f7223 */ /* 0x000fc20000010821 */
[-CC-:B------:R-:W-:Y:S01]  /*d460*/  FFMA.FTZ R182, R162, R15.reuse, -R33.reuse ;  /* 0x0000000fa2b67223 */ /* 0x180fe20000010821 */
[----:B------:R-:W-:Y:S01]  /*d470*/  ISETP.LT.OR P3, PT, R29, 0x49, P3 ;  /* 0x000000491d00780c */ /* 0x000fe20001f61670 */
[-CC-:B------:R-:W-:Y:S01]  /*d480*/  FFMA.FTZ R45, R80, R15.reuse, -R33.reuse ;  /* 0x0000000f502d7223 */ /* 0x180fe20000010821 */
[----:B------:R-:W-:-:S01]  /*d490*/  FFMA.FTZ R22, R196, R15, -R33 ;  /* 0x0000000fc4167223 */ /* 0x000fc20000010821 */
[-CC-:B------:R-:W-:Y:S01]  /*d4a0*/  FFMA.FTZ R23, R194, R15.reuse, -R33.reuse ;  /* 0x0000000fc2177223 */ /* 0x180fe20000010821 */
[----:B------:R-:W-:Y:S01]  /*d4b0*/  FSEL R184, R39, -INF , !P3 ;  /* 0xff80000027b87808 */ /* 0x000fe20005800000 */
[-CC-:B------:R-:W-:Y:S01]  /*d4c0*/  FFMA.FTZ R39, R154, R15.reuse, -R33.reuse ;  /* 0x0000000f9a277223 */ /* 0x180fe20000010821 */
[----:B------:R-:W-:Y:S01]  /*d4d0*/  ISETP.GT.AND P3, PT, R35, RZ, P2 ;  /* 0x000000ff2300720c */ /* 0x000fe20001764270 */
        /* <DEDUP_REMOVED lines=9> */
[----:B------:R-:W-:Y:S01]  /*d570*/  ISETP.GT.AND P3, PT, R35, 0x49, P2 ;  /* 0x000000492300780c */ /* 0x000fe20001764270 */
[-CC-:B------:R-:W-:Y:S01]  /*d580*/  FFMA.FTZ R74, R74, R15.reuse, -R33.reuse ;  /* 0x0000000f4a4a7223 */ /* 0x180fe20000010821 */
        /* <DEDUP_REMOVED lines=9> */
[-CC-:B------:R-:W-:Y:S01]  /*d620*/  FFMA.FTZ R44, R44, R15.reuse, -R33.reuse ;  /* 0x0000000f2c2c7223 */ /* 0x180fe20000010821 */
[----:B------:R-:W-:Y:S01]  /*d630*/  ISETP.GT.AND P3, PT, R35, 0x50, P2 ;  /* 0x000000502300780c */ /* 0x000fe20001764270 */
[----:B------:R-:W-:Y:S01]  /*d640*/  FFMA.FTZ R48, R48, R15, -R33 ;  /* 0x0000000f30307223 */ /* 0x000fe20000010821 */
[----:B------:R-:W-:Y:S01]  /*d650*/  FMNMX.FTZ R11, R160, R11, !PT ;  /* 0x0000000ba00b7209 */ /* 0x000fe20007810000 */
[----:B------:R-:W-:Y:S01]  /*d660*/  MUFU.EX2 R20, R20 ;  /* 0x0000001400147308 */ /* 0x000fe20000000800 */
[----:B------:R-:W-:-:S02]  /*d670*/  ISETP.LT.OR P3, PT, R29, 0x51, P3 ;  /* 0x000000511d00780c */ /* 0x000fc40001f61670 */
[----:B------:R-:W-:Y:S02]  /*d680*/  FMNMX.FTZ R11, R164, R11, !PT ;  /* 0x0000000ba40b7209 */ /* 0x000fe40007810000 */
[----:B------:R-:W-:Y:S01]  /*d690*/  FSEL R192, R41, -INF , !P3 ;  /* 0xff80000029c07808 */ /* 0x000fe20005800000 */
[----:B------:R-:W-:Y:S01]  /*d6a0*/  FFMA.FTZ R41, R86, R15, -R33 ;  /* 0x0000000f56297223 */ /* 0x000fe20000010821 */
[----:B------:R-:W-:Y:S01]  /*d6b0*/  FMNMX.FTZ R11, R166, R11, !PT ;  /* 0x0000000ba60b7209 */ /* 0x000fe20007810000 */
[----:B------:R-:W-:Y:S01]  /*d6c0*/  MUFU.EX2 R21, R21 ;  /* 0x0000001500157308 */ /* 0x000fe20000000800 */
[----:B------:R-:W-:Y:S02]  /*d6d0*/  ISETP.GT.AND P3, PT, R35, 0x51, P2 ;  /* 0x000000512300780c */ /* 0x000fe40001764270 */
[----:B------:R-:W-:Y:S02]  /*d6e0*/  FMNMX.FTZ R11, R170, R11, !PT ;  /* 0x0000000baa0b7209 */ /* 0x000fe40007810000 */
[----:B------:R-:W-:-:S02]  /*d6f0*/  ISETP.LT.OR P3, PT, R29, 0x52, P3 ;  /* 0x000000521d00780c */ /* 0x000fc40001f61670 */
[----:B------:R-:W-:Y:S01]  /*d700*/  FMNMX.FTZ R11, R24, R11, !PT ;  /* 0x0000000b180b7209 */ /* 0x000fe20007810000 */
[----:B------:R-:W-:Y:S01]  /*d710*/  MUFU.EX2 R22, R22 ;  /* 0x0000001600167308 */ /* 0x000fe20000000800 */
[----:B------:R-:W-:Y:S02]  /*d720*/  FSEL R40, R40, -INF , !P3 ;  /* 0xff80000028287808 */ /* 0x000fe40005800000 */
[----:B------:R-:W-:Y:S02]  /*d730*/  FMNMX.FTZ R11, R172, R11, !PT ;  /* 0x0000000bac0b7209 */ /* 0x000fe40007810000 */
[----:B------:R-:W-:Y:S02]  /*d740*/  ISETP.GT.AND P3, PT, R35, 0x58, P2 ;  /* 0x000000582300780c */ /* 0x000fe40001764270 */
[----:B------:R-:W-:Y:S01]  /*d750*/  FMNMX.FTZ R11, R26, R11, !PT ;  /* 0x0000000b1a0b7209 */ /* 0x000fe20007810000 */
[----:B------:R-:W-:Y:S01]  /*d760*/  MUFU.EX2 R23, R23 ;  /* 0x0000001700177308 */ /* 0x000fe20000000800 */
[----:B------:R-:W-:-:S02]  /*d770*/  ISETP.LT.OR P3, PT, R29, 0x59, P3 ;  /* 0x000000591d00780c */ /* 0x000fc40001f61670 */
[----:B------:R-:W-:Y:S02]  /*d780*/  FMNMX.FTZ R11, R174, R11, !PT ;  /* 0x0000000bae0b7209 */ /* 0x000fe40007810000 */
[----:B------:R-:W-:Y:S02]  /*d790*/  FSEL R42, R42, -INF , !P3 ;  /* 0xff8000002a2a7808 */ /* 0x000fe40005800000 */
[----:B------:R-:W-:Y:S01]  /*d7a0*/  FMNMX.FTZ R11, R28, R11, !PT ;  /* 0x0000000b1c0b7209 */ /* 0x000fe20007810000 */
[----:B------:R-:W-:Y:S01]  /*d7b0*/  MUFU.EX2 R25, R25 ;  /* 0x0000001900197308 */ /* 0x000fe20000000800 */
[----:B------:R-:W-:Y:S02]  /*d7c0*/  ISETP.GT.AND P3, PT, R35, 0x59, P2 ;  /* 0x000000592300780c */ /* 0x000fe40001764270 */
[----:B------:R-:W-:Y:S02]  /*d7d0*/  FMNMX.FTZ R11, R30, R11, !PT ;  /* 0x0000000b1e0b7209 */ /* 0x000fe40007810000 */
[----:B------:R-:W-:-:S02]  /*d7e0*/  ISETP.LT.OR P3, PT, R29, 0x5a, P3 ;  /* 0x0000005a1d00780c */ /* 0x000fc40001f61670 */
[----:B------:R-:W-:Y:S01]  /*d7f0*/  FMNMX.FTZ R11, R176, R11, !PT ;  /* 0x0000000bb00b7209 */ /* 0x000fe20007810000 */
[----:B------:R-:W-:Y:S01]  /*d800*/  MUFU.EX2 R190, R190 ;  /* 0x000000be00be7308 */ /* 0x000fe20000000800 */
[----:B------:R-:W-:Y:S01]  /*d810*/  FSEL R162, R43, -INF , !P3 ;  /* 0xff8000002ba27808 */ /* 0x000fe20005800000 */
[----:B------:R-:W-:Y:S01]  /*d820*/  FFMA.FTZ R43, R84, R15, -R33 ;  /* 0x0000000f542b7223 */ /* 0x000fe20000010821 */
[----:B------:R-:W-:Y:S02]  /*d830*/  ISETP.GT.AND P3, PT, R35, 0x60, P2 ;  /* 0x000000602300780c */ /* 0x000fe40001764270 */
[----:B------:R-:W-:Y:S02]  /*d840*/  FMNMX.FTZ R11, R178, R11, !PT ;  /* 0x0000000bb20b7209 */ /* 0x000fe40007810000 */
[----:B------:R-:W-:Y:S01]  /*d850*/  ISETP.LT.OR P3, PT, R29, 0x61, P3 ;  /* 0x000000611d00780c */ /* 0x000fe20001f61670 */
[----:B------:R-:W-:Y:S01]  /*d860*/  MUFU.EX2 R27, R27 ;  /* 0x0000001b001b7308 */ /* 0x000fe20000000800 */
[----:B------:R-:W-:-:S02]  /*d870*/  FMNMX.FTZ R11, R34, R11, !PT ;  /* 0x0000000b220b7209 */ /* 0x000fc40007810000 */
[----:B------:R-:W-:Y:S02]  /*d880*/  FSEL R46, R46, -INF , !P3 ;  /* 0xff8000002e2e7808 */ /* 0x000fe40005800000 */
[----:B------:R-:W-:Y:S02]  /*d890*/  ISETP.GT.AND P3, PT, R35, 0x61, P2 ;  /* 0x000000612300780c */ /* 0x000fe40001764270 */
[----:B------:R-:W-:Y:S01]  /*d8a0*/  FMNMX.FTZ R11, R36, R11, !PT ;  /* 0x0000000b240b7209 */ /* 0x000fe20007810000 */
[----:B------:R-:W-:Y:S01]  /*d8b0*/  MUFU.EX2 R186, R186 ;  /* 0x000000ba00ba7308 */ /* 0x000fe20000000800 */
[----:B------:R-:W-:Y:S02]  /*d8c0*/  ISETP.LT.OR P3, PT, R29, 0x62, P3 ;  /* 0x000000621d00780c */ /* 0x000fe40001f61670 */
[----:B------:R-:W-:Y:S02]  /*d8d0*/  FMNMX.FTZ R11, R180, R11, !PT ;  /* 0x0000000bb40b7209 */ /* 0x000fe40007810000 */
[----:B------:R-:W-:Y:S01]  /*d8e0*/  FSEL R154, R47, -INF , !P3 ;  /* 0xff8000002f9a7808 */ /* 0x000fe20005800000 */
[----:B------:R-:W-:Y:S01]  /*d8f0*/  FFMA.FTZ R47, R72, R15, -R33 ;  /* 0x0000000f482f7223 */ /* 0x000fe20000010821 */
[----:B------:R-:W-:Y:S01]  /*d900*/  ISETP.GT.AND P3, PT, R35, 0x68, P2 ;  /* 0x000000682300780c */ /* 0x000fe20001764270 */
[----:B------:R-:W-:Y:S01]  /*d910*/  MUFU.EX2 R31, R31 ;  /* 0x0000001f001f7308 */ /* 0x000fe20000000800 */
[----:B------:R-:W-:-:S02]  /*d920*/  FMNMX.FTZ R11, R184, R11, !PT ;  /* 0x0000000bb80b7209 */ /* 0x000fc40007810000 */
[----:B------:R-:W-:Y:S02]  /*d930*/  ISETP.LT.OR P3, PT, R29, 0x69, P3 ;  /* 0x000000691d00780c */ /* 0x000fe40001f61670 */
[----:B------:R-:W-:Y:S02]  /*d940*/  FMNMX.FTZ R11, R38, R11, !PT ;  /* 0x0000000b260b7209 */ /* 0x000fe40007810000 */
[----:B------:R-:W-:Y:S01]  /*d950*/  FSEL R50, R50, -INF , !P3 ;  /* 0xff80000032327808 */ /* 0x000fe20005800000 */
[----:B------:R-:W-:Y:S01]  /*d960*/  MUFU.EX2 R182, R182 ;  /* 0x000000b600b67308 */ /* 0x000fe20000000800 */
[----:B------:R-:W-:Y:S02]  /*d970*/  FMNMX.FTZ R11, R192, R11, !PT ;  /* 0x0000000bc00b7209 */ /* 0x000fe40007810000 */
[----:B------:R-:W-:Y:S02]  /*d980*/  ISETP.GT.AND P3, PT, R35, 0x69, P2 ;  /* 0x000000692300780c */ /* 0x000fe40001764270 */
[----:B------:R-:W-:-:S02]  /*d990*/  FMNMX.FTZ R11, R40, R11, !PT ;  /* 0x0000000b280b7209 */ /* 0x000fc40007810000 */
[----:B------:R-:W-:Y:S01]  /*d9a0*/  ISETP.LT.OR P3, PT, R29, 0x6a, P3 ;  /* 0x0000006a1d00780c */ /* 0x000fe20001f61670 */
[----:B------:R-:W-:Y:S01]  /*d9b0*/  MUFU.EX2 R39, R39 ;  /* 0x0000002700277308 */ /* 0x000fe20000000800 */
[----:B------:R-:W-:Y:S02]  /*d9c0*/  FMNMX.FTZ R11, R42, R11, !PT ;  /* 0x0000000b2a0b7209 */ /* 0x000fe40007810000 */
[----:B------:R-:W-:Y:S01]  /*d9d0*/  FSEL R84, R51, -INF , !P3 ;  /* 0xff80000033547808 */ /* 0x000fe20005800000 */
[----:B------:R-:W-:-:S01]  /*d9e0*/  FFMA.FTZ R51, R60, R15, -R33 ;  /* 0x0000000f3c337223 */ /* 0x000fc20000010821 */
[----:B------:R-:W-:Y:S02]  /*d9f0*/  ISETP.GT.AND P3, PT, R35, 0x70, P2 ;  /* 0x000000702300780c */ /* 0x000fe40001764270 */
[----:B------:R-:W-:Y:S01]  /*da00*/  FMNMX.FTZ R11, R162, R11, !PT ;  /* 0x0000000ba20b7209 */ /* 0x000fe20007810000 */
[----:B------:R-:W-:Y:S01]  /*da10*/  MUFU.EX2 R152, R152 ;  /* 0x0000009800987308 */ /* 0x000fe20000000800 */
        /* <DEDUP_REMOVED lines=8> */
[----:B------:R-:W-:-:S02]  /*daa0*/  FMNMX.FTZ R11, R50, R11, !PT ;  /* 0x0000000b320b7209 */ /* 0x000fc40007810000 */
[----:B------:R-:W-:Y:S01]  /*dab0*/  FSEL R52, R52, -INF , !P3 ;  /* 0xff80000034347808 */ /* 0x000fe20005800000 */
[----:B------:R-:W-:Y:S01]  /*dac0*/  MUFU.EX2 R82, R82 ;  /* 0x0000005200527308 */ /* 0x000fe20000000800 */
[C---:B------:R-:W-:Y:S02]  /*dad0*/  ISETP.GT.AND P3, PT, R35.reuse, 0x78, P2 ;  /* 0x000000782300780c */ /* 0x040fe40001764270 */
[----:B------:R-:W-:Y:S02]  /*dae0*/  FMNMX.FTZ R11, R84, R11, !PT ;  /* 0x0000000b540b7209 */ /* 0x000fe40007810000 */
[----:B------:R-:W-:Y:S01]  /*daf0*/  ISETP.GT.AND P2, PT, R35, 0x79, P2 ;  /* 0x000000792300780c */ /* 0x000fe20001744270 */
[-CC-:B------:R-:W-:Y:S01]  /*db00*/  FFMA.FTZ R35, R68, R15.reuse, -R33.reuse ;  /* 0x0000000f44237223 */ /* 0x180fe20000010821 */
[C---:B------:R-:W-:Y:S01]  /*db10*/  ISETP.LT.OR P3, PT, R29.reuse, 0x79, P3 ;  /* 0x000000791d00780c */ /* 0x040fe20001f61670 */
[--C-:B------:R-:W-:Y:S01]  /*db20*/  FFMA.FTZ R68, R70, R15, -R33.reuse ;  /* 0x0000000f46447223 */ /* 0x100fe20000010821 */
[----:B------:R-:W-:Y:S01]  /*db30*/  FMNMX.FTZ R11, R86, R11, !PT ;  /* 0x0000000b560b7209 */ /* 0x000fe20007810000 */
[----:B------:R-:W-:Y:S01]  /*db40*/  MUFU.EX2 R43, R43 ;  /* 0x0000002b002b7308 */ /* 0x000fe20000000800 */
[----:B------:R-:W-:Y:S01]  /*db50*/  ISETP.LT.OR P2, PT, R29, 0x7a, P2 ;  /* 0x0000007a1d00780c */ /* 0x000fe20001741670 */
[----:B------:R-:W-:Y:S01]  /*db60*/  FFMA.FTZ R29, R76, R15, -R33 ;  /* 0x0000000f4c1d7223 */ /* 0x000fe20000010821 */
[----:B------:R-:W-:-:S02]  /*db70*/  FSEL R54, R54, -INF , !P3 ;  /* 0xff80000036367808 */ /* 0x000fc40005800000 */
[----:B------:R-:W-:Y:S02]  /*db80*/  FMNMX.FTZ R11, R52, R11, !PT ;  /* 0x0000000b340b7209 */ /* 0x000fe40007810000 */
[----:B-1----:R-:W-:Y:S01]  /*db90*/  FSEL R76, R55, -INF , !P2 ;  /* 0xff800000374c7808 */ /* 0x002fe20005000000 */
[----:B------:R-:W-:Y:S01]  /*dba0*/  MUFU.EX2 R168, R168 ;  /* 0x000000a800a87308 */ /* 0x000fe20000000800 */
[----:B------:R-:W-:Y:S02]  /*dbb0*/  FMNMX.FTZ R11, R54, R11, !PT ;  /* 0x0000000b360b7209 */ /* 0x000fe40007810000 */
[----:B------:R-:W-:Y:S02]  /*dbc0*/  FSEL R56, R10, RZ, P4 ;  /* 0x000000ff0a387208 */ /* 0x000fe40002000000 */
[----:B------:R-:W-:-:S03]  /*dbd0*/  FMNMX.FTZ R11, R76, R11, !PT ;  /* 0x0000000b4c0b7209 */ /* 0x000fc60007810000 */
[----:B------:R-:W-:Y:S01]  /*dbe0*/  FADD.FTZ R56, -R56, R13 ;  /* 0x0000000d38387221 */ /* 0x000fe20000010100 */
[----:B------:R-:W-:-:S01]  /*dbf0*/  FFMA.FTZ R13, R32, R15, -R33 ;  /* 0x0000000f200d7223 */ /* 0x000fc20000010821 */
[----:B------:R-:W0:Y:S01]  /*dc00*/  SHFL.BFLY PT, R80, R11, 0x2, 0x1f ;  /* 0x0c401f000b507f89 */ /* 0x000e2200000e0000 */
[----:B------:R-:W-:Y:S01]  /*dc10*/  MUFU.EX2 R45, R45 ;  /* 0x0000002d002d7308 */ /* 0x000fe20000000800 */
[----:B------:R-:W-:-:S07]  /*dc20*/  FMUL.FTZ R55, R56, R15 ;  /* 0x0000000f38377220 */ /* 0x000fce0000410000 */
[----:B------:R-:W1:Y:S08]  /*dc30*/  MUFU.EX2 R55, R55 ;  /* 0x0000003700377308 */ /* 0x000e700000000800 */
[----:B------:R-:W-:Y:S01]  /*dc40*/  MUFU.EX2 R78, R78 ;  /* 0x0000004e004e7308 */ /* 0x000fe20000000800 */
[----:B0-----:R-:W-:-:S07]  /*dc50*/  FMNMX.FTZ R80, R11, R80, !PT ;  /* 0x000000500b507209 */ /* 0x001fce0007810000 */
[----:B------:R-:W-:Y:S01]  /*dc60*/  MUFU.EX2 R29, R29 ;  /* 0x0000001d001d7308 */ /* 0x000fe20000000800 */
[----:B------:R-:W0:Y:S07]  /*dc70*/  SHFL.BFLY PT, R11, R80, 0x1, 0x1f ;  /* 0x0c201f00500b7f89 */ /* 0x000e2e00000e0000 */
[----:B------:R-:W-:Y:S08]  /*dc80*/  MUFU.EX2 R74, R74 ;  /* 0x0000004a004a7308 */ /* 0x000ff00000000800 */
[----:B------:R-:W-:Y:S08]  /*dc90*/  MUFU.EX2 R35, R35 ;  /* 0x0000002300237308 */ /* 0x000ff00000000800 */
[----:B------:R-:W-:Y:S01]  /*dca0*/  MUFU.EX2 R68, R68 ;  /* 0x0000004400447308 */ /* 0x000fe20000000800 */
[----:B0-----:R-:W-:-:S04]  /*dcb0*/  FMNMX.FTZ R11, R80, R11, !PT ;  /* 0x0000000b500b7209 */ /* 0x001fc80007810000 */
[C---:B------:R-:W-:Y:S01]  /*dcc0*/  FSETP.NEU.FTZ.AND P2, PT, R11.reuse, -INF , PT ;  /* 0xff8000000b00780b */ /* 0x040fe20003f5d000 */
[----:B------:R-:W-:-:S02]  /*dcd0*/  FFMA.FTZ R33, R11, R15, -8 ;  /* 0xc10000000b217423 */ /* 0x000fc4000001000f */
[----:B------:R-:W-:Y:S01]  /*dce0*/  MUFU.EX2 R47, R47 ;  /* 0x0000002f002f7308 */ /* 0x000fe20000000800 */
[----:B------:R-:W-:Y:S02]  /*dcf0*/  FSEL R69, R11, RZ, P2 ;  /* 0x000000ff0b457208 */ /* 0x000fe40001000000 */
[----:B------:R-:W-:-:S05]  /*dd00*/  FSEL R33, R33, RZ, P2 ;  /* 0x000000ff21217208 */ /* 0x000fca0001000000 */
[----:B------:R-:W-:Y:S01]  /*dd10*/  MUFU.EX2 R66, R66 ;  /* 0x0000004200427308 */ /* 0x000fe20000000800 */
[----:B------:R-:W-:-:S01]  /*dd20*/  FFMA.FTZ R65, R28, R15, -R33 ;  /* 0x0000000f1c417223 */ /* 0x000fc20000010821 */
[----:B------:R-:W-:Y:S01]  /*dd30*/  FFMA.FTZ R28, R30, R15, -R33 ;  /* 0x0000000f1e1c7223 */ /* 0x000fe20000010821 */
[----:B------:R-:W-:-:S01]  /*dd40*/  FADD.FTZ R30, -R69, R14 ;  /* 0x0000000e451e7221 */ /* 0x000fc20000010100 */
[-CC-:B------:R-:W-:Y:S01]  /*dd50*/  FFMA.FTZ R37, R37, R15.reuse, -R33.reuse ;  /* 0x0000000f25257223 */ /* 0x180fe20000010821 */
[----:B------:R-:W-:-:S01]  /*dd60*/  FFMA.FTZ R32, R156, R15, -R33 ;  /* 0x0000000f9c207223 */ /* 0x000fc20000010821 */
[-CC-:B------:R-:W-:Y:S01]  /*dd70*/  FFMA.FTZ R56, R158, R15.reuse, -R33.reuse ;  /* 0x0000000f9e387223 */ /* 0x180fe20000010821 */
[-C--:B------:R-:W-:Y:S01]  /*dd80*/  FMUL.FTZ R30, R30, R15.reuse ;  /* 0x0000000f1e1e7220 */ /* 0x080fe20000410000 */
[-CC-:B------:R-:W-:Y:S01]  /*dd90*/  FFMA.FTZ R57, R160, R15.reuse, -R33.reuse ;  /* 0x0000000fa0397223 */ /* 0x180fe20000010821 */
[----:B------:R-:W-:-:S01]  /*dda0*/  FFMA.FTZ R59, R164, R15, -R33 ;  /* 0x0000000fa43b7223 */ /* 0x000fc20000010821 */
[----:B------:R-:W-:Y:S01]  /*ddb0*/  MUFU.EX2 R37, R37 ;  /* 0x0000002500257308 */ /* 0x000fe20000000800 */
[----:B------:R-:W-:-:S01]  /*ddc0*/  FFMA.FTZ R60, R166, R15, -R33 ;  /* 0x0000000fa63c7223 */ /* 0x000fc20000010821 */
[-CC-:B------:R-:W-:Y:S01]  /*ddd0*/  FFMA.FTZ R71, R34, R15.reuse, -R33.reuse ;  /* 0x0000000f22477223 */ /* 0x180fe20000010821 */
[----:B------:R-:W-:-:S01]  /*dde0*/  FFMA.FTZ R34, R36, R15, -R33 ;  /* 0x0000000f24227223 */ /* 0x000fc20000010821 */
[----:B-1----:R-:W-:Y:S01]  /*ddf0*/  FFMA.FTZ R36, R55, R5, R20 ;  /* 0x0000000537247223 */ /* 0x002fe20000010014 */
[----:B------:R-:W-:-:S01]  /*de00*/  FFMA.FTZ R61, R170, R15, -R33 ;  /* 0x0000000faa3d7223 */ /* 0x000fc20000010821 */
[-CC-:B------:R-:W-:Y:S01]  /*de10*/  FFMA.FTZ R24, R24, R15.reuse, -R33.reuse ;  /* 0x0000000f18187223 */ /* 0x180fe20000010821 */
[----:B------:R-:W-:-:S01]  /*de20*/  FFMA.FTZ R63, R172, R15, -R33 ;  /* 0x0000000fac3f7223 */ /* 0x000fc20000010821 */
[----:B------:R-:W0:Y:S01]  /*de30*/  MUFU.EX2 R30, R30 ;  /* 0x0000001e001e7308 */ /* 0x000e220000000800 */
[----:B------:R-:W-:-:S01]  /*de40*/  FADD.FTZ R73, R21, R36 ;  /* 0x0000002415497221 */ /* 0x000fc20000010000 */
        /* <DEDUP_REMOVED lines=16> */
[----:B------:R-:W-:Y:S01]  /*df50*/  FADD.FTZ R4, R22, R73 ;  /* 0x0000004916047221 */ /* 0x000fe20000010000 */
[----:B------:R-:W-:-:S01]  /*df60*/  FFMA.FTZ R86, R86, R15, -R33 ;  /* 0x0000000f56567223 */ /* 0x000fc20000010821 */
[-CC-:B------:R-:W-:Y:S01]  /*df70*/  FFMA.FTZ R52, R52, R15.reuse, -R33.reuse ;  /* 0x0000000f34347223 */ /* 0x180fe20000010821 */
[----:B------:R-:W-:-:S01]  /*df80*/  FFMA.FTZ R54, R54, R15, -R33 ;  /* 0x0000000f36367223 */ /* 0x000fc20000010821 */
[----:B------:R-:W-:-:S02]  /*df90*/  FADD.FTZ R4, R23, R4 ;  /* 0x0000000417047221 */ /* 0x000fc40000010000 */
[----:B------:R-:W0:Y:S01]  /*dfa0*/  MUFU.EX2 R57, R57 ;  /* 0x0000003900397308 */ /* 0x000e220000000800 */
[----:B-1----:R-:W-:-:S07]  /*dfb0*/  FADD.FTZ R5, R32, R5 ;  /* 0x0000000520057221 */ /* 0x002fce0000010000 */
[----:B------:R-:W1:Y:S01]  /*dfc0*/  MUFU.EX2 R59, R59 ;  /* 0x0000003b003b7308 */ /* 0x000e620000000800 */
[----:B--2---:R-:W-:-:S01]  /*dfd0*/  FADD.FTZ R36, R56, R5 ;  /* 0x0000000538247221 */ /* 0x004fc20000010000 */
[----:B------:R-:W-:-:S04]  /*dfe0*/  FADD.FTZ R5, R25, R4 ;  /* 0x0000000419057221 */ /* 0x000fc80000010000 */
[----:B------:R-:W-:Y:S02]  /*dff0*/  FADD.FTZ R4, R190, R5 ;  /* 0x00000005be047221 */ /* 0x000fe40000010000 */
[----:B------:R-:W2:Y:S01]  /*e000*/  MUFU.EX2 R60, R60 ;  /* 0x0000003c003c7308 */ /* 0x000ea20000000800 */
[----:B0-----:R-:W-:-:S01]  /*e010*/  FADD.FTZ R38, R57, R36 ;  /* 0x0000002439267221 */ /* 0x001fc20000010000 */
[----:B------:R-:W-:Y:S01]  /*e020*/  FADD.FTZ R5, R27, R4 ;  /* 0x000000041b057221 */ /* 0x000fe20000010000 */
[----:B------:R-:W-:-:S03]  /*e030*/  FFMA.FTZ R36, R192, R15, -R33 ;  /* 0x0000000fc0247223 */ /* 0x000fc60000010821 */
[----:B------:R-:W-:Y:S02]  /*e040*/  FADD.FTZ R4, R186, R5 ;  /* 0x00000005ba047221 */ /* 0x000fe40000010000 */
[----:B------:R-:W0:Y:S01]  /*e050*/  MUFU.EX2 R61, R61 ;  /* 0x0000003d003d7308 */ /* 0x000e220000000800 */
[----:B-1----:R-:W-:-:S01]  /*e060*/  FADD.FTZ R73, R59, R38 ;  /* 0x000000263b497221 */ /* 0x002fc20000010000 */
[----:B------:R-:W-:-:S04]  /*e070*/  FADD.FTZ R5, R31, R4 ;  /* 0x000000041f057221 */ /* 0x000fc80000010000 */
[----:B------:R-:W-:Y:S02]  /*e080*/  FADD.FTZ R4, R182, R5 ;  /* 0x00000005b6047221 */ /* 0x000fe40000010000 */
[----:B------:R-:W1:Y:S01]  /*e090*/  MUFU.EX2 R24, R24 ;  /* 0x0000001800187308 */ /* 0x000e620000000800 */
[----:B--2---:R-:W-:-:S01]  /*e0a0*/  FADD.FTZ R38, R60, R73 ;  /* 0x000000493c267221 */ /* 0x004fc20000010000 */
[----:B------:R-:W-:Y:S01]  /*e0b0*/  FADD.FTZ R5, R39, R4 ;  /* 0x0000000427057221 */ /* 0x000fe20000010000 */
[----:B------:R-:W-:-:S01]  /*e0c0*/  FFMA.FTZ R73, R40, R15, -R33 ;  /* 0x0000000f28497223 */ /* 0x000fc20000010821 */
[----:B------:R-:W-:-:S04]  /*e0d0*/  FFMA.FTZ R33, R76, R15, -R33 ;  /* 0x0000000f4c217223 */ /* 0x000fc80000010821 */
[----:B------:R-:W2:Y:S01]  /*e0e0*/  MUFU.EX2 R63, R63 ;  /* 0x0000003f003f7308 */ /* 0x000ea20000000800 */
[----:B0-----:R-:W-:-:S07]  /*e0f0*/  FADD.FTZ R77, R61, R38 ;  /* 0x000000263d4d7221 */ /* 0x001fce0000010000 */
[----:B------:R-:W0:Y:S01]  /*e100*/  MUFU.EX2 R26, R26 ;  /* 0x0000001a001a7308 */ /* 0x000e220000000800 */
[----:B-1----:R-:W-:-:S07]  /*e110*/  FADD.FTZ R38, R24, R77 ;  /* 0x0000004d18267221 */ /* 0x002fce0000010000 */
[----:B------:R-:W1:Y:S01]  /*e120*/  MUFU.EX2 R64, R64 ;  /* 0x0000004000407308 */ /* 0x000e620000000800 */
[----:B--2---:R-:W-:-:S01]  /*e130*/  FADD.FTZ R77, R63, R38 ;  /* 0x000000263f4d7221 */ /* 0x004fc20000010000 */
[----:B------:R-:W-:-:S06]  /*e140*/  FADD.FTZ R38, R152, R5 ;  /* 0x0000000598267221 */ /* 0x000fcc0000010000 */
[----:B------:R-:W2:Y:S01]  /*e150*/  MUFU.EX2 R65, R65 ;  /* 0x0000004100417308 */ /* 0x000ea20000000800 */
[----:B0-----:R-:W-:-:S07]  /*e160*/  FADD.FTZ R77, R26, R77 ;  /* 0x0000004d1a4d7221 */ /* 0x001fce0000010000 */
[----:B------:R-:W0:Y:S01]  /*e170*/  MUFU.EX2 R28, R28 ;  /* 0x0000001c001c7308 */ /* 0x000e220000000800 */
[----:B-1----:R-:W-:-:S01]  /*e180*/  FADD.FTZ R4, R64, R77 ;  /* 0x0000004d40047221 */ /* 0x002fc20000010000 */
[----:B------:R-:W-:-:S04]  /*e190*/  FADD.FTZ R77, R41, R38 ;  /* 0x00000026294d7221 */ /* 0x000fc80000010000 */
[----:B------:R-:W-:Y:S02]  /*e1a0*/  FADD.FTZ R38, R82, R77 ;  /* 0x0000004d52267221 */ /* 0x000fe40000010000 */
[----:B------:R-:W1:Y:S01]  /*e1b0*/  MUFU.EX2 R67, R67 ;  /* 0x0000004300437308 */ /* 0x000e620000000800 */
[----:B--2---:R-:W-:-:S01]  /*e1c0*/  FADD.FTZ R5, R65, R4 ;  /* 0x0000000441057221 */ /* 0x004fc20000010000 */
[----:B------:R-:W-:-:S04]  /*e1d0*/  FADD.FTZ R77, R43, R38 ;  /* 0x000000262b4d7221 */ /* 0x000fc80000010000 */
[----:B------:R-:W-:Y:S02]  /*e1e0*/  FADD.FTZ R38, R168, R77 ;  /* 0x0000004da8267221 */ /* 0x000fe40000010000 */
[----:B------:R-:W2:Y:S01]  /*e1f0*/  MUFU.EX2 R14, R178 ;  /* 0x000000b2000e7308 */ /* 0x000ea20000000800 */
[----:B0-----:R-:W-:-:S01]  /*e200*/  FADD.FTZ R4, R28, R5 ;  /* 0x000000051c047221 */ /* 0x001fc20000010000 */
[----:B------:R-:W-:-:S04]  /*e210*/  FADD.FTZ R77, R45, R38 ;  /* 0x000000262d4d7221 */ /* 0x000fc80000010000 */
[----:B------:R-:W-:Y:S02]  /*e220*/  FADD.FTZ R38, R78, R77 ;  /* 0x0000004d4e267221 */ /* 0x000fe40000010000 */
        /* <DEDUP_REMOVED lines=60> */
.L_x_944:
[----:B------:R-:W-:Y:S01]  /*e5f0*/  ULEA UR5, UR5, UR36, 0x3 ;  /* 0x0000002405057291 */ /* 0x000fe2000f8e183f */
[----:B------:R-:W-:Y:S01]  /*e600*/  ISETP.GT.AND P2, PT, R9, R18, PT ;  /* 0x000000120900720c */ /* 0x000fe20003f44270 */
[-C--:B------:R-:W-:Y:S01]  /*e610*/  FMUL.FTZ R88, R88, R55.reuse ;  /* 0x0000003758587220 */ /* 0x080fe20000410000 */
[----:B------:R-:W-:Y:S01]  /*e620*/  F2FP.SATFINITE.E4M3.F32.PACK_AB_MERGE_C R22, R23, R22, RZ ;  /* 0x000000161716723e */ /* 0x000fe200048070ff */
[----:B------:R-:W-:Y:S01]  /*e630*/  UIADD3 UR5, UR5, 0x22860, URZ ;  /* 0x0002286005057890 */ /* 0x000fe2000fffe03f */
[----:B------:R-:W-:Y:S01]  /*e640*/  F2FP.SATFINITE.E4M3.F32.PACK_AB_MERGE_C R14, R71, R14, RZ ;  /* 0x0000000e470e723e */ /* 0x000fe200048070ff */
[-C--:B------:R-:W-:Y:S01]  /*e650*/  FMUL.FTZ R89, R89, R55.reuse ;  /* 0x0000003759597220 */ /* 0x080fe20000410000 */
        /* <DEDUP_REMOVED lines=100> */
.L_x_927:
[----:B------:R-:W-:Y:S06]  /*eca0*/  BAR.ARV 0x8, 0x180 ;  /* 0x0206000000007b1d */ /* 0x000fec0000002000 */
[----:B------:R-:W-:Y:S05]  /*ecb0*/  @!P0 BRA `(.L_x_946) ;  /* 0x0000000000048947 */ /* 0x000fea0003800000 */
[----:B------:R-:W-:Y:S01]  /*ecc0*/  BPT.TRAP 0x1 ;  /* 0x000000040000795c */ /* 0x000fe20000300000 */
.L_x_946:
[----:B------:R-:W-:Y:S01]  /*ecd0*/  ULEA UR5, UR4, UR36, 0x3 ;  /* 0x0000002404057291 */ /* 0x000fe2000f8e183f */
[----:B------:R-:W-:-:S08]  /*ece0*/  SHF.L.U32 R2, R2, 0x1f, RZ ;  /* 0x0000001f02027819 */ /* 0x000fd000000006ff */
[----:B------:R0:W1:Y:S01]  /*ecf0*/  SYNCS.PHASECHK.TRANS64.TRYWAIT P1, [UR5+0x22850], R2 ;  /* 0x02285002ff0075a7 */ /* 0x0000620008020145 */
[----:B------:R-:W-:Y:S05]  /*ed00*/  @!P0 BRA `(.L_x_947) ;  /* 0x0000000000048947 */ /* 0x000fea0003800000 */
[----:B------:R-:W-:Y:S01]  /*ed10*/  BPT.TRAP 0x1 ;  /* 0x000000040000795c */ /* 0x000fe20000300000 */
.L_x_947:
[----:B-1----:R-:W-:Y:S05]  /*ed20*/  @P1 BRA `(.L_x_948) ;  /* 0x0000000000081947 */ /* 0x002fea0003800000 */
[----:B------:R-:W1:Y:S02]  /*ed30*/  SYNCS.PHASECHK.TRANS64.TRYWAIT P1, [UR5+0x22850], R2 ;  /* 0x02285002ff0075a7 */ /* 0x000e640008020145 */
[----:B-1----:R-:W-:Y:S05]  /*ed40*/  @!P1 BRA `(.L_x_949) ;  /* 0x0000006800c89947 */ /* 0x002fea0003800000 */
.L_x_948:
[----:B------:R-:W-:Y:S01]  /*ed50*/  UIADD3 UR36, UR36, 0x400, URZ ;  /* 0x0000040024247890 */ /* 0x000fe2000fffe03f */
[----:B------:R-:W-:Y:S01]  /*ed60*/  WARPGROUP.ARRIVE ;  /* 0x00000000000079c5 */ /* 0x000fe20000000000 */
[----:B------:R-:W-:Y:S01]  /*ed70*/  UMOV UR7, 0x40000040 ;  /* 0x4000004000077882 */ /* 0x000fe20000000000 */
[----:B------:R-:W2:Y:S01]  /*ed80*/  LDC.64 R8, c[0x0][0x9a0] ;  /* 0x00026800ff087b82 */ /* 0x000ea20000000a00 */
[----:B------:R-:W-:-:S04]  /*ed90*/  USHF.R.U32.HI UR36, URZ, 0x4, UR36 ;  /* 0x000000043f247899 */ /* 0x000fc80008011624 */
[----:B------:R-:W-:-:S04]  /*eda0*/  ULOP3.LUT UR36, UR36, 0x3fff, URZ, 0xc0, !UPT ;  /* 0x00003fff24247892 */ /* 0x000fc8000f8ec03f */
[----:B------:R-:W-:-:S04]  /*edb0*/  ULOP3.LUT UR36, UR36, 0x10000, URZ, 0xfc, !UPT ;  /* 0x0001000024247892 */ /* 0x000fc8000f8efc3f */
[----:B------:R-:W-:-:S07]  /*edc0*/  ULEA UR4, UR4, UR36, 0xa ;  /* 0x0000002404047291 */ /* 0x000fce000f8e503f */
[----:B------:R-:W-:Y:S02]  /*edd0*/  UMOV UR6, UR4 ;  /* 0x0000000400067c82 */ /* 0x000fe40008000000 */
[----:B------:R-:W-:Y:S01]  /*ede0*/  QGMMA.64x128x32.F32.E4M3.E4M3 R88, R164, gdesc[UR4], R88, gsb0 ;  /* 0x01e00004a4587df3 */ /* 0x000fe20008000858 */
[----:B--2---:R-:W-:-:S04]  /*edf0*/  ISETP.NE.U32.AND P1, PT, R8, RZ, PT ;  /* 0x000000ff0800720c */ /* 0x004fc80003f25070 */
[----:B------:R-:W-:-:S13]  /*ee00*/  ISETP.NE.AND.EX P1, PT, R9, RZ, PT, P1 ;  /* 0x000000ff0900720c */ /* 0x000fda0003f25310 */
[----:B------:R-:W2:Y:S01]  /*ee10*/  @P1 LDC.64 R6, c[0x0][0x9c8] ;  /* 0x00027200ff061b82 */ /* 0x000ea20000000a00 */
[----:B------:R-:W-:-:S07]  /*ee20*/  @P1 SHF.R.S32.HI R19, RZ, 0x1f, R17 ;  /* 0x0000001fff131819 */ /* 0x000fce0000011411 */
[----:B------:R-:W3:Y:S01]  /*ee30*/  @P1 LDC.64 R12, c[0x0][0x9d0] ;  /* 0x00027400ff0c1b82 */ /* 0x000ee20000000a00 */
[----:B------:R-:W-:Y:S01]  /*ee40*/  UIADD3 UR6, UR4, 0x2, URZ ;  /* 0x0000000204067890 */ /* 0x000fe2000fffe03f */
[----:B------:R-:W-:Y:S01]  /*ee50*/  UMOV UR7, 0x40000040 ;  /* 0x4000004000077882 */ /* 0x000fe20000000000 */
[C---:B--2---:R-:W-:Y:S02]  /*ee60*/  @P1 IMAD R0, R6.reuse, UR38, RZ ;  /* 0x0000002606001c24 */ /* 0x044fe4000f8e02ff */
[----:B01----:R-:W-:-:S04]  /*ee70*/  @P1 IMAD.WIDE.U32 R2, R6, UR39, RZ ;  /* 0x0000002706021c25 */ /* 0x003fc8000f8e00ff */
[----:B------:R-:W-:Y:S02]  /*ee80*/  @P1 IMAD R7, R7, UR39, R0 ;  /* 0x0000002707071c24 */ /* 0x000fe4000f8e0200 */
[-C--:B---3--:R-:W-:Y:S02]  /*ee90*/  @P1 IMAD R0, R19, R12.reuse, RZ ;  /* 0x0000000c13001224 */ /* 0x088fe400078e02ff */
[----:B------:R-:W-:Y:S02]  /*eea0*/  @P1 IMAD.IADD R3, R3, 0x1, R7 ;  /* 0x0000000103031824 */ /* 0x000fe400078e0207 */
[C---:B------:R-:W-:Y:S02]  /*eeb0*/  @P1 IMAD R7, R17.reuse, R13, R0 ;  /* 0x0000000d11071224 */ /* 0x040fe400078e0200 */
[----:B------:R-:W-:-:S04]  /*eec0*/  @P1 IMAD.WIDE.U32 R2, R17, R12, R2 ;  /* 0x0000000c11021225 */ /* 0x000fc800078e0002 */
[----:B------:R-:W-:Y:S01]  /*eed0*/  @P1 IMAD.IADD R0, R3, 0x1, R7 ;  /* 0x0000000103001824 */ /* 0x000fe200078e0207 */
[----:B------:R-:W-:Y:S01]  /*eee0*/  @P1 LEA R6, P2, R2, R8, 0x2 ;  /* 0x0000000802061211 */ /* 0x000fe200078410ff */
[----:B------:R-:W-:-:S03]  /*eef0*/  IMAD.MOV.U32 R3, RZ, RZ, 0x3f800000 ;  /* 0x3f800000ff037424 */ /* 0x000fc600078e00ff */
[----:B------:R-:W-:-:S05]  /*ef00*/  @P1 LEA.HI.X R7, R2, R9, R0, 0x2, P2 ;  /* 0x0000000902071211 */ /* 0x000fca00010f1400 */
[----:B------:R0:W2:Y:S01]  /*ef10*/  @P1 LDG.E R3, desc[UR40][R6.64] ;  /* 0x0000002806031981 */ /* 0x0000a2000c1e1900 */
[----:B------:R-:W-:Y:S02]  /*ef20*/  WARPGROUP.DEPBAR.LE gsb0, 0x0 ;  /* 0x00008000000079c5 */ /* 0x000fe40000010000 */
[----:B------:R-:W-:-:S06]  /*ef30*/  WARPGROUP.ARRIVE ;  /* 0x00000000000079c5 */ /* 0x000fcc0000000000 */
        /* <DEDUP_REMOVED lines=13> */
[----:B0-----:R-:W0:Y:S04]  /*f010*/  SHFL.BFLY PT, R7, R0, 0x1, 0x1f ;  /* 0x0c201f0000077f89 */ /* 0x001e2800000e0000 */
[----:B------:R-:W1:Y:S01]  /*f020*/  SHFL.BFLY PT, R2, R9, 0x1, 0x1f ;  /* 0x0c201f0009027f89 */ /* 0x000e6200000e0000 */
[----:B------:R-:W-:Y:S02]  /*f030*/  IMAD.MOV.U32 R4, RZ, RZ, RZ ;  /* 0x000000ffff047224 */ /* 0x000fe400078e00ff */
[----:B0-----:R-:W-:Y:S01]  /*f040*/  FADD.FTZ R12, R0, R7 ;  /* 0x00000007000c7221 */ /* 0x001fe20000010000 */
[----:B-1----:R-:W-:-:S04]  /*f050*/  FADD.FTZ R13, R9, R2 ;  /* 0x00000002090d7221 */ /* 0x002fc80000010000 */
[C---:B------:R-:W-:Y:S01]  /*f060*/  FSETP.NE.FTZ.AND P1, PT, R12.reuse, RZ, PT ;  /* 0x000000ff0c00720b */ /* 0x040fe20003f35000 */
[----:B------:R-:W-:Y:S01]  /*f070*/  FMUL.FTZ R14, R12, 0.00390625 ;  /* 0x3b8000000c0e7820 */ /* 0x000fe20000410000 */
[----:B------:R-:W-:-:S04]  /*f080*/  FMUL.FTZ R7, R13, 0.00390625 ;  /* 0x3b8000000d077820 */ /* 0x000fc80000410000 */
        /* <DEDUP_REMOVED lines=24> */
.L_x_950:
        /* <DEDUP_REMOVED lines=68> */
.L_x_876:
[----:B------:R-:W-:Y:S05]  /*f650*/  @P0 BRA `(.L_x_951) ;  /* 0x0000002000540947 */ /* 0x000fea0003800000 */
[----:B------:R-:W0:Y:S01]  /*f660*/  S2R R8, SR_TID.X ;  /* 0x0000000000087919 */ /* 0x000e220000002100 */
[----:B------:R-:W-:Y:S01]  /*f670*/  ULDC.64 UR4, c[0x4][0x40] ;  /* 0x0100100000047ab9 */ /* 0x000fe20000000a00 */
[----:B------:R-:W1:Y:S01]  /*f680*/  LDC R82, c[0x0][0xbe8] ;  /* 0x0002fa00ff527b82 */ /* 0x000e620000000800 */
[----:B------:R-:W-:Y:S01]  /*f690*/  ULDC.64 UR6, c[0x0][0xb38] ;  /* 0x0002ce0000067ab9 */ /* 0x000fe20000000a00 */
[----:B------:R-:W2:Y:S01]  /*f6a0*/  S2R R75, SR_CTAID.X ;  /* 0x00000000004b7919 */ /* 0x000ea20000002500 */
[----:B------:R-:W-:-:S05]  /*f6b0*/  ULDC.64 UR8, c[0x0][0xb28] ;  /* 0x0002ca0000087ab9 */ /* 0x000fca0000000a00 */
[----:B------:R-:W3:Y:S08]  /*f6c0*/  LDC.64 R86, c[0x0][0xbd8] ;  /* 0x0002f600ff567b82 */ /* 0x000ef00000000a00 */
[----:B------:R-:W4:Y:S01]  /*f6d0*/  LDC.64 R88, c[0x0][0xb40] ;  /* 0x0002d000ff587b82 */ /* 0x000f220000000a00 */
[----:B0-----:R-:W-:-:S05]  /*f6e0*/  IMAD.SHL.U32 R4, R8, 0x4, RZ ;  /* 0x0000000408047824 */ /* 0x001fca00078e00ff */
[----:B------:R-:W-:Y:S02]  /*f6f0*/  LOP3.LUT R4, R4, 0xc, RZ, 0xc0, !PT ;  /* 0x0000000c04047812 */ /* 0x000fe400078ec0ff */
[----:B------:R-:W-:Y:S02]  /*f700*/  BAR.SYNC.DEFER_BLOCKING 0x1, 0x100 ;  /* 0x0044000000007b1d */ /* 0x000fe40000010000 */
[----:B------:R-:W-:-:S05]  /*f710*/  IADD3 R4, P0, R4, UR4, RZ ;  /* 0x0000000404047c10 */ /* 0x000fca000ff1e0ff */
[----:B------:R-:W-:Y:S01]  /*f720*/  IMAD.X R5, RZ, RZ, UR5, P0 ;  /* 0x00000005ff057e24 */ /* 0x000fe200080e06ff */
[----:B------:R-:W-:-:S05]  /*f730*/  ULDC.64 UR4, c[0x0][0xbd0] ;  /* 0x0002f40000047ab9 */ /* 0x000fca0000000a00 */
[----:B------:R0:W5:Y:S01]  /*f740*/  LDG.E.CONSTANT R5, desc[UR40][R4.64] ;  /* 0x0000002804057981 */ /* 0x000162000c1e9900 */
[C---:B------:R-:W-:Y:S01]  /*f750*/  LOP3.LUT P0, R7, R8.reuse, 0x3, RZ, 0xc0, !PT ;  /* 0x0000000308077812 */ /* 0x040fe2000780c0ff */
[----:B------:R-:W-:Y:S01]  /*f760*/  VIADD R8, R8, 0xffffff80 ;  /* 0xffffff8008087836 */ /* 0x000fe20000000000 */
[----:B-1----:R-:W-:Y:S01]  /*f770*/  ISETP.NE.AND P2, PT, R82, 0x1, PT ;  /* 0x000000015200780c */ /* 0x002fe20003f45270 */
[----:B------:R-:W-:Y:S01]  /*f780*/  IMAD.WIDE.U32 R38, R17, UR6, RZ ;  /* 0x0000000611267c25 */ /* 0x000fe2000f8e00ff */
[----:B------:R-:W-:Y:S01]  /*f790*/  ISETP.EQ.OR P0, PT, R7, 0x3, !P0 ;  /* 0x000000030700780c */ /* 0x000fe20004702670 */
[----:B------:R-:W-:Y:S03]  /*f7a0*/  BSSY B0, `(.L_x_952) ;  /* 0x0000186000007945 */ /* 0x000fe60003800000 */
[----:B------:R-:W-:Y:S02]  /*f7b0*/  SEL R76, R3, R6, P0 ;  /* 0x00000006034c7207 */ /* 0x000fe40000000000 */
[----:B------:R-:W-:-:S02]  /*f7c0*/  SEL R9, R6, R3, P0 ;  /* 0x0000000306097207 */ /* 0x000fc40000000000 */
[----:B------:R-:W-:Y:S02]  /*f7d0*/  SHF.R.S32.HI R3, RZ, 0x1f, R8 ;  /* 0x0000001fff037819 */ /* 0x000fe40000011408 */
[----:B------:R-:W-:Y:S01]  /*f7e0*/  SEL R12, R94, R95, P0 ;  /* 0x0000005f5e0c7207 */ /* 0x000fe20000000000 */
[----:B------:R-:W1:Y:S01]  /*f7f0*/  @P2 LDC R84, c[0x0][0xbec] ;  /* 0x0002fb00ff542b82 */ /* 0x000e620000000800 */
[CC--:B0-----:R-:W-:Y:S02]  /*f800*/  LEA.HI R4, R3.reuse, R8.reuse, RZ, 0x7 ;  /* 0x0000000803047211 */ /* 0x0c1fe400078f38ff */
[----:B------:R-:W-:Y:S02]  /*f810*/  LEA.HI R25, R3, R8, RZ, 0x2 ;  /* 0x0000000803197211 */ /* 0x000fe400078f10ff */
[----:B------:R-:W-:Y:S02]  /*f820*/  LOP3.LUT R7, R4, 0xffffff80, RZ, 0xc0, !PT ;  /* 0xffffff8004077812 */ /* 0x000fe400078ec0ff */
[----:B------:R-:W-:Y:S01]  /*f830*/  SHF.R.S32.HI R6, RZ, 0x7, R4 ;  /* 0x00000007ff067819 */ /* 0x000fe20000011404 */
[----:B------:R-:W0:Y:S01]  /*f840*/  @P2 LDC R83, c[0x0][0xbf0] ;  /* 0x0002fc00ff532b82 */ /* 0x000e220000000800 */
[----:B------:R-:W-:Y:S01]  /*f850*/  LOP3.LUT R25, R25, 0xfffffffc, RZ, 0xc0, !PT ;  /* 0xfffffffc19197812 */ /* 0x000fe200078ec0ff */
[----:B------:R-:W-:Y:S01]  /*f860*/  IMAD.IADD R68, R8, 0x1, -R7 ;  /* 0x0000000108447824 */ /* 0x000fe200078e0a07 */
[----:B------:R-:W-:-:S02]  /*f870*/  LEA.HI R3, R4, R6, RZ, 0x1 ;  /* 0x0000000604037211 */ /* 0x000fc400078f08ff */
[----:B------:R-:W-:Y:S01]  /*f880*/  SEL R78, R92, R93, P0 ;  /* 0x0000005d5c4e7207 */ /* 0x000fe20000000000 */
[----:B------:R-:W-:Y:S01]  /*f890*/  IMAD.IADD R25, R8, 0x1, -R25 ;  /* 0x0000000108197824 */ /* 0x000fe200078e0a19 */
[----:B------:R-:W-:Y:S01]  /*f8a0*/  SHF.R.S32.HI R7, RZ, 0x1f, R68 ;  /* 0x0000001fff077819 */ /* 0x000fe20000011444 */
[----:B------:R-:W0:Y:S01]  /*f8b0*/  @P2 LDC R85, c[0x0][0xbf0] ;  /* 0x0002fc00ff552b82 */ /* 0x000e220000000800 */
[----:B------:R-:W-:Y:S02]  /*f8c0*/  LOP3.LUT R3, R3, 0x3fffffe, RZ, 0xc0, !PT ;  /* 0x03fffffe03037812 */ /* 0x000fe400078ec0ff */
[----:B------:R-:W-:Y:S02]  /*f8d0*/  LEA.HI R13, R7, R68, RZ, 0x2 ;  /* 0x00000044070d7211 */ /* 0x000fe400078f10ff */
[----:B------:R-:W-:Y:S01]  /*f8e0*/  SHF.R.S32.HI R8, RZ, 0x1f, R17 ;  /* 0x0000001fff087819 */ /* 0x000fe20000011411 */
[----:B------:R-:W-:Y:S01]  /*f8f0*/  IMAD.IADD R3, R6, 0x1, -R3 ;  /* 0x0000000106037824 */ /* 0x000fe200078e0a03 */
[----:B------:R-:W-:-:S02]  /*f900*/  SHF.R.S32.HI R11, RZ, 0x2, R13 ;  /* 0x00000002ff0b7819 */ /* 0x000fc4000001140d */
[----:B------:R-:W-:Y:S01]  /*f910*/  SHF.R.S32.HI R32, RZ, 0x1f, R13 ;  /* 0x0000001fff207819 */ /* 0x000fe2000001140d */
[----:B------:R-:W-:Y:S01]  /*f920*/  IMAD R6, R8, UR4, RZ ;  /* 0x0000000408067c24 */ /* 0x000fe2000f8e02ff */
[----:B------:R-:W-:Y:S02]  /*f930*/  LEA.HI R7, R7, R68, RZ, 0x5 ;  /* 0x0000004407077211 */ /* 0x000fe400078f28ff */
[----:B------:R-:W-:Y:S02]  /*f940*/  LEA.HI R32, R32, R11, RZ, 0x3 ;  /* 0x0000000b20207211 */ /* 0x000fe400078f18ff */
[----:B------:R-:W-:Y:S02]  /*f950*/  SEL R10, R102, R103, P0 ;  /* 0x00000067660a7207 */ /* 0x000fe40000000000 */
[----:B------:R-:W-:Y:S01]  /*f960*/  LOP3.LUT R4, R32, 0xfffffff8, RZ, 0xc0, !PT ;  /* 0xfffffff820047812 */ /* 0x000fe200078ec0ff */
[----:B------:R-:W-:Y:S01]  /*f970*/  IMAD.WIDE.U32 R32, R17, UR4, RZ ;  /* 0x0000000411207c25 */ /* 0x000fe2000f8e00ff */
[----:B------:R-:W-:Y:S01]  /*f980*/  SEL R93, R93, R92, P0 ;  /* 0x0000005c5d5d7207 */ /* 0x000fe20000000000 */
[----:B------:R-:W0:Y:S01]  /*f990*/  S2UR UR4, SR_CTAID.Y ;  /* 0x00000000000479c3 */ /* 0x000e220000002600 */
[----:B------:R-:W-:Y:S01]  /*f9a0*/  SEL R14, R96, R97, P0 ;  /* 0x00000061600e7207 */ /* 0x000fe20000000000 */
[----:B------:R-:W-:Y:S01]  /*f9b0*/  IMAD.IADD R4, R11, 0x1, -R4 ;  /* 0x000000010b047824 */ /* 0x000fe200078e0a04 */
[----:B------:R-:W-:Y:S01]  /*f9c0*/  SHF.R.S32.HI R11, RZ, 0x5, R7 ;  /* 0x00000005ff0b7819 */ /* 0x000fe20000011407 */
[----:B------:R-:W-:Y:S01]  /*f9d0*/  IMAD R7, R17, UR5, R6 ;  /* 0x0000000511077c24 */ /* 0x000fe2000f8e0206 */
[----:B------:R-:W-:Y:S01]  /*f9e0*/  SEL R15, R97, R96, P0 ;  /* 0x00000060610f7207 */ /* 0x000fe20000000000 */
[----:B------:R-:W-:Y:S01]  /*f9f0*/  IMAD R6, R8, UR6, RZ ;  /* 0x0000000608067c24 */ /* 0x000fe2000f8e02ff */
[----:B------:R-:W-:Y:S01]  /*fa00*/  LEA.HI R8, R25, R25, RZ, 0x1 ;  /* 0x0000001919087211 */ /* 0x000fe200078f08ff */
[----:B------:R-:W-:Y:S01]  /*fa10*/  IMAD R4, R11, 0x10, R4 ;  /* 0x000000100b047824 */ /* 0x000fe200078e0204 */
[----:B------:R-:W-:Y:S01]  /*fa20*/  SEL R22, R104, R105, P0 ;  /* 0x0000006968167207 */ /* 0x000fe20000000000 */
[----:B------:R-:W-:Y:S01]  /*fa30*/  IMAD R11, R17, UR7, R6 ;  /* 0x00000007110b7c24 */ /* 0x000fe2000f8e0206 */
[----:B------:R-:W-:Y:S01]  /*fa40*/  LOP3.LUT R6, R8, 0x1ffffffe, RZ, 0xc0, !PT ;  /* 0x1ffffffe08067812 */ /* 0x000fe200078ec0ff */
[----:B------:R-:W-:Y:S01]  /*fa50*/  IMAD R3, R3, 0x40, R4 ;  /* 0x0000004003037824 */ /* 0x000fe200078e0204 */
[----:B------:R-:W-:Y:S01]  /*fa60*/  SEL R8, R150, R151, P0 ;  /* 0x0000009796087207 */ /* 0x000fe20000000000 */
[----:B------:R-:W-:Y:S01]  /*fa70*/  IMAD.IADD R33, R33, 0x1, R7 ;  /* 0x0000000121217824 */ /* 0x000fe200078e0207 */
[----:B------:R-:W-:Y:S01]  /*fa80*/  SEL R151, R151, R150, P0 ;  /* 0x0000009697977207 */ /* 0x000fe20000000000 */
[----:B------:R-:W-:Y:S01]  /*fa90*/  IMAD.IADD R6, R25, 0x1, -R6 ;  /* 0x0000000119067824 */ /* 0x000fe200078e0a06 */
[----:B------:R-:W-:Y:S01]  /*faa0*/  SEL R23, R105, R104, P0 ;  /* 0x0000006869177207 */ /* 0x000fe20000000000 */
[--C-:B--2---:R-:W-:Y:S01]  /*fab0*/  IMAD R70, R75, 0x80, R3.reuse ;  /* 0x000000804b467824 */ /* 0x104fe200078e0203 */
[----:B------:R-:W-:Y:S01]  /*fac0*/  SEL R30, R120, R121, P0 ;  /* 0x00000079781e7207 */ /* 0x000fe20000000000 */
[----:B------:R-:W-:Y:S01]  /*fad0*/  IMAD R4, R6, 0x8, R3 ;  /* 0x0000000806047824 */ /* 0x000fe200078e0203 */
[----:B------:R-:W-:Y:S01]  /*fae0*/  SEL R31, R121, R120, P0 ;  /* 0x00000078791f7207 */ /* 0x000fe20000000000 */
[----:B------:R-:W2:Y:S01]  /*faf0*/  @P2 LDC R92, c[0x0][0xbec] ;  /* 0x0002fb00ff5c2b82 */ /* 0x000ea20000000800 */
[----:B------:R-:W-:Y:S01]  /*fb00*/  SEL R74, R100, R101, P0 ;  /* 0x00000065644a7207 */ /* 0x000fe20000000000 */
[----:B------:R-:W-:Y:S01]  /*fb10*/  IMAD R75, R75, 0x80, R4 ;  /* 0x000000804b4b7824 */ /* 0x000fe200078e0204 */
[----:B------:R-:W-:Y:S01]  /*fb20*/  SEL R24, R112, R113, P0 ;  /* 0x0000007170187207 */ /* 0x000fe20000000000 */
[----:B------:R-:W-:Y:S01]  /*fb30*/  IMAD.IADD R39, R39, 0x1, R11 ;  /* 0x0000000127277824 */ /* 0x000fe200078e020b */
[----:B------:R-:W-:Y:S01]  /*fb40*/  SEL R21, R113, R112, P0 ;  /* 0x0000007071157207 */ /* 0x000fe20000000000 */
[----:B------:R-:W-:Y:S01]  /*fb50*/  ULDC.64 UR6, c[0x0][0xb48] ;  /* 0x0002d20000067ab9 */ /* 0x000fe20000000a00 */
[----:B------:R-:W-:Y:S01]  /*fb60*/  SEL R16, R144, R145, P0 ;  /* 0x0000009190107207 */ /* 0x000fe20000000000 */
[----:B----4-:R-:W-:Y:S01]  /*fb70*/  IMAD.WIDE.U32 R38, R88, UR39, R38 ;  /* 0x0000002758267c25 */ /* 0x010fe2000f8e0026 */
[----:B------:R-:W-:-:S02]  /*fb80*/  LOP3.LUT R13, R13, 0x7ffffffc, RZ, 0xc0, !PT ;  /* 0x7ffffffc0d0d7812 */ /* 0x000fc400078ec0ff */
[----:B------:R-:W-:Y:S02]  /*fb90*/  SEL R101, R101, R100, P0 ;  /* 0x0000006465657207 */ /* 0x000fe40000000000 */
[----:B------:R-:W-:Y:S02]  /*fba0*/  SEL R18, R108, R109, P0 ;  /* 0x0000006d6c127207 */ /* 0x000fe40000000000 */
[----:B------:R-:W-:Y:S02]  /*fbb0*/  SEL R19, R109, R108, P0 ;  /* 0x0000006c6d137207 */ /* 0x000fe40000000000 */
[----:B------:R-:W-:Y:S02]  /*fbc0*/  SEL R58, R124, R125, P0 ;  /* 0x0000007d7c3a7207 */ /* 0x000fe40000000000 */
[----:B------:R-:W-:Y:S02]  /*fbd0*/  SEL R44, R128, R129, P0 ;  /* 0x00000081802c7207 */ /* 0x000fe40000000000 */
[----:B------:R-:W-:-:S02]  /*fbe0*/  SEL R72, R116, R117, P0 ;  /* 0x0000007574487207 */ /* 0x000fc40000000000 */
[----:B------:R-:W-:Y:S01]  /*fbf0*/  SEL R125, R125, R124, P0 ;  /* 0x0000007c7d7d7207 */ /* 0x000fe20000000000 */
[----:B--2---:R-:W-:Y:S01]  /*fc00*/  @P2 IMAD.HI.U32 R92, R75, R92, RZ ;  /* 0x0000005c4b5c2227 */ /* 0x004fe200078e00ff */
[----:B------:R-:W-:Y:S02]  /*fc10*/  SEL R54, R132, R133, P0 ;  /* 0x0000008584367207 */ /* 0x000fe40000000000 */
[----:B------:R-:W-:Y:S02]  /*fc20*/  SEL R55, R133, R132, P0 ;  /* 0x0000008485377207 */ /* 0x000fe40000000000 */
[----:B------:R-:W-:Y:S02]  /*fc30*/  SEL R26, R148, R149, P0 ;  /* 0x00000095941a7207 */ /* 0x000fe40000000000 */
[----:B------:R-:W-:Y:S02]  /*fc40*/  SEL R117, R117, R116, P0 ;  /* 0x0000007475757207 */ /* 0x000fe40000000000 */
[C---:B------:R-:W-:Y:S01]  /*fc50*/  LOP3.LUT P1, RZ, R68.reuse, 0x3, RZ, 0xc0, !PT ;  /* 0x0000000344ff7812 */ /* 0x040fe2000782c0ff */
[----:B------:R-:W-:Y:S01]  /*fc60*/  IMAD.IADD R68, R68, 0x1, -R13 ;  /* 0x0000000144447824 */ /* 0x000fe200078e0a0d */
[----:B------:R-:W-:-:S02]  /*fc70*/  SEL R129, R129, R128, P0 ;  /* 0x0000008081817207 */ /* 0x000fc40000000000 */
[----:B------:R-:W-:Y:S02]  /*fc80*/  SEL R62, R136, R137, P0 ;  /* 0x00000089883e7207 */ /* 0x000fe40000000000 */
[----:B------:R-:W-:Y:S02]  /*fc90*/  SEL R63, R137, R136, P0 ;  /* 0x00000088893f7207 */ /* 0x000fe40000000000 */
[----:B------:R-:W-:Y:S02]  /*fca0*/  SEL R42, R90, R91, P0 ;  /* 0x0000005b5a2a7207 */ /* 0x000fe40000000000 */
[----:B------:R-:W-:Y:S02]  /*fcb0*/  SEL R77, R91, R90, P0 ;  /* 0x0000005a5b4d7207 */ /* 0x000fe40000000000 */
[----:B------:R-:W-:Y:S01]  /*fcc0*/  SEL R48, R98, R99, P0 ;  /* 0x0000006362307207 */ /* 0x000fe20000000000 */
[----:B------:R-:W2:Y:S01]  /*fcd0*/  LDC R90, c[0x0][0xc50] ;  /* 0x00031400ff5a7b82 */ /* 0x000ea20000000800 */
        /* <DEDUP_REMOVED lines=28> */
[----:B------:R-:W-:Y:S01]  /*fea0*/  SEL R103, R103, R102, P0 ;  /* 0x0000006667677207 */ /* 0x000fe20000000000 */
[----:B-----5:R4:W-:Y:S04]  /*feb0*/  SHFL.IDX PT, R43, R12, R5, 0x1c1f ;  /* 0x001c1f050c2b7589 */ /* 0x0209e800000e0000 */
[----:B------:R-:W-:Y:S04]  /*fec0*/  SHFL.IDX PT, R3, R8, R5, 0x1c1f ;  /* 0x001c1f0508037589 */ /* 0x000fe800000e0000 */
[----:B------:R-:W-:Y:S01]  /*fed0*/  SHFL.IDX PT, R6, R76, R5, 0x1c1f ;  /* 0x001c1f054c067589 */ /* 0x000fe200000e0000 */
[----:B----4-:R-:W-:-:S03]  /*fee0*/  LOP3.LUT R12, R5, 0x2, RZ, 0x3c, !PT ;  /* 0x00000002050c7812 */ /* 0x010fc600078e3cff */
[----:B------:R-:W-:Y:S04]  /*fef0*/  SHFL.IDX PT, R49, R10, R5, 0x1c1f ;  /* 0x001c1f050a317589 */ /* 0x000fe800000e0000 */
        /* <DEDUP_REMOVED lines=14> */
[----:B------:R-:W4:Y:S04]  /*ffe0*/  SHFL.IDX PT, R16, R101, R12, 0x1c1f ;  /* 0x001c1f0c65107589 */ /* 0x000f2800000e0000 */
[----:B------:R-:W-:Y:S04]  /*fff0*/  SHFL.IDX PT, R21, R21, R12, 0x1c1f ;  /* 0x001c1f0c15157589 */ /* 0x000fe800000e0000 */
[----:B------:R-:W-:Y:S04]  /*10000*/  SHFL.IDX PT, R18, R18, R5, 0x1c1f ;  /* 0x001c1f0512127589 */ /* 0x000fe800000e0000 */
[----:B------:R-:W-:Y:S04]  /*10010*/  SHFL.IDX PT, R27, R58, R5, 0x1c1f ;  /* 0x001c1f053a1b7589 */ /* 0x000fe800000e0000 */
[----:B------:R-:W-:Y:S04]  /*10020*/  SHFL.IDX PT, R71, R26, R5, 0x1c1f ;  /* 0x001c1f051a477589 */ /* 0x000fe800000e0000 */
[----:B------:R-:W-:Y:S04]  /*10030*/  SHFL.IDX PT, R19, R19, R12, 0x1c1f ;  /* 0x001c1f0c13137589 */ /* 0x000fe800000e0000 */
[----:B------:R-:W5:Y:S01]  /*10040*/  SHFL.IDX PT, R44, R125, R12, 0x1c1f ;  /* 0x001c1f0c7d2c7589 */ /* 0x000f6200000e0000 */
[----:B----4-:R-:W-:-:S03]  /*10050*/  SEL R11, R13, R16, P0 ;  /* 0x000000100d0b7207 */ /* 0x010fc60000000000 */
[----:B------:R-:W-:Y:S04]  /*10060*/  SHFL.IDX PT, R25, R72, R5, 0x1c1f ;  /* 0x001c1f0548197589 */ /* 0x000fe800000e0000 */
[----:B------:R-:W-:Y:S04]  /*10070*/  SHFL.IDX PT, R54, R54, R5, 0x1c1f ;  /* 0x001c1f0536367589 */ /* 0x000fe800000e0000 */
[----:B------:R-:W-:Y:S04]  /*10080*/  SHFL.IDX PT, R26, R117, R12, 0x1c1f ;  /* 0x001c1f0c751a7589 */ /* 0x000fe800000e0000 */
[----:B------:R-:W4:Y:S04]  /*10090*/  SHFL.IDX PT, R55, R55, R12, 0x1c1f ;  /* 0x001c1f0c37377589 */ /* 0x000f2800000e0000 */
[----:B------:R-:W1:Y:S04]  /*100a0*/  SHFL.IDX PT, R58, R129, R12, 0x1c1f ;  /* 0x001c1f0c813a7589 */ /* 0x000e6800000e0000 */
[----:B------:R-:W-:Y:S01]  /*100b0*/  SHFL.IDX PT, R62, R62, R5, 0x1c1f ;  /* 0x001c1f053e3e7589 */ /* 0x000fe200000e0000 */
[----:B-----5:R-:W-:-:S03]  /*100c0*/  SEL R29, R27, R44, P0 ;  /* 0x0000002c1b1d7207 */ /* 0x020fc60000000000 */
[----:B------:R-:W5:Y:S04]  /*100d0*/  SHFL.IDX PT, R63, R63, R12, 0x1c1f ;  /* 0x001c1f0c3f3f7589 */ /* 0x000f6800000e0000 */
[----:B------:R3:W-:Y:S04]  /*100e0*/  SHFL.IDX PT, R59, R28, R5, 0x1c1f ;  /* 0x001c1f051c3b7589 */ /* 0x0007e800000e0000 */
[----:B------:R-:W-:Y:S04]  /*100f0*/  SHFL.IDX PT, R42, R42, R5, 0x1c1f ;  /* 0x001c1f052a2a7589 */ /* 0x000fe800000e0000 */
[----:B------:R-:W-:Y:S01]  /*10100*/  SHFL.IDX PT, R48, R48, R5, 0x1c1f ;  /* 0x001c1f0530307589 */ /* 0x000fe200000e0000 */
[----:B---3--:R-:W-:-:S03]  /*10110*/  SEL R28, R30, R31, P0 ;  /* 0x0000001f1e1c7207 */ /* 0x008fc60000000000 */
[----:B------:R-:W-:Y:S01]  /*10120*/  SHFL.IDX PT, R66, R66, R5, 0x1c1f ;  /* 0x001c1f0542427589 */ /* 0x000fe200000e0000 */
[----:B------:R-:W-:Y:S02]  /*10130*/  SEL R30, R31, R30, P0 ;  /* 0x0000001e1f1e7207 */ /* 0x000fe40000000000 */
[----:B------:R-:W-:Y:S01]  /*10140*/  SEL R31, R44, R27, P0 ;  /* 0x0000001b2c1f7207 */ /* 0x000fe20000000000 */
[----:B------:R-:W-:Y:S01]  /*10150*/  SHFL.IDX PT, R64, R64, R5, 0x1c1f ;  /* 0x001c1f0540407589 */ /* 0x000fe200000e0000 */
[----:B----4-:R-:W-:-:S03]  /*10160*/  SEL R27, R55, R54, P0 ;  /* 0x00000036371b7207 */ /* 0x010fc60000000000 */
[----:B------:R-:W-:Y:S04]  /*10170*/  SHFL.IDX PT, R60, R60, R5, 0x1c1f ;  /* 0x001c1f053c3c7589 */ /* 0x000fe800000e0000 */
[----:B------:R-:W-:Y:S04]  /*10180*/  SHFL.IDX PT, R56, R56, R5, 0x1c1f ;  /* 0x001c1f0538387589 */ /* 0x000fe800000e0000 */
[----:B------:R-:W-:Y:S04]  /*10190*/  SHFL.IDX PT, R52, R52, R5, 0x1c1f ;  /* 0x001c1f0534347589 */ /* 0x000fe800000e0000 */
[----:B------:R-:W-:Y:S04]  /*101a0*/  SHFL.IDX PT, R50, R50, R5, 0x1c1f ;  /* 0x001c1f0532327589 */ /* 0x000fe800000e0000 */
[----:B------:R-:W-:Y:S04]  /*101b0*/  SHFL.IDX PT, R46, R46, R5, 0x1c1f ;  /* 0x001c1f052e2e7589 */ /* 0x000fe800000e0000 */
[----:B------:R-:W-:Y:S04]  /*101c0*/  SHFL.IDX PT, R40, R40, R5, 0x1c1f ;  /* 0x001c1f0528287589 */ /* 0x000fe800000e0000 */
[----:B------:R-:W-:Y:S04]  /*101d0*/  SHFL.IDX PT, R36, R36, R5, 0x1c1f ;  /* 0x001c1f0524247589 */ /* 0x000fe800000e0000 */
[----:B------:R3:W-:Y:S04]  /*101e0*/  SHFL.IDX PT, R4, R20, R5, 0x1c1f ;  /* 0x001c1f0514047589 */ /* 0x0007e800000e0000 */
[----:B------:R4:W-:Y:S04]  /*101f0*/  SHFL.IDX PT, R34, R34, R5, 0x1c1f ;  /* 0x001c1f0522227589 */ /* 0x0009e800000e0000 */
[----:B------:R-:W0:Y:S01]  /*10200*/  SHFL.IDX PT, R72, R141, R12, 0x1c1f ;  /* 0x001c1f0c8d487589 */ /* 0x000e2200000e0000 */
[----:B---3--:R-:W-:-:S03]  /*10210*/  SEL R20, R24, R21, P0 ;  /* 0x0000001518147207 */ /* 0x008fc60000000000 */
[----:B------:R-:W-:Y:S01]  /*10220*/  SHFL.IDX PT, R76, R149, R12, 0x1c1f ;  /* 0x001c1f0c954c7589 */ /* 0x000fe200000e0000 */
[----:B------:R-:W-:Y:S02]  /*10230*/  SEL R24, R21, R24, P0 ;  /* 0x0000001815187207 */ /* 0x000fe40000000000 */
[----:B----4-:R-:W-:Y:S01]  /*10240*/  SEL R5, R3, R8, P0 ;  /* 0x0000000803057207 */ /* 0x010fe20000000000 */
[----:B------:R-:W3:Y:S01]  /*10250*/  SHFL.IDX PT, R74, R145, R12, 0x1c1f ;  /* 0x001c1f0c914a7589 */ /* 0x000ee200000e0000 */
[----:B------:R-:W-:Y:S02]  /*10260*/  SEL R3, R8, R3, P0 ;  /* 0x0000000308037207 */ /* 0x000fe40000000000 */
[----:B------:R-:W-:Y:S01]  /*10270*/  SEL R8, R6, R9, P0 ;  /* 0x0000000906087207 */ /* 0x000fe20000000000 */
[----:B------:R-:W-:Y:S01]  /*10280*/  SHFL.IDX PT, R78, R95, R12, 0x1c1f ;  /* 0x001c1f0c5f4e7589 */ /* 0x000fe200000e0000 */
[----:B------:R-:W-:Y:S02]  /*10290*/  SEL R6, R9, R6, P0 ;  /* 0x0000000609067207 */ /* 0x000fe40000000000 */
[----:B------:R-:W-:Y:S01]  /*102a0*/  SEL R9, R7, R10, P0 ;  /* 0x0000000a07097207 */ /* 0x000fe20000000000 */
[----:B------:R-:W4:Y:S01]  /*102b0*/  SHFL.IDX PT, R77, R77, R12, 0x1c1f ;  /* 0x001c1f0c4d4d7589 */ /* 0x000f2200000e0000 */
[----:B------:R-:W-:-:S02]  /*102c0*/  SEL R7, R10, R7, P0 ;  /* 0x000000070a077207 */ /* 0x000fc40000000000 */
[----:B------:R-:W-:Y:S01]  /*102d0*/  SEL R10, R14, R15, P0 ;  /* 0x0000000f0e0a7207 */ /* 0x000fe20000000000 */
[----:B------:R-:W-:Y:S01]  /*102e0*/  SHFL.IDX PT, R80, R103, R12, 0x1c1f ;  /* 0x001c1f0c67507589 */ /* 0x000fe200000e0000 */
[----:B------:R-:W-:Y:S02]  /*102f0*/  SEL R14, R15, R14, P0 ;  /* 0x0000000e0f0e7207 */ /* 0x000fe40000000000 */
[----:B------:R-:W-:Y:S01]  /*10300*/  SEL R15, R16, R13, P0 ;  /* 0x0000000d100f7207 */ /* 0x000fe20000000000 */
[----:B------:R-:W4:Y:S01]  /*10310*/  SHFL.IDX PT, R79, R79, R12, 0x1c1f ;  /* 0x001c1f0c4f4f7589 */ /* 0x000f2200000e0000 */
[----:B------:R-:W-:Y:S01]  /*10320*/  SEL R13, R18, R19, P0 ;  /* 0x00000013120d7207 */ /* 0x000fe20000000000 */
[----:B------:R-:W-:Y:S01]  /*10330*/  IMAD R16, R86, UR38, RZ ;  /* 0x0000002656107c24 */ /* 0x000fe2000f8e02ff */
[----:B------:R-:W-:Y:S01]  /*10340*/  SEL R21, R25, R26, P0 ;  /* 0x0000001a19157207 */ /* 0x000fe20000000000 */
[----:B------:R-:W-:Y:S01]  /*10350*/  SHFL.IDX PT, R67, R67, R12, 0x1c1f ;  /* 0x001c1f0c43437589 */ /* 0x000fe200000e0000 */
[----:B------:R-:W-:Y:S01]  /*10360*/  SEL R25, R26, R25, P0 ;  /* 0x000000191a197207 */ /* 0x000fe20000000000 */
[----:B------:R-:W-:Y:S01]  /*10370*/  IMAD R81, R87, UR39, R16 ;  /* 0x0000002757517c24 */ /* 0x000fe2000f8e0210 */
[----:B-1----:R-:W-:Y:S01]  /*10380*/  SEL R26, R58, R45, P0 ;  /* 0x0000002d3a1a7207 */ /* 0x002fe20000000000 */
[----:B------:R-:W-:Y:S01]  /*10390*/  SHFL.IDX PT, R69, R69, R12, 0x1c1f ;  /* 0x001c1f0c45457589 */ /* 0x000fe200000e0000 */
[----:B-----5:R-:W-:-:S03]  /*103a0*/  SEL R16, R62, R63, P0 ;  /* 0x0000003f3e107207 */ /* 0x020fc60000000000 */
        /* <DEDUP_REMOVED lines=8> */
[----:B------:R1:W-:Y:S02]  /*10430*/  SHFL.IDX PT, R37, R37, R12, 0x1c1f ;  /* 0x001c1f0c25257589 */ /* 0x0003e400000e0000 */
[----:B-1----:R-:W-:-:S02]  /*10440*/  SEL R12, R22, R23, P0 ;  /* 0x00000017160c7207 */ /* 0x002fc40000000000 */
[----:B------:R-:W-:Y:S02]  /*10450*/  SEL R22, R23, R22, P0 ;  /* 0x0000001617167207 */ /* 0x000fe40000000000 */
[----:B------:R-:W-:Y:S02]  /*10460*/  SEL R23, R19, R18, P0 ;  /* 0x0000001213177207 */ /* 0x000fe40000000000 */
[----:B------:R-:W-:Y:S01]  /*10470*/  SEL R19, R54, R55, P0 ;  /* 0x0000003736137207 */ /* 0x000fe20000000000 */
[----:B------:R-:W-:Y:S01]  /*10480*/  @P2 IMAD.HI.U32 R54, R75, R84, RZ ;  /* 0x000000544b362227 */ /* 0x000fe200078e00ff */
[----:B------:R-:W-:-:S03]  /*10490*/  SEL R18, R45, R58, P0 ;  /* 0x0000003a2d127207 */ /* 0x000fc60000000000 */
[----:B------:R-:W-:Y:S01]  /*104a0*/  IMAD.WIDE.U32 R44, R86, UR39, R32 ;  /* 0x00000027562c7c25 */ /* 0x000fe2000f8e0020 */
[----:B------:R-:W-:Y:S02]  /*104b0*/  SEL R32, R63, R62, P0 ;  /* 0x0000003e3f207207 */ /* 0x000fe40000000000 */
[----:B0-----:R-:W-:Y:S01]  /*104c0*/  SEL R33, R72, R59, P0 ;  /* 0x0000003b48217207 */ /* 0x001fe20000000000 */
[----:B------:R-:W-:Y:S01]  /*104d0*/  IMAD.MOV R55, RZ, RZ, -R17 ;  /* 0x000000ffff377224 */ /* 0x000fe200078e0a11 */
[----:B------:R-:W-:Y:S01]  /*104e0*/  SEL R17, R59, R72, P0 ;  /* 0x000000483b117207 */ /* 0x000fe20000000000 */
[----:B------:R-:W-:Y:S01]  /*104f0*/  IMAD.MOV.U32 R63, RZ, RZ, R75 ;  /* 0x000000ffff3f7224 */ /* 0x000fe200078e004b */
[----:B------:R-:W-:Y:S01]  /*10500*/  @P2 SHF.R.U32.HI R63, RZ, R83, R54 ;  /* 0x00000053ff3f2219 */ /* 0x000fe20000011636 */
[----:B--2---:R-:W-:Y:S01]  /*10510*/  IMAD R83, R90, R55, UR4 ;  /* 0x000000045a537e24 */ /* 0x004fe2000f8e0237 */
[----:B------:R-:W-:Y:S01]  /*10520*/  ULDC.64 UR4, c[0x0][0xbe0] ;  /* 0x0002f80000047ab9 */ /* 0x000fe20000000a00 */
[----:B------:R-:W-:-:S02]  /*10530*/  IMAD R58, R88, UR38, RZ ;  /* 0x00000026583a7c24 */ /* 0x000fc4000f8e02ff */
[----:B------:R-:W-:Y:S01]  /*10540*/  IMAD.IADD R45, R45, 0x1, R81 ;  /* 0x000000012d2d7824 */ /* 0x000fe200078e0251 */
[----:B------:R-:W-:Y:S01]  /*10550*/  SHF.R.S32.HI R62, RZ, 0x1f, R83 ;  /* 0x0000001fff3e7819 */ /* 0x000fe20000011453 */
[----:B------:R-:W-:Y:S02]  /*10560*/  IMAD R55, R89, UR39, R58 ;  /* 0x0000002759377c24 */ /* 0x000fe4000f8e023a */
[----:B------:R-:W-:Y:S02]  /*10570*/  IMAD.MOV.U32 R54, RZ, RZ, R38 ;  /* 0x000000ffff367224 */ /* 0x000fe400078e0026 */
[----:B------:R-:W-:Y:S02]  /*10580*/  IMAD.IADD R55, R39, 0x1, R55 ;  /* 0x0000000127377824 */ /* 0x000fe400078e0237 */
[----:B------:R-:W-:Y:S02]  /*10590*/  IMAD R39, R62, UR4, RZ ;  /* 0x000000043e277c24 */ /* 0x000fe4000f8e02ff */
[----:B------:R-:W-:Y:S01]  /*105a0*/  IMAD.MOV.U32 R59, RZ, RZ, R75 ;  /* 0x000000ffff3b7224 */ /* 0x000fe200078e004b */
[----:B------:R-:W-:Y:S01]  /*105b0*/  @P2 SHF.R.U32.HI R59, RZ, R85, R92 ;  /* 0x00000055ff3b2219 */ /* 0x000fe2000001165c */
[----:B------:R-:W-:-:S02]  /*105c0*/  IMAD R58, R83, UR5, R39 ;  /* 0x00000005533a7c24 */ /* 0x000fc4000f8e0227 */
[----:B------:R-:W-:Y:S01]  /*105d0*/  IMAD.WIDE.U32 R38, R83, UR4, R44 ;  /* 0x0000000453267c25 */ /* 0x000fe2000f8e002c */
[----:B------:R-:W-:-:S03]  /*105e0*/  ULDC.64 UR4, c[0x0][0xb30] ;  /* 0x0002cc0000047ab9 */ /* 0x000fc60000000a00 */
[----:B------:R-:W-:Y:S01]  /*105f0*/  IMAD R62, R62, UR6, RZ ;  /* 0x000000063e3e7c24 */ /* 0x000fe2000f8e02ff */
[----:B------:R-:W-:Y:S01]  /*10600*/  IADD3 R38, P2, R63, R38, RZ ;  /* 0x000000263f267210 */ /* 0x000fe20007f5e0ff */
[C---:B------:R-:W-:Y:S01]  /*10610*/  IMAD.WIDE.U32 R44, R83.reuse, UR6, R54 ;  /* 0x00000006532c7c25 */ /* 0x040fe2000f8e0036 */
[----:B------:R-:W-:Y:S02]  /*10620*/  SHF.R.S32.HI R55, RZ, 0x1f, R63 ;  /* 0x0000001fff377819 */ /* 0x000fe4000001143f */
[----:B------:R-:W-:Y:S01]  /*10630*/  SHF.R.S32.HI R54, RZ, 0x1f, R59 ;  /* 0x0000001fff367819 */ /* 0x000fe2000001143b */
[----:B------:R-:W-:Y:S01]  /*10640*/  IMAD R81, R83, UR7, R62 ;  /* 0x0000000753517c24 */ /* 0x000fe2000f8e023e */
[----:B------:R-:W-:Y:S01]  /*10650*/  IADD3.X R39, R55, R39, R58, P2, !PT ;  /* 0x0000002737277210 */ /* 0x000fe200017fe43a */
[----:B------:R-:W-:Y:S01]  /*10660*/  IMAD.MOV R62, RZ, RZ, -R63 ;  /* 0x000000ffff3e7224 */ /* 0x000fe200078e0a3f */
[----:B------:R-:W-:Y:S01]  /*10670*/  ULDC.64 UR6, c[0x0][0xbc8] ;  /* 0x0002f20000067ab9 */ /* 0x000fe20000000a00 */
[----:B------:R-:W-:-:S02]  /*10680*/  IMAD.MOV R63, RZ, RZ, -R59 ;  /* 0x000000ffff3f7224 */ /* 0x000fc400078e0a3b */
[----:B------:R-:W-:Y:S02]  /*10690*/  IMAD R54, R54, UR4, RZ ;  /* 0x0000000436367c24 */ /* 0x000fe4000f8e02ff */
[C-C-:B------:R-:W-:Y:S02]  /*106a0*/  IMAD R55, R82.reuse, R62, R75.reuse ;  /* 0x0000003e52377224 */ /* 0x140fe400078e024b */
        /* <DEDUP_REMOVED lines=17> */
[----:B---3--:R-:W-:Y:S01]  /*107c0*/  SEL R54, R73, R74, P0 ;  /* 0x0000004a49367207 */ /* 0x008fe20000000000 */
        /* <DEDUP_REMOVED lines=9> */
[C---:B------:R-:W-:Y:S01]  /*10860*/  VIADD R82, R70.reuse, 0x8 ;  /* 0x0000000846527836 */ /* 0x040fe20000000000 */
[----:B------:R-:W-:Y:S01]  /*10870*/  UIADD3 UR4, UR4, 0x22820, URZ ;  /* 0x0002282004047890 */ /* 0x000fe2000fffe03f */
[-C--:B------:R-:W-:Y:S01]  /*10880*/  ISETP.GE.OR P2, PT, R70, R81.reuse, P1 ;  /* 0x000000514600720c */ /* 0x080fe20000f46670 */
[----:B------:R-:W0:Y:S01]  /*10890*/  SHFL.IDX PT, R73, R45, RZ, 0x1c1f ;  /* 0x001c1fff2d497589 */ /* 0x000e2200000e0000 */
[----:B------:R-:W-:Y:S01]  /*108a0*/  ULDC.64 UR8, c[0x0][0xb00] ;  /* 0x0002c00000087ab9 */ /* 0x000fe20000000a00 */
[----:B------:R-:W-:Y:S01]  /*108b0*/  ISETP.GE.OR P1, PT, R82, R81, P1 ;  /* 0x000000515200720c */ /* 0x000fe20000f26670 */
[----:B------:R-:W-:Y:S01]  /*108c0*/  UPRMT UR4, URZ, 0x654, UR4 ;  /* 0x000006543f047896 */ /* 0x000fe20008000004 */
[----:B------:R1:W2:Y:S01]  /*108d0*/  SHFL.IDX PT, R75, R45, 0x1, 0x1c1f ;  /* 0x003c1f002d4b7f89 */ /* 0x0002a200000e0000 */
[----:B------:R-:W-:-:S02]  /*108e0*/  LEA R84, P3, R44, UR8, 0x2 ;  /* 0x000000082c547c11 */ /* 0x000fc4000f8610ff */
[----:B------:R-:W-:Y:S02]  /*108f0*/  SEL R55, R71, R76, P0 ;  /* 0x0000004c47377207 */ /* 0x000fe40000000000 */
[----:B------:R-:W-:Y:S01]  /*10900*/  LEA.HI.X R85, R44, UR9, R39, 0x2, P3 ;  /* 0x000000092c557c11 */ /* 0x000fe200098f1427 */
[----:B------:R3:W3:Y:S01]  /*10910*/  SHFL.IDX PT, R62, R84, RZ, 0x1c1f ;  /* 0x001c1fff543e7589 */ /* 0x0006e200000e0000 */
[----:B------:R-:W-:Y:S01]  /*10920*/  ISETP.GE.AND P3, PT, R70, R81, PT ;  /* 0x000000514600720c */ /* 0x000fe20003f66270 */
[----:B------:R-:W-:Y:S01]  /*10930*/  SYNCS.ARRIVE.TRANS64.RED.A1T0 RZ, [UR4], RZ ;  /* 0x000000ffffff79a7 */ /* 0x000fe20008100404 */
[----:B------:R-:W-:Y:S01]  /*10940*/  SEL R59, R76, R71, P0 ;  /* 0x000000474c3b7207 */ /* 0x000fe20000000000 */
[----:B------:R0:W3:Y:S01]  /*10950*/  SHFL.IDX PT, R63, R85, RZ, 0x1c1f ;  /* 0x001c1fff553f7589 */ /* 0x0000e200000e0000 */
[----:B----4-:R-:W-:Y:S01]  /*10960*/  SEL R38, R42, R77, P0 ;  /* 0x0000004d2a267207 */ /* 0x010fe20000000000 */
[----:B------:R-:W-:Y:S01]  /*10970*/  IMAD.SHL.U32 R71, R68, 0x2, RZ ;  /* 0x0000000244477824 */ /* 0x000fe200078e00ff */
[----:B------:R-:W-:-:S02]  /*10980*/  SEL R39, R43, R78, P0 ;  /* 0x0000004e2b277207 */ /* 0x000fc40000000000 */
[----:B------:R-:W-:Y:S02]  /*10990*/  SEL R44, R48, R79, P0 ;  /* 0x0000004f302c7207 */ /* 0x000fe40000000000 */
[----:B-1----:R-:W-:Y:S02]  /*109a0*/  SEL R45, R49, R80, P0 ;  /* 0x00000050312d7207 */ /* 0x002fe40000000000 */
[----:B------:R-:W-:Y:S01]  /*109b0*/  SEL R42, R77, R42, P0 ;  /* 0x0000002a4d2a7207 */ /* 0x000fe20000000000 */
[----:B0-----:R0:W-:Y:S01]  /*109c0*/  @!P2 ST.E desc[UR40][R72.64], R0 ;  /* 0x000000004800a985 */ /* 0x0011e2000c101928 */
[----:B------:R-:W-:Y:S02]  /*109d0*/  SEL R43, R78, R43, P0 ;  /* 0x0000002b4e2b7207 */ /* 0x000fe40000000000 */
[----:B------:R-:W-:Y:S01]  /*109e0*/  SEL R48, R79, R48, P0 ;  /* 0x000000304f307207 */ /* 0x000fe20000000000 */
[----:B--2---:R0:W-:Y:S01]  /*109f0*/  @!P1 ST.E desc[UR40][R74.64], R2 ;  /* 0x000000024a009985 */ /* 0x0041e2000c101928 */
[----:B------:R-:W-:Y:S01]  /*10a00*/  SEL R49, R80, R49, P0 ;  /* 0x0000003150317207 */ /* 0x000fe20000000000 */
        /* <DEDUP_REMOVED lines=10> */
[----:B------:R-:W-:-:S04]  /*10ab0*/  ISETP.GE.AND P1, PT, R70, UR4, PT ;  /* 0x0000000446007c0c */ /* 0x000fc8000bf26270 */
[----:B------:R-:W-:-:S03]  /*10ac0*/  ISETP.GE.AND P5, PT, R79, UR4, PT ;  /* 0x000000044f007c0c */ /* 0x000fc6000bfa6270 */
[C-C-:B---3--:R-:W-:Y:S02]  /*10ad0*/  @!P2 IMAD.WIDE R72, R71.reuse, 0x4, R62.reuse ;  /* 0x000000044748a825 */ /* 0x148fe400078e023e */
[----:B------:R-:W-:Y:S02]  /*10ae0*/  @!P3 LEA.HI R0, R0, R0, RZ, 0x1 ;  /* 0x000000000000b211 */ /* 0x000fe400078f08ff */
[----:B------:R-:W-:Y:S01]  /*10af0*/  @!P4 LEA.HI R68, R68, R68, RZ, 0x1 ;  /* 0x000000444444c211 */ /* 0x000fe200078f08ff */
[----:B------:R0:W-:Y:S01]  /*10b00*/  @!P2 ST.E.64 desc[UR40][R72.64], R8 ;  /* 0x000000084800a985 */ /* 0x0001e2000c101b28 */
[----:B------:R-:W-:Y:S01]  /*10b10*/  @!P3 LOP3.LUT R75, R0, 0xfffffffe, RZ, 0xc0, !PT ;  /* 0xfffffffe004bb812 */ /* 0x000fe200078ec0ff */
[----:B------:R-:W-:Y:S01]  /*10b20*/  VIADD R0, R71, 0x28 ;  /* 0x0000002847007836 */ /* 0x000fe20000000000 */
[----:B------:R-:W-:Y:S02]  /*10b30*/  @!P1 LEA.HI R70, R70, R70, RZ, 0x1 ;  /* 0x0000004646469211 */ /* 0x000fe400078f08ff */
[----:B------:R-:W-:Y:S01]  /*10b40*/  @!P4 LOP3.LUT R77, R68, 0xfffffffe, RZ, 0xc0, !PT ;  /* 0xfffffffe444dc812 */ /* 0x000fe200078ec0ff */
[----:B------:R-:W-:Y:S01]  /*10b50*/  @!P3 IMAD.WIDE R74, R75, 0x4, R62 ;  /* 0x000000044b4ab825 */ /* 0x000fe200078e023e */
[----:B------:R-:W-:-:S02]  /*10b60*/  ISETP.GE.AND P2, PT, R78, UR4, PT ;  /* 0x000000044e007c0c */ /* 0x000fc4000bf46270 */
[----:B------:R-:W-:Y:S01]  /*10b70*/  @!P5 LEA.HI R79, R79, R79, RZ, 0x1 ;  /* 0x0000004f4f4fd211 */ /* 0x000fe200078f08ff */
[----:B------:R-:W-:Y:S01]  /*10b80*/  VIADD R68, R71, 0x30 ;  /* 0x0000003047447836 */ /* 0x000fe20000000000 */
[----:B------:R1:W-:Y:S01]  /*10b90*/  @!P3 ST.E.64 desc[UR40][R74.64], R6 ;  /* 0x000000064a00b985 */ /* 0x0003e2000c101b28 */
[----:B------:R-:W-:Y:S01]  /*10ba0*/  @!P4 IMAD.WIDE R76, R77, 0x4, R62 ;  /* 0x000000044d4cc825 */ /* 0x000fe200078e023e */
[----:B------:R-:W-:Y:S02]  /*10bb0*/  ISETP.GE.AND P3, PT, R0, UR4, PT ;  /* 0x0000000400007c0c */ /* 0x000fe4000bf66270 */
[----:B0-----:R-:W-:Y:S01]  /*10bc0*/  @!P1 LOP3.LUT R9, R70, 0xfffffffe, RZ, 0xc0, !PT ;  /* 0xfffffffe46099812 */ /* 0x001fe200078ec0ff */
[C---:B------:R-:W-:Y:S01]  /*10bd0*/  VIADD R72, R71.reuse, 0x40 ;  /* 0x0000004047487836 */ /* 0x040fe20000000000 */
[----:B------:R-:W-:Y:S01]  /*10be0*/  ISETP.GE.AND P6, PT, R68, UR4, PT ;  /* 0x0000000444007c0c */ /* 0x000fe2000bfc6270 */
[----:B------:R-:W-:Y:S01]  /*10bf0*/  VIADD R70, R71, 0x48 ;  /* 0x0000004847467836 */ /* 0x000fe20000000000 */
[----:B------:R0:W-:Y:S01]  /*10c00*/  @!P4 ST.E.64 desc[UR40][R76.64], R10 ;  /* 0x0000000a4c00c985 */ /* 0x0001e2000c101b28 */
[----:B------:R-:W-:-:S02]  /*10c10*/  @!P2 LEA.HI R78, R78, R78, RZ, 0x1 ;  /* 0x0000004e4e4ea211 */ /* 0x000fc400078f08ff */
[----:B------:R-:W-:Y:S01]  /*10c20*/  ISETP.GE.AND P4, PT, R72, UR4, PT ;  /* 0x0000000448007c0c */ /* 0x000fe2000bf86270 */
[--C-:B-1----:R-:W-:Y:S01]  /*10c30*/  @!P1 IMAD.WIDE R6, R9, 0x4, R62.reuse ;  /* 0x0000000409069825 */ /* 0x102fe200078e023e */
[----:B------:R-:W-:Y:S02]  /*10c40*/  @!P2 LOP3.LUT R9, R78, 0xfffffffe, RZ, 0xc0, !PT ;  /* 0xfffffffe4e09a812 */ /* 0x000fe400078ec0ff */
[----:B------:R-:W-:Y:S02]  /*10c50*/  @!P3 LEA.HI R0, R0, R0, RZ, 0x1 ;  /* 0x000000000000b211 */ /* 0x000fe400078f08ff */
[----:B------:R1:W-:Y:S01]  /*10c60*/  @!P1 ST.E.64 desc[UR40][R6.64], R14 ;  /* 0x0000000e06009985 */ /* 0x0003e2000c101b28 */
[----:B------:R-:W-:Y:S01]  /*10c70*/  ISETP.GE.AND P1, PT, R70, UR4, PT ;  /* 0x0000000446007c0c */ /* 0x000fe2000bf26270 */
[--C-:B------:R-:W-:Y:S01]  /*10c80*/  @!P2 IMAD.WIDE R8, R9, 0x4, R62.reuse ;  /* 0x000000040908a825 */ /* 0x100fe200078e023e */
[----:B------:R-:W-:Y:S02]  /*10c90*/  @!P6 LEA.HI R68, R68, R68, RZ, 0x1 ;  /* 0x000000444444e211 */ /* 0x000fe400078f08ff */
[----:B0-----:R-:W-:Y:S01]  /*10ca0*/  @!P3 LOP3.LUT R11, R0, 0xfffffffe, RZ, 0xc0, !PT ;  /* 0xfffffffe000bb812 */ /* 0x001fe200078ec0ff */
[----:B------:R-:W-:Y:S01]  /*10cb0*/  VIADD R0, R71, 0x50 ;  /* 0x0000005047007836 */ /* 0x000fe20000000000 */
[----:B------:R-:W-:Y:S01]  /*10cc0*/  @!P6 LOP3.LUT R73, R68, 0xfffffffe, RZ, 0xc0, !PT ;  /* 0xfffffffe4449e812 */ /* 0x000fe200078ec0ff */
[----:B------:R0:W-:Y:S01]  /*10cd0*/  @!P2 ST.E.64 desc[UR40][R8.64], R12 ;  /* 0x0000000c0800a985 */ /* 0x0001e2000c101b28 */
[----:B------:R-:W-:Y:S01]  /*10ce0*/  @!P4 LEA.HI R72, R72, R72, RZ, 0x1 ;  /* 0x000000484848c211 */ /* 0x000fe200078f08ff */
[----:B------:R-:W-:-:S04]  /*10cf0*/  @!P3 IMAD.WIDE R10, R11, 0x4, R62 ;  /* 0x000000040b0ab825 */ /* 0x000fc800078e023e */
[----:B------:R-:W-:Y:S01]  /*10d00*/  @!P1 LEA.HI R70, R70, R70, RZ, 0x1 ;  /* 0x0000004646469211 */ /* 0x000fe200078f08ff */
[----:B-1----:R-:W-:Y:S01]  /*10d10*/  @!P6 IMAD.WIDE R6, R73, 0x4, R62 ;  /* 0x000000044906e825 */ /* 0x002fe200078e023e */
[----:B------:R-:W-:Y:S01]  /*10d20*/  @!P5 LOP3.LUT R15, R79, 0xfffffffe, RZ, 0xc0, !PT ;  /* 0xfffffffe4f0fd812 */ /* 0x000fe200078ec0ff */
[----:B------:R1:W-:Y:S01]  /*10d30*/  @!P3 ST.E.64 desc[UR40][R10.64], R22 ;  /* 0x000000160a00b985 */ /* 0x0003e2000c101b28 */
[----:B------:R-:W-:-:S03]  /*10d40*/  @!P4 LOP3.LUT R73, R72, 0xfffffffe, RZ, 0xc0, !PT ;  /* 0xfffffffe4849c812 */ /* 0x000fc600078ec0ff */
[--C-:B------:R-:W-:Y:S01]  /*10d50*/  @!P5 IMAD.WIDE R14, R15, 0x4, R62.reuse ;  /* 0x000000040f0ed825 */ /* 0x100fe200078e023e */
[----:B0-----:R-:W-:Y:S01]  /*10d60*/  @!P1 LOP3.LUT R13, R70, 0xfffffffe, RZ, 0xc0, !PT ;  /* 0xfffffffe460d9812 */ /* 0x001fe200078ec0ff */
[----:B------:R0:W-:Y:S02]  /*10d70*/  @!P6 ST.E.64 desc[UR40][R6.64], R20 ;  /* 0x000000140600e985 */ /* 0x0001e4000c101b28 */
[--C-:B------:R-:W-:Y:S02]  /*10d80*/  @!P4 IMAD.WIDE R8, R73, 0x4, R62.reuse ;  /* 0x000000044908c825 */ /* 0x100fe400078e023e */
[----:B------:R-:W-:Y:S02]  /*10d90*/  @!P5 ST.E.64 desc[UR40][R14.64], R24 ;  /* 0x000000180e00d985 */ /* 0x000fe4000c101b28 */
[----:B------:R-:W-:Y:S02]  /*10da0*/  VIADD R12, R71, 0x58 ;  /* 0x00000058470c7836 */ /* 0x000fe40000000000 */
[----:B-1----:R-:W-:Y:S01]  /*10db0*/  @!P1 IMAD.WIDE R10, R13, 0x4, R62 ;  /* 0x000000040d0a9825 */ /* 0x002fe200078e023e */
[----:B------:R1:W-:Y:S02]  /*10dc0*/  @!P4 ST.E.64 desc[UR40][R8.64], R28 ;  /* 0x0000001c0800c985 */ /* 0x0003e4000c101b28 */
[----:B------:R-:W-:Y:S01]  /*10dd0*/  ISETP.GE.AND P2, PT, R12, UR4, PT ;  /* 0x000000040c007c0c */ /* 0x000fe2000bf46270 */
[C---:B------:R-:W-:Y:S01]  /*10de0*/  VIADD R13, R71.reuse, 0x60 ;  /* 0x00000060470d7836 */ /* 0x040fe20000000000 */
[----:B------:R2:W-:Y:S01]  /*10df0*/  @!P1 ST.E.64 desc[UR40][R10.64], R30 ;  /* 0x0000001e0a009985 */ /* 0x0005e2000c101b28 */
[C---:B------:R-:W-:Y:S01]  /*10e00*/  VIADD R22, R71.reuse, 0x68 ;  /* 0x0000006847167836 */ /* 0x040fe20000000000 */
[----:B------:R-:W-:Y:S01]  /*10e10*/  ISETP.GE.AND P1, PT, R0, UR4, PT ;  /* 0x0000000400007c0c */ /* 0x000fe2000bf26270 */
[----:B0-----:R-:W-:Y:S01]  /*10e20*/  VIADD R7, R71, 0x78 ;  /* 0x0000007847077836 */ /* 0x001fe20000000000 */
[----:B------:R-:W-:Y:S01]  /*10e30*/  ISETP.GE.AND P3, PT, R13, UR4, PT ;  /* 0x000000040d007c0c */ /* 0x000fe2000bf66270 */
[----:B------:R-:W-:Y:S01]  /*10e40*/  VIADD R6, R71, 0x70 ;  /* 0x0000007047067836 */ /* 0x000fe20000000000 */
[----:B------:R-:W-:-:S02]  /*10e50*/  ISETP.GE.AND P4, PT, R22, UR4, PT ;  /* 0x0000000416007c0c */ /* 0x000fc4000bf86270 */
[----:B------:R-:W-:Y:S02]  /*10e60*/  ISETP.GE.AND P6, PT, R7, UR4, PT ;  /* 0x0000000407007c0c */ /* 0x000fe4000bfc6270 */
[----:B------:R-:W-:Y:S02]  /*10e70*/  ISETP.GE.AND P5, PT, R6, UR4, PT ;  /* 0x0000000406007c0c */ /* 0x000fe4000bfa6270 */
[----:B------:R-:W-:-:S03]  /*10e80*/  @!P2 LEA.HI R12, R12, R12, RZ, 0x1 ;  /* 0x0000000c0c0ca211 */ /* 0x000fc600078f08ff */
[----:B------:R-:W-:Y:S02]  /*10e90*/  @!P1 LEA.HI R0, R0, R0, RZ, 0x1 ;  /* 0x0000000000009211 */ /* 0x000fe400078f08ff */
[----:B------:R-:W-:Y:S02]  /*10ea0*/  @!P3 LEA.HI R13, R13, R13, RZ, 0x1 ;  /* 0x0000000d0d0db211 */ /* 0x000fe400078f08ff */
[----:B------:R-:W-:Y:S02]  /*10eb0*/  @!P4 LEA.HI R22, R22, R22, RZ, 0x1 ;  /* 0x000000161616c211 */ /* 0x000fe400078f08ff */
[----:B-1----:R-:W-:Y:S02]  /*10ec0*/  @!P6 LEA.HI R8, R7, R7, RZ, 0x1 ;  /* 0x000000070708e211 */ /* 0x002fe400078f08ff */
[----:B------:R-:W-:Y:S02]  /*10ed0*/  @!P5 LEA.HI R6, R6, R6, RZ, 0x1 ;  /* 0x000000060606d211 */ /* 0x000fe400078f08ff */
[----:B------:R-:W-:-:S02]  /*10ee0*/  @!P1 LOP3.LUT R7, R0, 0xfffffffe, RZ, 0xc0, !PT ;  /* 0xfffffffe00079812 */ /* 0x000fc400078ec0ff */
[----:B------:R-:W-:Y:S02]  /*10ef0*/  @!P2 LOP3.LUT R9, R12, 0xfffffffe, RZ, 0xc0, !PT ;  /* 0xfffffffe0c09a812 */ /* 0x000fe400078ec0ff */
[----:B--2---:R-:W-:Y:S02]  /*10f00*/  @!P3 LOP3.LUT R11, R13, 0xfffffffe, RZ, 0xc0, !PT ;  /* 0xfffffffe0d0bb812 */ /* 0x004fe400078ec0ff */
[----:B------:R-:W-:Y:S02]  /*10f10*/  @!P4 LOP3.LUT R13, R22, 0xfffffffe, RZ, 0xc0, !PT ;  /* 0xfffffffe160dc812 */ /* 0x000fe400078ec0ff */
        /* <DEDUP_REMOVED lines=14> */
.L_x_953:
[----:B------:R-:W-:Y:S05]  /*11000*/  BSYNC B0 ;  /* 0x0000000000007941 */ /* 0x000fea0003800000 */
.L_x_952:
[----:B------:R-:W-:Y:S01]  /*11010*/  ISETP.GE.AND P1, PT, R82, R81, PT ;  /* 0x000000515200720c */ /* 0x000fe20003f26270 */
[----:B-1----:R1:W2:Y:S01]  /*11020*/  SHFL.IDX PT, R27, R85, 0x1, 0x1c1f ;  /* 0x003c1f00551b7f89 */ /* 0x0022a200000e0000 */
        /* <DEDUP_REMOVED lines=22> */
[----:B0-----:R-:W-:Y:S01]  /*11190*/  SEL R2, R37, R34, P0 ;  /* 0x0000002225027207 */ /* 0x001fe20000000000 */
[----:B-12-4-:R-:W-:Y:S06]  /*111a0*/  @P1 BRA `(.L_x_868) ;  /* 0x0000004000e81947 */ /* 0x016fec0003800000 */
[C---:B------:R-:W-:Y:S01]  /*111b0*/  VIADD R0, R71.reuse, 0x8 ;  /* 0x0000000847007836 */ /* 0x040fe20000000000 */
        /* <DEDUP_REMOVED lines=10> */
[----:B------:R-:W-:Y:S01]  /*11260*/  ISETP.GE.AND P3, PT, R12, UR4, PT ;  /* 0x000000040c007c0c */ /* 0x000fe2000bf66270 */
[----:B------:R-:W-:Y:S01]  /*11270*/  VIADD R30, R71, 0x38 ;  /* 0x00000038471e7836 */ /* 0x000fe20000000000 */
[----:B------:R-:W-:-:S03]  /*11280*/  ISETP.GE.AND P5, PT, R28, UR4, PT ;  /* 0x000000041c007c0c */ /* 0x000fc6000bfa6270 */
[--C-:B------:R-:W-:Y:S02]  /*11290*/  @!P0 IMAD.WIDE R6, R71, 0x4, R26.reuse ;  /* 0x0000000447068825 */ /* 0x100fe400078e021a */
[----:B------:R-:W-:Y:S02]  /*112a0*/  @!P4 LEA.HI R0, R0, R0, RZ, 0x1 ;  /* 0x000000000000c211 */ /* 0x000fe400078f08ff */
[----:B------:R-:W-:Y:S01]  /*112b0*/  @!P1 LEA.HI R10, R10, R10, RZ, 0x1 ;  /* 0x0000000a0a0a9211 */ /* 0x000fe200078f08ff */
[----:B------:R0:W-:Y:S01]  /*112c0*/  @!P0 ST.E.64 desc[UR40][R6.64], R38 ;  /* 0x0000002606008985 */ /* 0x0001e2000c101b28 */
[----:B------:R-:W-:Y:S02]  /*112d0*/  @!P4 LOP3.LUT R9, R0, 0xfffffffe, RZ, 0xc0, !PT ;  /* 0xfffffffe0009c812 */ /* 0x000fe400078ec0ff */
[----:B------:R-:W-:Y:S02]  /*112e0*/  ISETP.GE.AND P0, PT, R30, UR4, PT ;  /* 0x000000041e007c0c */ /* 0x000fe4000bf06270 */
[----:B------:R-:W-:Y:S01]  /*112f0*/  @!P2 LEA.HI R0, R11, R11, RZ, 0x1 ;  /* 0x0000000b0b00a211 */ /* 0x000fe200078f08ff */
[----:B------:R-:W-:Y:S01]  /*11300*/  @!P4 IMAD.WIDE R8, R9, 0x4, R26 ;  /* 0x000000040908c825 */ /* 0x000fe200078e021a */
[----:B------:R-:W-:-:S02]  /*11310*/  @!P1 LOP3.LUT R11, R10, 0xfffffffe, RZ, 0xc0, !PT ;  /* 0xfffffffe0a0b9812 */ /* 0x000fc400078ec0ff */
[----:B------:R-:W-:Y:S01]  /*11320*/  @!P2 LOP3.LUT R13, R0, 0xfffffffe, RZ, 0xc0, !PT ;  /* 0xfffffffe000da812 */ /* 0x000fe200078ec0ff */
[----:B------:R-:W-:Y:S01]  /*11330*/  VIADD R0, R71, 0x40 ;  /* 0x0000004047007836 */ /* 0x000fe20000000000 */
[----:B------:R1:W-:Y:S01]  /*11340*/  @!P4 ST.E.64 desc[UR40][R8.64], R42 ;  /* 0x0000002a0800c985 */ /* 0x0003e2000c101b28 */
[----:B------:R-:W-:Y:S02]  /*11350*/  ISETP.GE.AND P4, PT, R29, UR4, PT ;  /* 0x000000041d007c0c */ /* 0x000fe4000bf86270 */
[----:B------:R-:W-:Y:S01]  /*11360*/  @!P3 LEA.HI R12, R12, R12, RZ, 0x1 ;  /* 0x0000000c0c0cb211 */ /* 0x000fe200078f08ff */
[--C-:B0-----:R-:W-:Y:S01]  /*11370*/  @!P1 IMAD.WIDE R6, R11, 0x4, R26.reuse ;  /* 0x000000040b069825 */ /* 0x101fe200078e021a */
[----:B------:R-:W-:Y:S02]  /*11380*/  @!P5 LEA.HI R28, R28, R28, RZ, 0x1 ;  /* 0x0000001c1c1cd211 */ /* 0x000fe400078f08ff */
[----:B------:R-:W-:Y:S02]  /*11390*/  @!P3 LOP3.LUT R11, R12, 0xfffffffe, RZ, 0xc0, !PT ;  /* 0xfffffffe0c0bb812 */ /* 0x000fe400078ec0ff */
[----:B------:R-:W-:Y:S01]  /*113a0*/  @!P0 LEA.HI R30, R30, R30, RZ, 0x1 ;  /* 0x0000001e1e1e8211 */ /* 0x000fe200078f08ff */
[----:B------:R0:W-:Y:S01]  /*113b0*/  @!P1 ST.E.64 desc[UR40][R6.64], R44 ;  /* 0x0000002c06009985 */ /* 0x0001e2000c101b28 */
[----:B------:R-:W-:Y:S01]  /*113c0*/  ISETP.GE.AND P1, PT, R0, UR4, PT ;  /* 0x0000000400007c0c */ /* 0x000fe2000bf26270 */
[----:B------:R-:W-:Y:S01]  /*113d0*/  @!P3 IMAD.WIDE R10, R11, 0x4, R26 ;  /* 0x000000040b0ab825 */ /* 0x000fe200078e021a */
[----:B------:R-:W-:-:S02]  /*113e0*/  @!P0 LOP3.LUT R31, R30, 0xfffffffe, RZ, 0xc0, !PT ;  /* 0xfffffffe1e1f8812 */ /* 0x000fc400078ec0ff */
[----:B------:R-:W-:Y:S01]  /*113f0*/  @!P4 LEA.HI R29, R29, R29, RZ, 0x1 ;  /* 0x0000001d1d1dc211 */ /* 0x000fe200078f08ff */
[--C-:B-1----:R-:W-:Y:S01]  /*11400*/  @!P2 IMAD.WIDE R8, R13, 0x4, R26.reuse ;  /* 0x000000040d08a825 */ /* 0x102fe200078e021a */
[----:B------:R-:W-:Y:S02]  /*11410*/  @!P5 LOP3.LUT R13, R28, 0xfffffffe, RZ, 0xc0, !PT ;  /* 0xfffffffe1c0dd812 */ /* 0x000fe400078ec0ff */
[----:B------:R-:W-:Y:S01]  /*11420*/  @!P4 LOP3.LUT R29, R29, 0xfffffffe, RZ, 0xc0, !PT ;  /* 0xfffffffe1d1dc812 */ /* 0x000fe200078ec0ff */
[----:B------:R-:W-:Y:S01]  /*11430*/  VIADD R28, R71, 0x48 ;  /* 0x00000048471c7836 */ /* 0x000fe20000000000 */
[----:B------:R1:W-:Y:S01]  /*11440*/  @!P2 ST.E.64 desc[UR40][R8.64], R48 ;  /* 0x000000300800a985 */ /* 0x0003e2000c101b28 */
[--C-:B------:R-:W-:Y:S02]  /*11450*/  @!P5 IMAD.WIDE R12, R13, 0x4, R26.reuse ;  /* 0x000000040d0cd825 */ /* 0x100fe400078e021a */
[----:B------:R-:W-:Y:S01]  /*11460*/  @!P1 LEA.HI R0, R0, R0, RZ, 0x1 ;  /* 0x0000000000009211 */ /* 0x000fe200078f08ff */
[----:B------:R2:W-:Y:S01]  /*11470*/  @!P3 ST.E.64 desc[UR40][R10.64], R14 ;  /* 0x0000000e0a00b985 */ /* 0x0005e2000c101b28 */
[----:B0-----:R-:W-:Y:S01]  /*11480*/  @!P4 IMAD.WIDE R6, R29, 0x4, R26 ;  /* 0x000000041d06c825 */ /* 0x001fe200078e021a */
[----:B------:R-:W-:-:S02]  /*11490*/  ISETP.GE.AND P2, PT, R28, UR4, PT ;  /* 0x000000041c007c0c */ /* 0x000fc4000bf46270 */
[----:B------:R0:W-:Y:S04]  /*114a0*/  @!P5 ST.E.64 desc[UR40][R12.64], R66 ;  /* 0x000000420c00d985 */ /* 0x0001e8000c101b28 */
[----:B------:R-:W-:Y:S01]  /*114b0*/  @!P4 ST.E.64 desc[UR40][R6.64], R16 ;  /* 0x000000100600c985 */ /* 0x000fe2000c101b28 */
[----:B-1----:R-:W-:-:S04]  /*114c0*/  @!P0 IMAD.WIDE R8, R31, 0x4, R26 ;  /* 0x000000041f088825 */ /* 0x002fc800078e021a */
[C---:B--2---:R-:W-:Y:S01]  /*114d0*/  VIADD R10, R71.reuse, 0x50 ;  /* 0x00000050470a7836 */ /* 0x044fe20000000000 */
        /* <DEDUP_REMOVED lines=29> */
[----:B------:R2:W-:Y:S01]  /*116b0*/  @!P3 ST.E.64 desc[UR40][R10.64], R20 ;  /* 0x000000140a00b985 */ /* 0x0005e2000c101b28 */
[----:B0-----:R-:W-:Y:S02]  /*116c0*/  @!P6 LOP3.LUT R19, R16, 0xfffffffe, RZ, 0xc0, !PT ;  /* 0xfffffffe1013e812 */ /* 0x001fe400078ec0ff */
[----:B------:R-:W-:Y:S01]  /*116d0*/  @!P4 IMAD.WIDE R6, R15, 0x4, R26 ;  /* 0x000000040f06c825 */ /* 0x000fe200078e021a */
[----:B------:R2:W-:Y:S01]  /*116e0*/  @!P0 ST.E.64 desc[UR40][R12.64], R46 ;  /* 0x0000002e0c008985 */ /* 0x0005e2000c101b28 */
[----:B------:R-:W-:-:S02]  /*116f0*/  ISETP.GE.AND P0, PT, R71, UR4, PT ;  /* 0x0000000447007c0c */ /* 0x000fc4000bf06270 */
[--C-:B-1----:R-:W-:Y:S01]  /*11700*/  @!P5 IMAD.WIDE R8, R17, 0x4, R26.reuse ;  /* 0x000000041108d825 */ /* 0x102fe200078e021a */
[----:B------:R2:W-:Y:S03]  /*11710*/  @!P4 ST.E.64 desc[UR40][R6.64], R22 ;  /* 0x000000160600c985 */ /* 0x0005e6000c101b28 */
[----:B------:R-:W-:Y:S01]  /*11720*/  @!P6 IMAD.WIDE R14, R19, 0x4, R26 ;  /* 0x00000004130ee825 */ /* 0x000fe200078e021a */
[----:B------:R2:W-:Y:S04]  /*11730*/  @!P5 ST.E.64 desc[UR40][R8.64], R24 ;  /* 0x000000180800d985 */ /* 0x0005e8000c101b28 */
[----:B------:R2:W-:Y:S02]  /*11740*/  @!P6 ST.E.64 desc[UR40][R14.64], R4 ;  /* 0x000000040e00e985 */ /* 0x0005e4000c101b28 */
[----:B------:R-:W-:Y:S05]  /*11750*/  @P0 BRA `(.L_x_868) ;  /* 0x0000003c007c0947 */ /* 0x000fea0003800000 */
[----:B------:R-:W-:-:S04]  /*11760*/  LEA.HI R71, R71, R71, RZ, 0x1 ;  /* 0x0000004747477211 */ /* 0x000fc800078f08ff */
[----:B--2---:R-:W-:-:S05]  /*11770*/  LOP3.LUT R5, R71, 0xfffffffe, RZ, 0xc0, !PT ;  /* 0xfffffffe47057812 */ /* 0x004fca00078ec0ff */
[----:B------:R-:W-:-:S05]  /*11780*/  IMAD.WIDE R4, R5, 0x4, R26 ;  /* 0x0000000405047825 */ /* 0x000fca00078e021a */
[----:B------:R0:W-:Y:S01]  /*11790*/  ST.E.64 desc[UR40][R4.64], R2 ;  /* 0x0000000204007985 */ /* 0x0001e2000c101b28 */
[----:B------:R-:W-:Y:S05]  /*117a0*/  BRA `(.L_x_868) ;  /* 0x0000003c00687947 */ /* 0x000fea0003800000 */
.L_x_951:
        /* <DEDUP_REMOVED lines=14> */
[----:B------:R-:W-:Y:S01]  /*11890*/  SHF.R.S32.HI R4, RZ, 0x1f, R17 ;  /* 0x0000001fff047819 */ /* 0x000fe20000011411 */
[----:B------:R-:W-:Y:S02]  /*118a0*/  ULDC.64 UR4, c[0x0][0xbd0] ;  /* 0x0002f40000047ab9 */ /* 0x000fe40000000a00 */
[----:B------:R-:W-:-:S04]  /*118b0*/  IMAD.WIDE.U32 R2, R17, UR4, RZ ;  /* 0x0000000411027c25 */ /* 0x000fc8000f8e00ff */
[----:B------:R-:W1:Y:S01]  /*118c0*/  S2UR UR6, SR_CTAID.Y ;  /* 0x00000000000679c3 */ /* 0x000e620000002600 */
[----:B------:R-:W-:-:S04]  /*118d0*/  IMAD R4, R4, UR4, RZ ;  /* 0x0000000404047c24 */ /* 0x000fc8000f8e02ff */
[----:B------:R-:W-:Y:S01]  /*118e0*/  IMAD R5, R17, UR5, R4 ;  /* 0x0000000511057c24 */ /* 0x000fe2000f8e0204 */
[----:B------:R-:W-:Y:S01]  /*118f0*/  ULDC.64 UR4, c[0x0][0xbe0] ;  /* 0x0002f80000047ab9 */ /* 0x000fe20000000a00 */
[----:B------:R-:W-:Y:S01]  /*11900*/  IMAD.MOV R17, RZ, RZ, -R17 ;  /* 0x000000ffff117224 */ /* 0x000fe200078e0a11 */
        /* <DEDUP_REMOVED lines=12> */
[----:B0-----:R-:W-:Y:S02]  /*119d0*/  @P0 SHF.R.U32.HI R5, RZ, R9, R4 ;  /* 0x00000009ff050219 */ /* 0x001fe40000011604 */
[----:B------:R-:W-:Y:S02]  /*119e0*/  SHF.R.S32.HI R4, RZ, 0x1f, R17 ;  /* 0x0000001fff047819 */ /* 0x000fe40000011411 */
[--C-:B------:R-:W-:Y:S01]  /*119f0*/  SHF.R.S32.HI R9, RZ, 0x1f, R5.reuse ;  /* 0x0000001fff097819 */ /* 0x100fe20000011405 */
[----:B------:R-:W-:Y:S01]  /*11a00*/  IMAD.MOV R7, RZ, RZ, -R5 ;  /* 0x000000ffff077224 */ /* 0x000fe200078e0a05 */
[----:B------:R-:W-:Y:S01]  /*11a10*/  IADD3 R2, P0, R5, R2, RZ ;  /* 0x0000000205027210 */ /* 0x000fe20007f1e0ff */
[----:B------:R-:W-:Y:S02]  /*11a20*/  IMAD R4, R4, UR4, RZ ;  /* 0x0000000404047c24 */ /* 0x000fe4000f8e02ff */
[----:B------:R-:W-:-:S02]  /*11a30*/  IMAD R7, R6, R7, R0 ;  /* 0x0000000706077224 */ /* 0x000fc400078e0200 */
[----:B------:R-:W-:Y:S01]  /*11a40*/  IMAD R4, R17, UR5, R4 ;  /* 0x0000000511047c24 */ /* 0x000fe2000f8e0204 */
[----:B------:R-:W-:Y:S02]  /*11a50*/  ULDC.64 UR4, c[0x0][0xbc8] ;  /* 0x0002f20000047ab9 */ /* 0x000fe40000000a00 */
        /* <DEDUP_REMOVED lines=12> */
.L_x_866:
        /* <DEDUP_REMOVED lines=18> */
.L_x_954:
[----:B------:R-:W-:Y:S01]  /*11c40*/  ULDC UR8, c[0x0][0xc50] ;  /* 0x0003140000087ab9 */ /* 0x000fe20000000800 */
[----:B------:R-:W-:Y:S01]  /*11c50*/  UMOV UR36, UR7 ;  /* 0x0000000700247c82 */ /* 0x000fe20008000000 */
[----:B------:R-:W-:-:S11]  /*11c60*/  UISETP.NE.AND UP0, UPT, UR8, 0x1, UPT ;  /* 0x000000010800788c */ /* 0x000fd6000bf05270 */
[----:B------:R-:W-:Y:S01]  /*11c70*/  @UP0 ULDC UR4, c[0x0][0xc54] ;  /* 0x0003150000040ab9 */ /* 0x000fe20000000800 */
[----:B------:R-:W-:Y:S01]  /*11c80*/  @UP0 ULDC UR6, c[0x0][0xc58] ;  /* 0x0003160000060ab9 */ /* 0x000fe20000000800 */
[----:B------:R-:W-:-:S04]  /*11c90*/  UIMAD.WIDE.U32 UR4, UR7, UR4, URZ ;  /* 0x00000004070472a5 */ /* 0x000fc8000f8e003f */
[----:B------:R-:W-:-:S12]  /*11ca0*/  @UP0 USHF.R.U32.HI UR36, URZ, UR6, UR5 ;  /* 0x000000063f240299 */ /* 0x000fd80008011605 */
.L_x_955:
[----:B------:R-:W-:Y:S01]  /*11cb0*/  ISETP.GE.AND P0, PT, R19, RZ, PT ;  /* 0x000000ff1300720c */ /* 0x000fe20003f06270 */
[----:B------:R-:W-:Y:S01]  /*11cc0*/  UIADD3 UR6, -UR36, URZ, URZ ;  /* 0x0000003f24067290 */ /* 0x000fe2000fffe13f */
[----:B------:R-:W-:Y:S02]  /*11cd0*/  IMAD.MOV.U32 R20, RZ, RZ, 0x1 ;  /* 0x00000001ff147424 */ /* 0x000fe400078e00ff */
[----:B------:R-:W-:Y:S01]  /*11ce0*/  IMAD.MOV.U32 R0, RZ, RZ, RZ ;  /* 0x000000ffff007224 */ /* 0x000fe200078e00ff */
[----:B------:R-:W-:Y:S01]  /*11cf0*/  UIMAD UR6, UR8, UR6, UR7 ;  /* 0x00000006080672a4 */ /* 0x000fe2000f8e0207 */
[----:B------:R-:W-:-:S07]  /*11d00*/  IMAD.MOV.U32 R2, RZ, RZ, 0x1 ;  /* 0x00000001ff027424 */ /* 0x000fce00078e00ff */
[----:B------:R-:W-:Y:S05]  /*11d10*/  @!P0 BRA `(.L_x_956) ;  /* 0x0000003400408947 */ /* 0x000fea0003800000 */
[----:B------:R-:W0:Y:S01]  /*11d20*/  S2UR UR39, SR_CTAID.X ;  /* 0x00000000002779c3 */ /* 0x000e220000002500 */
[----:B------:R-:W-:Y:S01]  /*11d30*/  ULDC.64 UR4, c[0x0][0x418] ;  /* 0x0001060000047ab9 */ /* 0x000fe20000000a00 */
[----:B------:R-:W-:Y:S01]  /*11d40*/  ULDC UR7, c[0x0][0x448] ;  /* 0x0001120000077ab9 */ /* 0x000fe20000000800 */
[----:B------:R-:W-:Y:S02]  /*11d50*/  UISETP.NE.U32.AND UP0, UPT, UR4, URZ, UPT ;  /* 0x0000003f0400728c */ /* 0x000fe4000bf05070 */
[----:B------:R-:W-:Y:S02]  /*11d60*/  UISETP.NE.AND UP1, UPT, UR7, 0x1, UPT ;  /* 0x000000010700788c */ /* 0x000fe4000bf25270 */
[----:B------:R-:W-:Y:S01]  /*11d70*/  UISETP.NE.AND.EX UP0, UPT, UR5, URZ, UPT, UP0 ;  /* 0x0000003f0500728c */ /* 0x000fe2000bf05300 */
[----:B------:R-:W-:Y:S01]  /*11d80*/  ULDC UR4, c[0x0][0x424] ;  /* 0x0001090000047ab9 */ /* 0x000fe20000000800 */
[----:B------:R-:W-:Y:S02]  /*11d90*/  ULDC UR12, c[0x0][0x288] ;  /* 0x0000a200000c7ab9 */ /* 0x000fe40000000800 */
[----:B------:R-:W-:-:S02]  /*11da0*/  USEL UR11, UR4, 0x1, UP0 ;  /* 0x00000001040b7887 */ /* 0x000fc40008000000 */
[----:B------:R-:W-:Y:S01]  /*11db0*/  UIADD3 UR10, -UR12, 0x1, URZ ;  /* 0x000000010c0a7890 */ /* 0x000fe2000fffe13f */
[----:B------:R-:W-:Y:S02]  /*11dc0*/  ULDC.64 UR4, c[0x0][0x9e0] ;  /* 0x0002780000047ab9 */ /* 0x000fe40000000a00 */
[----:B------:R-:W-:Y:S01]  /*11dd0*/  @UP1 ULDC UR8, c[0x0][0x44c] ;  /* 0x0001130000081ab9 */ /* 0x000fe20000000800 */
[----:B------:R-:W-:Y:S01]  /*11de0*/  UISETP.GE.AND UP0, UPT, UR5, 0x1, UPT ;  /* 0x000000010500788c */ /* 0x000fe2000bf06270 */
[----:B------:R-:W-:Y:S01]  /*11df0*/  ULDC UR13, c[0x0][0x2f0] ;  /* 0x0000bc00000d7ab9 */ /* 0x000fe20000000800 */
[----:B------:R-:W-:Y:S01]  /*11e00*/  @UP1 ULDC UR14, c[0x0][0x450] ;  /* 0x00011400000e1ab9 */ /* 0x000fe20000000800 */
[----:B------:R-:W-:-:S03]  /*11e10*/  UIMAD UR10, UR11, UR13, UR10 ;  /* 0x0000000d0b0a72a4 */ /* 0x000fc6000f8e020a */
[----:B------:R-:W-:Y:S01]  /*11e20*/  PLOP3.LUT P1, PT, PT, PT, UP0, 0x80, 0x0 ;  /* 0x000000000000781c */ /* 0x000fe20003f2f008 */
[----:B0-----:R-:W-:-:S04]  /*11e30*/  USHF.L.U32 UR39, UR39, 0x7, URZ ;  /* 0x0000000727277899 */ /* 0x001fc8000800063f */
[----:B------:R-:W-:-:S04]  /*11e40*/  UIADD3 UR7, UR39, 0x7f, URZ ;  /* 0x0000007f27077890 */ /* 0x000fc8000fffe03f */
[----:B------:R-:W-:-:S04]  /*11e50*/  UIMAD.WIDE.U32 UR8, UR7, UR8, URZ ;  /* 0x00000008070872a5 */ /* 0x000fc8000f8e003f */
[----:B------:R-:W-:-:S04]  /*11e60*/  @UP1 USHF.R.U32.HI UR7, URZ, UR14, UR9 ;  /* 0x0000000e3f071299 */ /* 0x000fc80008011609 */
[----:B------:R-:W-:-:S04]  /*11e70*/  UIADD3 UR8, UR10, UR7, URZ ;  /* 0x000000070a087290 */ /* 0x000fc8000fffe03f */
[----:B------:R-:W-:Y:S01]  /*11e80*/  UIADD3 UR4, UR8, UR4, URZ ;  /* 0x0000000408047290 */ /* 0x000fe2000fffe03f */
[----:B------:R-:W-:Y:S11]  /*11e90*/  @!P1 BRA `(.L_x_957) ;  /* 0x0000000000449947 */ /* 0x000ff60003800000 */
[----:B------:R-:W-:Y:S01]  /*11ea0*/  ISETP.LT.AND P0, PT, RZ, UR8, PT ;  /* 0x00000008ff007c0c */ /* 0x000fe2000bf01270 */
[----:B------:R-:W-:-:S12]  /*11eb0*/  UIADD3 UR7, UR8, -0x1, URZ ;  /* 0xffffffff08077890 */ /* 0x000fd8000fffe03f */
[----:B------:R-:W-:Y:S05]  /*11ec0*/  @P0 BRA `(.L_x_958) ;  /* 0x00000000001c0947 */ /* 0x000fea0003800000 */
[----:B------:R-:W-:Y:S02]  /*11ed0*/  UISETP.NE.AND UP0, UPT, UR5, 0x1, UPT ;  /* 0x000000010500788c */ /* 0x000fe4000bf05270 */
[----:B------:R-:W-:-:S09]  /*11ee0*/  UIADD3 UR7, -UR8, URZ, URZ ;  /* 0x0000003f08077290 */ /* 0x000fd2000fffe13f */
[----:B------:R-:W-:Y:S02]  /*11ef0*/  @UP0 ULDC.64 UR14, c[0x0][0x9e8] ;  /* 0x00027a00000e0ab9 */ /* 0x000fe40000000a00 */
[----:B------:R-:W-:-:S04]  /*11f00*/  UIMAD.WIDE.U32 UR8, UR7, UR14, URZ ;  /* 0x0000000e070872a5 */ /* 0x000fc8000f8e003f */
[----:B------:R-:W-:-:S04]  /*11f10*/  @UP0 USHF.R.U32.HI UR7, URZ, UR15, UR9 ;  /* 0x0000000f3f070299 */ /* 0x000fc80008011609 */
[----:B------:R-:W-:Y:S01]  /*11f20*/  ULOP3.LUT UR7, URZ, UR7, URZ, 0x33, !UPT ;  /* 0x000000073f077292 */ /* 0x000fe2000f8e333f */
[----:B------:R-:W-:Y:S11]  /*11f30*/  BRA `(.L_x_959) ;  /* 0x0000000000107947 */ /* 0x000ff60003800000 */
.L_x_958:
[----:B------:R-:W-:-:S11]  /*11f40*/  UISETP.NE.AND UP0, UPT, UR5, 0x1, UPT ;  /* 0x000000010500788c */ /* 0x000fd6000bf05270 */
[----:B------:R-:W-:Y:S02]  /*11f50*/  @UP0 ULDC.64 UR14, c[0x0][0x9e8] ;  /* 0x00027a00000e0ab9 */ /* 0x000fe40000000a00 */
[----:B------:R-:W-:-:S04]  /*11f60*/  UIMAD.WIDE.U32 UR8, UR7, UR14, URZ ;  /* 0x0000000e070872a5 */ /* 0x000fc8000f8e003f */
[----:B------:R-:W-:-:S12]  /*11f70*/  @UP0 USHF.R.U32.HI UR7, URZ, UR15, UR9 ;  /* 0x0000000f3f070299 */ /* 0x000fd80008011609 */
.L_x_959:
[----:B------:R-:W-:-:S04]  /*11f80*/  UIMAD UR7, UR7, UR5, UR5 ;  /* 0x00000005070772a4 */ /* 0x000fc8000f8e0205 */
[----:B------:R-:W-:-:S04]  /*11f90*/  UISETP.LT.AND UP0, UPT, UR4, UR7, UPT ;  /* 0x000000070400728c */ /* 0x000fc8000bf01270 */
[----:B------:R-:W-:-:S12]  /*11fa0*/  USEL UR4, UR4, UR7, UP0 ;  /* 0x0000000704047287 */ /* 0x000fd80008000000 */
.L_x_957:
[----:B------:R-:W-:Y:S02]  /*11fb0*/  UIMAD UR14, UR11, UR13, 0x7f ;  /* 0x0000007f0b0e74a4 */ /* 0x000fe4000f8e020d */
[----:B------:R-:W-:Y:S02]  /*11fc0*/  UIADD3 UR4, UR4, 0x7f, URZ ;  /* 0x0000007f04047890 */ /* 0x000fe4000fffe03f */
[----:B------:R-:W-:Y:S02]  /*11fd0*/  USHF.R.S32.HI UR15, URZ, 0x1f, UR14 ;  /* 0x0000001f3f0f7899 */ /* 0x000fe4000801140e */
[----:B------:R-:W-:Y:S01]  /*11fe0*/  USHF.R.S32.HI UR7, URZ, 0x1f, UR4 ;  /* 0x0000001f3f077899 */ /* 0x000fe20008011404 */
[----:B------:R-:W-:Y:S01]  /*11ff0*/  @UP1 ULDC UR8, c[0x0][0x44c] ;  /* 0x0001130000081ab9 */ /* 0x000fe20000000800 */
[----:B------:R-:W-:Y:S02]  /*12000*/  ULEA.HI UR15, UR15, UR14, URZ, 0x7 ;  /* 0x0000000e0f0f7291 */ /* 0x000fe4000f8f383f */
[----:B------:R-:W-:-:S02]  /*12010*/  ULEA.HI UR7, UR7, UR4, URZ, 0x7 ;  /* 0x0000000407077291 */ /* 0x000fc4000f8f383f */
[----:B------:R-:W-:Y:S01]  /*12020*/  UIMAD.WIDE.U32 UR8, UR39, UR8, URZ ;  /* 0x00000008270872a5 */ /* 0x000fe2000f8e003f */
[----:B------:R-:W-:Y:S01]  /*12030*/  @UP1 ULDC UR16, c[0x0][0x450] ;  /* 0x0001140000101ab9 */ /* 0x000fe20000000800 */
[----:B------:R-:W-:Y:S01]  /*12040*/  UMOV UR10, UR39 ;  /* 0x00000027000a7c82 */ /* 0x000fe20008000000 */
[----:B------:R-:W-:Y:S02]  /*12050*/  USHF.R.S32.HI UR15, URZ, 0x7, UR15 ;  /* 0x000000073f0f7899 */ /* 0x000fe4000801140f */
[----:B------:R-:W-:Y:S02]  /*12060*/  USHF.R.S32.HI UR7, URZ, 0x7, UR7 ;  /* 0x000000073f077899 */ /* 0x000fe40008011407 */
[----:B------:R-:W-:Y:S02]  /*12070*/  UIMAD UR4, UR11, UR13, -UR12 ;  /* 0x0000000d0b0472a4 */ /* 0x000fe4000f8e0a0c */
[----:B------:R-:W-:Y:S02]  /*12080*/  @UP1 USHF.R.U32.HI UR10, URZ, UR16, UR9 ;  /* 0x000000103f0a1299 */ /* 0x000fe40008011609 */
[----:B------:R-:W-:-:S02]  /*12090*/  UISETP.LT.AND UP0, UPT, UR15, UR7, UPT ;  /* 0x000000070f00728c */ /* 0x000fc4000bf01270 */
[----:B------:R-:W-:Y:S01]  /*120a0*/  UIADD3 UR4, UR4, UR10, URZ ;  /* 0x0000000a04047290 */ /* 0x000fe2000fffe03f */
[----:B------:R-:W-:Y:S01]  /*120b0*/  ULDC UR8, c[0x0][0x9dc] ;  /* 0x0002770000087ab9 */ /* 0x000fe20000000800 */
[----:B------:R-:W-:Y:S02]  /*120c0*/  USEL UR10, UR15, UR7, UP0 ;  /* 0x000000070f0a7287 */ /* 0x000fe40008000000 */
[----:B------:R-:W-:Y:S01]  /*120d0*/  UIADD3 UR7, UR4, -UR8, URZ ;  /* 0x8000000804077290 */ /* 0x000fe2000fffe03f */
[----:B------:R-:W-:Y:S11]  /*120e0*/  @!P1 BRA `(.L_x_960) ;  /* 0x0000000000449947 */ /* 0x000ff60003800000 */
[----:B------:R-:W-:-:S06]  /*120f0*/  UISETP.GT.AND UP0, UPT, UR4, -0x1, UPT ;  /* 0xffffffff0400788c */ /* 0x000fcc000bf04270 */
[----:B------:R-:W-:-:S13]  /*12100*/  PLOP3.LUT P0, PT, PT, PT, UP0, 0x80, 0x0 ;  /* 0x000000000000781c */ /* 0x000fda0003f0f008 */
[----:B------:R-:W-:Y:S05]  /*12110*/  @P0 BRA `(.L_x_961) ;  /* 0x00000000001c0947 */ /* 0x000fea0003800000 */
[----:B------:R-:W-:Y:S02]  /*12120*/  UISETP.NE.AND UP0, UPT, UR5, 0x1, UPT ;  /* 0x000000010500788c */ /* 0x000fe4000bf05270 */
[----:B------:R-:W-:-:S09]  /*12130*/  ULOP3.LUT UR4, URZ, UR4, URZ, 0x33, !UPT ;  /* 0x000000043f047292 */ /* 0x000fd2000f8e333f */
[----:B------:R-:W-:Y:S02]  /*12140*/  @UP0 ULDC.64 UR12, c[0x0][0x9e8] ;  /* 0x00027a00000c0ab9 */ /* 0x000fe40000000a00 */
[----:B------:R-:W-:-:S04]  /*12150*/  UIMAD.WIDE.U32 UR8, UR4, UR12, URZ ;  /* 0x0000000c040872a5 */ /* 0x000fc8000f8e003f */
[----:B------:R-:W-:-:S04]  /*12160*/  @UP0 USHF.R.U32.HI UR4, URZ, UR13, UR9 ;  /* 0x0000000d3f040299 */ /* 0x000fc80008011609 */
[----:B------:R-:W-:Y:S01]  /*12170*/  ULOP3.LUT UR4, URZ, UR4, URZ, 0x33, !UPT ;  /* 0x000000043f047292 */ /* 0x000fe2000f8e333f */
[----:B------:R-:W-:Y:S11]  /*12180*/  BRA `(.L_x_962) ;  /* 0x0000000000107947 */ /* 0x000ff60003800000 */
.L_x_961:
[----:B------:R-:W-:-:S11]  /*12190*/  UISETP.NE.AND UP0, UPT, UR5, 0x1, UPT ;  /* 0x000000010500788c */ /* 0x000fd6000bf05270 */
[----:B------:R-:W-:Y:S02]  /*121a0*/  @UP0 ULDC.64 UR12, c[0x0][0x9e8] ;  /* 0x00027a00000c0ab9 */ /* 0x000fe40000000a00 */
[----:B------:R-:W-:-:S04]  /*121b0*/  UIMAD.WIDE.U32 UR8, UR4, UR12, URZ ;  /* 0x0000000c040872a5 */ /* 0x000fc8000f8e003f */
[----:B------:R-:W-:-:S12]  /*121c0*/  @UP0 USHF.R.U32.HI UR4, URZ, UR13, UR9 ;  /* 0x0000000d3f040299 */ /* 0x000fd80008011609 */
.L_x_962:
[----:B------:R-:W-:-:S04]  /*121d0*/  UIMAD UR4, UR4, UR5, URZ ;  /* 0x00000005040472a4 */ /* 0x000fc8000f8e023f */
[----:B------:R-:W-:-:S04]  /*121e0*/  UISETP.LT.AND UP0, UPT, UR7, UR4, UPT ;  /* 0x000000040700728c */ /* 0x000fc8000bf01270 */
[----:B------:R-:W-:-:S12]  /*121f0*/  USEL UR7, UR7, UR4, !UP0 ;  /* 0x0000000407077287 */ /* 0x000fd8000c000000 */
.L_x_960:
[----:B------:R-:W-:Y:S01]  /*12200*/  USHF.R.S32.HI UR4, URZ, 0x1f, UR7 ;  /* 0x0000001f3f047899 */ /* 0x000fe20008011407 */
[----:B------:R-:W-:Y:S01]  /*12210*/  IMAD.MOV.U32 R17, RZ, RZ, RZ ;  /* 0x000000ffff117224 */ /* 0x000fe200078e00ff */
[----:B------:R-:W-:Y:S02]  /*12220*/  USHF.R.U32.HI UR5, URZ, 0x10, UR6 ;  /* 0x000000103f057899 */ /* 0x000fe40008011606 */
[----:B------:R-:W-:Y:S02]  /*12230*/  ULEA.HI UR4, UR4, UR7, URZ, 0x7 ;  /* 0x0000000704047291 */ /* 0x000fe4000f8f383f */
[----:B------:R-:W-:Y:S02]  /*12240*/  UISETP.NE.AND UP0, UPT, UR5, URZ, UPT ;  /* 0x0000003f0500728c */ /* 0x000fe4000bf05270 */
[----:B------:R-:W-:Y:S02]  /*12250*/  USHF.R.S32.HI UR4, URZ, 0x7, UR4 ;  /* 0x000000073f047899 */ /* 0x000fe40008011404 */
[----:B------:R-:W-:-:S04]  /*12260*/  ULOP3.LUT UR6, UR6, 0xffff, URZ, 0xc0, !UPT ;  /* 0x0000ffff06067892 */ /* 0x000fc8000f8ec03f */
[----:B------:R-:W-:-:S03]  /*12270*/  VIMNMX R0, RZ, UR4, !PT ;  /* 0x00000004ff007c48 */ /* 0x000fc6000ffe0100 */
[----:B------:R-:W-:Y:S01]  /*12280*/  @!UP0 ULDC UR5, c[0x0][0x9f0] ;  /* 0x00027c0000058ab9 */ /* 0x000fe20000000800 */
[----:B------:R-:W-:-:S13]  /*12290*/  ISETP.LT.AND P0, PT, R0, UR10, PT ;  /* 0x0000000a00007c0c */ /* 0x000fda000bf01270 */
[----:B------:R-:W-:Y:S05]  /*122a0*/  @!P0 BRA `(.L_x_963) ;  /* 0x0000000000708947 */ /* 0x000fea0003800000 */
[----:B------:R-:W-:Y:S01]  /*122b0*/  IMAD.U32 R8, RZ, RZ, UR5 ;  /* 0x00000005ff087e24 */ /* 0x000fe2000f8e00ff */
[----:B------:R-:W-:Y:S01]  /*122c0*/  UIADD3 UR4, UR5, -0x1, UR10 ;  /* 0xffffffff05047890 */ /* 0x000fe2000fffe00a */
[----:B------:R-:W-:-:S03]  /*122d0*/  IMAD.MOV.U32 R2, RZ, RZ, RZ ;  /* 0x000000ffff027224 */ /* 0x000fc600078e00ff */
[-C--:B------:R-:W-:Y:S02]  /*122e0*/  IABS R4, R8.reuse ;  /* 0x0000000800047213 */ /* 0x080fe40000000000 */
[----:B------:R-:W-:Y:S02]  /*122f0*/  IABS R8, R8 ;  /* 0x0000000800087213 */ /* 0x000fe40000000000 */
[----:B------:R-:W0:Y:S08]  /*12300*/  I2F.RP R5, R4 ;  /* 0x0000000400057306 */ /* 0x000e300000209400 */
[----:B0-----:R-:W0:Y:S02]  /*12310*/  MUFU.RCP R5, R5 ;  /* 0x0000000500057308 */ /* 0x001e240000001000 */
[----:B0-----:R-:W-:-:S02]  /*12320*/  VIADD R3, R5, 0xffffffe ;  /* 0x0ffffffe05037836 */ /* 0x001fc40000000000 */
[----:B------:R-:W-:-:S04]  /*12330*/  IMAD.MOV R5, RZ, RZ, -R8 ;  /* 0x000000ffff057224 */ /* 0x000fc800078e0a08 */
[----:B------:R-:W0:Y:S02]  /*12340*/  F2I.FTZ.U32.TRUNC.NTZ R3, R3 ;  /* 0x0000000300037305 */ /* 0x000e24000021f000 */
[----:B0-----:R-:W-:-:S04]  /*12350*/  IMAD.MOV R7, RZ, RZ, -R3 ;  /* 0x000000ffff077224 */ /* 0x001fc800078e0a03 */
[----:B------:R-:W-:-:S04]  /*12360*/  IMAD R7, R7, R4, RZ ;  /* 0x0000000407077224 */ /* 0x000fc800078e02ff */
[----:B------:R-:W-:Y:S01]  /*12370*/  IMAD.HI.U32 R6, R3, R7, R2 ;  /* 0x0000000703067227 */ /* 0x000fe200078e0002 */
[----:B------:R-:W-:-:S04]  /*12380*/  IADD3 R2, -R0, UR4, RZ ;  /* 0x0000000400027c10 */ /* 0x000fc8000fffe1ff */
[----:B------:R-:W-:Y:S02]  /*12390*/  IABS R3, R2 ;  /* 0x0000000200037213 */ /* 0x000fe40000000000 */
[----:B------:R-:W-:-:S03]  /*123a0*/  LOP3.LUT R2, R2, UR5, RZ, 0x3c, !PT ;  /* 0x0000000502027c12 */ /* 0x000fc6000f8e3cff */
[----:B------:R-:W-:Y:S01]  /*123b0*/  IMAD.HI.U32 R6, R6, R3, RZ ;  /* 0x0000000306067227 */ /* 0x000fe200078e00ff */
[----:B------:R-:W-:-:S03]  /*123c0*/  ISETP.GE.AND P2, PT, R2, RZ, PT ;  /* 0x000000ff0200720c */ /* 0x000fc60003f46270 */
        /* <DEDUP_REMOVED lines=10> */
.L_x_963:
[----:B------:R-:W-:Y:S02]  /*12470*/  IMAD R0, R17, UR6, R0 ;  /* 0x0000000611007c24 */ /* 0x000fe4000f8e0200 */
[----:B------:R-:W-:Y:S02]  /*12480*/  IMAD.MOV.U32 R20, RZ, RZ, 0x1 ;  /* 0x00000001ff147424 */ /* 0x000fe400078e00ff */
[----:B------:R-:W-:Y:S01]  /*12490*/  IMAD.MOV.U32 R2, RZ, RZ, 0x1 ;  /* 0x00000001ff027424 */ /* 0x000fe200078e00ff */
[----:B------:R-:W-:Y:S01]  /*124a0*/  VIADDMNMX R17, R0, R17, UR10, PT ;  /* 0x0000000a00117e46 */ /* 0x000fe2000b800111 */
[----:B------:R0:W-:Y:S03]  /*124b0*/  STL [R1+0x10], R0 ;  /* 0x0000100001007387 */ /* 0x0001e60000100800 */
[----:B------:R-:W-:Y:S01]  /*124c0*/  ISETP.GT.AND P0, PT, R17, R0, PT ;  /* 0x000000001100720c */ /* 0x000fe20003f04270 */
[----:B0-----:R-:W-:-:S12]  /*124d0*/  IMAD.MOV.U32 R0, RZ, RZ, RZ ;  /* 0x000000ffff007224 */ /* 0x001fd800078e00ff */
        /* <DEDUP_REMOVED lines=24> */
.L_x_964:
        /* <DEDUP_REMOVED lines=20> */
.L_x_965:
        /* <DEDUP_REMOVED lines=20> */
.L_x_966:
        /* <DEDUP_REMOVED lines=18> */
.L_x_967:
[----:B------:R-:W0:Y:S01]  /*12a00*/  LDC.64 R2, c[0x0][0x9f8] ;  /* 0x00027e00ff027b82 */ /* 0x000e220000000a00 */
[----:B------:R-:W-:Y:S01]  /*12a10*/  LOP3.LUT R8, R18, 0x7f, RZ, 0xc0, !PT ;  /* 0x0000007f12087812 */ /* 0x000fe200078ec0ff */
[----:B------:R-:W-:Y:S01]  /*12a20*/  IMAD.MOV.U32 R9, RZ, RZ, R19 ;  /* 0x000000ffff097224 */ /* 0x000fe200078e0013 */
[----:B0-----:R-:W-:-:S04]  /*12a30*/  ISETP.NE.U32.AND P0, PT, R2, RZ, PT ;  /* 0x000000ff0200720c */ /* 0x001fc80003f05070 */
[----:B------:R-:W-:-:S13]  /*12a40*/  ISETP.NE.AND.EX P0, PT, R3, RZ, PT, P0 ;  /* 0x000000ff0300720c */ /* 0x000fda0003f05300 */
[----:B------:R-:W0:Y:S01]  /*12a50*/  @P0 LDC.64 R2, c[0x0][0x9f8] ;  /* 0x00027e00ff020b82 */ /* 0x000e220000000a00 */
[----:B------:R-:W-:Y:S01]  /*12a60*/  IMAD.SHL.U32 R0, R18, 0x80, RZ ;  /* 0x0000008012007824 */ /* 0x000fe200078e00ff */
[----:B------:R-:W-:-:S04]  /*12a70*/  SHF.R.U32.HI R7, RZ, 0x5, R8 ;  /* 0x00000005ff077819 */ /* 0x000fc80000011608 */
[----:B------:R-:W-:-:S04]  /*12a80*/  LOP3.LUT R5, R0, 0x380, RZ, 0xc0, !PT ;  /* 0x0000038000057812 */ /* 0x000fc800078ec0ff */
[----:B------:R-:W-:Y:S01]  /*12a90*/  LOP3.LUT R6, R5, 0x10, R18, 0xf8, !PT ;  /* 0x0000001005067812 */ /* 0x000fe200078ef812 */
[----:B------:R-:W-:Y:S01]  /*12aa0*/  IMAD R4, R7, 0x10, R5 ;  /* 0x0000001007047824 */ /* 0x000fe200078e0205 */
[----:B------:R-:W-:-:S05]  /*12ab0*/  LOP3.LUT R5, R0, 0x400, RZ, 0xc0, !PT ;  /* 0x0000040000057812 */ /* 0x000fca00078ec0ff */
[----:B------:R-:W-:Y:S02]  /*12ac0*/  IMAD R7, R7, 0x800, R5 ;  /* 0x0000080007077824 */ /* 0x000fe400078e0205 */
[----:B0-----:R-:W-:-:S04]  /*12ad0*/  @P0 IMAD.WIDE R2, R19, 0x4, R2 ;  /* 0x0000000413020825 */ /* 0x001fc800078e0202 */
[----:B------:R-:W-:Y:S01]  /*12ae0*/  IMAD.SHL.U32 R19, R18, 0x10, RZ ;  /* 0x0000001012137824 */ /* 0x000fe200078e00ff */
[----:B------:R0:W2:Y:S04]  /*12af0*/  @P0 LDG.E R9, desc[UR40][R2.64] ;  /* 0x0000002802090981 */ /* 0x0000a8000c1e1900 */
[--C-:B------:R-:W-:Y:S02]  /*12b00*/  LOP3.LUT R5, R4, 0x70, R19.reuse, 0x78, !PT ;  /* 0x0000007004057812 */ /* 0x100fe400078e7813 */
[----:B------:R-:W-:Y:S02]  /*12b10*/  LOP3.LUT R6, R6, 0x70, R19, 0x78, !PT ;  /* 0x0000007006067812 */ /* 0x000fe400078e7813 */
[----:B------:R-:W-:Y:S02]  /*12b20*/  LOP3.LUT R4, R5, 0xc00, R0, 0xf8, !PT ;  /* 0x00000c0005047812 */ /* 0x000fe400078ef800 */
[----:B------:R-:W3:Y:S01]  /*12b30*/  LDL.LU R5, [R1] ;  /* 0x0000000001057983 */ /* 0x000ee20000300800 */
[----:B0-----:R-:W0:Y:S01]  /*12b40*/  LDC.64 R2, c[0x0][0x418] ;  /* 0x00010600ff027b82 */ /* 0x001e220000000a00 */
[----:B------:R-:W-:-:S02]  /*12b50*/  IMAD.IADD R0, R7, 0x1, R6 ;  /* 0x0000000107007824 */ /* 0x000fc400078e0206 */
[----:B------:R-:W-:Y:S04]  /*12b60*/  STL [R1+0x18], R4 ;  /* 0x0000180401007387 */ /* 0x000fe80000100800 */
[----:B------:R1:W-:Y:S01]  /*12b70*/  STL [R1+0x1c], R0 ;  /* 0x00001c0001007387 */ /* 0x0003e20000100800 */
[----:B0-----:R-:W-:-:S04]  /*12b80*/  ISETP.NE.U32.AND P0, PT, R2, RZ, PT ;  /* 0x000000ff0200720c */ /* 0x001fc80003f05070 */
[----:B------:R-:W-:Y:S02]  /*12b90*/  R2P PR, R18, 0x6 ;  /* 0x0000000612007804 */ /* 0x000fe40000000000 */
[----:B------:R-:W-:Y:S01]  /*12ba0*/  ISETP.NE.AND.EX P3, PT, R3, RZ, PT, P0 ;  /* 0x000000ff0300720c */ /* 0x000fe20003f65300 */
[----:B-1----:R-:W-:Y:S02]  /*12bb0*/  IMAD.MOV.U32 R0, RZ, RZ, 0x40 ;  /* 0x00000040ff007424 */ /* 0x002fe400078e00ff */
[----:B------:R-:W-:-:S03]  /*12bc0*/  IMAD.MOV.U32 R4, RZ, RZ, 0x20 ;  /* 0x00000020ff047424 */ /* 0x000fc600078e00ff */
[----:B------:R-:W-:-:S05]  /*12bd0*/  SEL R0, R0, 0xffffffc0, !P2 ;  /* 0xffffffc000007807 */ /* 0x000fca0005000000 */
[----:B------:R0:W-:Y:S02]  /*12be0*/  STL [R1+0xc], R0 ;  /* 0x00000c0001007387 */ /* 0x0001e40000100800 */
[----:B0-----:R-:W-:Y:S01]  /*12bf0*/  SEL R0, R4, 0xffffffe0, !P1 ;  /* 0xffffffe004007807 */ /* 0x001fe20004800000 */
[----:B------:R-:W-:Y:S01]  /*12c00*/  UMOV UR4, 0xffffffff ;  /* 0xffffffff00047882 */ /* 0x000fe20000000000 */
[----:B------:R-:W-:-:S04]  /*12c10*/  SHF.R.U32.HI R6, RZ, 0x5, R18 ;  /* 0x00000005ff067819 */ /* 0x000fc80000011612 */
[----:B------:R-:W-:Y:S02]  /*12c20*/  LOP3.LUT R6, R6, 0x3, RZ, 0xc0, !PT ;  /* 0x0000000306067812 */ /* 0x000fe400078ec0ff */
[----:B--2---:R-:W-:Y:S01]  /*12c30*/  SHF.R.S32.HI R10, RZ, 0x1f, R9 ;  /* 0x0000001fff0a7819 */ /* 0x004fe20000011409 */
[----:B------:R0:W-:Y:S01]  /*12c40*/  STL [R1+0x4], R9 ;  /* 0x0000040901007387 */ /* 0x0001e20000100800 */
[----:B---3--:R-:W-:-:S04]  /*12c50*/  LOP3.LUT R5, R5, 0xfffffffe, RZ, 0xc0, !PT ;  /* 0xfffffffe05057812 */ /* 0x008fc800078ec0ff */
[----:B------:R-:W-:-:S05]  /*12c60*/  @P3 LOP3.LUT R5, R5, 0x1, RZ, 0xfc, !PT ;  /* 0x0000000105053812 */ /* 0x000fca00078efcff */
[----:B------:R0:W-:Y:S04]  /*12c70*/  STL [R1], R5 ;  /* 0x0000000501007387 */ /* 0x0001e80000100800 */
[----:B------:R0:W-:Y:S04]  /*12c80*/  STL [R1+0x8], R0 ;  /* 0x0000080001007387 */ /* 0x0001e80000100800 */
[----:B------:R0:W-:Y:S01]  /*12c90*/  STL [R1+0x14], R10 ;  /* 0x0000140a01007387 */ /* 0x0001e20000100800 */
[----:B------:R-:W-:Y:S01]  /*12ca0*/  SEL R16, R9, RZ, !P3 ;  /* 0x000000ff09107207 */ /* 0x000fe20005800000 */
[----:B------:R-:W-:Y:S06]  /*12cb0*/  BRA.DIV UR4, `(.L_x_968) ;  /* 0x0000002e04047947 */ /* 0x000fec000b800000 */
[----:B------:R1:W2:Y:S02]  /*12cc0*/  SHFL.IDX PT, R14, R6, RZ, 0x1f ;  /* 0x00001fff060e7589 */ /* 0x0002a400000e0000 */
.L_x_1021:
        /* <DEDUP_REMOVED lines=11> */
.L_x_1024:
        /* <DEDUP_REMOVED lines=20> */
.L_x_971:
[----:B0-----:R-:W-:Y:S01]  /*12ec0*/  IMAD.MOV.U32 R2, RZ, RZ, 0x1 ;  /* 0x00000001ff027424 */ /* 0x001fe200078e00ff */
[----:B------:R-:W-:-:S04]  /*12ed0*/  ISETP.NE.AND P1, PT, R8, RZ, PT ;  /* 0x000000ff0800720c */ /* 0x000fc80003f25270 */
[----:B------:R-:W-:-:S04]  /*12ee0*/  SHF.L.U32 R2, R2, 0x1f, RZ ;  /* 0x0000001f02027819 */ /* 0x000fc800000006ff */
[----:B------:R-:W0:Y:S02]  /*12ef0*/  SYNCS.PHASECHK.TRANS64.TRYWAIT P0, [UR38+0x22880], R2 ;  /* 0x02288002ff0075a7 */ /* 0x000e240008000166 */
[----:B0-----:R-:W-:Y:S05]  /*12f00*/  @!P0 BRA `(.L_x_972) ;  /* 0x0000002800b08947 */ /* 0x001fea0003800000 */
.L_x_1025:
[----:B------:R-:W-:Y:S05]  /*12f10*/  @P1 BRA `(.L_x_973) ;  /* 0x0000000000141947 */ /* 0x000fea0003800000 */
[----:B------:R-:W-:Y:S01]  /*12f20*/  LOP3.LUT P0, RZ, R18, 0x1f, RZ, 0xc0, !PT ;  /* 0x0000001f12ff7812 */ /* 0x000fe2000780c0ff */
[----:B0-----:R-:W-:-:S04]  /*12f30*/  IMAD.MOV.U32 R3, RZ, RZ, 0x4000 ;  /* 0x00004000ff037424 */ /* 0x001fc800078e00ff */
[----:B------:R2:W-:Y:S08]  /*12f40*/  SYNCS.ARRIVE.TRANS64 RZ, [UR38+0x22870], R3 ;  /* 0x02287003ffff79a7 */ /* 0x0005f00008000026 */
[----:B--2---:R-:W-:Y:S05]  /*12f50*/  @!P0 BRA `(.L_x_973) ;  /* 0x0000000000048947 */ /* 0x004fea0003800000 */
[----:B------:R-:W-:Y:S01]  /*12f60*/  BPT.TRAP 0x1 ;  /* 0x000000040000795c */ /* 0x000fe20000300000 */
.L_x_973:
[----:B------:R-:W-:Y:S01]  /*12f70*/  IMAD.SHL.U32 R0, R0, 0x80, RZ ;  /* 0x0000008000007824 */ /* 0x000fe200078e00ff */
        /* <DEDUP_REMOVED lines=14> */
.L_x_1026:
[----:B------:R-:W-:Y:S05]  /*13060*/  @P1 BRA `(.L_x_975) ;  /* 0x0000000000141947 */ /* 0x000fea0003800000 */
[----:B------:R-:W-:Y:S01]  /*13070*/  LOP3.LUT P0, RZ, R18, 0x1f, RZ, 0xc0, !PT ;  /* 0x0000001f12ff7812 */ /* 0x000fe2000780c0ff */
[----:B0-----:R-:W-:-:S04]  /*13080*/  IMAD.MOV.U32 R2, RZ, RZ, 0x6000 ;  /* 0x00006000ff027424 */ /* 0x001fc800078e00ff */
[----:B------:R2:W-:Y:S08]  /*13090*/  SYNCS.ARRIVE.TRANS64 RZ, [UR38+0x22830], R2 ;  /* 0x02283002ffff79a7 */ /* 0x0005f00008000026 */
[----:B--2---:R-:W-:Y:S05]  /*130a0*/  @!P0 BRA `(.L_x_975) ;  /* 0x0000000000048947 */ /* 0x004fea0003800000 */
[----:B------:R-:W-:Y:S01]  /*130b0*/  BPT.TRAP 0x1 ;  /* 0x000000040000795c */ /* 0x000fe20000300000 */
.L_x_975:
        /* <DEDUP_REMOVED lines=31> */
.L_x_969:
        /* <DEDUP_REMOVED lines=11> */
[----:B------:R-:W2:Y:S01]  /*13360*/  LDC.64 R2, c[0x4][R2] ;  /* 0x0100000002027b82 */ /* 0x000ea20000000a00 */
[----:B------:R-:W-:Y:S02]  /*13370*/  IMAD.U32 R5, RZ, RZ, UR7 ;  /* 0x00000007ff057e24 */ /* 0x000fe4000f8e00ff */
[----:B-1----:R-:W-:Y:S02]  /*13380*/  IMAD.U32 R6, RZ, RZ, UR8 ;  /* 0x00000008ff067e24 */ /* 0x002fe4000f8e00ff */
[----:B------:R-:W-:-:S02]  /*13390*/  IMAD.U32 R7, RZ, RZ, UR9 ;  /* 0x00000009ff077e24 */ /* 0x000fc4000f8e00ff */
[----:B------:R-:W-:Y:S02]  /*133a0*/  IMAD.U32 R10, RZ, RZ, UR4 ;  /* 0x00000004ff0a7e24 */ /* 0x000fe4000f8e00ff */
[----:B------:R-:W-:Y:S02]  /*133b0*/  IMAD.U32 R11, RZ, RZ, UR5 ;  /* 0x00000005ff0b7e24 */ /* 0x000fe4000f8e00ff */
[----:B------:R-:W-:Y:S02]  /*133c0*/  IMAD.MOV.U32 R8, RZ, RZ, 0x70 ;  /* 0x00000070ff087424 */ /* 0x000fe400078e00ff */
[----:B------:R-:W-:Y:S02]  /*133d0*/  IMAD.MOV.U32 R12, RZ, RZ, 0x1 ;  /* 0x00000001ff0c7424 */ /* 0x000fe400078e00ff */
[----:B------:R-:W-:-:S07]  /*133e0*/  IMAD.MOV.U32 R13, RZ, RZ, RZ ;  /* 0x000000ffff0d7224 */ /* 0x000fce00078e00ff */
[----:B------:R-:W-:-:S07]  /*133f0*/  LEPC R20, `(.L_x_976) ;  /* 0x000000001014794e */ /* 0x000fce0000000000 */
[----:B0-2---:R-:W-:Y:S05]  /*13400*/  CALL.ABS.NOINC R2 ;  /* 0x0000000002007343 */ /* 0x005fea0003c00000 */
.L_x_976:
[----:B------:R-:W-:Y:S01]  /*13410*/  SHF.R.U32.HI R4, RZ, 0x3, R18 ;  /* 0x00000003ff047819 */ /* 0x000fe20000011612 */
[----:B-1----:R-:W1:Y:S01]  /*13420*/  S2R R6, SR_CTAID.Z ;  /* 0x0000000000067919 */ /* 0x002e620000002700 */
[----:B------:R-:W-:Y:S01]  /*13430*/  LOP3.LUT R3, R18, 0x7f, RZ, 0xc0, !PT ;  /* 0x0000007f12037812 */ /* 0x000fe200078ec0ff */
[----:B------:R-:W2:Y:S01]  /*13440*/  LDC R10, c[0x0][0x448] ;  /* 0x00011200ff0a7b82 */ /* 0x000ea20000000800 */
[----:B------:R-:W-:Y:S01]  /*13450*/  USHF.R.S32.HI UR4, URZ, 0x1f, UR36 ;  /* 0x0000001f3f047899 */ /* 0x000fe20008011424 */
[----:B0-----:R-:W-:Y:S01]  /*13460*/  IMAD.SHL.U32 R0, R4, 0x80, RZ ;  /* 0x0000008004007824 */ /* 0x001fe200078e00ff */
[----:B------:R-:W-:Y:S01]  /*13470*/  ULDC.64 UR8, c[0x0][0x2d8] ;  /* 0x0000b60000087ab9 */ /* 0x000fe20000000a00 */
[----:B------:R-:W-:Y:S01]  /*13480*/  LOP3.LUT R8, R18, 0x7f, RZ, 0xc0, !PT ;  /* 0x0000007f12087812 */ /* 0x000fe200078ec0ff */
[----:B------:R-:W-:Y:S02]  /*13490*/  UIMAD UR6, UR4, UR8, URZ ;  /* 0x00000008040672a4 */ /* 0x000fe4000f8e023f */
[----:B------:R-:W-:Y:S01]  /*134a0*/  LOP3.LUT R2, R0, 0x180, RZ, 0xc0, !PT ;  /* 0x0000018000027812 */ /* 0x000fe200078ec0ff */
[----:B------:R-:W-:Y:S01]  /*134b0*/  IMAD.SHL.U32 R0, R4, 0x10, RZ ;  /* 0x0000001004007824 */ /* 0x000fe200078e00ff */
[----:B------:R-:W-:Y:S01]  /*134c0*/  SHF.R.U32.HI R4, RZ, 0x5, R3 ;  /* 0x00000005ff047819 */ /* 0x000fe20000011603 */
[----:B------:R-:W-:Y:S01]  /*134d0*/  UIMAD.WIDE.U32 UR4, UR36, UR8, URZ ;  /* 0x00000008240472a5 */ /* 0x000fe2000f8e003f */
[----:B------:R-:W-:Y:S01]  /*134e0*/  LOP3.LUT R3, R2, 0x30, R19, 0xf8, !PT ;  /* 0x0000003002037812 */ /* 0x000fe200078ef813 */
[----:B------:R-:W-:Y:S01]  /*134f0*/  UIMAD UR6, UR36, UR9, UR6 ;  /* 0x00000009240672a4 */ /* 0x000fe2000f8e0206 */
[----:B------:R-:W-:-:S02]  /*13500*/  LOP3.LUT R2, R19, 0x40, RZ, 0xc0, !PT ;  /* 0x0000004013027812 */ /* 0x000fc400078ec0ff */
[----:B------:R-:W-:Y:S01]  /*13510*/  LOP3.LUT R0, R3, 0x30, R0, 0x78, !PT ;  /* 0x0000003003007812 */ /* 0x000fe200078e7800 */
[----:B------:R-:W-:Y:S01]  /*13520*/  UIADD3 UR5, UR5, UR6, URZ ;  /* 0x0000000605057290 */ /* 0x000fe2000fffe03f */
[----:B------:R-:W-:Y:S01]  /*13530*/  SHF.R.U32.HI R9, RZ, 0x2, R8 ;  /* 0x00000002ff097819 */ /* 0x000fe20000011608 */
[----:B------:R-:W-:Y:S01]  /*13540*/  IMAD R5, R4, 0x200, R2 ;  /* 0x0000020004057824 */ /* 0x000fe200078e0202 */
[----:B------:R-:W-:Y:S01]  /*13550*/  LOP3.LUT R8, R19, 0x30, RZ, 0xc0, !PT ;  /* 0x0000003013087812 */ /* 0x000fe200078ec0ff */
[----:B------:R-:W0:Y:S02]  /*13560*/  LDC.64 R2, c[0x0][0x2e0] ;  /* 0x0000b800ff027b82 */ /* 0x000e240000000a00 */
[----:B------:R-:W-:Y:S01]  /*13570*/  IMAD.IADD R0, R5, 0x1, R0 ;  /* 0x0000000105007824 */ /* 0x000fe200078e0200 */
[----:B--2---:R-:W-:Y:S02]  /*13580*/  ISETP.NE.AND P0, PT, R10, 0x1, PT ;  /* 0x000000010a00780c */ /* 0x004fe40003f05270 */
[----:B-1----:R-:W-:-:S11]  /*13590*/  SHF.R.S32.HI R5, RZ, 0x1f, R6 ;  /* 0x0000001fff057819 */ /* 0x002fd60000011406 */
[----:B------:R-:W1:Y:S01]  /*135a0*/  @P0 LDC R7, c[0x0][0x44c] ;  /* 0x00011300ff070b82 */ /* 0x000e620000000800 */
[----:B0-----:R-:W-:-:S04]  /*135b0*/  IMAD R4, R5, R2, RZ ;  /* 0x0000000205047224 */ /* 0x001fc800078e02ff */
[C---:B------:R-:W-:Y:S02]  /*135c0*/  IMAD R4, R6.reuse, R3, R4 ;  /* 0x0000000306047224 */ /* 0x040fe400078e0204 */
[----:B------:R-:W-:Y:S01]  /*135d0*/  IMAD.WIDE.U32 R2, R6, R2, UR4 ;  /* 0x0000000406027e25 */ /* 0x000fe2000f8e0002 */
[----:B------:R-:W-:-:S03]  /*135e0*/  ULDC.64 UR4, c[0x0][0x2d0] ;  /* 0x0000b40000047ab9 */ /* 0x000fc60000000a00 */
[----:B------:R-:W-:Y:S02]  /*135f0*/  IMAD.IADD R3, R3, 0x1, R4 ;  /* 0x0000000103037824 */ /* 0x000fe400078e0204 */
[----:B------:R-:W0:Y:S01]  /*13600*/  @P0 LDC R4, c[0x0][0x450] ;  /* 0x00011400ff040b82 */ /* 0x000e220000000800 */
[----:B------:R-:W-:-:S05]  /*13610*/  IMAD.SHL.U32 R6, R18, 0x20, RZ ;  /* 0x0000002012067824 */ /* 0x000fca00078e00ff */
[----:B------:R-:W-:-:S05]  /*13620*/  LOP3.LUT R6, R9, 0x60, R6, 0xf8, !PT ;  /* 0x0000006009067812 */ /* 0x000fca00078ef806 */
[----:B------:R-:W-:-:S04]  /*13630*/  VIADD R6, R6, UR39 ;  /* 0x0000002706067c36 */ /* 0x000fc80008000000 */
[----:B-1----:R-:W-:-:S04]  /*13640*/  @P0 IMAD.HI.U32 R7, R6, R7, RZ ;  /* 0x0000000706070227 */ /* 0x002fc800078e00ff */
[----:B------:R-:W-:Y:S01]  /*13650*/  IMAD.MOV.U32 R5, RZ, RZ, R6 ;  /* 0x000000ffff057224 */ /* 0x000fe200078e0006 */
[----:B0-----:R-:W-:-:S05]  /*13660*/  @P0 SHF.R.U32.HI R5, RZ, R4, R7 ;  /* 0x00000004ff050219 */ /* 0x001fca0000011607 */
[----:B------:R-:W-:Y:S02]  /*13670*/  IMAD.MOV R4, RZ, RZ, -R5 ;  /* 0x000000ffff047224 */ /* 0x000fe400078e0a05 */
[----:B------:R-:W-:-:S04]  /*13680*/  IMAD.WIDE.U32 R2, R5, UR4, R2 ;  /* 0x0000000405027c25 */ /* 0x000fc8000f8e0002 */
[----:B------:R-:W-:Y:S01]  /*13690*/  IMAD R4, R10, R4, R6 ;  /* 0x000000040a047224 */ /* 0x000fe200078e0206 */
[----:B------:R-:W-:-:S05]  /*136a0*/  SHF.R.S32.HI R6, RZ, 0x1f, R5 ;  /* 0x0000001fff067819 */ /* 0x000fca0000011405 */
[----:B------:R-:W-:-:S04]  /*136b0*/  IMAD R6, R6, UR4, RZ ;  /* 0x0000000406067c24 */ /* 0x000fc8000f8e02ff */
[----:B------:R-:W-:Y:S01]  /*136c0*/  IMAD R6, R5, UR5, R6 ;  /* 0x0000000505067c24 */ /* 0x000fe2000f8e0206 */
[----:B------:R-:W-:Y:S01]  /*136d0*/  SHF.R.S32.HI R5, RZ, 0x1f, R4 ;  /* 0x0000001fff057819 */ /* 0x000fe20000011404 */
[----:B------:R-:W-:Y:S02]  /*136e0*/  ULDC.64 UR4, c[0x0][0x2c8] ;  /* 0x0000b20000047ab9 */ /* 0x000fe40000000a00 */
[----:B------:R-:W-:Y:S02]  /*136f0*/  IMAD.IADD R3, R3, 0x1, R6 ;  /* 0x0000000103037824 */ /* 0x000fe400078e0206 */
[----:B------:R-:W-:Y:S02]  /*13700*/  IMAD R5, R5, UR4, RZ ;  /* 0x0000000405057c24 */ /* 0x000fe4000f8e02ff */
[----:B------:R-:W-:-:S04]  /*13710*/  IMAD.WIDE.U32 R2, R4, UR4, R2 ;  /* 0x0000000404027c25 */ /* 0x000fc8000f8e0002 */
[----:B------:R-:W-:Y:S01]  /*13720*/  IMAD R4, R4, UR5, R5 ;  /* 0x0000000504047c24 */ /* 0x000fe2000f8e0205 */
[----:B------:R-:W-:Y:S02]  /*13730*/  ULDC.64 UR4, c[0x0][0x280] ;  /* 0x0000a00000047ab9 */ /* 0x000fe40000000a00 */
[----:B------:R-:W-:Y:S01]  /*13740*/  IADD3 R5, P0, R2, UR4, RZ ;  /* 0x0000000402057c10 */ /* 0x000fe2000ff1e0ff */
[----:B------:R-:W-:Y:S01]  /*13750*/  ULDC UR4, c[0x0][0x2b8] ;  /* 0x0000ae0000047ab9 */ /* 0x000fe20000000800 */
[----:B------:R-:W-:Y:S02]  /*13760*/  LOP3.LUT R2, R8, 0x40, RZ, 0xfc, !PT ;  /* 0x0000004008027812 */ /* 0x000fe400078efcff */
[----:B------:R-:W-:Y:S02]  /*13770*/  IADD3.X R4, R3, UR5, R4, P0, !PT ;  /* 0x0000000503047c10 */ /* 0x000fe400087fe404 */
[----:B------:R-:W-:Y:S02]  /*13780*/  ISETP.GE.AND P0, PT, R2, UR4, PT ;  /* 0x0000000402007c0c */ /* 0x000fe4000bf06270 */
[----:B------:R-:W-:-:S02]  /*13790*/  LOP3.LUT R2, R8, 0x80, RZ, 0xfc, !PT ;  /* 0x0000008008027812 */ /* 0x000fc400078efcff */
[----:B------:R-:W-:Y:S02]  /*137a0*/  ISETP.GE.AND P2, PT, R8, UR4, PT ;  /* 0x0000000408007c0c */ /* 0x000fe4000bf46270 */
[----:B------:R-:W-:Y:S01]  /*137b0*/  ISETP.GE.AND P1, PT, R2, UR4, PT ;  /* 0x0000000402007c0c */ /* 0x000fe2000bf26270 */
[----:B------:R-:W-:-:S03]  /*137c0*/  UMOV UR4, 0xffffffff ;  /* 0xffffffff00047882 */ /* 0x000fc60000000000 */
[----:B------:R-:W-:Y:S09]  /*137d0*/  BRA.DIV UR4, `(.L_x_977) ;  /* 0x0000002204ac7947 */ /* 0x000ff2000b800000 */
[----:B------:R-:W0:Y:S01]  /*137e0*/  SHFL.IDX PT, R7, R5, RZ, 0x1c1f ;  /* 0x001c1fff05077589 */ /* 0x000e2200000e0000 */
[----:B------:R-:W-:Y:S01]  /*137f0*/  ULDC UR4, c[0x0][0x288] ;  /* 0x0000a20000047ab9 */ /* 0x000fe20000000800 */
[----:B------:R-:W-:Y:S02]  /*13800*/  VIADD R2, R9, UR39 ;  /* 0x0000002709027c36 */ /* 0x000fe40008000000 */
[----:B------:R-:W1:Y:S01]  /*13810*/  SHFL.IDX PT, R6, R4, RZ, 0x1c1f ;  /* 0x001c1fff04067589 */ /* 0x000e6200000e0000 */
[----:B------:R-:W-:Y:S02]  /*13820*/  IMAD R3, R10, UR4, RZ ;  /* 0x000000040a037c24 */ /* 0x000fe4000f8e02ff */
[C---:B------:R-:W-:Y:S01]  /*13830*/  VIADD R10, R2.reuse, 0x20 ;  /* 0x00000020020a7836 */ /* 0x040fe20000000000 */
[----:B------:R-:W-:Y:S02]  /*13840*/  SHFL.IDX PT, R14, R5, 0x3, 0x1c1f ;  /* 0x007c1f00050e7f89 */ /* 0x000fe400000e0000 */
        /* <DEDUP_REMOVED lines=13> */
[----:B------:R-:W-:-:S03]  /*13920*/  @!P3 VIADD R9, R0, UR38 ;  /* 0x000000260009bc36 */ /* 0x000fc60008000000 */
[----:B------:R-:W1:Y:S01]  /*13930*/  SHFL.IDX PT, R6, R4, 0x1, 0x1c1f ;  /* 0x003c1f0004067f89 */ /* 0x000e6200000e0000 */
[----:B0-----:R-:W-:-:S05]  /*13940*/  @!P3 IADD3 R7, P4, R8, R7, RZ ;  /* 0x000000070807b210 */ /* 0x001fca0007f9e0ff */
[----:B-1----:R-:W-:-:S05]  /*13950*/  @!P3 IMAD.X R6, RZ, RZ, R6, P4 ;  /* 0x000000ffff06b224 */ /* 0x002fca00020e0606 */
        /* <DEDUP_REMOVED lines=8> */
[----:B------:R-:W-:Y:S01]  /*139e0*/  @!P3 VIADD R19, R0, UR38 ;  /* 0x000000260013bc36 */ /* 0x000fe20008000000 */
[----:B------:R-:W1:Y:S04]  /*139f0*/  SHFL.IDX PT, R6, R4, 0x2, 0x1c1f ;  /* 0x005c1f0004067f89 */ /* 0x000e6800000e0000 */
[----:B------:R-:W2:Y:S01]  /*13a00*/  SHFL.IDX PT, R4, R4, 0x3, 0x1c1f ;  /* 0x007c1f0004047f89 */ /* 0x000ea200000e0000 */
[----:B0-----:R-:W-:-:S05]  /*13a10*/  @!P3 IADD3 R7, P4, R8, R7, RZ ;  /* 0x000000070807b210 */ /* 0x001fca0007f9e0ff */
[----:B-1----:R-:W-:-:S05]  /*13a20*/  @!P3 IMAD.X R6, RZ, RZ, R6, P4 ;  /* 0x000000ffff06b224 */ /* 0x002fca00020e0606 */
[----:B------:R-:W-:-:S04]  /*13a30*/  @!P3 LOP3.LUT R7, R7, R6, RZ, 0x3c, !PT ;  /* 0x000000060707b212 */ /* 0x000fc800078e3cff */
[----:B------:R-:W-:-:S04]  /*13a40*/  @!P3 LOP3.LUT R6, R7, R6, RZ, 0x3c, !PT ;  /* 0x000000060706b212 */ /* 0x000fc800078e3cff */
[----:B------:R-:W-:-:S05]  /*13a50*/  @!P3 LOP3.LUT R7, R7, R6, RZ, 0x3c, !PT ;  /* 0x000000060707b212 */ /* 0x000fca00078e3cff */
[----:B------:R0:W-:Y:S04]  /*13a60*/  @!P3 LDGSTS.E.BYPASS.LTC128B.128 [R19+0x11400], desc[UR40][R6.64], !P2 ;  /* 0x114000000613bfae */ /* 0x0001e8000d101d68 */
[----:B------:R0:W-:Y:S04]  /*13a70*/  @!P3 LDGSTS.E.BYPASS.LTC128B.128 [R19+0x13400], desc[UR40][R6.64+0x40], !P0 ;  /* 0x134000400613bfae */ /* 0x0001e8000c101d68 */
[----:B--2---:R0:W-:Y:S02]  /*13a80*/  @!P3 LDGSTS.E.BYPASS.LTC128B.128 [R19+0x15400], desc[UR40][R6.64+0x80], !P1 ;  /* 0x154000800613bfae */ /* 0x0041e4000c901d68 */
.L_x_1035:
[----:B------:R-:W-:Y:S01]  /*13a90*/  VIADD R2, R2, 0x60 ;  /* 0x0000006002027836 */ /* 0x000fe20000000000 */
[----:B------:R-:W-:Y:S04]  /*13aa0*/  BSSY B0, `(.L_x_978) ;  /* 0x000000c000007945 */ /* 0x000fe80003800000 */
[----:B------:R-:W-:-:S13]  /*13ab0*/  ISETP.GE.AND P3, PT, R2, R3, PT ;  /* 0x000000030200720c */ /* 0x000fda0003f66270 */
[----:B------:R-:W-:Y:S05]  /*13ac0*/  @P3 BRA `(.L_x_979) ;  /* 0x0000000000243947 */ /* 0x000fea0003800000 */
[----:B------:R-:W-:Y:S01]  /*13ad0*/  IADD3 R2, P3, R8, R14, RZ ;  /* 0x0000000e08027210 */ /* 0x000fe20007f7e0ff */
[----:B------:R-:W-:-:S04]  /*13ae0*/  VIADD R5, R0, UR38 ;  /* 0x0000002600057c36 */ /* 0x000fc80008000000 */
[----:B------:R-:W-:-:S05]  /*13af0*/  IMAD.X R3, RZ, RZ, R4, P3 ;  /* 0x000000ffff037224 */ /* 0x000fca00018e0604 */
[----:B------:R-:W-:Y:S01]  /*13b00*/  @!PT LDS RZ, [RZ] ;  /* 0x00000000fffff984 */ /* 0x000fe20000000800 */
[----:B------:R-:W-:Y:S01]  /*13b10*/  @!PT LDS RZ, [RZ] ;  /* 0x00000000fffff984 */ /* 0x000fe20000000800 */
[----:B------:R-:W-:Y:S01]  /*13b20*/  @!PT LDS RZ, [RZ] ;  /* 0x00000000fffff984 */ /* 0x000fe20000000800 */
[----:B------:R1:W-:Y:S04]  /*13b30*/  LDGSTS.E.BYPASS.LTC128B.128 [R5+0x11c00], desc[UR40][R2.64], !P2 ;  /* 0x11c0000002057fae */ /* 0x0003e8000d101d68 */
[----:B------:R1:W-:Y:S04]  /*13b40*/  LDGSTS.E.BYPASS.LTC128B.128 [R5+0x13c00], desc[UR40][R2.64+0x40], !P0 ;  /* 0x13c0004002057fae */ /* 0x0003e8000c101d68 */
[----:B------:R1:W-:Y:S02]  /*13b50*/  LDGSTS.E.BYPASS.LTC128B.128 [R5+0x15c00], desc[UR40][R2.64+0x80], !P1 ;  /* 0x15c0008002057fae */ /* 0x0003e4000c901d68 */
.L_x_979:
[----:B------:R-:W-:Y:S05]  /*13b60*/  BSYNC B0 ;  /* 0x0000000000007941 */ /* 0x000fea0003800000 */
.L_x_978:
[----:B------:R-:W-:Y:S01]  /*13b70*/  NOP ;  /* 0x0000000000007918 */ /* 0x000fe20000000000 */
[----:B------:R-:W-:Y:S01]  /*13b80*/  SYNCS.ARRIVE.TRANS64.RED.A0T1 RZ, [UR38+0x22800], RZ ;  /* 0x022800ffffff79a7 */ /* 0x000fe20008200426 */
[----:B-1----:R-:W-:Y:S01]  /*13b90*/  IMAD.MOV.U32 R2, RZ, RZ, 0x1 ;  /* 0x00000001ff027424 */ /* 0x002fe200078e00ff */
[----:B------:R-:W-:Y:S04]  /*13ba0*/  ARRIVES.LDGSTSBAR.64.TRANSCNT [UR38+0x22800] ;  /* 0x02280000ff0079b0 */ /* 0x000fe80008000aa6 */
[----:B------:R-:W-:Y:S01]  /*13bb0*/  SHF.L.U32 R2, R2, 0x1f, RZ ;  /* 0x0000001f02027819 */ /* 0x000fe200000006ff */
[----:B------:R-:W-:Y:S01]  /*13bc0*/  NOP ;  /* 0x0000000000007918 */ /* 0x000fe20000000000 */
[----:B------:R-:W2:Y:S01]  /*13bd0*/  LDL R3, [R1+0x10] ;  /* 0x0000100001037983 */ /* 0x000ea20000100800 */
[----:B------:R-:W-:Y:S01]  /*13be0*/  SYNCS.ARRIVE.TRANS64.A1T0 RZ, [UR38+0x22800], RZ ;  /* 0x022800ffffff79a7 */ /* 0x000fe20008100026 */
[----:B------:R-:W-:Y:S01]  /*13bf0*/  VIADD R0, R17, 0xfffffffe ;  /* 0xfffffffe11007836 */ /* 0x000fe20000000000 */
[----:B------:R-:W1:Y:S04]  /*13c00*/  SYNCS.PHASECHK.TRANS64.TRYWAIT P0, [UR38+0x22820], R2 ;  /* 0x02282002ff0075a7 */ /* 0x000e680008000166 */
[----:B--2---:R-:W-:Y:S01]  /*13c10*/  ISETP.GE.AND P1, PT, R0, R3, PT ;  /* 0x000000030000720c */ /* 0x004fe20003f26270 */
[----:B-1----:R-:W-:-:S12]  /*13c20*/  @!P0 BRA `(.L_x_980) ;  /* 0x0000002400008947 */ /* 0x002fd80003800000 */
.L_x_1036:
[----:B------:R-:W-:Y:S01]  /*13c30*/  IMAD.MOV.U32 R20, RZ, RZ, 0x1 ;  /* 0x00000001ff147424 */ /* 0x000fe200078e00ff */
[----:B------:R-:W-:Y:S06]  /*13c40*/  @!P1 BRA `(.L_x_981) ;  /* 0x0000000c00d89947 */ /* 0x000fec0003800000 */
[----:B-1----:R-:W2:Y:S01]  /*13c50*/  LDL R3, [R1+0x20] ;  /* 0x0000200001037983 */ /* 0x002ea20000100800 */
[----:B0-----:R-:W-:Y:S02]  /*13c60*/  IMAD.MOV.U32 R6, RZ, RZ, 0x1 ;  /* 0x00000001ff067424 */ /* 0x001fe400078e00ff */
[----:B------:R-:W-:Y:S01]  /*13c70*/  IMAD.MOV.U32 R7, RZ, RZ, RZ ;  /* 0x000000ffff077224 */ /* 0x000fe200078e00ff */
[C---:B--2---:R-:W-:Y:S02]  /*13c80*/  LOP3.LUT R4, R3.reuse, 0x1, RZ, 0xfc, !PT ;  /* 0x0000000103047812 */ /* 0x044fe400078efcff */
[----:B------:R-:W-:-:S03]  /*13c90*/  LOP3.LUT R2, R3, 0x2, RZ, 0xfc, !PT ;  /* 0x0000000203027812 */ /* 0x000fc600078efcff */
[----:B------:R0:W-:Y:S04]  /*13ca0*/  STL [R1+0x28], R4 ;  /* 0x0000280401007387 */ /* 0x0001e80000100800 */
[----:B------:R0:W-:Y:S02]  /*13cb0*/  STL [R1+0x24], R2 ;  /* 0x0000240201007387 */ /* 0x0001e40000100800 */
.L_x_1000:
[----:B0-----:R-:W2:Y:S01]  /*13cc0*/  LDL R2, [R1] ;  /* 0x0000000001027983 */ /* 0x001ea20000100800 */
[----:B------:R-:W-:Y:S01]  /*13cd0*/  VIADD R17, R7, 0x1 ;  /* 0x0000000107117836 */ /* 0x000fe20000000000 */
[----:B------:R-:W-:Y:S04]  /*13ce0*/  BSSY B0, `(.L_x_982) ;  /* 0x0000080000007945 */ /* 0x000fe80003800000 */
        /* <DEDUP_REMOVED lines=29> */
.L_x_984:
[----:B0-----:R-:W-:Y:S01]  /*13ec0*/  LEA R4, R17, UR38, 0x3 ;  /* 0x0000002611047c11 */ /* 0x001fe2000f8e18ff */
[----:B------:R-:W0:Y:S01]  /*13ed0*/  S2R R3, SR_TID.X ;  /* 0x0000000000037919 */ /* 0x000e220000002100 */
[----:B------:R-:W-:-:S04]  /*13ee0*/  SHF.L.U32 R2, R20, 0x1f, RZ ;  /* 0x0000001f14027819 */ /* 0x000fc800000006ff */
[----:B------:R-:W1:Y:S01]  /*13ef0*/  SYNCS.PHASECHK.TRANS64.TRYWAIT P0, [R4+URZ+0x22880], R2 ;  /* 0x02288002040075a7 */ /* 0x000e62000800017f */
[----:B0-----:R-:W-:-:S04]  /*13f00*/  LOP3.LUT R3, R3, 0x7f, RZ, 0xc0, !PT ;  /* 0x0000007f03037812 */ /* 0x001fc800078ec0ff */
[----:B------:R-:W-:Y:S01]  /*13f10*/  ISETP.NE.AND P1, PT, R3, RZ, PT ;  /* 0x000000ff0300720c */ /* 0x000fe20003f25270 */
[----:B-1----:R-:W-:-:S12]  /*13f20*/  @!P0 BRA `(.L_x_985) ;  /* 0x0000002000588947 */ /* 0x002fd80003800000 */
.L_x_1037:
        /* <DEDUP_REMOVED lines=9> */
.L_x_987:
[----:B------:R-:W-:Y:S05]  /*13fc0*/  BSYNC B1 ;  /* 0x0000000000017941 */ /* 0x000fea0003800000 */
.L_x_986:
[----:B------:R-:W-:Y:S01]  /*13fd0*/  IMAD.SHL.U32 R5, R8, 0x80, RZ ;  /* 0x0000008008057824 */ /* 0x000fe200078e00ff */
        /* <DEDUP_REMOVED lines=11> */
[----:B------:R-:W-:Y:S02]  /*14090*/  ULEA UR32, UR32, UR38, 0xe ;  /* 0x0000002620207291 */ /* 0x000fe4000f8e703f */
[----:B------:R-:W-:Y:S02]  /*140a0*/  UIADD3 UR33, UR33, 0x22870, URZ ;  /* 0x0002287021217890 */ /* 0x000fe4000fffe03f */
[----:B------:R-:W-:-:S12]  /*140b0*/  UIADD3 UR32, UR32, 0x8400, URZ ;  /* 0x0000840020207890 */ /* 0x000fd8000fffe03f */
.L_x_988:
        /* <DEDUP_REMOVED lines=8> */
.L_x_1038:
        /* <DEDUP_REMOVED lines=11> */
.L_x_991:
[----:B------:R-:W-:Y:S05]  /*141f0*/  BSYNC B1 ;  /* 0x0000000000017941 */ /* 0x000fea0003800000 */
.L_x_990:
        /* <DEDUP_REMOVED lines=13> */
.L_x_992:
        /* <DEDUP_REMOVED lines=13> */
.L_x_993:
        /* <DEDUP_REMOVED lines=13> */
.L_x_994:
[----:B------:R-:W-:-:S13]  /*14470*/  @P0 ELECT P1, URZ, PT ;  /* 0x00000000003f082f */ /* 0x000fda0003820000 */
[----:B------:R-:W-:Y:S01]  /*14480*/  @P1 R2UR UR13, R16 ;  /* 0x00000000100d12ca */ /* 0x000fe200000e0000 */
[----:B------:R-:W-:Y:S01]  /*14490*/  UMOV UR12, UR36 ;  /* 0x00000024000c7c82 */ /* 0x000fe20008000000 */
[----:B------:R-:W-:-:S11]  /*144a0*/  @P1 PLOP3.LUT P0, PT, P1, PT, PT, 0x8, 0x0 ;  /* 0x000000000000181c */ /* 0x000fd60000f0e170 */
[----:B------:R0:W-:Y:S01]  /*144b0*/  UTMALDG.4D [UR8], [UR6], desc[UR14] ;  /* 0x00000e08060075b4 */ /* 0x0001e20008019000 */
[----:B------:R-:W-:Y:S01]  /*144c0*/  PLOP3.LUT P1, PT, PT, PT, PT, 0x8, 0x0 ;  /* 0x000000000000781c */ /* 0x000fe20003f2e170 */
[----:B0-----:R-:W-:-:S12]  /*144d0*/  @P0 BRA.U.ANY `(.L_x_994) ;  /* 0xfffffffd00e40947 */ /* 0x001fd8000393ffff */
.L_x_983:
[----:B------:R-:W-:Y:S05]  /*144e0*/  BSYNC B0 ;  /* 0x0000000000007941 */ /* 0x000fea0003800000 */
.L_x_982:
[----:B------:R-:W2:Y:S02]  /*144f0*/  LDL R2, [R1+0x28] ;  /* 0x0000280001027983 */ /* 0x000ea40000100800 */
[----:B--2---:R-:W-:-:S13]  /*14500*/  ISETP.NE.AND P0, PT, R2, 0x3, PT ;  /* 0x000000030200780c */ /* 0x004fda0003f05270 */
[----:B------:R-:W-:Y:S05]  /*14510*/  @!P0 BRA `(.L_x_995) ;  /* 0x0000000000048947 */ /* 0x000fea0003800000 */
[----:B------:R-:W-:Y:S01]  /*14520*/  BPT.TRAP 0x1 ;  /* 0x000000040000795c */ /* 0x000fe20000300000 */
.L_x_995:
[----:B------:R-:W2:Y:S01]  /*14530*/  LDL R3, [R1+0x24] ;  /* 0x0000240001037983 */ /* 0x000ea20000100800 */
[----:B------:R-:W-:Y:S02]  /*14540*/  LOP3.LUT R2, R6, 0x1, RZ, 0x3c, !PT ;  /* 0x0000000106027812 */ /* 0x000fe400078e3cff */
[----:B------:R-:W-:Y:S02]  /*14550*/  LEA R19, R7, UR38, 0x3 ;  /* 0x0000002607137c11 */ /* 0x000fe4000f8e18ff */
[----:B------:R-:W-:-:S04]  /*14560*/  SHF.L.U32 R2, R2, 0x1f, RZ ;  /* 0x0000001f02027819 */ /* 0x000fc800000006ff */
[----:B------:R-:W0:Y:S01]  /*14570*/  SYNCS.PHASECHK.TRANS64.TRYWAIT P0, [R19+URZ+0x22870], R2 ;  /* 0x02287002130075a7 */ /* 0x000e22000800017f */
[----:B--2---:R-:W-:Y:S01]  /*14580*/  ISETP.NE.AND P1, PT, R3, 0x3, PT ;  /* 0x000000030300780c */ /* 0x004fe20003f25270 */
[----:B0-----:R-:W-:-:S12]  /*14590*/  @!P0 BRA `(.L_x_996) ;  /* 0x0000001800e48947 */ /* 0x001fd80003800000 */
.L_x_1039:
[----:B------:R-:W-:Y:S05]  /*145a0*/  @!P1 BRA `(.L_x_997) ;  /* 0x0000000000049947 */ /* 0x000fea0003800000 */
[----:B------:R-:W-:Y:S01]  /*145b0*/  BPT.TRAP 0x1 ;  /* 0x000000040000795c */ /* 0x000fe20000300000 */
.L_x_997:
[----:B0-----:R-:W-:Y:S01]  /*145c0*/  SHF.L.U32 R2, R6, 0x1f, RZ ;  /* 0x0000001f06027819 */ /* 0x001fe200000006ff */
[----:B------:R-:W-:-:S03]  /*145d0*/  IMAD.SHL.U32 R3, R7, 0x4000, RZ ;  /* 0x0000400007037824 */ /* 0x000fc600078e00ff */
[----:B------:R-:W0:Y:S02]  /*145e0*/  SYNCS.PHASECHK.TRANS64.TRYWAIT P0, [R19+URZ+0x22860], R2 ;  /* 0x02286002130075a7 */ /* 0x000e24000800017f */
[----:B0-----:R-:W-:Y:S05]  /*145f0*/  @!P0 BRA `(.L_x_998) ;  /* 0x0000001800e08947 */ /* 0x001fea0003800000 */
.L_x_1040:
[----:B------:R-:W0:Y:S04]  /*14600*/  LDL R4, [R1+0x18] ;  /* 0x0000180001047983 */ /* 0x000e280000100800 */
[----:B------:R-:W2:Y:S04]  /*14610*/  LDL R12, [R1+0xc] ;  /* 0x00000c00010c7983 */ /* 0x000ea80000100800 */
[----:B------:R-:W3:Y:S01]  /*14620*/  LDL R13, [R1+0x1c] ;  /* 0x00001c00010d7983 */ /* 0x000ee20000100800 */
[----:B------:R-:W-:Y:S05]  /*14630*/  WARPSYNC.ALL ;  /* 0x0000000000007948 */ /* 0x000fea0003800000 */
[----:B0-----:R-:W-:-:S05]  /*14640*/  LOP3.LUT R2, R3, R4, RZ, 0xfc, !PT ;  /* 0x0000000403027212 */ /* 0x001fca00078efcff */
[----:B------:R-:W0:Y:S01]  /*14650*/  LDSM.16.MT88.4 R8, [R2+UR38+0x8400] ;  /* 0x008400260208783b */ /* 0x000e220008004200 */
[----:B------:R-:W-:-:S04]  /*14660*/  VIADD R18, R2, UR38 ;  /* 0x0000002602127c36 */ /* 0x000fc80008000000 */
[----:B--2---:R-:W-:Y:S01]  /*14670*/  IMAD.IADD R18, R12, 0x1, R18 ;  /* 0x000000010c127824 */ /* 0x004fe200078e0212 */
[----:B---3--:R-:W-:Y:S02]  /*14680*/  IADD3 R3, R3, UR38, R13 ;  /* 0x0000002603037c10 */ /* 0x008fe4000fffe00d */
[C-C-:B0-----:R-:W-:Y:S02]  /*14690*/  PRMT R4, R8.reuse, 0x6420, R9.reuse ;  /* 0x0000642008047816 */ /* 0x141fe40000000009 */
[----:B------:R-:W-:Y:S02]  /*146a0*/  PRMT R5, R8, 0x7531, R9 ;  /* 0x0000753108057816 */ /* 0x000fe40000000009 */
[C-C-:B------:R-:W-:Y:S02]  /*146b0*/  PRMT R6, R10.reuse, 0x6420, R11.reuse ;  /* 0x000064200a067816 */ /* 0x140fe4000000000b */
[----:B------:R-:W-:Y:S02]  /*146c0*/  PRMT R7, R10, 0x7531, R11 ;  /* 0x000075310a077816 */ /* 0x000fe4000000000b */
[----:B------:R-:W0:Y:S04]  /*146d0*/  LDSM.16.MT88.4 R8, [R18+0x8400] ;  /* 0x008400001208783b */ /* 0x000e280000004200 */
[----:B------:R1:W-:Y:S02]  /*146e0*/  STSM.16.M88.4 [R3+0x400], R4 ;  /* 0x0004000403007844 */ /* 0x0003e40000000200 */
[----:B-1----:R-:W-:Y:S01]  /*146f0*/  IMAD.MOV.U32 R7, RZ, RZ, R12 ;  /* 0x000000ffff077224 */ /* 0x002fe200078e000c */
[----:B0-----:R-:W-:-:S02]  /*14700*/  PRMT R12, R8, 0x6420, R9 ;  /* 0x00006420080c7816 */ /* 0x001fc40000000009 */
[----:B------:R-:W-:Y:S02]  /*14710*/  PRMT R13, R8, 0x7531, R9 ;  /* 0x00007531080d7816 */ /* 0x000fe40000000009 */
[C-C-:B------:R-:W-:Y:S02]  /*14720*/  PRMT R14, R10.reuse, 0x6420, R11.reuse ;  /* 0x000064200a0e7816 */ /* 0x140fe4000000000b */
[----:B------:R-:W-:-:S05]  /*14730*/  PRMT R15, R10, 0x7531, R11 ;  /* 0x000075310a0f7816 */ /* 0x000fca000000000b */
[----:B------:R0:W-:Y:S04]  /*14740*/  STSM.16.M88.4 [R3+0x2400], R12 ;  /* 0x0024000c03007844 */ /* 0x0001e80000000200 */
[----:B------:R-:W1:Y:S04]  /*14750*/  LDSM.16.MT88.4 R8, [R2+UR38+0x9400] ;  /* 0x009400260208783b */ /* 0x000e680008004200 */
[----:B0-----:R-:W2:Y:S01]  /*14760*/  LDL R15, [R1+0x8] ;  /* 0x00000800010f7983 */ /* 0x001ea20000100800 */
[----:B------:R-:W-:Y:S01]  /*14770*/  IMAD.MOV.U32 R14, RZ, RZ, R7 ;  /* 0x000000ffff0e7224 */ /* 0x000fe200078e0007 */
[----:B-1----:R-:W-:-:S02]  /*14780*/  PRMT R4, R8, 0x6420, R9 ;  /* 0x0000642008047816 */ /* 0x002fc40000000009 */
[----:B------:R-:W-:Y:S02]  /*14790*/  PRMT R5, R8, 0x7531, R9 ;  /* 0x0000753108057816 */ /* 0x000fe40000000009 */
[C-C-:B------:R-:W-:Y:S02]  /*147a0*/  PRMT R6, R10.reuse, 0x6420, R11.reuse ;  /* 0x000064200a067816 */ /* 0x140fe4000000000b */
[----:B------:R-:W-:Y:S02]  /*147b0*/  PRMT R7, R10, 0x7531, R11 ;  /* 0x000075310a077816 */ /* 0x000fe4000000000b */
[----:B------:R-:W0:Y:S02]  /*147c0*/  LDSM.16.MT88.4 R8, [R18+0x9400] ;  /* 0x009400001208783b */ /* 0x000e240000004200 */
[C-C-:B0-----:R-:W-:Y:S02]  /*147d0*/  PRMT R12, R8.reuse, 0x6420, R9.reuse ;  /* 0x00006420080c7816 */ /* 0x141fe40000000009 */
[----:B------:R-:W-:-:S02]  /*147e0*/  PRMT R13, R8, 0x7531, R9 ;  /* 0x00007531080d7816 */ /* 0x000fc40000000009 */
[----:B--2---:R-:W-:-:S05]  /*147f0*/  IADD3 R21, R15, 0x400, R3 ;  /* 0x000004000f157810 */ /* 0x004fca0007ffe003 */
[----:B------:R0:W-:Y:S02]  /*14800*/  STSM.16.M88.4 [R21], R4 ;  /* 0x0000000415007844 */ /* 0x0001e40000000200 */
[----:B0-----:R-:W-:Y:S01]  /*14810*/  IMAD.MOV.U32 R6, RZ, RZ, R14 ;  /* 0x000000ffff067224 */ /* 0x001fe200078e000e */
[C---:B------:R-:W-:Y:S01]  /*14820*/  PRMT R14, R10.reuse, 0x6420, R11 ;  /* 0x000064200a0e7816 */ /* 0x040fe2000000000b */
[----:B------:R-:W-:Y:S01]  /*14830*/  IMAD.MOV.U32 R7, RZ, RZ, R15 ;  /* 0x000000ffff077224 */ /* 0x000fe200078e000f */
[----:B------:R-:W-:-:S05]  /*14840*/  PRMT R15, R10, 0x7531, R11 ;  /* 0x000075310a0f7816 */ /* 0x000fca000000000b */
[----:B------:R0:W-:Y:S04]  /*14850*/  STSM.16.M88.4 [R21+0x2000], R12 ;  /* 0x0020000c15007844 */ /* 0x0001e80000000200 */
[----:B------:R-:W1:Y:S01]  /*14860*/  LDSM.16.MT88.4 R8, [R2+UR38+0xa400] ;  /* 0x00a400260208783b */ /* 0x000e620008004200 */
[----:B0-----:R-:W-:Y:S02]  /*14870*/  IMAD.MOV.U32 R14, RZ, RZ, R6 ;  /* 0x000000ffff0e7224 */ /* 0x001fe400078e0006 */
[----:B------:R-:W-:Y:S01]  /*14880*/  IMAD.MOV.U32 R15, RZ, RZ, R7 ;  /* 0x000000ffff0f7224 */ /* 0x000fe200078e0007 */
[C-C-:B-1----:R-:W-:Y:S02]  /*14890*/  PRMT R4, R8.reuse, 0x6420, R9.reuse ;  /* 0x0000642008047816 */ /* 0x142fe40000000009 */
[----:B------:R-:W-:-:S02]  /*148a0*/  PRMT R5, R8, 0x7531, R9 ;  /* 0x0000753108057816 */ /* 0x000fc40000000009 */
[C-C-:B------:R-:W-:Y:S02]  /*148b0*/  PRMT R6, R10.reuse, 0x6420, R11.reuse ;  /* 0x000064200a067816 */ /* 0x140fe4000000000b */
[----:B------:R-:W-:Y:S02]  /*148c0*/  PRMT R7, R10, 0x7531, R11 ;  /* 0x000075310a077816 */ /* 0x000fe4000000000b */
[----:B------:R-:W0:Y:S01]  /*148d0*/  LDSM.16.MT88.4 R8, [R18+0xa400] ;  /* 0x00a400001208783b */ /* 0x000e220000004200 */
[----:B------:R-:W-:-:S05]  /*148e0*/  IADD3 R3, R14, 0x400, R3 ;  /* 0x000004000e037810 */ /* 0x000fca0007ffe003 */
[----:B------:R1:W-:Y:S02]  /*148f0*/  STSM.16.M88.4 [R3], R4 ;  /* 0x0000000403007844 */ /* 0x0003e40000000200 */
[----:B-1----:R-:W-:Y:S01]  /*14900*/  IMAD.MOV.U32 R7, RZ, RZ, R15 ;  /* 0x000000ffff077224 */ /* 0x002fe200078e000f */
[C-C-:B0-----:R-:W-:Y:S02]  /*14910*/  PRMT R12, R8.reuse, 0x6420, R9.reuse ;  /* 0x00006420080c7816 */ /* 0x141fe40000000009 */
[----:B------:R-:W-:Y:S02]  /*14920*/  PRMT R13, R8, 0x7531, R9 ;  /* 0x00007531080d7816 */ /* 0x000fe40000000009 */
[C-C-:B------:R-:W-:Y:S02]  /*14930*/  PRMT R14, R10.reuse, 0x6420, R11.reuse ;  /* 0x000064200a0e7816 */ /* 0x140fe4000000000b */
[----:B------:R-:W-:-:S05]  /*14940*/  PRMT R15, R10, 0x7531, R11 ;  /* 0x000075310a0f7816 */ /* 0x000fca000000000b */
[----:B------:R0:W-:Y:S04]  /*14950*/  STSM.16.M88.4 [R3+0x2000], R12 ;  /* 0x0020000c03007844 */ /* 0x0001e80000000200 */
[----:B------:R-:W1:Y:S01]  /*14960*/  LDSM.16.MT88.4 R8, [R2+UR38+0xb400] ;  /* 0x00b400260208783b */ /* 0x000e620008004200 */
[----:B0-----:R-:W-:Y:S01]  /*14970*/  IMAD.MOV.U32 R15, RZ, RZ, R7 ;  /* 0x000000ffff0f7224 */ /* 0x001fe200078e0007 */
[C-C-:B-1----:R-:W-:Y:S02]  /*14980*/  PRMT R4, R8.reuse, 0x6420, R9.reuse ;  /* 0x0000642008047816 */ /* 0x142fe40000000009 */
[----:B------:R-:W-:Y:S02]  /*14990*/  PRMT R5, R8, 0x7531, R9 ;  /* 0x0000753108057816 */ /* 0x000fe40000000009 */
[----:B------:R-:W-:-:S02]  /*149a0*/  PRMT R6, R10, 0x6420, R11 ;  /* 0x000064200a067816 */ /* 0x000fc4000000000b */
[----:B------:R-:W-:Y:S02]  /*149b0*/  PRMT R7, R10, 0x7531, R11 ;  /* 0x000075310a077816 */ /* 0x000fe4000000000b */
[----:B------:R-:W0:Y:S01]  /*149c0*/  LDSM.16.MT88.4 R8, [R18+0xb400] ;  /* 0x00b400001208783b */ /* 0x000e220000004200 */
[----:B------:R-:W-:-:S05]  /*149d0*/  IMAD.IADD R3, R15, 0x1, R3 ;  /* 0x000000010f037824 */ /* 0x000fca00078e0203 */
[----:B------:R0:W-:Y:S02]  /*149e0*/  STSM.16.M88.4 [R3], R4 ;  /* 0x0000000403007844 */ /* 0x0001e40000000200 */
[C-C-:B0-----:R-:W-:Y:S02]  /*149f0*/  PRMT R4, R8.reuse, 0x6420, R9.reuse ;  /* 0x0000642008047816 */ /* 0x141fe40000000009 */
        /* <DEDUP_REMOVED lines=12> */
.L_x_999:
[----:B------:R-:W2:Y:S01]  /*14ac0*/  LDL R2, [R1+0x10] ;  /* 0x0000100001027983 */ /* 0x000ea20000100800 */
[----:B-1----:R1:W-:Y:S01]  /*14ad0*/  SYNCS.ARRIVE.TRANS64.A1T0 RZ, [R19+URZ+0x22850], RZ ;  /* 0x022850ff13ff79a7 */ /* 0x0023e2000810003f */
[----:B0-----:R-:W0:Y:S02]  /*14ae0*/  S2R R3, SR_TID.X ;  /* 0x0000000000037919 */ /* 0x001e240000002100 */
[----:B0-----:R-:W-:Y:S01]  /*14af0*/  LOP3.LUT R3, R3, 0x7f, RZ, 0xc0, !PT ;  /* 0x0000007f03037812 */ /* 0x001fe200078ec0ff */
[----:B------:R-:W-:Y:S03]  /*14b00*/  BAR.SYNC.DEFER_BLOCKING 0x2, 0x80 ;  /* 0x0082000000007b1d */ /* 0x000fe60000010000 */
[----:B------:R-:W-:-:S13]  /*14b10*/  ISETP.NE.AND P0, PT, R3, RZ, PT ;  /* 0x000000ff0300720c */ /* 0x000fda0003f05270 */
[----:B-1----:R-:W-:-:S05]  /*14b20*/  @!P0 VIADD R19, R19, 0x22880 ;  /* 0x0002288013138836 */ /* 0x002fca0000000000 */
[----:B------:R-:W-:-:S04]  /*14b30*/  @!P0 PRMT R19, RZ, 0x654, R19 ;  /* 0x00000654ff138816 */ /* 0x000fc80000000013 */
[----:B------:R1:W-:Y:S01]  /*14b40*/  @!P0 SYNCS.ARRIVE.TRANS64.RED.A1T0 RZ, [R19+URZ], RZ ;  /* 0x000000ff13ff89a7 */ /* 0x0003e2000810043f */
[----:B------:R-:W-:Y:S02]  /*14b50*/  IMAD.MOV.U32 R7, RZ, RZ, R17 ;  /* 0x000000ffff077224 */ /* 0x000fe400078e0011 */
[----:B------:R-:W-:Y:S01]  /*14b60*/  IMAD.MOV.U32 R6, RZ, RZ, R20 ;  /* 0x000000ffff067224 */ /* 0x000fe200078e0014 */
[C---:B--2---:R-:W-:Y:S01]  /*14b70*/  ISETP.GT.AND P0, PT, R0.reuse, R2, PT ;  /* 0x000000020000720c */ /* 0x044fe20003f04270 */
[----:B------:R-:W-:-:S12]  /*14b80*/  VIADD R0, R0, 0xffffffff ;  /* 0xffffffff00007836 */ /* 0x000fd80000000000 */
[----:B-1----:R-:W-:Y:S05]  /*14b90*/  @P0 BRA `(.L_x_1000) ;  /* 0xfffffff000480947 */ /* 0x002fea000383ffff */
[----:B------:R-:W-:Y:S05]  /*14ba0*/  BRA `(.L_x_1001) ;  /* 0x0000000000047947 */ /* 0x000fea0003800000 */
.L_x_981:
[----:B------:R-:W-:-:S07]  /*14bb0*/  IMAD.MOV.U32 R17, RZ, RZ, RZ ;  /* 0x000000ffff117224 */ /* 0x000fce00078e00ff */
.L_x_1001:
[----:B-1----:R-:W2:Y:S02]  /*14bc0*/  LDL R2, [R1+0x20] ;  /* 0x0000200001027983 */ /* 0x002ea40000100800 */
[----:B--2---:R-:W-:-:S04]  /*14bd0*/  LOP3.LUT R0, R2, 0x1, RZ, 0xfc, !PT ;  /* 0x0000000102007812 */ /* 0x004fc800078efcff */
[----:B------:R-:W-:-:S13]  /*14be0*/  ISETP.NE.AND P0, PT, R0, 0x3, PT ;  /* 0x000000030000780c */ /* 0x000fda0003f05270 */
[----:B------:R-:W-:Y:S05]  /*14bf0*/  @!P0 BRA `(.L_x_1002) ;  /* 0x0000000000048947 */ /* 0x000fea0003800000 */
[----:B------:R-:W-:Y:S01]  /*14c00*/  BPT.TRAP 0x1 ;  /* 0x000000040000795c */ /* 0x000fe20000300000 */
.L_x_1002:
[----:B------:R-:W-:Y:S01]  /*14c10*/  LOP3.LUT R3, R20, 0x1, RZ, 0x3c, !PT ;  /* 0x0000000114037812 */ /* 0x000fe200078e3cff */
[----:B------:R-:W-:Y:S01]  /*14c20*/  BSSY B0, `(.L_x_1003) ;  /* 0x0000007000007945 */ /* 0x000fe20003800000 */
[----:B------:R-:W-:Y:S02]  /*14c30*/  LEA R16, R17, UR38, 0x3 ;  /* 0x0000002611107c11 */ /* 0x000fe4000f8e18ff */
[----:B------:R-:W-:Y:S02]  /*14c40*/  SHF.L.U32 R3, R3, 0x1f, RZ ;  /* 0x0000001f03037819 */ /* 0x000fe400000006ff */
[----:B------:R-:W-:Y:S02]  /*14c50*/  LOP3.LUT R0, R2, 0x2, RZ, 0xfc, !PT ;  /* 0x0000000202007812 */ /* 0x000fe400078efcff */
[----:B------:R-:W1:Y:S02]  /*14c60*/  SYNCS.PHASECHK.TRANS64.TRYWAIT P0, [R16+URZ+0x22870], R3 ;  /* 0x02287003100075a7 */ /* 0x000e64000800017f */
[----:B------:R-:W-:Y:S01]  /*14c70*/  ISETP.NE.AND P1, PT, R0, 0x3, PT ;  /* 0x000000030000780c */ /* 0x000fe20003f25270 */
[----:B-1----:R-:W-:-:S12]  /*14c80*/  @!P0 BRA `(.L_x_1004) ;  /* 0x0000001400508947 */ /* 0x002fd80003800000 */
.L_x_1041:
[----:B------:R-:W-:Y:S05]  /*14c90*/  BSYNC B0 ;  /* 0x0000000000007941 */ /* 0x000fea0003800000 */
.L_x_1003:
[----:B------:R-:W-:Y:S05]  /*14ca0*/  @!P1 BRA `(.L_x_1005) ;  /* 0x0000000000049947 */ /* 0x000fea0003800000 */
[----:B------:R-:W-:Y:S01]  /*14cb0*/  BPT.TRAP 0x1 ;  /* 0x000000040000795c */ /* 0x000fe20000300000 */
.L_x_1005:
[----:B-1----:R-:W-:-:S04]  /*14cc0*/  SHF.L.U32 R3, R20, 0x1f, RZ ;  /* 0x0000001f14037819 */ /* 0x002fc800000006ff */
[----:B------:R-:W1:Y:S02]  /*14cd0*/  SYNCS.PHASECHK.TRANS64.TRYWAIT P0, [R16+URZ+0x22860], R3 ;  /* 0x02286003100075a7 */ /* 0x000e64000800017f */
[----:B-1----:R-:W-:Y:S05]  /*14ce0*/  @!P0 BRA `(.L_x_1006) ;  /* 0x00000014004c8947 */ /* 0x002fea0003800000 */
.L_x_1042:
[----:B------:R-:W2:Y:S04]  /*14cf0*/  LDL.LU R0, [R1+0x18] ;  /* 0x0000180001007983 */ /* 0x000ea80000300800 */
[----:B------:R-:W3:Y:S04]  /*14d00*/  LDL.LU R8, [R1+0x1c] ;  /* 0x00001c0001087983 */ /* 0x000ee80000300800 */
[----:B------:R-:W4:Y:S01]  /*14d10*/  LDL.LU R18, [R1+0xc] ;  /* 0x00000c0001127983 */ /* 0x000f220000300800 */
[----:B------:R-:W-:Y:S01]  /*14d20*/  IMAD.SHL.U32 R2, R17, 0x4000, RZ ;  /* 0x0000400011027824 */ /* 0x000fe200078e00ff */
[----:B------:R-:W-:Y:S05]  /*14d30*/  WARPSYNC.ALL ;  /* 0x0000000000007948 */ /* 0x000fea0003800000 */
[----:B0-----:R-:W5:Y:S01]  /*14d40*/  LDL.LU R19, [R1+0x8] ;  /* 0x0000080001137983 */ /* 0x001f620000300800 */
[----:B--2---:R-:W-:-:S02]  /*14d50*/  LOP3.LUT R0, R2, R0, RZ, 0xfc, !PT ;  /* 0x0000000002007212 */ /* 0x004fc400078efcff */
[----:B---3--:R-:W-:-:S03]  /*14d60*/  IADD3 R2, R2, UR38, R8 ;  /* 0x0000002602027c10 */ /* 0x008fc6000fffe008 */
[----:B------:R-:W0:Y:S01]  /*14d70*/  LDSM.16.MT88.4 R4, [R0+UR38+0x8400] ;  /* 0x008400260004783b */ /* 0x000e220008004200 */
[----:B-1----:R-:W-:-:S04]  /*14d80*/  VIADD R3, R0, UR38 ;  /* 0x0000002600037c36 */ /* 0x002fc80008000000 */
[----:B----4-:R-:W-:Y:S01]  /*14d90*/  IMAD.IADD R3, R18, 0x1, R3 ;  /* 0x0000000112037824 */ /* 0x010fe200078e0203 */
        /* <DEDUP_REMOVED lines=11> */
[----:B------:R-:W0:Y:S01]  /*14e50*/  LDSM.16.MT88.4 R4, [R0+UR38+0x9400] ;  /* 0x009400260004783b */ /* 0x000e220008004200 */
[----:B------:R-:W-:Y:S02]  /*14e60*/  IADD3 R18, R18, 0x400, R2 ;  /* 0x0000040012127810 */ /* 0x000fe40007ffe002 */
[C-C-:B0-----:R-:W-:Y:S02]  /*14e70*/  PRMT R12, R4.reuse, 0x6420, R5.reuse ;  /* 0x00006420040c7816 */ /* 0x141fe40000000005 */
[----:B------:R-:W-:Y:S02]  /*14e80*/  PRMT R13, R4, 0x7531, R5 ;  /* 0x00007531040d7816 */ /* 0x000fe40000000005 */
[----:B------:R-:W-:-:S02]  /*14e90*/  PRMT R14, R6, 0x6420, R7 ;  /* 0x00006420060e7816 */ /* 0x000fc40000000007 */
[----:B------:R-:W-:Y:S02]  /*14ea0*/  PRMT R15, R6, 0x7531, R7 ;  /* 0x00007531060f7816 */ /* 0x000fe40000000007 */
[----:B------:R-:W0:Y:S01]  /*14eb0*/  LDSM.16.MT88.4 R4, [R3+0x9400] ;  /* 0x009400000304783b */ /* 0x000e220000004200 */
[----:B-----5:R-:W-:-:S05]  /*14ec0*/  IADD3 R2, R19, 0x400, R2 ;  /* 0x0000040013027810 */ /* 0x020fca0007ffe002 */
[----:B------:R-:W-:Y:S01]  /*14ed0*/  STSM.16.M88.4 [R2], R12 ;  /* 0x0000000c02007844 */ /* 0x000fe20000000200 */
[C-C-:B0-----:R-:W-:Y:S02]  /*14ee0*/  PRMT R8, R4.reuse, 0x6420, R5.reuse ;  /* 0x0000642004087816 */ /* 0x141fe40000000005 */
        /* <DEDUP_REMOVED lines=10> */
[----:B------:R-:W-:Y:S01]  /*14f90*/  STSM.16.M88.4 [R18], R12 ;  /* 0x0000000c12007844 */ /* 0x000fe20000000200 */
[C-C-:B0-----:R-:W-:Y:S02]  /*14fa0*/  PRMT R8, R4.reuse, 0x6420, R5.reuse ;  /* 0x0000642004087816 */ /* 0x141fe40000000005 */
[----:B------:R-:W-:Y:S02]  /*14fb0*/  PRMT R9, R4, 0x7531, R5 ;  /* 0x0000753104097816 */ /* 0x000fe40000000005 */
[----:B------:R-:W-:-:S02]  /*14fc0*/  PRMT R10, R6, 0x6420, R7 ;  /* 0x00006420060a7816 */ /* 0x000fc40000000007 */
[----:B------:R-:W-:-:S05]  /*14fd0*/  PRMT R11, R6, 0x7531, R7 ;  /* 0x00007531060b7816 */ /* 0x000fca0000000007 */
[----:B------:R0:W-:Y:S04]  /*14fe0*/  STSM.16.M88.4 [R18+0x2000], R8 ;  /* 0x0020000812007844 */ /* 0x0001e80000000200 */
[----:B------:R-:W1:Y:S04]  /*14ff0*/  LDSM.16.MT88.4 R8, [R0+UR38+0xb400] ;  /* 0x00b400260008783b */ /* 0x000e680008004200 */
[----:B------:R-:W2:Y:S01]  /*15000*/  LDSM.16.MT88.4 R4, [R3+0xb400] ;  /* 0x00b400000304783b */ /* 0x000ea20000004200 */
[----:B0-----:R-:W-:Y:S01]  /*15010*/  IMAD.IADD R18, R19, 0x1, R18 ;  /* 0x0000000113127824 */ /* 0x001fe200078e0212 */
[----:B-1----:R-:W-:-:S02]  /*15020*/  PRMT R12, R8, 0x6420, R9 ;  /* 0x00006420080c7816 */ /* 0x002fc40000000009 */
[----:B------:R-:W-:Y:S02]  /*15030*/  PRMT R13, R8, 0x7531, R9 ;  /* 0x00007531080d7816 */ /* 0x000fe40000000009 */
[C-C-:B------:R-:W-:Y:S02]  /*15040*/  PRMT R14, R10.reuse, 0x6420, R11.reuse ;  /* 0x000064200a0e7816 */ /* 0x140fe4000000000b */
[----:B------:R-:W-:Y:S02]  /*15050*/  PRMT R15, R10, 0x7531, R11 ;  /* 0x000075310a0f7816 */ /* 0x000fe4000000000b */
[C-C-:B--2---:R-:W-:Y:S02]  /*15060*/  PRMT R8, R4.reuse, 0x6420, R5.reuse ;  /* 0x0000642004087816 */ /* 0x144fe40000000005 */
[----:B------:R-:W-:Y:S02]  /*15070*/  PRMT R9, R4, 0x7531, R5 ;  /* 0x0000753104097816 */ /* 0x000fe40000000005 */
[----:B------:R-:W-:-:S02]  /*15080*/  PRMT R10, R6, 0x6420, R7 ;  /* 0x00006420060a7816 */ /* 0x000fc40000000007 */
[----:B------:R-:W-:Y:S01]  /*15090*/  PRMT R11, R6, 0x7531, R7 ;  /* 0x00007531060b7816 */ /* 0x000fe20000000007 */
[----:B------:R0:W-:Y:S04]  /*150a0*/  STSM.16.M88.4 [R18], R12 ;  /* 0x0000000c12007844 */ /* 0x0001e80000000200 */
        /* <DEDUP_REMOVED lines=9> */
.L_x_1007:
        /* <DEDUP_REMOVED lines=14> */
.L_x_956:
[----:B------:R-:W0:Y:S01]  /*15220*/  S2R R4, SR_CgaCtaId ;  /* 0x0000000000047919 */ /* 0x000e220000008800 */
[----:B------:R-:W-:Y:S02]  /*15230*/  MOV R3, 0x400 ;  /* 0x0000040000037802 */ /* 0x000fe40000000f00 */
[----:B------:R-:W-:Y:S02]  /*15240*/  SHF.L.U32 R2, R2, 0x1f, RZ ;  /* 0x0000001f02027819 */ /* 0x000fe400000006ff */
[----:B0-----:R-:W-:-:S04]  /*15250*/  LEA R9, R4, R3, 0x18 ;  /* 0x0000000304097211 */ /* 0x001fc800078ec0ff */
[----:B------:R-:W0:Y:S02]  /*15260*/  SYNCS.PHASECHK.TRANS64.TRYWAIT P0, [R9+URZ+0x22820], R2 ;  /* 0x02282002090075a7 */ /* 0x000e24000800017f */
[----:B0-----:R-:W-:Y:S05]  /*15270*/  @!P0 BRA `(.L_x_1008) ;  /* 0x0000000c00fc8947 */ /* 0x001fea0003800000 */
.L_x_1043:
        /* <DEDUP_REMOVED lines=13> */
.L_x_1009:
        /* <DEDUP_REMOVED lines=12> */
.L_x_1044:
[----:B------:R-:W1:Y:S02]  /*15410*/  SYNCS.PHASECHK.TRANS64.TRYWAIT P1, [R7+URZ], R2 ;  /* 0x00000002070075a7 */ /* 0x000e64000802017f */
[----:B-1----:R-:W-:Y:S05]  /*15420*/  @!P1 BRA `(.L_x_1011) ;  /* 0x0000000c00b89947 */ /* 0x002fea0003800000 */
.L_x_1045:
[----:B------:R-:W-:Y:S05]  /*15430*/  @!P0 BRA `(.L_x_1012) ;  /* 0x0000000000048947 */ /* 0x000fea0003800000 */
[----:B------:R-:W-:Y:S01]  /*15440*/  BPT.TRAP 0x1 ;  /* 0x000000040000795c */ /* 0x000fe20000300000 */
.L_x_1012:
[----:B0-----:R-:W-:-:S04]  /*15450*/  IMAD R5, R0, 0x8, R9 ;  /* 0x0000000800057824 */ /* 0x001fc800078e0209 */
[----:B------:R-:W0:Y:S02]  /*15460*/  SYNCS.PHASECHK.TRANS64.TRYWAIT P1, [R5+URZ+0x22860], R4 ;  /* 0x02286004050075a7 */ /* 0x000e24000802017f */
[----:B0-----:R-:W-:Y:S05]  /*15470*/  @!P1 BRA `(.L_x_1013) ;  /* 0x0000000c00b89947 */ /* 0x001fea0003800000 */
.L_x_1046:
[----:B------:R-:W-:Y:S05]  /*15480*/  @!P0 BRA `(.L_x_1014) ;  /* 0x0000000000048947 */ /* 0x000fea0003800000 */
[----:B------:R-:W-:Y:S01]  /*15490*/  BPT.TRAP 0x1 ;  /* 0x000000040000795c */ /* 0x000fe20000300000 */
.L_x_1014:
[----:B------:R-:W-:-:S04]  /*154a0*/  IMAD R3, R3, 0x8, R9 ;  /* 0x0000000803037824 */ /* 0x000fc800078e0209 */
[----:B------:R-:W2:Y:S02]  /*154b0*/  SYNCS.PHASECHK.TRANS64.TRYWAIT P1, [R3+URZ+0x22860], R2 ;  /* 0x02286002030075a7 */ /* 0x000ea4000802017f */
[----:B--2---:R-:W-:Y:S05]  /*154c0*/  @!P1 BRA `(.L_x_1015) ;  /* 0x0000000c00b89947 */ /* 0x004fea0003800000 */
.L_x_1047:
[----:B------:R-:W-:Y:S05]  /*154d0*/  @!P0 BRA `(.L_x_1016) ;  /* 0x0000000000048947 */ /* 0x000fea0003800000 */
[----:B------:R-:W-:Y:S01]  /*154e0*/  BPT.TRAP 0x1 ;  /* 0x000000040000795c */ /* 0x000fe20000300000 */
.L_x_1016:
[----:B------:R-:W3:Y:S02]  /*154f0*/  SYNCS.PHASECHK.TRANS64.TRYWAIT P0, [R5+URZ+0x22880], R4 ;  /* 0x02288004050075a7 */ /* 0x000ee4000800017f */
[----:B---3--:R-:W-:Y:S05]  /*15500*/  @!P0 BRA `(.L_x_1017) ;  /* 0x0000000c00bc8947 */ /* 0x008fea0003800000 */
.L_x_1018:
[----:B----4-:R4:W0:Y:S02]  /*15510*/  SYNCS.PHASECHK.TRANS64.TRYWAIT P0, [R3+URZ+0x22880], R2 ;  /* 0x02288002030075a7 */ /* 0x010824000800017f */
[----:B0-----:R-:W-:Y:S05]  /*15520*/  @!P0 NANOSLEEP.SYNCS 0x989680 ;  /* 0x009896800000895d */ /* 0x001fea0003900000 */
[----:B------:R-:W0:Y:S02]  /*15530*/  @!P0 SYNCS.PHASECHK.TRANS64 P0, [R3+URZ+0x22880], R2 ;  /* 0x02288002030085a7 */ /* 0x000e24000800007f */
[----:B0-----:R-:W-:Y:S05]  /*15540*/  @!P0 BRA `(.L_x_1018) ;  /* 0xfffffffc00f08947 */ /* 0x001fea000383ffff */
.L_x_868:
[----:B------:R-:W-:Y:S05]  /*15550*/  BSYNC B6 ;  /* 0x0000000000067941 */ /* 0x000fea0003800000 */
.L_x_865:
[----:B------:R-:W-:Y:S05]  /*15560*/  EXIT ;  /* 0x000000000000794d */ /* 0x000fea0003800000 */
.L_x_878:
[----:B0-----:R-:W-:-:S04]  /*15570*/  IMAD.U32 R2, RZ, RZ, UR36 ;  /* 0x00000024ff027e24 */ /* 0x001fc8000f8e00ff */
[----:B------:R0:W1:Y:S03]  /*15580*/  SYNCS.PHASECHK.TRANS64.TRYWAIT P1, [R2+URZ+0x22800], R7 ;  /* 0x02280007020075a7 */ /* 0x000066000802017f */
[----:B-1----:R-:W-:Y:S05]  /*15590*/  @!P1 NANOSLEEP.SYNCS 0x989680 ;  /* 0x009896800000995d */ /* 0x002fea0003900000 */
[----:B------:R-:W1:Y:S02]  /*155a0*/  @!P1 SYNCS.PHASECHK.TRANS64 P1, [R2+URZ+0x22800], R7 ;  /* 0x02280007020095a7 */ /* 0x000e64000802007f */
[----:B-1----:R-:W-:Y:S05]  /*155b0*/  @!P1 BRA `(.L_x_878) ;  /* 0xfffffffc00ec9947 */ /* 0x002fea000383ffff */
[----:B------:R-:W-:Y:S05]  /*155c0*/  BRA `(.L_x_1019) ;  /* 0xfffffec000e07947 */ /* 0x000fea000383ffff */
.L_x_882:
[----:B0-----:R-:W-:-:S04]  /*155d0*/  IMAD.U32 R2, RZ, RZ, UR36 ;  /* 0x00000024ff027e24 */ /* 0x001fc8000f8e00ff */
[----:B------:R0:W2:Y:S03]  /*155e0*/  SYNCS.PHASECHK.TRANS64.TRYWAIT P2, [R2+URZ+0x22830], R7 ;  /* 0x02283007020075a7 */ /* 0x0000a6000804017f */
[----:B--2---:R-:W-:Y:S05]  /*155f0*/  @!P2 NANOSLEEP.SYNCS 0x989680 ;  /* 0x009896800000a95d */ /* 0x004fea0003900000 */
[----:B------:R-:W2:Y:S02]  /*15600*/  @!P2 SYNCS.PHASECHK.TRANS64 P2, [R2+URZ+0x22830], R7 ;  /* 0x022830070200a5a7 */ /* 0x000ea4000804007f */
[----:B--2---:R-:W-:Y:S05]  /*15610*/  @!P2 BRA `(.L_x_882) ;  /* 0xfffffffc00eca947 */ /* 0x004fea000383ffff */
[----:B------:R-:W-:Y:S05]  /*15620*/  BRA `(.L_x_881) ;  /* 0xfffffec000fc7947 */ /* 0x000fea000383ffff */
.L_x_898:
[----:B-1----:R-:W-:-:S04]  /*15630*/  IMAD.U32 R20, RZ, RZ, UR10 ;  /* 0x0000000aff147e24 */ /* 0x002fc8000f8e00ff */
[----:B------:R1:W2:Y:S03]  /*15640*/  SYNCS.PHASECHK.TRANS64.TRYWAIT P5, [R20+URZ+0x22830], R13 ;  /* 0x0228300d140075a7 */ /* 0x0002a600080a017f */
[----:B--2---:R-:W-:Y:S05]  /*15650*/  @!P5 NANOSLEEP.SYNCS 0x989680 ;  /* 0x009896800000d95d */ /* 0x004fea0003900000 */
[----:B------:R-:W2:Y:S02]  /*15660*/  @!P5 SYNCS.PHASECHK.TRANS64 P5, [R20+URZ+0x22830], R13 ;  /* 0x0228300d1400d5a7 */ /* 0x000ea400080a007f */
[----:B--2---:R-:W-:Y:S05]  /*15670*/  @!P5 BRA `(.L_x_898) ;  /* 0xfffffffc00ecd947 */ /* 0x004fea000383ffff */
[----:B------:R-:W-:Y:S05]  /*15680*/  BRA `(.L_x_895) ;  /* 0xffffff0000447947 */ /* 0x000fea000383ffff */
.L_x_902:
[----:B-1----:R-:W-:-:S04]  /*15690*/  IMAD.U32 R14, RZ, RZ, UR10 ;  /* 0x0000000aff0e7e24 */ /* 0x002fc8000f8e00ff */
[----:B------:R1:W2:Y:S03]  /*156a0*/  SYNCS.PHASECHK.TRANS64.TRYWAIT P4, [R14+URZ+0x22850], R13 ;  /* 0x0228500d0e0075a7 */ /* 0x0002a6000808017f */
[----:B--2---:R-:W-:Y:S05]  /*156b0*/  @!P4 NANOSLEEP.SYNCS 0x989680 ;  /* 0x009896800000c95d */ /* 0x004fea0003900000 */
[----:B------:R-:W2:Y:S02]  /*156c0*/  @!P4 SYNCS.PHASECHK.TRANS64 P4, [R14+URZ+0x22850], R13 ;  /* 0x0228500d0e00c5a7 */ /* 0x000ea4000808007f */
[----:B--2---:R-:W-:Y:S05]  /*156d0*/  @!P4 BRA `(.L_x_902) ;  /* 0xfffffffc00ecc947 */ /* 0x004fea000383ffff */
[----:B------:R-:W-:Y:S05]  /*156e0*/  BRA `(.L_x_899) ;  /* 0xffffff0000e07947 */ /* 0x000fea000383ffff */
.L_x_920:
[----:B-1----:R-:W-:-:S04]  /*156f0*/  IMAD.U32 R11, RZ, RZ, UR5 ;  /* 0x00000005ff0b7e24 */ /* 0x002fc8000f8e00ff */
[----:B------:R1:W2:Y:S03]  /*15700*/  SYNCS.PHASECHK.TRANS64.TRYWAIT P3, [R11+URZ+0x22830], R10 ;  /* 0x0228300a0b0075a7 */ /* 0x0002a6000806017f */
[----:B--2---:R-:W-:Y:S05]  /*15710*/  @!P3 NANOSLEEP.SYNCS 0x989680 ;  /* 0x009896800000b95d */ /* 0x004fea0003900000 */
[----:B------:R-:W2:Y:S02]  /*15720*/  @!P3 SYNCS.PHASECHK.TRANS64 P3, [R11+URZ+0x22830], R10 ;  /* 0x0228300a0b00b5a7 */ /* 0x000ea4000806007f */
[----:B--2---:R-:W-:Y:S05]  /*15730*/  @!P3 BRA `(.L_x_920) ;  /* 0xfffffffc00ecb947 */ /* 0x004fea000383ffff */
[----:B------:R-:W-:Y:S05]  /*15740*/  BRA `(.L_x_917) ;  /* 0xffffff38005c7947 */ /* 0x000fea000383ffff */
.L_x_924:
[----:B-1----:R-:W-:-:S04]  /*15750*/  IMAD.U32 R11, RZ, RZ, UR10 ;  /* 0x0000000aff0b7e24 */ /* 0x002fc8000f8e00ff */
[----:B------:R1:W2:Y:S03]  /*15760*/  SYNCS.PHASECHK.TRANS64.TRYWAIT P2, [R11+URZ+0x22850], R10 ;  /* 0x0228500a0b0075a7 */ /* 0x0002a6000804017f */
[----:B--2---:R-:W-:Y:S05]  /*15770*/  @!P2 NANOSLEEP.SYNCS 0x989680 ;  /* 0x009896800000a95d */ /* 0x004fea0003900000 */
[----:B------:R-:W2:Y:S02]  /*15780*/  @!P2 SYNCS.PHASECHK.TRANS64 P2, [R11+URZ+0x22850], R10 ;  /* 0x0228500a0b00a5a7 */ /* 0x000ea4000804007f */
[----:B--2---:R-:W-:Y:S05]  /*15790*/  @!P2 BRA `(.L_x_924) ;  /* 0xfffffffc00eca947 */ /* 0x004fea000383ffff */
[----:B------:R-:W-:Y:S05]  /*157a0*/  BRA `(.L_x_921) ;  /* 0xffffff3c00047947 */ /* 0x000fea000383ffff */
.L_x_931:
[----:B-1----:R-:W-:-:S04]  /*157b0*/  IMAD.U32 R11, RZ, RZ, UR10 ;  /* 0x0000000aff0b7e24 */ /* 0x002fc8000f8e00ff */
[----:B------:R1:W2:Y:S03]  /*157c0*/  SYNCS.PHASECHK.TRANS64.TRYWAIT P3, [R11+URZ+0x22830], R10 ;  /* 0x0228300a0b0075a7 */ /* 0x0002a6000806017f */
[----:B--2---:R-:W-:Y:S05]  /*157d0*/  @!P3 NANOSLEEP.SYNCS 0x989680 ;  /* 0x009896800000b95d */ /* 0x004fea0003900000 */
[----:B------:R-:W2:Y:S02]  /*157e0*/  @!P3 SYNCS.PHASECHK.TRANS64 P3, [R11+URZ+0x22830], R10 ;  /* 0x0228300a0b00b5a7 */ /* 0x000ea4000806007f */
[----:B--2---:R-:W-:Y:S05]  /*157f0*/  @!P3 BRA `(.L_x_931) ;  /* 0xfffffffc00ecb947 */ /* 0x004fea000383ffff */
[----:B------:R-:W-:Y:S05]  /*15800*/  BRA `(.L_x_928) ;  /* 0xffffff5c00dc7947 */ /* 0x000fea000383ffff */
.L_x_935:
[----:B-1----:R-:W-:-:S04]  /*15810*/  IMAD.U32 R11, RZ, RZ, UR10 ;  /* 0x0000000aff0b7e24 */ /* 0x002fc8000f8e00ff */
[----:B------:R1:W2:Y:S03]  /*15820*/  SYNCS.PHASECHK.TRANS64.TRYWAIT P2, [R11+URZ+0x22850], R10 ;  /* 0x0228500a0b0075a7 */ /* 0x0002a6000804017f */
[----:B--2---:R-:W-:Y:S05]  /*15830*/  @!P2 NANOSLEEP.SYNCS 0x989680 ;  /* 0x009896800000a95d */ /* 0x004fea0003900000 */
[----:B------:R-:W2:Y:S02]  /*15840*/  @!P2 SYNCS.PHASECHK.TRANS64 P2, [R11+URZ+0x22850], R10 ;  /* 0x0228500a0b00a5a7 */ /* 0x000ea4000804007f */
[----:B--2---:R-:W-:Y:S05]  /*15850*/  @!P2 BRA `(.L_x_935) ;  /* 0xfffffffc00eca947 */ /* 0x004fea000383ffff */
[----:B------:R-:W-:Y:S05]  /*15860*/  BRA `(.L_x_932) ;  /* 0xffffff6000747947 */ /* 0x000fea000383ffff */
.L_x_949:
[----:B-1----:R-:W-:-:S04]  /*15870*/  IMAD.U32 R3, RZ, RZ, UR5 ;  /* 0x00000005ff037e24 */ /* 0x002fc8000f8e00ff */
[----:B------:R1:W2:Y:S03]  /*15880*/  SYNCS.PHASECHK.TRANS64.TRYWAIT P1, [R3+URZ+0x22850], R2 ;  /* 0x02285002030075a7 */ /* 0x0002a6000802017f */
[----:B--2---:R-:W-:Y:S05]  /*15890*/  @!P1 NANOSLEEP.SYNCS 0x989680 ;  /* 0x009896800000995d */ /* 0x004fea0003900000 */
[----:B------:R-:W2:Y:S02]  /*158a0*/  @!P1 SYNCS.PHASECHK.TRANS64 P1, [R3+URZ+0x22850], R2 ;  /* 0x02285002030095a7 */ /* 0x000ea4000802007f */
[----:B--2---:R-:W-:Y:S05]  /*158b0*/  @!P1 BRA `(.L_x_949) ;  /* 0xfffffffc00ec9947 */ /* 0x004fea000383ffff */
[----:B------:R-:W-:Y:S05]  /*158c0*/  BRA `(.L_x_948) ;  /* 0xffffff9400207947 */ /* 0x000fea000383ffff */
.L_x_968:
[----:B------:R-:W-:Y:S02]  /*158d0*/  IMAD.MOV.U32 R13, RZ, RZ, R6 ;  /* 0x000000ffff0d7224 */ /* 0x000fe400078e0006 */
[----:B------:R-:W-:Y:S02]  /*158e0*/  IMAD.MOV.U32 R12, RZ, RZ, RZ ;  /* 0x000000ffff0c7224 */ /* 0x000fe400078e00ff */
[----:B------:R-:W-:Y:S02]  /*158f0*/  IMAD.MOV.U32 R11, RZ, RZ, 0x1f ;  /* 0x0000001fff0b7424 */ /* 0x000fe400078e00ff */
[----:B------:R-:W-:-:S07]  /*15900*/  IMAD.MOV.U32 R15, RZ, RZ, -0x1 ;  /* 0xffffffffff0f7424 */ /* 0x000fce00078e00ff */
[----:B0-----:R-:W-:Y:S05]  /*15910*/  WARPSYNC.COLLECTIVE R15, `(.L_x_1020) ;  /* 0x000000000f087348 */ /* 0x001fea0003c00000 */
[----:B------:R1:W2:Y:S02]  /*15920*/  SHFL.IDX P6, R14, R13, R12, R11 ;  /* 0x0000000c0d0e7389 */ /* 0x0002a400000c000b */
[----:B012---:R-:W-:Y:S01]  /*15930*/  ENDCOLLECTIVE ;  /* 0x000000000000791b */ /* 0x007fe20003800000 */
.L_x_1020:
[----:B------:R-:W-:Y:S05]  /*15940*/  BRA `(.L_x_1021) ;  /* 0xffffffd000e07947 */ /* 0x000fea000383ffff */
.L_x_970:
[----:B------:R-:W-:Y:S01]  /*15950*/  BSSY B0, `(.L_x_1022) ;  /* 0x0000006000007945 */ /* 0x000fe20003800000 */
[----:B------:R-:W-:-:S07]  /*15960*/  IMAD.MOV.U32 R15, RZ, RZ, -0x1 ;  /* 0xffffffffff0f7424 */ /* 0x000fce00078e00ff */
[----:B-1----:R-:W-:Y:S05]  /*15970*/  WARPSYNC.COLLECTIVE R15, `(.L_x_1023) ;  /* 0x000000000f0c7348 */ /* 0x002fea0003c00000 */
[----:B------:R-:W-:Y:S02]  /*15980*/  ELECT P6, UR62, PT ;  /* 0x00000000003e782f */ /* 0x000fe400038c0000 */
[----:B------:R-:W-:Y:S01]  /*15990*/  MOV R14, UR62 ;  /* 0x0000003e000e7c02 */ /* 0x000fe20008000f00 */
[----:B-1----:R-:W-:Y:S10]  /*159a0*/  ENDCOLLECTIVE ;  /* 0x000000000000791b */ /* 0x002ff40003800000 */
.L_x_1023:
[----:B------:R-:W-:Y:S05]  /*159b0*/  BSYNC B0 ;  /* 0x0000000000007941 */ /* 0x000fea0003800000 */
.L_x_1022:
[----:B------:R-:W-:Y:S05]  /*159c0*/  BRA `(.L_x_1024) ;  /* 0xffffffd000ec7947 */ /* 0x000fea000383ffff */
.L_x_972:
[----:B0-----:R-:W-:-:S04]  /*159d0*/  IMAD.U32 R3, RZ, RZ, UR38 ;  /* 0x00000026ff037e24 */ /* 0x001fc8000f8e00ff */
[----:B------:R0:W2:Y:S03]  /*159e0*/  SYNCS.PHASECHK.TRANS64.TRYWAIT P0, [R3+URZ+0x22880], R2 ;  /* 0x02288002030075a7 */ /* 0x0000a6000800017f */
[----:B--2---:R-:W-:Y:S05]  /*159f0*/  @!P0 NANOSLEEP.SYNCS 0x989680 ;  /* 0x009896800000895d */ /* 0x004fea0003900000 */
[----:B------:R-:W2:Y:S02]  /*15a00*/  @!P0 SYNCS.PHASECHK.TRANS64 P0, [R3+URZ+0x22880], R2 ;  /* 0x02288002030085a7 */ /* 0x000ea4000800007f */
[----:B--2---:R-:W-:Y:S05]  /*15a10*/  @!P0 BRA `(.L_x_972) ;  /* 0xfffffffc00ec8947 */ /* 0x004fea000383ffff */
[----:B------:R-:W-:Y:S05]  /*15a20*/  BRA `(.L_x_1025) ;  /* 0xffffffd400387947 */ /* 0x000fea000383ffff */
.L_x_974:
[----:B0-----:R-:W-:-:S04]  /*15a30*/  IMAD.U32 R3, RZ, RZ, UR38 ;  /* 0x00000026ff037e24 */ /* 0x001fc8000f8e00ff */
[----:B------:R0:W2:Y:S03]  /*15a40*/  SYNCS.PHASECHK.TRANS64.TRYWAIT P0, [R3+URZ+0x22840], R2 ;  /* 0x02284002030075a7 */ /* 0x0000a6000800017f */
[----:B--2---:R-:W-:Y:S05]  /*15a50*/  @!P0 NANOSLEEP.SYNCS 0x989680 ;  /* 0x009896800000895d */ /* 0x004fea0003900000 */
[----:B------:R-:W2:Y:S02]  /*15a60*/  @!P0 SYNCS.PHASECHK.TRANS64 P0, [R3+URZ+0x22840], R2 ;  /* 0x02284002030085a7 */ /* 0x000ea4000800007f */
[----:B--2---:R-:W-:Y:S05]  /*15a70*/  @!P0 BRA `(.L_x_974) ;  /* 0xfffffffc00ec8947 */ /* 0x004fea000383ffff */
[----:B------:R-:W-:Y:S05]  /*15a80*/  BRA `(.L_x_1026) ;  /* 0xffffffd400747947 */ /* 0x000fea000383ffff */
.L_x_977:
[----:B------:R-:W-:Y:S02]  /*15a90*/  IMAD.MOV.U32 R13, RZ, RZ, R4 ;  /* 0x000000ffff0d7224 */ /* 0x000fe400078e0004 */
[----:B------:R-:W-:Y:S02]  /*15aa0*/  IMAD.MOV.U32 R12, RZ, RZ, RZ ;  /* 0x000000ffff0c7224 */ /* 0x000fe400078e00ff */
[----:B------:R-:W-:Y:S02]  /*15ab0*/  IMAD.MOV.U32 R11, RZ, RZ, 0x1c1f ;  /* 0x00001c1fff0b7424 */ /* 0x000fe400078e00ff */
[----:B------:R-:W-:Y:S02]  /*15ac0*/  IMAD.MOV.U32 R15, RZ, RZ, -0x1 ;  /* 0xffffffffff0f7424 */ /* 0x000fe400078e00ff */
[----:B------:R-:W-:-:S07]  /*15ad0*/  VIADD R2, R9, UR39 ;  /* 0x0000002709027c36 */ /* 0x000fce0008000000 */
[----:B------:R-:W-:Y:S05]  /*15ae0*/  WARPSYNC.COLLECTIVE R15, `(.L_x_1027) ;  /* 0x000000000f087348 */ /* 0x000fea0003c00000 */
[----:B------:R0:W1:Y:S02]  /*15af0*/  SHFL.IDX P6, R14, R13, R12, R11 ;  /* 0x0000000c0d0e7389 */ /* 0x00006400000c000b */
[----:B01----:R-:W-:Y:S01]  /*15b00*/  ENDCOLLECTIVE ;  /* 0x000000000000791b */ /* 0x003fe20003800000 */
.L_x_1027:
[----:B------:R-:W-:Y:S02]  /*15b10*/  IMAD.MOV.U32 R13, RZ, RZ, R5 ;  /* 0x000000ffff0d7224 */ /* 0x000fe400078e0005 */
[----:B------:R-:W-:-:S07]  /*15b20*/  IMAD.MOV.U32 R6, RZ, RZ, R14 ;  /* 0x000000ffff067224 */ /* 0x000fce00078e000e */
[----:B------:R-:W-:Y:S05]  /*15b30*/  WARPSYNC.COLLECTIVE R15, `(.L_x_1028) ;  /* 0x000000000f087348 */ /* 0x000fea0003c00000 */
[----:B------:R0:W1:Y:S02]  /*15b40*/  SHFL.IDX P6, R14, R13, R12, R11 ;  /* 0x0000000c0d0e7389 */ /* 0x00006400000c000b */
[----:B01----:R-:W-:Y:S01]  /*15b50*/  ENDCOLLECTIVE ;  /* 0x000000000000791b */ /* 0x003fe20003800000 */
.L_x_1028:
[----:B------:R-:W-:Y:S02]  /*15b60*/  ULDC UR4, c[0x0][0x288] ;  /* 0x0000a20000047ab9 */ /* 0x000fe40000000800 */
[----:B------:R-:W-:Y:S02]  /*15b70*/  IMAD R3, R10, UR4, RZ ;  /* 0x000000040a037c24 */ /* 0x000fe4000f8e02ff */
[----:B------:R-:W-:-:S03]  /*15b80*/  VIADD R10, R2, 0x20 ;  /* 0x00000020020a7836 */ /* 0x000fc60000000000 */
[----:B------:R-:W-:Y:S01]  /*15b90*/  ISETP.GE.AND P4, PT, R2, R3, PT ;  /* 0x000000030200720c */ /* 0x000fe20003f86270 */
[----:B------:R-:W-:Y:S02]  /*15ba0*/  IMAD.MOV.U32 R13, RZ, RZ, R4 ;  /* 0x000000ffff0d7224 */ /* 0x000fe400078e0004 */
[----:B------:R-:W-:-:S10]  /*15bb0*/  IMAD.MOV.U32 R12, RZ, RZ, 0x1 ;  /* 0x00000001ff0c7424 */ /* 0x000fd400078e00ff */
[----:B------:R-:W-:Y:S02]  /*15bc0*/  @!P4 VIADD R9, R0, UR38 ;  /* 0x000000260009cc36 */ /* 0x000fe40008000000 */
[----:B------:R-:W-:-:S07]  /*15bd0*/  IMAD.MOV.U32 R7, RZ, RZ, R14 ;  /* 0x000000ffff077224 */ /* 0x000fce00078e000e */
[----:B------:R-:W-:Y:S05]  /*15be0*/  WARPSYNC.COLLECTIVE R15, `(.L_x_1029) ;  /* 0x000000000f087348 */ /* 0x000fea0003c00000 */
[----:B------:R0:W1:Y:S02]  /*15bf0*/  SHFL.IDX P6, R14, R13, R12, R11 ;  /* 0x0000000c0d0e7389 */ /* 0x00006400000c000b */
[----:B01----:R-:W-:Y:S01]  /*15c00*/  ENDCOLLECTIVE ;  /* 0x000000000000791b */ /* 0x003fe20003800000 */
.L_x_1029:
[----:B------:R-:W-:-:S05]  /*15c10*/  @!P4 IADD3 R7, P3, R8, R7, RZ ;  /* 0x000000070807c210 */ /* 0x000fca0007f7e0ff */
[----:B------:R-:W-:Y:S01]  /*15c20*/  @!P4 IMAD.X R6, RZ, RZ, R6, P3 ;  /* 0x000000ffff06c224 */ /* 0x000fe200018e0606 */
[----:B------:R-:W-:Y:S01]  /*15c30*/  ISETP.GE.AND P3, PT, R10, R3, PT ;  /* 0x000000030a00720c */ /* 0x000fe20003f66270 */
[----:B------:R-:W-:-:S03]  /*15c40*/  VIADD R10, R2, 0x40 ;  /* 0x00000040020a7836 */ /* 0x000fc60000000000 */
        /* <DEDUP_REMOVED lines=14> */
.L_x_1030:
[----:B------:R-:W-:Y:S02]  /*15d30*/  @!P3 VIADD R9, R0, UR38 ;  /* 0x000000260009bc36 */ /* 0x000fe40008000000 */
[----:B------:R-:W-:Y:S02]  /*15d40*/  IMAD.MOV.U32 R13, RZ, RZ, R4 ;  /* 0x000000ffff0d7224 */ /* 0x000fe400078e0004 */
[----:B------:R-:W-:Y:S02]  /*15d50*/  IMAD.MOV.U32 R12, RZ, RZ, 0x2 ;  /* 0x00000002ff0c7424 */ /* 0x000fe400078e00ff */
[----:B------:R-:W-:-:S07]  /*15d60*/  IMAD.MOV.U32 R7, RZ, RZ, R14 ;  /* 0x000000ffff077224 */ /* 0x000fce00078e000e */
[----:B------:R-:W-:Y:S05]  /*15d70*/  WARPSYNC.COLLECTIVE R15, `(.L_x_1031) ;  /* 0x000000000f087348 */ /* 0x000fea0003c00000 */
[----:B------:R0:W1:Y:S02]  /*15d80*/  SHFL.IDX P6, R14, R13, R12, R11 ;  /* 0x0000000c0d0e7389 */ /* 0x00006400000c000b */
[----:B01----:R-:W-:Y:S01]  /*15d90*/  ENDCOLLECTIVE ;  /* 0x000000000000791b */ /* 0x003fe20003800000 */
.L_x_1031:
[----:B------:R-:W-:-:S05]  /*15da0*/  @!P3 IADD3 R7, P4, R8, R7, RZ ;  /* 0x000000070807b210 */ /* 0x000fca0007f9e0ff */
[----:B------:R-:W-:-:S05]  /*15db0*/  @!P3 IMAD.X R6, RZ, RZ, R6, P4 ;  /* 0x000000ffff06b224 */ /* 0x000fca00020e0606 */
        /* <DEDUP_REMOVED lines=15> */
.L_x_1032:
[----:B------:R-:W-:Y:S02]  /*15eb0*/  @!P3 VIADD R19, R0, UR38 ;  /* 0x000000260013bc36 */ /* 0x000fe40008000000 */
[----:B------:R-:W-:Y:S02]  /*15ec0*/  IMAD.MOV.U32 R13, RZ, RZ, R4 ;  /* 0x000000ffff0d7224 */ /* 0x000fe400078e0004 */
[----:B------:R-:W-:Y:S02]  /*15ed0*/  IMAD.MOV.U32 R12, RZ, RZ, 0x3 ;  /* 0x00000003ff0c7424 */ /* 0x000fe400078e00ff */
[----:B------:R-:W-:-:S07]  /*15ee0*/  IMAD.MOV.U32 R7, RZ, RZ, R14 ;  /* 0x000000ffff077224 */ /* 0x000fce00078e000e */
[----:B------:R-:W-:Y:S05]  /*15ef0*/  WARPSYNC.COLLECTIVE R15, `(.L_x_1033) ;  /* 0x000000000f087348 */ /* 0x000fea0003c00000 */
[----:B------:R0:W1:Y:S02]  /*15f00*/  SHFL.IDX P6, R14, R13, R12, R11 ;  /* 0x0000000c0d0e7389 */ /* 0x00006400000c000b */
[----:B01----:R-:W-:Y:S01]  /*15f10*/  ENDCOLLECTIVE ;  /* 0x000000000000791b */ /* 0x003fe20003800000 */
.L_x_1033:
[----:B------:R-:W-:-:S05]  /*15f20*/  @!P3 IADD3 R7, P4, R8, R7, RZ ;  /* 0x000000070807b210 */ /* 0x000fca0007f9e0ff */
[----:B------:R-:W-:-:S05]  /*15f30*/  @!P3 IMAD.X R6, RZ, RZ, R6, P4 ;  /* 0x000000ffff06b224 */ /* 0x000fca00020e0606 */
[----:B------:R-:W-:Y:S01]  /*15f40*/  @!P3 LOP3.LUT R7, R7, R6, RZ, 0x3c, !PT ;  /* 0x000000060707b212 */ /* 0x000fe200078e3cff */
[----:B------:R-:W-:-:S03]  /*15f50*/  IMAD.MOV.U32 R13, RZ, RZ, R5 ;  /* 0x000000ffff0d7224 */ /* 0x000fc600078e0005 */
[----:B------:R-:W-:-:S04]  /*15f60*/  @!P3 LOP3.LUT R6, R7, R6, RZ, 0x3c, !PT ;  /* 0x000000060706b212 */ /* 0x000fc800078e3cff */
[----:B------:R-:W-:Y:S01]  /*15f70*/  @!P3 LOP3.LUT R7, R7, R6, RZ, 0x3c, !PT ;  /* 0x000000060707b212 */ /* 0x000fe200078e3cff */
[----:B------:R-:W-:-:S04]  /*15f80*/  IMAD.MOV.U32 R4, RZ, RZ, R14 ;  /* 0x000000ffff047224 */ /* 0x000fc800078e000e */
[----:B------:R-:W-:Y:S01]  /*15f90*/  @!PT LDS RZ, [RZ] ;  /* 0x00000000fffff984 */ /* 0x000fe20000000800 */
[----:B------:R-:W-:Y:S01]  /*15fa0*/  @!PT LDS RZ, [RZ] ;  /* 0x00000000fffff984 */ /* 0x000fe20000000800 */
[----:B------:R-:W-:Y:S01]  /*15fb0*/  @!PT LDS RZ, [RZ] ;  /* 0x00000000fffff984 */ /* 0x000fe20000000800 */
[----:B------:R0:W-:Y:S04]  /*15fc0*/  @!P3 LDGSTS.E.BYPASS.LTC128B.128 [R19+0x11400], desc[UR40][R6.64], !P2 ;  /* 0x114000000613bfae */ /* 0x0001e8000d101d68 */
[----:B------:R0:W-:Y:S04]  /*15fd0*/  @!P3 LDGSTS.E.BYPASS.LTC128B.128 [R19+0x13400], desc[UR40][R6.64+0x40], !P0 ;  /* 0x134000400613bfae */ /* 0x0001e8000c101d68 */
[----:B------:R0:W-:Y:S02]  /*15fe0*/  @!P3 LDGSTS.E.BYPASS.LTC128B.128 [R19+0x15400], desc[UR40][R6.64+0x80], !P1 ;  /* 0x154000800613bfae */ /* 0x0001e4000c901d68 */
[----:B0-----:R-:W-:Y:S05]  /*15ff0*/  WARPSYNC.COLLECTIVE R15, `(.L_x_1034) ;  /* 0x000000000f087348 */ /* 0x001fea0003c00000 */
[----:B------:R1:W2:Y:S02]  /*16000*/  SHFL.IDX P6, R14, R13, R12, R11 ;  /* 0x0000000c0d0e7389 */ /* 0x0002a400000c000b */
[----:B012---:R-:W-:Y:S01]  /*16010*/  ENDCOLLECTIVE ;  /* 0x000000000000791b */ /* 0x007fe20003800000 */
.L_x_1034:
[----:B------:R-:W-:Y:S05]  /*16020*/  BRA `(.L_x_1035) ;  /* 0xffffffd800987947 */ /* 0x000fea000383ffff */
.L_x_980:
[----:B-1----:R-:W-:-:S04]  /*16030*/  IMAD.U32 R3, RZ, RZ, UR38 ;  /* 0x00000026ff037e24 */ /* 0x002fc8000f8e00ff */
[----:B------:R1:W2:Y:S03]  /*16040*/  SYNCS.PHASECHK.TRANS64.TRYWAIT P0, [R3+URZ+0x22820], R2 ;  /* 0x02282002030075a7 */ /* 0x0002a6000800017f */
[----:B--2---:R-:W-:Y:S05]  /*16050*/  @!P0 NANOSLEEP.SYNCS 0x989680 ;  /* 0x009896800000895d */ /* 0x004fea0003900000 */
[----:B------:R-:W2:Y:S02]  /*16060*/  @!P0 SYNCS.PHASECHK.TRANS64 P0, [R3+URZ+0x22820], R2 ;  /* 0x02282002030085a7 */ /* 0x000ea4000800007f */
[----:B--2---:R-:W-:Y:S05]  /*16070*/  @!P0 BRA `(.L_x_980) ;  /* 0xfffffffc00ec8947 */ /* 0x004fea000383ffff */
[----:B------:R-:W-:Y:S05]  /*16080*/  BRA `(.L_x_1036) ;  /* 0xffffffd800e87947 */ /* 0x000fea000383ffff */
.L_x_985:
[----:B0-----:R0:W1:Y:S02]  /*16090*/  SYNCS.PHASECHK.TRANS64.TRYWAIT P0, [R4+URZ+0x22880], R2 ;  /* 0x02288002040075a7 */ /* 0x001064000800017f */
[----:B-1----:R-:W-:Y:S05]  /*160a0*/  @!P0 NANOSLEEP.SYNCS 0x989680 ;  /* 0x009896800000895d */ /* 0x002fea0003900000 */
[----:B------:R-:W1:Y:S02]  /*160b0*/  @!P0 SYNCS.PHASECHK.TRANS64 P0, [R4+URZ+0x22880], R2 ;  /* 0x02288002040085a7 */ /* 0x000e64000800007f */
[----:B-1----:R-:W-:Y:S05]  /*160c0*/  @!P0 BRA `(.L_x_985) ;  /* 0xfffffffc00f08947 */ /* 0x002fea000383ffff */
[----:B------:R-:W-:Y:S05]  /*160d0*/  BRA `(.L_x_1037) ;  /* 0xffffffdc00947947 */ /* 0x000fea000383ffff */
.L_x_989:
[----:B-1----:R1:W2:Y:S02]  /*160e0*/  SYNCS.PHASECHK.TRANS64.TRYWAIT P0, [R4+URZ+0x22840], R2 ;  /* 0x02284002040075a7 */ /* 0x0022a4000800017f */
[----:B--2---:R-:W-:Y:S05]  /*160f0*/  @!P0 NANOSLEEP.SYNCS 0x989680 ;  /* 0x009896800000895d */ /* 0x004fea0003900000 */
[----:B------:R-:W2:Y:S02]  /*16100*/  @!P0 SYNCS.PHASECHK.TRANS64 P0, [R4+URZ+0x22840], R2 ;  /* 0x02284002040085a7 */ /* 0x000ea4000800007f */
[----:B--2---:R-:W-:Y:S05]  /*16110*/  @!P0 BRA `(.L_x_989) ;  /* 0xfffffffc00f08947 */ /* 0x004fea000383ffff */
[----:B------:R-:W-:Y:S05]  /*16120*/  BRA `(.L_x_1038) ;  /* 0xffffffe000047947 */ /* 0x000fea000383ffff */
.L_x_996:
[----:B0-----:R0:W1:Y:S02]  /*16130*/  SYNCS.PHASECHK.TRANS64.TRYWAIT P0, [R19+URZ+0x22870], R2 ;  /* 0x02287002130075a7 */ /* 0x001064000800017f */
[----:B-1----:R-:W-:Y:S05]  /*16140*/  @!P0 NANOSLEEP.SYNCS 0x989680 ;  /* 0x009896800000895d */ /* 0x002fea0003900000 */
[----:B------:R-:W1:Y:S02]  /*16150*/  @!P0 SYNCS.PHASECHK.TRANS64 P0, [R19+URZ+0x22870], R2 ;  /* 0x02287002130085a7 */ /* 0x000e64000800007f */
[----:B-1----:R-:W-:Y:S05]  /*16160*/  @!P0 BRA `(.L_x_996) ;  /* 0xfffffffc00f08947 */ /* 0x002fea000383ffff */
[----:B------:R-:W-:Y:S05]  /*16170*/  BRA `(.L_x_1039) ;  /* 0xffffffe400087947 */ /* 0x000fea000383ffff */
.L_x_998:
[----:B0-----:R0:W1:Y:S02]  /*16180*/  SYNCS.PHASECHK.TRANS64.TRYWAIT P0, [R19+URZ+0x22860], R2 ;  /* 0x02286002130075a7 */ /* 0x001064000800017f */
[----:B-1----:R-:W-:Y:S05]  /*16190*/  @!P0 NANOSLEEP.SYNCS 0x989680 ;  /* 0x009896800000895d */ /* 0x002fea0003900000 */
[----:B------:R-:W1:Y:S02]  /*161a0*/  @!P0 SYNCS.PHASECHK.TRANS64 P0, [R19+URZ+0x22860], R2 ;  /* 0x02286002130085a7 */ /* 0x000e64000800007f */
[----:B-1----:R-:W-:Y:S05]  /*161b0*/  @!P0 BRA `(.L_x_998) ;  /* 0xfffffffc00f08947 */ /* 0x002fea000383ffff */
[----:B------:R-:W-:Y:S05]  /*161c0*/  BRA `(.L_x_1040) ;  /* 0xffffffe4000c7947 */ /* 0x000fea000383ffff */
.L_x_1004:
[----:B-1----:R1:W2:Y:S02]  /*161d0*/  SYNCS.PHASECHK.TRANS64.TRYWAIT P0, [R16+URZ+0x22870], R3 ;  /* 0x02287003100075a7 */ /* 0x0022a4000800017f */
[----:B--2---:R-:W-:Y:S05]  /*161e0*/  @!P0 NANOSLEEP.SYNCS 0x989680 ;  /* 0x009896800000895d */ /* 0x004fea0003900000 */
[----:B------:R-:W2:Y:S02]  /*161f0*/  @!P0 SYNCS.PHASECHK.TRANS64 P0, [R16+URZ+0x22870], R3 ;  /* 0x02287003100085a7 */ /* 0x000ea4000800007f */
[----:B--2---:R-:W-:Y:S05]  /*16200*/  @!P0 BRA `(.L_x_1004) ;  /* 0xfffffffc00f08947 */ /* 0x004fea000383ffff */
[----:B------:R-:W-:Y:S05]  /*16210*/  BRA `(.L_x_1041) ;  /* 0xffffffe8009c7947 */ /* 0x000fea000383ffff */
.L_x_1006:
[----:B-1----:R1:W2:Y:S02]  /*16220*/  SYNCS.PHASECHK.TRANS64.TRYWAIT P0, [R16+URZ+0x22860], R3 ;  /* 0x02286003100075a7 */ /* 0x0022a4000800017f */
[----:B--2---:R-:W-:Y:S05]  /*16230*/  @!P0 NANOSLEEP.SYNCS 0x989680 ;  /* 0x009896800000895d */ /* 0x004fea0003900000 */
[----:B------:R-:W2:Y:S02]  /*16240*/  @!P0 SYNCS.PHASECHK.TRANS64 P0, [R16+URZ+0x22860], R3 ;  /* 0x02286003100085a7 */ /* 0x000ea4000800007f */
[----:B--2---:R-:W-:Y:S05]  /*16250*/  @!P0 BRA `(.L_x_1006) ;  /* 0xfffffffc00f08947 */ /* 0x004fea000383ffff */
[----:B------:R-:W-:Y:S05]  /*16260*/  BRA `(.L_x_1042) ;  /* 0xffffffe800a07947 */ /* 0x000fea000383ffff */
.L_x_1008:
[----:B0-----:R0:W1:Y:S02]  /*16270*/  SYNCS.PHASECHK.TRANS64.TRYWAIT P0, [R9+URZ+0x22820], R2 ;  /* 0x02282002090075a7 */ /* 0x001064000800017f */
[----:B-1----:R-:W-:Y:S05]  /*16280*/  @!P0 NANOSLEEP.SYNCS 0x989680 ;  /* 0x009896800000895d */ /* 0x002fea0003900000 */
[----:B------:R-:W1:Y:S02]  /*16290*/  @!P0 SYNCS.PHASECHK.TRANS64 P0, [R9+URZ+0x22820], R2 ;  /* 0x02282002090085a7 */ /* 0x000e64000800007f */
[----:B-1----:R-:W-:Y:S05]  /*162a0*/  @!P0 BRA `(.L_x_1008) ;  /* 0xfffffffc00f08947 */ /* 0x002fea000383ffff */
[----:B------:R-:W-:Y:S05]  /*162b0*/  BRA `(.L_x_1043) ;  /* 0xffffffec00f07947 */ /* 0x000fea000383ffff */
.L_x_1010:
[----:B0-----:R0:W1:Y:S02]  /*162c0*/  SYNCS.PHASECHK.TRANS64.TRYWAIT P1, [R5+URZ], R4 ;  /* 0x00000004050075a7 */ /* 0x001064000802017f */
[----:B-1----:R-:W-:Y:S05]  /*162d0*/  @!P1 NANOSLEEP.SYNCS 0x989680 ;  /* 0x009896800000995d */ /* 0x002fea0003900000 */
[----:B------:R-:W1:Y:S02]  /*162e0*/  @!P1 SYNCS.PHASECHK.TRANS64 P1, [R5+URZ], R4 ;  /* 0x00000004050095a7 */ /* 0x000e64000802007f */
[----:B-1----:R-:W-:Y:S05]  /*162f0*/  @!P1 BRA `(.L_x_1010) ;  /* 0xfffffffc00f09947 */ /* 0x002fea000383ffff */
[----:B------:R-:W-:Y:S05]  /*16300*/  BRA `(.L_x_1044) ;  /* 0xfffffff000407947 */ /* 0x000fea000383ffff */
.L_x_1011:
[----:B-1----:R1:W2:Y:S02]  /*16310*/  SYNCS.PHASECHK.TRANS64.TRYWAIT P1, [R7+URZ], R2 ;  /* 0x00000002070075a7 */ /* 0x0022a4000802017f */
[----:B--2---:R-:W-:Y:S05]  /*16320*/  @!P1 NANOSLEEP.SYNCS 0x989680 ;  /* 0x009896800000995d */ /* 0x004fea0003900000 */
[----:B------:R-:W2:Y:S02]  /*16330*/  @!P1 SYNCS.PHASECHK.TRANS64 P1, [R7+URZ], R2 ;  /* 0x00000002070095a7 */ /* 0x000ea4000802007f */
[----:B--2---:R-:W-:Y:S05]  /*16340*/  @!P1 BRA `(.L_x_1011) ;  /* 0xfffffffc00f09947 */ /* 0x004fea000383ffff */
[----:B------:R-:W-:Y:S05]  /*16350*/  BRA `(.L_x_1045) ;  /* 0xfffffff000347947 */ /* 0x000fea000383ffff */
.L_x_1013:
[----:B0-----:R0:W2:Y:S02]  /*16360*/  SYNCS.PHASECHK.TRANS64.TRYWAIT P1, [R5+URZ+0x22860], R4 ;  /* 0x02286004050075a7 */ /* 0x0010a4000802017f */
[----:B--2---:R-:W-:Y:S05]  /*16370*/  @!P1 NANOSLEEP.SYNCS 0x989680 ;  /* 0x009896800000995d */ /* 0x004fea0003900000 */
[----:B------:R-:W2:Y:S02]  /*16380*/  @!P1 SYNCS.PHASECHK.TRANS64 P1, [R5+URZ+0x22860], R4 ;  /* 0x02286004050095a7 */ /* 0x000ea4000802007f */
[----:B--2---:R-:W-:Y:S05]  /*16390*/  @!P1 BRA `(.L_x_1013) ;  /* 0xfffffffc00f09947 */ /* 0x004fea000383ffff */
[----:B------:R-:W-:Y:S05]  /*163a0*/  BRA `(.L_x_1046) ;  /* 0xfffffff000347947 */ /* 0x000fea000383ffff */
.L_x_1015:
[----:B--2---:R2:W3:Y:S02]  /*163b0*/  SYNCS.PHASECHK.TRANS64.TRYWAIT P1, [R3+URZ+0x22860], R2 ;  /* 0x02286002030075a7 */ /* 0x0044e4000802017f */
[----:B---3--:R-:W-:Y:S05]  /*163c0*/  @!P1 NANOSLEEP.SYNCS 0x989680 ;  /* 0x009896800000995d */ /* 0x008fea0003900000 */
[----:B------:R-:W3:Y:S02]  /*163d0*/  @!P1 SYNCS.PHASECHK.TRANS64 P1, [R3+URZ+0x22860], R2 ;  /* 0x02286002030095a7 */ /* 0x000ee4000802007f */
[----:B---3--:R-:W-:Y:S05]  /*163e0*/  @!P1 BRA `(.L_x_1015) ;  /* 0xfffffffc00f09947 */ /* 0x008fea000383ffff */
[----:B------:R-:W-:Y:S05]  /*163f0*/  BRA `(.L_x_1047) ;  /* 0xfffffff000347947 */ /* 0x000fea000383ffff */
.L_x_1017:
[----:B---3--:R3:W4:Y:S02]  /*16400*/  SYNCS.PHASECHK.TRANS64.TRYWAIT P0, [R5+URZ+0x22880], R4 ;  /* 0x02288004050075a7 */ /* 0x008724000800017f */
[----:B----4-:R-:W-:Y:S05]  /*16410*/  @!P0 NANOSLEEP.SYNCS 0x989680 ;  /* 0x009896800000895d */ /* 0x010fea0003900000 */
[----:B------:R-:W4:Y:S02]  /*16420*/  @!P0 SYNCS.PHASECHK.TRANS64 P0, [R5+URZ+0x22880], R4 ;  /* 0x02288004050085a7 */ /* 0x000f24000800007f */
[----:B----4-:R-:W-:Y:S05]  /*16430*/  @!P0 BRA `(.L_x_1017) ;  /* 0xfffffffc00f08947 */ /* 0x010fea000383ffff */
[----:B------:R-:W-:Y:S05]  /*16440*/  BRA `(.L_x_1018) ;  /* 0xfffffff000307947 */ /* 0x000fea000383ffff */
.L_x_1048:
        /* <DEDUP_REMOVED lines=11> */
.L_x_2803:


//--------------------- .text._ZN7cutlass13device_kernelIN5flash11enable_sm90INS1_16FlashAttnFwdSm90INS1_25CollectiveMainloopFwdSm90ILi2EN4cute5tupleIJNS5_1CILi1EEES8_S8_EEENS6_IJNS7_ILi128EEESA_NS7_ILi192EEEEEELi128ENS_12float_e4m3_tEfNS_4arch4Sm90ELb0ELb1ELb1ELb1ELb0ELb0ELb0ELb1ELb1ELb1ELb1ELb0EEENS1_21CollectiveEpilogueFwdINS6_IJSA_SA_SA_EEES9_NS_10bfloat16_tESF_Li256ELb1ELb1ELb1ELb1EEENS1_36VarlenDynamicPersistentTileSchedulerILi128ELi128ELi256ELi128ELb1ELb1ELb1ELb1ELb0ELb1EEEEEEEEEvNT_6ParamsE --------------------------
	.section	.text._ZN7cutlass13device_kernelIN5flash11enable_sm90INS1_16FlashAttnFwdSm90INS1_25CollectiveMainloopFwdSm90ILi2EN4cute5tupleIJNS5_1CILi1EEES8_S8_EEENS6_IJNS7_ILi128EEESA_NS7_ILi192EEEEEELi128ENS_12float_e4m3_tEfNS_4arch4Sm90ELb0ELb1ELb1ELb1ELb0ELb0ELb0ELb1ELb1ELb1ELb1ELb0EEENS1_21CollectiveEpilogueFwdINS6_IJSA_SA_SA_EEES9_NS_10bfloat16_tESF_Li256ELb1ELb1ELb1ELb1EEENS1_36VarlenDynamicPersistentTileSchedulerILi128ELi128ELi256ELi128ELb1ELb1ELb1ELb1ELb0ELb1EEEEEEEEEvNT_6ParamsE,"ax",@progbits
	.align	128
.text._ZN7cutlass13device_kernelIN5flash11enable_sm90INS1_16FlashAttnFwdSm90INS1_25CollectiveMainloopFwdSm90ILi2EN4cute5tupleIJNS5_1CILi1EEES8_S8_EEENS6_IJNS7_ILi128EEESA_NS7_ILi192EEEEEELi128ENS_12float_e4m3_tEfNS_4arch4Sm90ELb0ELb1ELb1ELb1ELb0ELb0ELb0ELb1ELb1ELb1ELb1ELb0EEENS1_21CollectiveEpilogueFwdINS6_IJSA_SA_SA_EEES9_NS_10bfloat16_tESF_Li256ELb1ELb1ELb1ELb1EEENS1_36VarlenDynamicPersistentTileSchedulerILi128ELi128ELi256ELi128ELb1ELb1ELb1ELb1ELb0ELb1EEEEEEEEEvNT_6ParamsE:
        .type           _ZN7cutlass13device_kernelIN5flash11enable_sm90INS1_16FlashAttnFwdSm90INS1_25CollectiveMainloopFwdSm90ILi2EN4cute5tupleIJNS5_1CILi1EEES8_S8_EEENS6_IJNS7_ILi128EEESA_NS7_ILi192EEEEEELi128ENS_12float_e4m3_tEfNS_4arch4Sm90ELb0ELb1ELb1ELb1ELb0ELb0ELb0ELb1ELb1ELb1ELb1ELb0EEENS1_21CollectiveEpilogueFwdINS6_IJSA_SA_SA_EEES9_NS_10bfloat16_tESF_Li256ELb1ELb1ELb1ELb1EEENS1_36VarlenDynamicPersistentTileSchedulerILi128ELi128ELi256ELi128ELb1ELb1ELb1ELb1ELb0ELb1EEEEEEEEEvNT_6ParamsE,@function
        .size           _ZN7cutlass13device_kernelIN5flash11enable_sm90INS1_16FlashAttnFwdSm90INS1_25CollectiveMainloopFwdSm90ILi2EN4cute5tupleIJNS5_1CILi1EEES8_S8_EEENS6_IJNS7_ILi128EEESA_NS7_ILi192EEEEEELi128ENS_12float_e4m3_tEfNS_4arch4Sm90ELb0ELb1ELb1ELb1ELb0ELb0ELb0ELb1ELb1ELb1ELb1ELb0EEENS1_21CollectiveEpilogueFwdINS6_IJSA_SA_SA_EEES9_NS_10bfloat16_tESF_Li256ELb1ELb1ELb1ELb1EEENS1_36VarlenDynamicPersistentTileSchedulerILi128ELi128ELi256ELi128ELb1ELb1ELb1ELb1ELb0ELb1EEEEEEEEEvNT_6ParamsE,(.L_x_2804 - _ZN7cutlass13device_kernelIN5flash11enable_sm90INS1_16FlashAttnFwdSm90INS1_25CollectiveMainloopFwdSm90ILi2EN4cute5tupleIJNS5_1CILi1EEES8_S8_EEENS6_IJNS7_ILi128EEESA_NS7_ILi192EEEEEELi128ENS_12float_e4m3_tEfNS_4arch4Sm90ELb0ELb1ELb1ELb1ELb0ELb0ELb0ELb1ELb1ELb1ELb1ELb0EEENS1_21CollectiveEpilogueFwdINS6_IJSA_SA_SA_EEES9_NS_10bfloat16_tESF_Li256ELb1ELb1ELb1ELb1EEENS1_36VarlenDynamicPersistentTileSchedulerILi128ELi128ELi256ELi128ELb1ELb1ELb1ELb1ELb0ELb1EEEEEEEEEvNT_6ParamsE)
        .other          _ZN7cutlass13device_kernelIN5flash11enable_sm90INS1_16FlashAttnFwdSm90INS1_25CollectiveMainloopFwdSm90ILi2EN4cute5tupleIJNS5_1CILi1EEES8_S8_EEENS6_IJNS7_ILi128EEESA_NS7_ILi192EEEEEELi128ENS_12float_e4m3_tEfNS_4arch4Sm90ELb0ELb1ELb1ELb1ELb0ELb0ELb0ELb1ELb1ELb1ELb1ELb0EEENS1_21CollectiveEpilogueFwdINS6_IJSA_SA_SA_EEES9_NS_10bfloat16_tESF_Li256ELb1ELb1ELb1ELb1EEENS1_36VarlenDynamicPersistentTileSchedulerILi128ELi128ELi256ELi128ELb1ELb1ELb1ELb1ELb0ELb1EEEEEEEEEvNT_6ParamsE,@"STO_CUDA_ENTRY STV_DEFAULT"
_ZN7cutlass13device_kernelIN5flash11enable_sm90INS1_16FlashAttnFwdSm90INS1_25CollectiveMainloopFwdSm90ILi2EN4cute5tupleIJNS5_1CILi1EEES8_S8_EEENS6_IJNS7_ILi128EEESA_NS7_ILi192EEEEEELi128ENS_12float_e4m3_tEfNS_4arch4Sm90ELb0ELb1ELb1ELb1ELb0ELb0ELb0ELb1ELb1ELb1ELb1ELb0EEENS1_21CollectiveEpilogueFwdINS6_IJSA_SA_SA_EEES9_NS_10bfloat16_tESF_Li256ELb1ELb1ELb1ELb1EEENS1_36VarlenDynamicPersistentTileSchedulerILi128ELi128ELi256ELi128ELb1ELb1ELb1ELb1ELb0ELb1EEEEEEEEEvNT_6ParamsE:
        /* <DEDUP_REMOVED lines=18> */
.L_x_1050:
[----:B------:R-:W-:Y:S05]  /*0120*/  BSYNC B0 ;  /* 0x0000000000007941 */ /* 0x000fea0003800000 */
.L_x_1049:
        /* <DEDUP_REMOVED lines=41> */
.L_x_1051:
        /* <DEDUP_REMOVED lines=22> */
.L_x_1052:
        /* <DEDUP_REMOVED lines=18> */
.L_x_1053:
        /* <DEDUP_REMOVED lines=22> */
.L_x_1054:
        /* <DEDUP_REMOVED lines=22> */
.L_x_1055:
[----:B------:R-:W-:Y:S01]  /*0900*/  PLOP3.LUT P0, PT, PT, PT, UP0, 0x80, 0x0 ;  /* 0x000000000000781c */ /* 0x000fe20003f0f008 */
[----:B------:R-:W-:Y:S01]  /*0910*/  UMOV UR38, 0x1 ;  /* 0x0000000100267882 */ /* 0x000fe20000000000 */
[----:B------:R-:W-:Y:S01]  /*0920*/  NOP ;  /* 0x0000000000007918 */ /* 0x000fe20000000000 */
[----:B------:R-:W-:Y:S01]  /*0930*/  USEL UR38, UR38, 0x2, !UP0 ;  /* 0x0000000226267887 */ /* 0x000fe2000c000000 */
[----:B------:R-:W-:Y:S01]  /*0940*/  ULDC.64 UR52, c[0x0][0x208] ;  /* 0x0000820000347ab9 */ /* 0x000fe20000000a00 */
[----:B012-4-:R-:W-:Y:S08]  /*0950*/  BAR.SYNC.DEFER_BLOCKING 0x0 ;  /* 0x0000000000007b1d */ /* 0x017ff00000010000 */
[----:B------:R-:W-:Y:S05]  /*0960*/  @!P0 BRA `(.L_x_1056) ;  /* 0x0000013000f48947 */ /* 0x000fea0003800000 */
.L_x_1057:
        /* <DEDUP_REMOVED lines=25> */
[----:B------:R-:W-:Y:S01]  /*0b00*/  R2UR UR50, R15 ;  /* 0x000000000f3272ca */ /* 0x000fe200000e0000 */
[----:B------:R-:W-:Y:S01]  /*0b10*/  UMOV UR54, URZ ;  /* 0x0000003f00367c82 */ /* 0x000fe20008000000 */
[CC--:B------:R-:W-:Y:S02]  /*0b20*/  LEA.HI R3, R0.reuse, R205.reuse, RZ, 0x7 ;  /* 0x000000cd00037211 */ /* 0x0c0fe400078f38ff */
[----:B------:R-:W-:-:S02]  /*0b30*/  LEA.HI R4, R0, R205, RZ, 0x5 ;  /* 0x000000cd00047211 */ /* 0x000fc400078f28ff */
[----:B------:R-:W-:Y:S02]  /*0b40*/  LOP3.LUT R2, R3, 0xffffff80, RZ, 0xc0, !PT ;  /* 0xffffff8003027812 */ /* 0x000fe400078ec0ff */
[----:B------:R-:W-:Y:S01]  /*0b50*/  SHF.R.S32.HI R200, RZ, 0x7, R3 ;  /* 0x00000007ffc87819 */ /* 0x000fe20000011403 */
[----:B------:R-:W-:Y:S02]  /*0b60*/  IMAD.SHL.U32 R6, R4, 0x20, RZ ;  /* 0x0000002004067824 */ /* 0x000fe400078e00ff */
[----:B------:R-:W-:Y:S01]  /*0b70*/  IMAD.IADD R183, R205, 0x1, -R2 ;  /* 0x00000001cdb77824 */ /* 0x000fe200078e0a02 */
[----:B------:R-:W-:Y:S02]  /*0b80*/  LEA.HI R2, R0, R205, RZ, 0x4 ;  /* 0x000000cd00027211 */ /* 0x000fe400078f20ff */
[----:B------:R-:W-:Y:S02]  /*0b90*/  LOP3.LUT R7, R6, 0xfffffc00, RZ, 0xc0, !PT ;  /* 0xfffffc0006077812 */ /* 0x000fe400078ec0ff */
[----:B------:R-:W-:-:S02]  /*0ba0*/  LOP3.LUT R4, R2, 0x3fffff0, RZ, 0xc0, !PT ;  /* 0x03fffff002047812 */ /* 0x000fc400078ec0ff */
[----:B------:R-:W-:Y:S02]  /*0bb0*/  SHF.R.S32.HI R5, RZ, 0x4, R2 ;  /* 0x00000004ff057819 */ /* 0x000fe40000011402 */
[----:B------:R-:W-:Y:S01]  /*0bc0*/  SHF.R.S32.HI R8, RZ, 0x1f, R183 ;  /* 0x0000001fff087819 */ /* 0x000fe200000114b7 */
[----:B------:R-:W-:Y:S01]  /*0bd0*/  IMAD.IADD R4, R205, 0x1, -R4 ;  /* 0x00000001cd047824 */ /* 0x000fe200078e0a04 */
[----:B------:R-:W-:Y:S02]  /*0be0*/  LEA.HI R2, R2, R5, RZ, 0x1 ;  /* 0x0000000502027211 */ /* 0x000fe400078f08ff */
[----:B------:R-:W-:Y:S01]  /*0bf0*/  LEA.HI R9, R8, R183, RZ, 0x2 ;  /* 0x000000b708097211 */ /* 0x000fe200078f10ff */
[----:B------:R-:W-:Y:S01]  /*0c00*/  IMAD R7, R4, 0x40, R7 ;  /* 0x0000004004077824 */ /* 0x000fe200078e0207 */
[----:B------:R-:W-:Y:S02]  /*0c10*/  LEA.HI R4, R0, R205, RZ, 0x2 ;  /* 0x000000cd00047211 */ /* 0x000fe400078f10ff */
[----:B------:R-:W-:-:S02]  /*0c20*/  LOP3.LUT R2, R2, 0x1ffffffe, RZ, 0xc0, !PT ;  /* 0x1ffffffe02027812 */ /* 0x000fc400078ec0ff */
[----:B------:R-:W-:Y:S02]  /*0c30*/  LOP3.LUT R4, R4, 0xfffffffc, RZ, 0xc0, !PT ;  /* 0xfffffffc04047812 */ /* 0x000fe400078ec0ff */
[--C-:B------:R-:W-:Y:S01]  /*0c40*/  SHF.R.S32.HI R6, RZ, 0x2, R9.reuse ;  /* 0x00000002ff067819 */ /* 0x100fe20000011409 */
[----:B------:R-:W-:Y:S01]  /*0c50*/  IMAD.IADD R2, R5, 0x1, -R2 ;  /* 0x0000000105027824 */ /* 0x000fe200078e0a02 */
[----:B------:R-:W-:Y:S01]  /*0c60*/  SHF.R.S32.HI R11, RZ, 0x1f, R9 ;  /* 0x0000001fff0b7819 */ /* 0x000fe20000011409 */
[----:B------:R-:W-:Y:S01]  /*0c70*/  IMAD.IADD R4, R205, 0x1, -R4 ;  /* 0x00000001cd047824 */ /* 0x000fe200078e0a04 */
[----:B------:R-:W-:Y:S01]  /*0c80*/  LEA.HI R0, R0, R205, RZ, 0x3 ;  /* 0x000000cd00007211 */ /* 0x000fe200078f18ff */
[----:B------:R-:W-:Y:S01]  /*0c90*/  IMAD R202, R2, 0x8, R7 ;  /* 0x0000000802ca7824 */ /* 0x000fe200078e0207 */
[----:B------:R-:W-:Y:S02]  /*0ca0*/  LEA.HI R11, R11, R6, RZ, 0x3 ;  /* 0x000000060b0b7211 */ /* 0x000fe400078f18ff */
[----:B------:R-:W-:-:S02]  /*0cb0*/  LEA.HI R2, R4, R4, RZ, 0x1 ;  /* 0x0000000404027211 */ /* 0x000fc400078f08ff */
[----:B------:R-:W-:Y:S02]  /*0cc0*/  LOP3.LUT R22, R0, 0xfffffff8, RZ, 0xc0, !PT ;  /* 0xfffffff800167812 */ /* 0x000fe400078ec0ff */
[----:B------:R-:W-:Y:S02]  /*0cd0*/  LOP3.LUT R5, R2, 0x1ffffffe, RZ, 0xc0, !PT ;  /* 0x1ffffffe02057812 */ /* 0x000fe400078ec0ff */
[----:B------:R-:W-:Y:S01]  /*0ce0*/  LOP3.LUT R2, R9, 0x7ffffffc, RZ, 0xc0, !PT ;  /* 0x7ffffffc09027812 */ /* 0x000fe200078ec0ff */
[----:B------:R-:W-:Y:S01]  /*0cf0*/  IMAD.IADD R22, R205, 0x1, -R22 ;  /* 0x00000001cd167824 */ /* 0x000fe200078e0a16 */
[----:B------:R-:W-:Y:S01]  /*0d00*/  LOP3.LUT R11, R11, 0xfffffff8, RZ, 0xc0, !PT ;  /* 0xfffffff80b0b7812 */ /* 0x000fe200078ec0ff */
[----:B------:R-:W-:Y:S01]  /*0d10*/  IMAD.IADD R4, R4, 0x1, -R5 ;  /* 0x0000000104047824 */ /* 0x000fe200078e0a05 */
[----:B------:R-:W-:Y:S01]  /*0d20*/  LEA.HI R8, R8, R183, RZ, 0x5 ;  /* 0x000000b708087211 */ /* 0x000fe200078f28ff */
[----:B------:R-:W-:Y:S01]  /*0d30*/  IMAD.IADD R2, R183, 0x1, -R2 ;  /* 0x00000001b7027824 */ /* 0x000fe200078e0a02 */
[----:B------:R-:W-:Y:S01]  /*0d40*/  LEA.HI R3, R3, R200, RZ, 0x1 ;  /* 0x000000c803037211 */ /* 0x000fe200078f08ff */
[----:B------:R-:W-:Y:S01]  /*0d50*/  IMAD.IADD R11, R6, 0x1, -R11 ;  /* 0x00000001060b7824 */ /* 0x000fe200078e0a0b */
[----:B------:R-:W-:Y:S01]  /*0d60*/  SHF.R.S32.HI R8, RZ, 0x5, R8 ;  /* 0x00000005ff087819 */ /* 0x000fe20000011408 */
[----:B------:R-:W-:Y:S01]  /*0d70*/  IMAD.SHL.U32 R18, R22, 0x8, RZ ;  /* 0x0000000816127824 */ /* 0x000fe200078e00ff */
[----:B------:R-:W-:Y:S01]  /*0d80*/  LOP3.LUT R3, R3, 0x3fffffe, RZ, 0xc0, !PT ;  /* 0x03fffffe03037812 */ /* 0x000fe200078ec0ff */
[----:B------:R-:W-:Y:S01]  /*0d90*/  IMAD.SHL.U32 R16, R2, 0x2, RZ ;  /* 0x0000000202107824 */ /* 0x000fe200078e00ff */
[----:B------:R-:W-:Y:S01]  /*0da0*/  SHF.R.S32.HI R182, RZ, 0x3, R0 ;  /* 0x00000003ffb67819 */ /* 0x000fe20000011400 */
[----:B------:R-:W-:Y:S01]  /*0db0*/  IMAD R8, R8, 0x10, R11 ;  /* 0x0000001008087824 */ /* 0x000fe200078e020b */
[----:B------:R-:W-:Y:S01]  /*0dc0*/  SHF.R.S32.HI R204, RZ, 0x1f, R18 ;  /* 0x0000001fffcc7819 */ /* 0x000fe20000011412 */
[----:B------:R-:W-:Y:S01]  /*0dd0*/  IMAD.IADD R3, R200, 0x1, -R3 ;  /* 0x00000001c8037824 */ /* 0x000fe200078e0a03 */
[----:B------:R-:W-:Y:S01]  /*0de0*/  SHF.R.S32.HI R199, RZ, 0x1f, R16 ;  /* 0x0000001fffc77819 */ /* 0x000fe20000011410 */
[----:B------:R-:W-:-:S02]  /*0df0*/  VIADD R19, R18, 0x40 ;  /* 0x0000004012137836 */ /* 0x000fc40000000000 */
        /* <DEDUP_REMOVED lines=33> */
.L_x_1165:
[----:B------:R-:W-:Y:S01]  /*1010*/  ULDC.64 UR8, c[0x0][0xa28] ;  /* 0x00028a0000087ab9 */ /* 0x000fe20000000a00 */
[----:B------:R-:W-:Y:S02]  /*1020*/  ULOP3.LUT UR4, UR6, 0xff000000, URZ, 0xc0, !UPT ;  /* 0xff00000006047892 */ /* 0x000fe4000f8ec03f */
[----:B------:R-:W-:Y:S01]  /*1030*/  UISETP.NE.U32.AND UP0, UPT, UR8, URZ, UPT ;  /* 0x0000003f0800728c */ /* 0x000fe2000bf05070 */
[----:B------:R-:W-:-:S03]  /*1040*/  ULDC UR7, c[0x0][0x424] ;  /* 0x0001090000077ab9 */ /* 0x000fc60000000800 */
[----:B------:R-:W-:-:S03]  /*1050*/  UISETP.NE.AND.EX UP0, UPT, UR9, URZ, UPT, UP0 ;  /* 0x0000003f0900728c */ /* 0x000fc6000bf05300 */
[----:B------:R-:W-:Y:S02]  /*1060*/  ULDC.64 UR8, c[0x0][0xa18] ;  /* 0x0002860000087ab9 */ /* 0x000fe40000000a00 */
[----:B------:R-:W-:Y:S01]  /*1070*/  UISETP.NE.U32.AND UP1, UPT, UR8, URZ, UPT ;  /* 0x0000003f0800728c */ /* 0x000fe2000bf25070 */
[----:B------:R-:W-:-:S03]  /*1080*/  PLOP3.LUT P0, PT, PT, PT, UP0, 0x80, 0x0 ;  /* 0x000000000000781c */ /* 0x000fc60003f0f008 */
[----:B------:R-:W-:-:S03]  /*1090*/  UISETP.NE.AND.EX UP1, UPT, UR9, URZ, UPT, UP1 ;  /* 0x0000003f0900728c */ /* 0x000fc6000bf25310 */
[----:B------:R-:W-:Y:S02]  /*10a0*/  @UP0 ULDC.64 UR8, c[0x0][0xa28] ;  /* 0x00028a0000080ab9 */ /* 0x000fe40000000a00 */
[----:B------:R-:W-:Y:S01]  /*10b0*/  @UP0 UIMAD.WIDE UR8, UR50, 0x4, UR8 ;  /* 0x00000004320808a5 */ /* 0x000fe2000f8e0208 */
[----:B------:R-:W-:-:S05]  /*10c0*/  PLOP3.LUT P2, PT, PT, PT, UP1, 0x80, 0x0 ;  /* 0x000000000000781c */ /* 0x000fca0003f4f018 */
[----:B------:R-:W-:Y:S01]  /*10d0*/  @UP1 ULDC.64 UR10, c[0x0][0xa18] ;  /* 0x00028600000a1ab9 */ /* 0x000fe20000000a00 */
[----:B0-23--:R-:W-:Y:S02]  /*10e0*/  IMAD.U32 R2, RZ, RZ, UR8 ;  /* 0x00000008ff027e24 */ /* 0x00dfe4000f8e00ff */
[----:B------:R-:W-:Y:S01]  /*10f0*/  IMAD.U32 R3, RZ, RZ, UR9 ;  /* 0x00000009ff037e24 */ /* 0x000fe2000f8e00ff */
[----:B------:R-:W-:Y:S02]  /*1100*/  @UP1 UIMAD.WIDE UR8, UR50, 0x4, UR10 ;  /* 0x00000004320818a5 */ /* 0x000fe4000f8e020a */
[----:B------:R-:W-:Y:S02]  /*1110*/  ULOP3.LUT UR46, UR6, 0xff0000, URZ, 0xc0, !UPT ;  /* 0x00ff0000062e7892 */ /* 0x000fe4000f8ec03f */
[----:B------:R-:W2:Y:S01]  /*1120*/  @P0 LDG.E R2, desc[UR52][R2.64] ;  /* 0x0000003402020981 */ /* 0x000ea2000c1e1900 */
[----:B------:R-:W-:Y:S01]  /*1130*/  ULDC.64 UR10, c[0x0][0xa20] ;  /* 0x00028800000a7ab9 */ /* 0x000fe20000000a00 */
[----:B------:R-:W-:-:S02]  /*1140*/  IMAD.U32 R4, RZ, RZ, UR8 ;  /* 0x00000008ff047e24 */ /* 0x000fc4000f8e00ff */
[----:B----4-:R-:W-:Y:S01]  /*1150*/  IMAD.U32 R5, RZ, RZ, UR9 ;  /* 0x00000009ff057e24 */ /* 0x010fe2000f8e00ff */
[----:B------:R-:W-:-:S04]  /*1160*/  ULDC.64 UR8, c[0x0][0x418] ;  /* 0x0001060000087ab9 */ /* 0x000fc80000000a00 */
[----:B------:R-:W3:Y:S01]  /*1170*/  @P2 LDG.E R4, desc[UR52][R4.64] ;  /* 0x0000003404042981 */ /* 0x000ee2000c1e1900 */
[----:B------:R-:W-:Y:S01]  /*1180*/  UISETP.NE.U32.AND UP0, UPT, UR8, URZ, UPT ;  /* 0x0000003f0800728c */ /* 0x000fe2000bf05070 */
[----:B------:R-:W-:Y:S01]  /*1190*/  ISETP.NE.U32.AND P1, PT, RZ, UR10, PT ;  /* 0x0000000aff007c0c */ /* 0x000fe2000bf25070 */
[----:B------:R-:W-:Y:S02]  /*11a0*/  USHF.R.U32.HI UR4, URZ, 0x8, UR4 ;  /* 0x000000083f047899 */ /* 0x000fe40008011604 */
[----:B------:R-:W-:Y:S01]  /*11b0*/  UISETP.NE.AND.EX UP0, UPT, UR9, URZ, UPT, UP0 ;  /* 0x0000003f0900728c */ /* 0x000fe2000bf05300 */
[----:B------:R-:W-:Y:S01]  /*11c0*/  ISETP.NE.AND.EX P1, PT, RZ, UR11, PT, P1 ;  /* 0x0000000bff007c0c */ /* 0x000fe2000bf25310 */
[----:B------:R-:W-:Y:S01]  /*11d0*/  ULDC UR8, c[0x0][0x2f0] ;  /* 0x0000bc0000087ab9 */ /* 0x000fe20000000800 */
[----:B------:R-:W-:Y:S01]  /*11e0*/  UMOV UR41, URZ ;  /* 0x0000003f00297c82 */ /* 0x000fe20008000000 */
[----:B------:R-:W-:Y:S02]  /*11f0*/  USEL UR7, UR7, 0x1, UP0 ;  /* 0x0000000107077887 */ /* 0x000fe40008000000 */
[----:B------:R-:W-:Y:S01]  /*1200*/  ULEA.HI UR46, UR46, UR4, URZ, 0x10 ;  /* 0x000000042e2e7291 */ /* 0x000fe2000f8f803f */
[----:B------:R-:W-:Y:S01]  /*1210*/  ULDC UR47, c[0x0][0x288] ;  /* 0x0000a200002f7ab9 */ /* 0x000fe20000000800 */
[----:B------:R-:W-:-:S02]  /*1220*/  UIMAD UR4, UR7, UR8, URZ ;  /* 0x00000008070472a4 */ /* 0x000fc4000f8e023f */
[----:B------:R-:W-:Y:S01]  /*1230*/  ULOP3.LUT UR43, UR6, 0xffff, URZ, 0xc0, !UPT ;  /* 0x0000ffff062b7892 */ /* 0x000fe2000f8ec03f */
[----:B--2---:R-:W-:Y:S02]  /*1240*/  @P0 R2UR UR41, R2 ;  /* 0x00000000022902ca */ /* 0x004fe400000e0000 */
[----:B---3--:R-:W-:Y:S01]  /*1250*/  @P2 R2UR UR47, R4 ;  /* 0x00000000042f22ca */ /* 0x008fe200000e0000 */
[----:B-1---5:R-:W-:-:S14]  /*1260*/  @P2 BRA `(.L_x_1058) ;  /* 0x0000000000342947 */ /* 0x022fdc0003800000 */
        /* <DEDUP_REMOVED lines=13> */
.L_x_1058:
[----:B------:R-:W-:Y:S01]  /*1340*/  UMOV UR44, UR50 ;  /* 0x00000032002c7c82 */ /* 0x000fe20008000000 */
[----:B------:R-:W-:Y:S05]  /*1350*/  @!P1 BRA `(.L_x_1059) ;  /* 0x00000000001c9947 */ /* 0x000fea0003800000 */
[----:B------:R-:W-:Y:S02]  /*1360*/  ULDC.64 UR6, c[0x0][0xa20] ;  /* 0x0002880000067ab9 */ /* 0x000fe40000000a00 */
[----:B------:R-:W-:-:S06]  /*1370*/  UIMAD.WIDE UR6, UR50, 0x4, UR6 ;  /* 0x00000004320678a5 */ /* 0x000fcc000f8e0206 */
[----:B------:R-:W-:Y:S02]  /*1380*/  IMAD.U32 R2, RZ, RZ, UR6 ;  /* 0x00000006ff027e24 */ /* 0x000fe4000f8e00ff */
[----:B------:R-:W-:-:S05]  /*1390*/  IMAD.U32 R3, RZ, RZ, UR7 ;  /* 0x00000007ff037e24 */ /* 0x000fca000f8e00ff */
[----:B------:R-:W2:Y:S02]  /*13a0*/  LDG.E R2, desc[UR52][R2.64] ;  /* 0x0000003402027981 */ /* 0x000ea4000c1e1900 */
[----:B--2---:R-:W-:Y:S01]  /*13b0*/  R2UR UR4, R2 ;  /* 0x00000000020472ca */ /* 0x004fe200000e0000 */
[----:B------:R-:W-:-:S14]  /*13c0*/  BRA `(.L_x_1060) ;  /* 0x0000000000347947 */ /* 0x000fdc0003800000 */
.L_x_1059:
        /* <DEDUP_REMOVED lines=13> */
.L_x_1060:
[----:B------:R-:W-:Y:S01]  /*14a0*/  ULDC UR6, c[0x0][0x448] ;  /* 0x0001120000067ab9 */ /* 0x000fe20000000800 */
[----:B------:R-:W-:Y:S02]  /*14b0*/  USHF.L.U32 UR42, UR5, 0x7, URZ ;  /* 0x00000007052a7899 */ /* 0x000fe4000800063f */
[----:B------:R-:W-:Y:S02]  /*14c0*/  UISETP.NE.AND UP0, UPT, UR6, 0x1, UPT ;  /* 0x000000010600788c */ /* 0x000fe4000bf05270 */
[----:B------:R-:W-:Y:S02]  /*14d0*/  UIADD3 UR41, -UR41, UR4, URZ ;  /* 0x0000000429297290 */ /* 0x000fe4000fffe13f */
[----:B------:R-:W-:Y:S01]  /*14e0*/  UIADD3 UR8, UR42, 0x7f, URZ ;  /* 0x0000007f2a087890 */ /* 0x000fe2000fffe03f */
[----:B------:R-:W-:Y:S01]  /*14f0*/  ULDC.64 UR4, c[0x0][0x9e0] ;  /* 0x0002780000047ab9 */ /* 0x000fe20000000a00 */
[----:B------:R-:W-:Y:S02]  /*1500*/  UIADD3 UR9, UR41, 0x1, -UR47 ;  /* 0x0000000129097890 */ /* 0x000fe4000fffe82f */
[----:B------:R-:W-:-:S03]  /*1510*/  UISETP.GE.AND UP1, UPT, UR5, 0x1, UPT ;  /* 0x000000010500788c */ /* 0x000fc6000bf26270 */
[----:B------:R-:W-:Y:S01]  /*1520*/  @UP0 ULDC UR6, c[0x0][0x44c] ;  /* 0x0001130000060ab9 */ /* 0x000fe20000000800 */
[----:B------:R-:W-:Y:S01]  /*1530*/  @UP0 ULDC UR10, c[0x0][0x450] ;  /* 0x00011400000a0ab9 */ /* 0x000fe20000000800 */
[----:B------:R-:W-:Y:S01]  /*1540*/  UIMAD.WIDE.U32 UR6, UR8, UR6, URZ ;  /* 0x00000006080672a5 */ /* 0x000fe2000f8e003f */
[----:B------:R-:W-:-:S03]  /*1550*/  PLOP3.LUT P1, PT, PT, PT, UP1, 0x80, 0x0 ;  /* 0x000000000000781c */ /* 0x000fc60003f2f018 */
[----:B------:R-:W-:-:S04]  /*1560*/  @UP0 USHF.R.U32.HI UR8, URZ, UR10, UR7 ;  /* 0x0000000a3f080299 */ /* 0x000fc80008011607 */
[----:B------:R-:W-:-:S04]  /*1570*/  UIADD3 UR9, UR9, UR8, URZ ;  /* 0x0000000809097290 */ /* 0x000fc8000fffe03f */
[----:B------:R-:W-:Y:S02]  /*1580*/  UIADD3 UR4, UR9, UR4, URZ ;  /* 0x0000000409047290 */ /* 0x000fe4000fffe03f */
[----:B------:R-:W-:Y:S10]  /*1590*/  @!P1 BRA `(.L_x_1061) ;  /* 0x0000000000449947 */ /* 0x000ff40003800000 */
        /* <DEDUP_REMOVED lines=10> */
.L_x_1062:
[----:B------:R-:W-:-:S11]  /*1640*/  UISETP.NE.AND UP1, UPT, UR5, 0x1, UPT ;  /* 0x000000010500788c */ /* 0x000fd6000bf25270 */
[----:B------:R-:W-:Y:S02]  /*1650*/  @UP1 ULDC.64 UR10, c[0x0][0x9e8] ;  /* 0x00027a00000a1ab9 */ /* 0x000fe40000000a00 */
[----:B------:R-:W-:-:S04]  /*1660*/  UIMAD.WIDE.U32 UR6, UR8, UR10, URZ ;  /* 0x0000000a080672a5 */ /* 0x000fc8000f8e003f */
[----:B------:R-:W-:-:S12]  /*1670*/  @UP1 USHF.R.U32.HI UR8, URZ, UR11, UR7 ;  /* 0x0000000b3f081299 */ /* 0x000fd80008011607 */
.L_x_1063:
[----:B------:R-:W-:-:S04]  /*1680*/  UIMAD UR8, UR8, UR5, UR5 ;  /* 0x00000005080872a4 */ /* 0x000fc8000f8e0205 */
[----:B------:R-:W-:-:S04]  /*1690*/  UISETP.LT.AND UP1, UPT, UR4, UR8, UPT ;  /* 0x000000080400728c */ /* 0x000fc8000bf21270 */
[----:B------:R-:W-:-:S12]  /*16a0*/  USEL UR4, UR4, UR8, UP1 ;  /* 0x0000000804047287 */ /* 0x000fd80008800000 */
.L_x_1061:
[----:B------:R-:W-:Y:S02]  /*16b0*/  UIADD3 UR8, UR41, 0x7f, URZ ;  /* 0x0000007f29087890 */ /* 0x000fe4000fffe03f */
        /* <DEDUP_REMOVED lines=11> */
[----:B------:R-:W-:Y:S02]  /*1770*/  UIADD3 UR55, UR41, -UR47, URZ ;  /* 0x8000002f29377290 */ /* 0x000fe4000fffe03f */
        /* <DEDUP_REMOVED lines=17> */
.L_x_1065:
[----:B------:R-:W-:-:S11]  /*1890*/  UISETP.NE.AND UP0, UPT, UR5, 0x1, UPT ;  /* 0x000000010500788c */ /* 0x000fd6000bf05270 */
[----:B------:R-:W-:Y:S02]  /*18a0*/  @UP0 ULDC.64 UR10, c[0x0][0x9e8] ;  /* 0x00027a00000a0ab9 */ /* 0x000fe40000000a00 */
[----:B------:R-:W-:-:S04]  /*18b0*/  UIMAD.WIDE.U32 UR8, UR7, UR10, URZ ;  /* 0x0000000a070872a5 */ /* 0x000fc8000f8e003f */
[----:B------:R-:W-:-:S12]  /*18c0*/  @UP0 USHF.R.U32.HI UR7, URZ, UR11, UR9 ;  /* 0x0000000b3f070299 */ /* 0x000fd80008011609 */
.L_x_1066:
[----:B------:R-:W-:-:S04]  /*18d0*/  UIMAD UR5, UR7, UR5, URZ ;  /* 0x00000005070572a4 */ /* 0x000fc8000f8e023f */
[----:B------:R-:W-:-:S04]  /*18e0*/  UISETP.LT.AND UP0, UPT, UR4, UR5, UPT ;  /* 0x000000050400728c */ /* 0x000fc8000bf01270 */
[----:B------:R-:W-:-:S12]  /*18f0*/  USEL UR4, UR4, UR5, !UP0 ;  /* 0x0000000504047287 */ /* 0x000fd8000c000000 */
.L_x_1064:
[----:B------:R-:W-:Y:S02]  /*1900*/  USHF.R.S32.HI UR5, URZ, 0x1f, UR4 ;  /* 0x0000001f3f057899 */ /* 0x000fe40008011404 */
[----:B------:R-:W-:Y:S02]  /*1910*/  ULOP3.LUT UR40, UR46, 0xff, URZ, 0xc0, !UPT ;  /* 0x000000ff2e287892 */ /* 0x000fe4000f8ec03f */
[----:B------:R-:W-:Y:S02]  /*1920*/  ULEA.HI UR5, UR5, UR4, URZ, 0x7 ;  /* 0x0000000405057291 */ /* 0x000fe4000f8f383f */
[----:B------:R-:W-:Y:S02]  /*1930*/  USHF.R.U32.HI UR46, URZ, 0x10, UR46 ;  /* 0x000000103f2e7899 */ /* 0x000fe4000801162e */
[----:B------:R-:W-:Y:S01]  /*1940*/  USHF.R.S32.HI UR5, URZ, 0x7, UR5 ;  /* 0x000000073f057899 */ /* 0x000fe20008011405 */
[----:B------:R-:W-:-:S03]  /*1950*/  UMOV UR4, URZ ;  /* 0x0000003f00047c82 */ /* 0x000fc60008000000 */
[----:B------:R-:W-:-:S04]  /*1960*/  UISETP.LT.AND UP0, UPT, URZ, UR5, UPT ;  /* 0x000000053f00728c */ /* 0x000fc8000bf01270 */
[----:B------:R-:W-:-:S04]  /*1970*/  USEL UR39, URZ, UR5, !UP0 ;  /* 0x000000053f277287 */ /* 0x000fc8000c000000 */
[----:B------:R-:W-:-:S06]  /*1980*/  UISETP.GT.AND UP0, UPT, UR6, UR39, UPT ;  /* 0x000000270600728c */ /* 0x000fcc000bf04270 */
[----:B------:R-:W-:-:S13]  /*1990*/  PLOP3.LUT P0, PT, PT, PT, UP0, 0x80, 0x0 ;  /* 0x000000000000781c */ /* 0x000fda0003f0f008 */
[----:B------:R-:W-:Y:S05]  /*19a0*/  @!P0 BRA `(.L_x_1067) ;  /* 0x0000000000948947 */ /* 0x000fea0003800000 */
[----:B------:R-:W-:Y:S01]  /*19b0*/  UISETP.NE.AND UP0, UPT, UR46, URZ, UPT ;  /* 0x0000003f2e00728c */ /* 0x000fe2000bf05270 */
[----:B------:R-:W-:-:S03]  /*19c0*/  ULDC UR4, c[0x0][0x9f0] ;  /* 0x00027c0000047ab9 */ /* 0x000fc60000000800 */
[----:B------:R-:W-:-:S04]  /*19d0*/  USEL UR10, UR46, UR4, UP0 ;  /* 0x000000042e0a7287 */ /* 0x000fc80008000000 */
[----:B------:R-:W-:Y:S02]  /*19e0*/  UIADD3 UR4, UR10, -0x1, UR6 ;  /* 0xffffffff0a047890 */ /* 0x000fe4000fffe006 */
[----:B------:R-:W-:Y:S02]  /*19f0*/  IMAD.U32 R3, RZ, RZ, UR10 ;  /* 0x0000000aff037e24 */ /* 0x000fe4000f8e00ff */
[----:B------:R-:W-:-:S03]  /*1a00*/  UIADD3 UR7, -UR39, UR4, URZ ;  /* 0x0000000427077290 */ /* 0x000fc6000fffe13f */
[-C--:B------:R-:W-:Y:S01]  /*1a10*/  IABS R0, R3.reuse ;  /* 0x0000000300007213 */ /* 0x080fe20000000000 */
[----:B------:R-:W-:Y:S01]  /*1a20*/  UMOV UR4, URZ ;  /* 0x0000003f00047c82 */ /* 0x000fe20008000000 */
[----:B------:R-:W-:Y:S01]  /*1a30*/  IABS R5, R3 ;  /* 0x0000000300057213 */ /* 0x000fe20000000000 */
[----:B------:R-:W-:Y:S01]  /*1a40*/  IMAD.U32 R4, RZ, RZ, UR7 ;  /* 0x00000007ff047e24 */ /* 0x000fe2000f8e00ff */
[----:B------:R-:W-:Y:S01]  /*1a50*/  R2UR UR11, R0 ;  /* 0x00000000000b72ca */ /* 0x000fe200000e0000 */
[----:B------:R-:W-:-:S03]  /*1a60*/  ULOP3.LUT UR7, UR7, UR10, URZ, 0x3c, !UPT ;  /* 0x0000000a07077292 */ /* 0x000fc6000f8e3c3f */
[----:B------:R-:W-:-:S05]  /*1a70*/  IABS R4, R4 ;  /* 0x0000000400047213 */ /* 0x000fca0000000000 */
[----:B------:R-:W-:-:S04]  /*1a80*/  IMAD.MOV.U32 R3, RZ, RZ, R4 ;  /* 0x000000ffff037224 */ /* 0x000fc800078e0004 */
[----:B------:R-:W0:Y:S01]  /*1a90*/  I2F.RP R0, UR11 ;  /* 0x0000000b00007d06 */ /* 0x000e220008209400 */
[----:B------:R-:W-:-:S07]  /*1aa0*/  R2UR UR9, R3 ;  /* 0x00000000030972ca */ /* 0x000fce00000e0000 */
[----:B0-----:R-:W0:Y:S02]  /*1ab0*/  MUFU.RCP R0, R0 ;  /* 0x0000000000007308 */ /* 0x001e240000001000 */
[----:B0-----:R-:W-:Y:S02]  /*1ac0*/  VIADD R2, R0, 0xffffffe ;  /* 0x0ffffffe00027836 */ /* 0x001fe40000000000 */
        /* <DEDUP_REMOVED lines=19> */
.L_x_1067:
[----:B------:R-:W-:Y:S01]  /*1c00*/  UIMAD UR39, UR40, UR4, UR39 ;  /* 0x00000004282772a4 */ /* 0x000fe2000f8e0227 */
[----:B------:R-:W-:Y:S01]  /*1c10*/  IMAD.U32 R88, RZ, RZ, UR6 ;  /* 0x00000006ff587e24 */ /* 0x000fe2000f8e00ff */
[----:B------:R-:W-:Y:S01]  /*1c20*/  PLOP3.LUT P0, PT, PT, PT, PT, 0x80, 0x0 ;  /* 0x000000000000781c */ /* 0x000fe20003f0f070 */
[----:B------:R-:W-:Y:S01]  /*1c30*/  IMAD.U32 R3, RZ, RZ, UR4 ;  /* 0x00000004ff037e24 */ /* 0x000fe2000f8e00ff */
[----:B------:R-:W-:Y:S01]  /*1c40*/  CS2R R26, SRZ ;  /* 0x00000000001a7805 */ /* 0x000fe2000001ff00 */
[----:B------:R-:W-:Y:S01]  /*1c50*/  IMAD.MOV.U32 R0, RZ, RZ, RZ ;  /* 0x000000ffff007224 */ /* 0x000fe200078e00ff */
[----:B------:R-:W-:Y:S01]  /*1c60*/  CS2R R42, SRZ ;  /* 0x00000000002a7805 */ /* 0x000fe2000001ff00 */
[----:B------:R-:W-:Y:S01]  /*1c70*/  IMAD.MOV.U32 R2, RZ, RZ, RZ ;  /* 0x000000ffff027224 */ /* 0x000fe200078e00ff */
[----:B------:R-:W-:Y:S01]  /*1c80*/  VIADDMNMX R88, R3, UR39, R88, PT ;  /* 0x0000002703587c46 */ /* 0x000fe2000b800158 */
[----:B------:R-:W-:Y:S01]  /*1c90*/  IMAD.MOV.U32 R25, RZ, RZ, RZ ;  /* 0x000000ffff197224 */ /* 0x000fe200078e00ff */
[----:B------:R-:W-:Y:S01]  /*1ca0*/  CS2R R28, SRZ ;  /* 0x00000000001c7805 */ /* 0x000fe2000001ff00 */
[----:B------:R-:W-:Y:S01]  /*1cb0*/  IMAD.MOV.U32 R6, RZ, RZ, RZ ;  /* 0x000000ffff067224 */ /* 0x000fe200078e00ff */
[----:B------:R-:W-:Y:S01]  /*1cc0*/  ISETP.GT.AND P1, PT, R88, UR39, PT ;  /* 0x0000002758007c0c */ /* 0x000fe2000bf24270 */
        /* <DEDUP_REMOVED lines=17> */
[----:B------:R-:W-:Y:S01]  /*1de0*/  CS2R R126, SRZ ;  /* 0x00000000007e7805 */ /* 0x000fe2000001ff00 */
[----:B------:R-:W-:Y:S01]  /*1df0*/  IMAD.MOV.U32 R113, RZ, RZ, RZ ;  /* 0x000000ffff717224 */ /* 0x000fe200078e00ff */
[----:B------:R-:W-:Y:S01]  /*1e00*/  CS2R R122, SRZ ;  /* 0x00000000007a7805 */ /* 0x000fe2000001ff00 */
[----:B------:R-:W-:Y:S01]  /*1e10*/  IMAD.MOV.U32 R50, RZ, RZ, RZ ;  /* 0x000000ffff327224 */ /* 0x000fe200078e00ff */
        /* <DEDUP_REMOVED lines=8> */
[----:B------:R-:W-:Y:S01]  /*1ea0*/  IMAD.MOV.U32 R52, RZ, RZ, RZ ;  /* 0x000000ffff347224 */ /* 0x000fe200078e00ff */
[----:B------:R-:W-:-:S02]  /*1eb0*/  CS2R R148, SRZ ;  /* 0x0000000000947805 */ /* 0x000fc4000001ff00 */
[----:B------:R-:W-:Y:S02]  /*1ec0*/  CS2R R150, SRZ ;  /* 0x0000000000967805 */ /* 0x000fe4000001ff00 */
[----:B------:R-:W-:Y:S01]  /*1ed0*/  CS2R R146, SRZ ;  /* 0x0000000000927805 */ /* 0x000fe2000001ff00 */
[----:B------:R-:W-:Y:S01]  /*1ee0*/  IMAD.MOV.U32 R54, RZ, RZ, RZ ;  /* 0x000000ffff367224 */ /* 0x000fe200078e00ff */
        /* <DEDUP_REMOVED lines=32> */
.L_x_1069:
[----:B------:R-:W-:Y:S01]  /*20f0*/  ULDC.64 UR6, c[0x0][0x990] ;  /* 0x0002640000067ab9 */ /* 0x000fe20000000a00 */
[----:B------:R-:W-:Y:S01]  /*2100*/  ULDC.64 UR4, c[0x0][0x998] ;  /* 0x0002660000047ab9 */ /* 0x000fe20000000a00 */
[----:B------:R-:W-:Y:S01]  /*2110*/  UISETP.NE.U32.AND UP0, UPT, UR6, URZ, UPT ;  /* 0x0000003f0600728c */ /* 0x000fe2000bf05070 */
[----:B------:R-:W-:Y:S01]  /*2120*/  IMAD.MOV.U32 R7, RZ, RZ, 0x3f800000 ;  /* 0x3f800000ff077424 */ /* 0x000fe200078e00ff */
[----:B------:R-:W-:Y:S01]  /*2130*/  UISETP.NE.U32.AND UP1, UPT, UR4, URZ, UPT ;  /* 0x0000003f0400728c */ /* 0x000fe2000bf25070 */
[----:B------:R-:W-:Y:S01]  /*2140*/  IMAD.MOV.U32 R0, RZ, RZ, 0x3f800000 ;  /* 0x3f800000ff007424 */ /* 0x000fe200078e00ff */
[----:B------:R-:W-:Y:S02]  /*2150*/  UISETP.NE.AND.EX UP0, UPT, UR7, URZ, UPT, UP0 ;  /* 0x0000003f0700728c */ /* 0x000fe4000bf05300 */
[----:B------:R-:W-:-:S04]  /*2160*/  UISETP.NE.AND.EX UP1, UPT, UR5, URZ, UPT, UP1 ;  /* 0x0000003f0500728c */ /* 0x000fc8000bf25310 */
[----:B------:R-:W-:Y:S02]  /*2170*/  PLOP3.LUT P0, PT, PT, PT, UP0, 0x80, 0x0 ;  /* 0x000000000000781c */ /* 0x000fe40003f0f008 */
[----:B------:R-:W-:-:S03]  /*2180*/  PLOP3.LUT P1, PT, PT, PT, UP1, 0x80, 0x0 ;  /* 0x000000000000781c */ /* 0x000fc60003f2f018 */
[----:B------:R-:W-:Y:S02]  /*2190*/  @UP0 USHF.R.S32.HI UR10, URZ, 0x1f, UR50 ;  /* 0x0000001f3f0a0899 */ /* 0x000fe40008011432 */
[----:B------:R-:W-:Y:S01]  /*21a0*/  @UP1 USHF.R.S32.HI UR11, URZ, 0x1f, UR50 ;  /* 0x0000001f3f0b1899 */ /* 0x000fe20008011432 */
[----:B------:R-:W-:Y:S01]  /*21b0*/  @UP0 ULDC.64 UR14, c[0x0][0x9a8] ;  /* 0x00026a00000e0ab9 */ /* 0x000fe20000000a00 */
[----:B------:R-:W-:Y:S01]  /*21c0*/  @UP1 ULDC.64 UR8, c[0x0][0x9b8] ;  /* 0x00026e0000081ab9 */ /* 0x000fe20000000a00 */
[----:B------:R-:W-:Y:S02]  /*21d0*/  @UP0 UIMAD UR10, UR10, UR14, URZ ;  /* 0x0000000e0a0a02a4 */ /* 0x000fe4000f8e023f */
[----:B------:R-:W-:Y:S02]  /*21e0*/  @UP1 UIMAD UR11, UR11, UR8, URZ ;  /* 0x000000080b0b12a4 */ /* 0x000fe4000f8e023f */
[----:B------:R-:W-:Y:S02]  /*21f0*/  @UP0 UIMAD.WIDE.U32 UR12, UR50, UR14, URZ ;  /* 0x0000000e320c02a5 */ /* 0x000fe4000f8e003f */
[----:B------:R-:W-:-:S02]  /*2200*/  @UP0 UIMAD UR10, UR50, UR15, UR10 ;  /* 0x0000000f320a02a4 */ /* 0x000fc4000f8e020a */
[----:B------:R-:W-:Y:S02]  /*2210*/  @UP1 UIMAD UR9, UR50, UR9, UR11 ;  /* 0x00000009320912a4 */ /* 0x000fe4000f8e020b */
[----:B------:R-:W-:Y:S02]  /*2220*/  @UP1 UIMAD.WIDE.U32 UR14, UR50, UR8, URZ ;  /* 0x00000008320e12a5 */ /* 0x000fe4000f8e003f */
[----:B------:R-:W-:Y:S02]  /*2230*/  @UP0 UIADD3 UR13, UR13, UR10, URZ ;  /* 0x0000000a0d0d0290 */ /* 0x000fe4000fffe03f */
[----:B------:R-:W-:Y:S01]  /*2240*/  @UP1 UIADD3 UR15, UR15, UR9, URZ ;  /* 0x000000090f0f1290 */ /* 0x000fe2000fffe03f */
[----:B------:R-:W-:Y:S02]  /*2250*/  @UP1 ULDC.64 UR10, c[0x0][0x9c0] ;  /* 0x00027000000a1ab9 */ /* 0x000fe40000000a00 */
[----:B------:R-:W-:Y:S01]  /*2260*/  @UP0 ULDC.64 UR8, c[0x0][0x9b0] ;  /* 0x00026c0000080ab9 */ /* 0x000fe20000000a00 */
[----:B------:R-:W-:-:S02]  /*2270*/  @UP1 UIMAD.WIDE.U32 UR14, UR43, UR10, UR14 ;  /* 0x0000000a2b0e12a5 */ /* 0x000fc4000f8e000e */
[----:B------:R-:W-:Y:S02]  /*2280*/  @UP0 UIMAD.WIDE.U32 UR12, UR43, UR8, UR12 ;  /* 0x000000082b0c02a5 */ /* 0x000fe4000f8e000c */
[----:B------:R-:W-:Y:S02]  /*2290*/  @UP1 UIMAD UR11, UR43, UR11, UR15 ;  /* 0x0000000b2b0b12a4 */ /* 0x000fe4000f8e020f */
[----:B------:R-:W-:Y:S02]  /*22a0*/  @UP0 UIMAD UR9, UR43, UR9, UR13 ;  /* 0x000000092b0902a4 */ /* 0x000fe4000f8e020d */
[----:B------:R-:W-:Y:S02]  /*22b0*/  @UP0 ULEA UR6, UP2, UR12, UR6, 0x2 ;  /* 0x000000060c060291 */ /* 0x000fe4000f84103f */
[----:B------:R-:W-:Y:S02]  /*22c0*/  @UP1 ULEA UR4, UP3, UR14, UR4, 0x2 ;  /* 0x000000040e041291 */ /* 0x000fe4000f86103f */
[----:B------:R-:W-:-:S02]  /*22d0*/  @UP0 ULEA.HI.X UR7, UR12, UR7, UR9, 0x2, UP2 ;  /* 0x000000070c070291 */ /* 0x000fc400090f1409 */
[----:B------:R-:W-:Y:S01]  /*22e0*/  @UP1 ULEA.HI.X UR5, UR14, UR5, UR11, 0x2, UP3 ;  /* 0x000000050e051291 */ /* 0x000fe200098f140b */
[----:B------:R-:W-:Y:S02]  /*22f0*/  IMAD.U32 R2, RZ, RZ, UR6 ;  /* 0x00000006ff027e24 */ /* 0x000fe4000f8e00ff */
[----:B------:R-:W-:Y:S02]  /*2300*/  IMAD.U32 R4, RZ, RZ, UR4 ;  /* 0x00000004ff047e24 */ /* 0x000fe4000f8e00ff */
[----:B------:R-:W-:Y:S02]  /*2310*/  IMAD.U32 R3, RZ, RZ, UR7 ;  /* 0x00000007ff037e24 */ /* 0x000fe4000f8e00ff */
[----:B------:R-:W-:-:S03]  /*2320*/  IMAD.U32 R5, RZ, RZ, UR5 ;  /* 0x00000005ff057e24 */ /* 0x000fc6000f8e00ff */
[----:B------:R-:W2:Y:S04]  /*2330*/  @P0 LDG.E R7, desc[UR52][R2.64] ;  /* 0x0000003402070981 */ /* 0x000ea8000c1e1900 */
[----:B------:R-:W2:Y:S01]  /*2340*/  @P1 LDG.E R0, desc[UR52][R4.64] ;  /* 0x0000003404001981 */ /* 0x000ea2000c1e1900 */
[----:B------:R-:W-:Y:S01]  /*2350*/  ULEA.HI UR4, UR48, UR48, URZ, 0x1 ;  /* 0x0000003030047291 */ /* 0x000fe2000f8f083f */
[----:B------:R-:W-:-:S03]  /*2360*/  IMAD.U32 R8, RZ, RZ, UR49 ;  /* 0x00000031ff087e24 */ /* 0x000fc6000f8e00ff */
[----:B------:R-:W-:Y:S02]  /*2370*/  ULOP3.LUT UR4, UR4, 0xfffffffe, URZ, 0xc0, !UPT ;  /* 0xfffffffe04047892 */ /* 0x000fe4000f8ec03f */
[----:B------:R-:W-:Y:S02]  /*2380*/  ISETP.NE.AND P0, PT, R8, 0x3, PT ;  /* 0x000000030800780c */ /* 0x000fe40003f05270 */
[----:B------:R-:W-:-:S06]  /*2390*/  UIADD3 UR4, UR48, -UR4, URZ ;  /* 0x8000000430047290 */ /* 0x000fcc000fffe03f */
[----:B------:R-:W-:Y:S01]  /*23a0*/  IMAD.U32 R6, RZ, RZ, UR4 ;  /* 0x00000004ff067e24 */ /* 0x000fe2000f8e00ff */
[----:B------:R-:W-:-:S04]  /*23b0*/  ULDC UR4, c[0x0][0x9d8] ;  /* 0x0002760000047ab9 */ /* 0x000fc80000000800 */
[----:B------:R-:W-:-:S04]  /*23c0*/  SHF.L.U32 R6, R6, 0x1f, RZ ;  /* 0x0000001f06067819 */ /* 0x000fc800000006ff */
[----:B------:R-:W0:Y:S01]  /*23d0*/  SYNCS.PHASECHK.TRANS64.TRYWAIT P1, [UR36+0x22800], R6 ;  /* 0x02280006ff0075a7 */ /* 0x000e220008020164 */
[----:B--2---:R-:W-:-:S04]  /*23e0*/  FMUL.FTZ R0, R7, R0 ;  /* 0x0000000007007220 */ /* 0x004fc80000410000 */
[----:B------:R-:W-:Y:S01]  /*23f0*/  FMUL.FTZ R0, R0, UR4 ;  /* 0x0000000400007c20 */ /* 0x000fe20008410000 */
[----:B0-----:R-:W-:Y:S06]  /*2400*/  @!P1 BRA `(.L_x_1070) ;  /* 0x0000017c00dc9947 */ /* 0x001fec0003800000 */
.L_x_1270:
[----:B------:R-:W-:Y:S05]  /*2410*/  @!P0 BRA `(.L_x_1071) ;  /* 0x0000000000048947 */ /* 0x000fea0003800000 */
[----:B------:R-:W-:Y:S01]  /*2420*/  BPT.TRAP 0x1 ;  /* 0x000000040000795c */ /* 0x000fe20000300000 */
.L_x_1071:
[----:B------:R-:W-:Y:S02]  /*2430*/  IMAD.U32 R20, RZ, RZ, UR54 ;  /* 0x00000036ff147e24 */ /* 0x000fe4000f8e00ff */
[----:B0-----:R-:W-:-:S03]  /*2440*/  IMAD.U32 R3, RZ, RZ, UR51 ;  /* 0x00000033ff037e24 */ /* 0x001fc6000f8e00ff */
[----:B------:R-:W-:Y:S02]  /*2450*/  LEA R20, R20, UR36, 0x3 ;  /* 0x0000002414147c11 */ /* 0x000fe4000f8e18ff */
[----:B------:R-:W-:-:S04]  /*2460*/  SHF.L.U32 R3, R3, 0x1f, RZ ;  /* 0x0000001f03037819 */ /* 0x000fc800000006ff */
[----:B------:R0:W1:Y:S01]  /*2470*/  SYNCS.PHASECHK.TRANS64.TRYWAIT P2, [R20+URZ+0x22830], R3 ;  /* 0x02283003140075a7 */ /* 0x000062000804017f */
[----:B------:R-:W-:Y:S05]  /*2480*/  @!P0 BRA `(.L_x_1072) ;  /* 0x0000000000048947 */ /* 0x000fea0003800000 */
[----:B------:R-:W-:Y:S01]  /*2490*/  BPT.TRAP 0x1 ;  /* 0x000000040000795c */ /* 0x000fe20000300000 */
.L_x_1072:
[----:B------:R-:W2:Y:S02]  /*24a0*/  S2R R2, SR_TID.X ;  /* 0x0000000000027919 */ /* 0x000ea40000002100 */
[----:B--2---:R-:W-:Y:S01]  /*24b0*/  LOP3.LUT P1, RZ, R2, 0x7f, RZ, 0xc0, !PT ;  /* 0x0000007f02ff7812 */ /* 0x004fe2000782c0ff */
[----:B-1----:R-:W-:-:S12]  /*24c0*/  @P2 BRA `(.L_x_1073) ;  /* 0x0000000000082947 */ /* 0x002fd80003800000 */
[----:B------:R-:W1:Y:S02]  /*24d0*/  SYNCS.PHASECHK.TRANS64.TRYWAIT P2, [R20+URZ+0x22830], R3 ;  /* 0x02283003140075a7 */ /* 0x000e64000804017f */
[----:B-1----:R-:W-:Y:S05]  /*24e0*/  @!P2 BRA `(.L_x_1074) ;  /* 0x0000017c00bca947 */ /* 0x002fea0003800000 */
.L_x_1073:
[----:B------:R-:W-:Y:S05]  /*24f0*/  WARPSYNC.ALL ;  /* 0x0000000000007948 */ /* 0x000fea0003800000 */
[----:B------:R-:W-:Y:S01]  /*2500*/  UIADD3 UR4, UR36, 0x16400, URZ ;  /* 0x0001640024047890 */ /* 0x000fe2000fffe03f */
[----:B------:R-:W-:Y:S01]  /*2510*/  WARPGROUP.ARRIVE ;  /* 0x00000000000079c5 */ /* 0x000fe20000000000 */
[----:B------:R-:W-:Y:S01]  /*2520*/  ULOP3.LUT UR24, UR56, 0x10000, URZ, 0xfc, !UPT ;  /* 0x0001000038187892 */ /* 0x000fe2000f8efc3f */
[----:B------:R-:W-:Y:S01]  /*2530*/  VIADD R21, R17, UR42 ;  /* 0x0000002a11157c36 */ /* 0x000fe20008000000 */
[----:B------:R-:W-:Y:S01]  /*2540*/  USHF.R.U32.HI UR4, URZ, 0x4, UR4 ;  /* 0x000000043f047899 */ /* 0x000fe20008011604 */
[----:B01----:R-:W-:Y:S01]  /*2550*/  @!P1 VIADD R20, R20, 0x22840 ;  /* 0x0002284014149836 */ /* 0x003fe20000000000 */
[----:B------:R-:W-:Y:S01]  /*2560*/  UMOV UR25, 0x80000020 ;  /* 0x8000002000197882 */ /* 0x000fe20000000000 */
[----:B------:R-:W-:Y:S01]  /*2570*/  UMOV UR27, 0x80000020 ;  /* 0x80000020001b7882 */ /* 0x000fe20000000000 */
[----:B------:R-:W-:Y:S01]  /*2580*/  ULOP3.LUT UR4, UR4, 0x3fff, URZ, 0xc0, !UPT ;  /* 0x00003fff04047892 */ /* 0x000fe2000f8ec03f */
[----:B------:R-:W-:Y:S01]  /*2590*/  UMOV UR5, 0x80000020 ;  /* 0x8000002000057882 */ /* 0x000fe20000000000 */
[----:B------:R-:W-:-:S02]  /*25a0*/  UMOV UR7, 0x80000020 ;  /* 0x8000002000077882 */ /* 0x000fc40000000000 */
[----:B------:R-:W-:Y:S01]  /*25b0*/  ULOP3.LUT UR28, UR4, 0x10000, URZ, 0xfc, !UPT ;  /* 0x00010000041c7892 */ /* 0x000fe2000f8efc3f */
[----:B------:R-:W-:Y:S01]  /*25c0*/  @!P1 PRMT R20, RZ, 0x654, R20 ;  /* 0x00000654ff149816 */ /* 0x000fe20000000014 */
[----:B------:R-:W-:Y:S02]  /*25d0*/  UIADD3 UR4, UR24, 0x2, URZ ;  /* 0x0000000218047890 */ /* 0x000fe4000fffe03f */
[----:B------:R-:W-:Y:S02]  /*25e0*/  UIMAD UR26, UR54, 0x600, UR28 ;  /* 0x00000600361a78a4 */ /* 0x000fe4000f8e021c */
[----:B------:R-:W-:Y:S02]  /*25f0*/  UIADD3 UR8, UR24, 0x200, URZ ;  /* 0x0000020018087890 */ /* 0x000fe4000fffe03f */
[----:B------:R-:W-:Y:S02]  /*2600*/  UIADD3 UR6, UR26, 0x2, URZ ;  /* 0x000000021a067890 */ /* 0x000fe4000fffe03f */
[----:B------:R-:W-:Y:S01]  /*2610*/  UIADD3 UR10, UR26, 0x200, URZ ;  /* 0x000002001a0a7890 */ /* 0x000fe2000fffe03f */
[----:B------:R-:W-:-:S02]  /*2620*/  UMOV UR9, 0x80000020 ;  /* 0x8000002000097882 */ /* 0x000fc40000000000 */
[----:B------:R-:W-:Y:S01]  /*2630*/  QGMMA.64x128x32.F32.E4M3.E4M3 R24, gdesc[UR24], RZ, !UPT, gsb0 ;  /* 0x01e00000181879f3 */ /* 0x000fe2000c0008ff */
[----:B------:R-:W-:Y:S01]  /*2640*/  UMOV UR11, 0x80000020 ;  /* 0x80000020000b7882 */ /* 0x000fe20000000000 */
[----:B------:R-:W-:Y:S02]  /*2650*/  UIADD3 UR12, UR24, 0x202, URZ ;  /* 0x00000202180c7890 */ /* 0x000fe4000fffe03f */
[----:B------:R-:W-:Y:S01]  /*2660*/  UIADD3 UR14, UR26, 0x202, URZ ;  /* 0x000002021a0e7890 */ /* 0x000fe2000fffe03f */
[----:B------:R-:W-:Y:S01]  /*2670*/  UMOV UR13, 0x80000020 ;  /* 0x80000020000d7882 */ /* 0x000fe20000000000 */
[----:B------:R-:W-:Y:S01]  /*2680*/  UMOV UR15, 0x80000020 ;  /* 0x80000020000f7882 */ /* 0x000fe20000000000 */
[----:B------:R-:W-:Y:S02]  /*2690*/  UIADD3 UR16, UR24, 0x400, URZ ;  /* 0x0000040018107890 */ /* 0x000fe4000fffe03f */
[----:B------:R-:W-:Y:S01]  /*26a0*/  UIADD3 UR18, UR26, 0x400, URZ ;  /* 0x000004001a127890 */ /* 0x000fe2000fffe03f */
[----:B------:R-:W-:Y:S01]  /*26b0*/  UMOV UR17, 0x80000020 ;  /* 0x8000002000117882 */ /* 0x000fe20000000000 */
[----:B------:R-:W-:Y:S01]  /*26c0*/  UMOV UR19, 0x80000020 ;  /* 0x8000002000137882 */ /* 0x000fe20000000000 */
[----:B------:R-:W-:-:S02]  /*26d0*/  UIADD3 UR20, UR24, 0x402, URZ ;  /* 0x0000040218147890 */ /* 0x000fc4000fffe03f */
[----:B------:R-:W-:Y:S01]  /*26e0*/  UIADD3 UR22, UR26, 0x402, URZ ;  /* 0x000004021a167890 */ /* 0x000fe2000fffe03f */
[----:B------:R-:W-:Y:S01]  /*26f0*/  UMOV UR21, 0x80000020 ;  /* 0x8000002000157882 */ /* 0x000fe20000000000 */
[----:B------:R-:W-:Y:S01]  /*2700*/  UMOV UR23, 0x80000020 ;  /* 0x8000002000177882 */ /* 0x000fe20000000000 */
[----:B------:R-:W-:Y:S02]  /*2710*/  ULDC UR29, c[0x0][0x9dc] ;  /* 0x00027700001d7ab9 */ /* 0x000fe40000000800 */
[----:B------:R-:W-:Y:S01]  /*2720*/  ULOP3.LUT UR29, URZ, UR29, URZ, 0x33, !UPT ;  /* 0x0000001d3f1d7292 */ /* 0x000fe2000f8e333f */
[----:B------:R-:W-:Y:S02]  /*2730*/  WARPGROUP.DEPBAR.LE gsb0, 0x0 ;  /* 0x00008000000079c5 */ /* 0x000fe40000010000 */
[----:B------:R-:W-:-:S06]  /*2740*/  WARPGROUP.ARRIVE ;  /* 0x00000000000079c5 */ /* 0x000fcc0000000000 */
[----:B------:R-:W-:Y:S01]  /*2750*/  QGMMA.64x128x32.F32.E4M3.E4M3 R24, gdesc[UR4], R24, gsb0 ;  /* 0x01e00000041879f3 */ /* 0x000fe20008000818 */
[----:B------:R-:W-:Y:S02]  /*2760*/  ULDC UR6, c[0x0][0x448] ;  /* 0x0001120000067ab9 */ /* 0x000fe40000000800 */
[----:B------:R-:W-:-:S06]  /*2770*/  UISETP.NE.AND UP0, UPT, UR6, 0x1, UPT ;  /* 0x000000010600788c */ /* 0x000fcc000bf05270 */
[----:B------:R-:W-:Y:S02]  /*2780*/  PLOP3.LUT P2, PT, PT, PT, UP0, 0x80, 0x0 ;  /* 0x000000000000781c */ /* 0x000fe40003f4f008 */
[----:B------:R-:W-:-:S03]  /*2790*/  PLOP3.LUT P3, PT, PT, PT, UP0, 0x80, 0x0 ;  /* 0x000000000000781c */ /* 0x000fc60003f6f008 */
[----:B------:R-:W-:Y:S01]  /*27a0*/  @UP0 ULDC UR6, c[0x0][0x44c] ;  /* 0x0001130000060ab9 */ /* 0x000fe20000000800 */
        /* <DEDUP_REMOVED lines=15> */
[----:B------:R-:W-:Y:S01]  /*28a0*/  @P2 IMAD.HI.U32 R35, R21, UR6, RZ ;  /* 0x0000000615232c27 */ /* 0x000fe2000f8e00ff */
[----:B------:R-:W-:Y:S01]  /*28b0*/  @UP0 ULDC UR6, c[0x0][0x450] ;  /* 0x0001140000060ab9 */ /* 0x000fe20000000800 */
[----:B------:R0:W1:Y:S02]  /*28c0*/  MUFU.TANH R89, R57 ;  /* 0x0000003900597308 */ /* 0x0000640000002400 */
        /* <DEDUP_REMOVED lines=8> */
[C---:B0-----:R-:W-:Y:S01]  /*2950*/  FMUL.FTZ R57, R0.reuse, R75 ;  /* 0x0000004b00397220 */ /* 0x041fe20000410000 */
[----:B------:R-:W-:Y:S01]  /*2960*/  IMAD.MOV.U32 R75, RZ, RZ, R21 ;  /* 0x000000ffff4b7224 */ /* 0x000fe200078e0015 */
[----:B------:R-:W-:Y:S01]  /*2970*/  @P3 SHF.R.U32.HI R75, RZ, UR6, R35 ;  /* 0x00000006ff4b3c19 */ /* 0x000fe20008011623 */
[C---:B------:R-:W-:Y:S01]  /*2980*/  FMUL.FTZ R56, R0.reuse, R56 ;  /* 0x0000003800387220 */ /* 0x040fe20000410000 */
[----:B------:R-:W-:Y:S01]  /*2990*/  IMAD.MOV.U32 R35, RZ, RZ, -0x80 ;  /* 0xffffff80ff237424 */ /* 0x000fe200078e00ff */
[----:B------:R-:W-:Y:S01]  /*29a0*/  ULDC.64 UR6, c[0x0][0x9e0] ;  /* 0x0002780000067ab9 */ /* 0x000fe20000000a00 */
[C---:B------:R-:W-:Y:S01]  /*29b0*/  FMUL.FTZ R2, R0.reuse, R26 ;  /* 0x0000001a00027220 */ /* 0x040fe20000410000 */
[----:B------:R-:W0:Y:S01]  /*29c0*/  SHFL.IDX PT, R59, R75, RZ, 0x1c1f ;  /* 0x001c1fff4b3b7589 */ /* 0x000e2200000e0000 */
[C---:B------:R-:W-:Y:S01]  /*29d0*/  FMUL.FTZ R4, R0.reuse, R27 ;  /* 0x0000001b00047220 */ /* 0x040fe20000410000 */
[C---:B------:R-:W-:Y:S01]  /*29e0*/  FMUL.FTZ R28, R0.reuse, R33 ;  /* 0x00000021001c7220 */ /* 0x040fe20000410000 */
[C---:B------:R-:W-:Y:S01]  /*29f0*/  FMUL.FTZ R26, R0.reuse, R29 ;  /* 0x0000001d001a7220 */ /* 0x040fe20000410000 */
[C---:B------:R-:W-:Y:S01]  /*2a00*/  FMUL.FTZ R6, R0.reuse, R31 ;  /* 0x0000001f00067220 */ /* 0x040fe20000410000 */
[C---:B------:R-:W-:Y:S01]  /*2a10*/  FMUL.FTZ R27, R0.reuse, R32 ;  /* 0x00000020001b7220 */ /* 0x040fe20000410000 */
[C---:B------:R-:W-:Y:S01]  /*2a20*/  FMUL.FTZ R7, R0.reuse, R34 ;  /* 0x0000002200077220 */ /* 0x040fe20000410000 */
[C---:B------:R-:W-:Y:S01]  /*2a30*/  FMUL.FTZ R33, R0.reuse, R44 ;  /* 0x0000002c00217220 */ /* 0x040fe20000410000 */
[----:B------:R-:W-:Y:S01]  /*2a40*/  UISETP.GE.AND UP1, UPT, UR7, 0x1, UPT ;  /* 0x000000010700788c */ /* 0x000fe2000bf26270 */
        /* <DEDUP_REMOVED lines=12> */
[----:B------:R2:W3:Y:S01]  /*2b10*/  MUFU.TANH R36, R49 ;  /* 0x0000003100247308 */ /* 0x0004e20000002400 */
[C---:B------:R-:W-:Y:S01]  /*2b20*/  FMUL.FTZ R40, R0.reuse, R50 ;  /* 0x0000003200287220 */ /* 0x040fe20000410000 */
[C---:B------:R-:W-:Y:S01]  /*2b30*/  FMUL.FTZ R41, R0.reuse, R51 ;  /* 0x0000003300297220 */ /* 0x040fe20000410000 */
[C---:B------:R-:W-:Y:S01]  /*2b40*/  FMUL.FTZ R43, R0.reuse, R54 ;  /* 0x00000036002b7220 */ /* 0x040fe20000410000 */
[----:B------:R-:W-:Y:S01]  /*2b50*/  FMUL.FTZ R45, R0, R58 ;  /* 0x0000003a002d7220 */ /* 0x000fe20000410000 */
[----:B------:R4:W-:Y:S01]  /*2b60*/  @!P1 SYNCS.ARRIVE.TRANS64.RED.A1T0 RZ, [R20+URZ], RZ ;  /* 0x000000ff14ff99a7 */ /* 0x0009e2000810043f */
[----:B------:R-:W-:-:S02]  /*2b70*/  IMAD R79, R88, R35, 0x80 ;  /* 0x00000080584f7424 */ /* 0x000fc400078e0223 */
[C---:B------:R-:W-:Y:S01]  /*2b80*/  FMUL.FTZ R30, R0.reuse, R37 ;  /* 0x00000025001e7220 */ /* 0x040fe20000410000 */
[----:B------:R5:W0:Y:S01]  /*2b90*/  MUFU.TANH R42, R53 ;  /* 0x00000035002a7308 */ /* 0x000a220000002400 */
[C---:B------:R-:W-:Y:S01]  /*2ba0*/  FMUL.FTZ R48, R0.reuse, R48 ;  /* 0x0000003000307220 */ /* 0x040fe20000410000 */
[C---:B------:R-:W-:Y:S01]  /*2bb0*/  FMUL.FTZ R47, R0.reuse, R62 ;  /* 0x0000003e002f7220 */ /* 0x040fe20000410000 */
[C---:B--2---:R-:W-:Y:S01]  /*2bc0*/  FMUL.FTZ R49, R0.reuse, R63 ;  /* 0x0000003f00317220 */ /* 0x044fe20000410000 */
[C---:B------:R-:W-:Y:S01]  /*2bd0*/  FMUL.FTZ R50, R0.reuse, R66 ;  /* 0x0000004200327220 */ /* 0x040fe20000410000 */
[C---:B------:R-:W-:Y:S01]  /*2be0*/  FMUL.FTZ R51, R0.reuse, R67 ;  /* 0x0000004300337220 */ /* 0x040fe20000410000 */
[C---:B------:R-:W-:Y:S01]  /*2bf0*/  FMUL.FTZ R54, R0.reuse, R71 ;  /* 0x0000004700367220 */ /* 0x040fe20000410000 */
[C---:B------:R-:W-:Y:S01]  /*2c00*/  FMUL.FTZ R76, R0.reuse, R76 ;  /* 0x0000004c004c7220 */ /* 0x040fe20000410000 */
[----:B------:R2:W0:Y:S01]  /*2c10*/  MUFU.TANH R55, R56 ;  /* 0x0000003800377308 */ /* 0x0004220000002400 */
[C---:B-----5:R-:W-:Y:S01]  /*2c20*/  FMUL.FTZ R53, R0.reuse, R70 ;  /* 0x0000004600357220 */ /* 0x060fe20000410000 */
[C---:B------:R-:W-:Y:S01]  /*2c30*/  FMUL.FTZ R77, R0.reuse, R77 ;  /* 0x0000004d004d7220 */ /* 0x040fe20000410000 */
[C---:B------:R-:W-:Y:S01]  /*2c40*/  FMUL.FTZ R58, R0.reuse, R78 ;  /* 0x0000004e003a7220 */ /* 0x040fe20000410000 */
[C---:B------:R-:W-:Y:S01]  /*2c50*/  FMUL.FTZ R80, R0.reuse, R80 ;  /* 0x0000005000507220 */ /* 0x040fe20000410000 */
[C---:B------:R-:W-:Y:S01]  /*2c60*/  FMUL.FTZ R81, R0.reuse, R81 ;  /* 0x0000005100517220 */ /* 0x040fe20000410000 */
[C---:B------:R-:W-:Y:S01]  /*2c70*/  FMUL.FTZ R15, R0.reuse, R82 ;  /* 0x00000052000f7220 */ /* 0x040fe20000410000 */
[C---:B------:R-:W-:Y:S01]  /*2c80*/  FMUL.FTZ R14, R0.reuse, R83 ;  /* 0x00000053000e7220 */ /* 0x040fe20000410000 */
[C---:B------:R-:W-:Y:S01]  /*2c90*/  FMUL.FTZ R84, R0.reuse, R84 ;  /* 0x0000005400547220 */ /* 0x040fe20000410000 */
[C---:B--2---:R-:W-:Y:S01]  /*2ca0*/  FMUL.FTZ R56, R0.reuse, R74 ;  /* 0x0000004a00387220 */ /* 0x044fe20000410000 */
[C---:B------:R-:W-:Y:S01]  /*2cb0*/  FMUL.FTZ R85, R0.reuse, R85 ;  /* 0x0000005500557220 */ /* 0x040fe20000410000 */
[C---:B------:R-:W-:Y:S01]  /*2cc0*/  FMUL.FTZ R21, R0.reuse, R86 ;  /* 0x0000005600157220 */ /* 0x040fe20000410000 */
[C---:B----4-:R-:W-:Y:S01]  /*2cd0*/  FMUL.FTZ R20, R0.reuse, R87 ;  /* 0x0000005700147220 */ /* 0x050fe20000410000 */
[----:B------:R2:W4:Y:S01]  /*2ce0*/  MUFU.TANH R37, R52 ;  /* 0x0000003400257308 */ /* 0x0005220000002400 */
        /* <DEDUP_REMOVED lines=8> */
[----:B--2---:R-:W-:Y:S01]  /*2d70*/  IMAD.U32 R52, RZ, RZ, UR47 ;  /* 0x0000002fff347e24 */ /* 0x004fe2000f8e00ff */
[----:B------:R-:W-:Y:S01]  /*2d80*/  PLOP3.LUT P2, PT, PT, PT, UP1, 0x40, 0x0 ;  /* 0x000000000000781c */ /* 0x000fe20003f4e818 */
[----:B------:R-:W2:Y:S01]  /*2d90*/  MUFU.TANH R3, R3 ;  /* 0x0000000300037308 */ /* 0x000ea20000002400 */
[----:B------:R-:W-:-:S02]  /*2da0*/  IADD3 R35, -R16, 0x1, R79 ;  /* 0x0000000110237810 */ /* 0x000fc40007ffe14f */
[----:B------:R-:W-:Y:S02]  /*2db0*/  IADD3 R82, -R16, UR41, R79 ;  /* 0x0000002910527c10 */ /* 0x000fe4000fffe14f */
[----:B------:R-:W-:Y:S02]  /*2dc0*/  IADD3 R35, -R52, UR41, R35 ;  /* 0x0000002934237c10 */ /* 0x000fe4000fffe123 */
[----:B------:R-:W-:Y:S01]  /*2dd0*/  LEA R78, R88, 0xffffff80, 0x7 ;  /* 0xffffff80584e7811 */ /* 0x000fe200078e38ff */
[----:B------:R-:W1:Y:S02]  /*2de0*/  MUFU.TANH R24, R24 ;  /* 0x0000001800187308 */ /* 0x000e640000002400 */
[C---:B------:R-:W-:Y:S02]  /*2df0*/  VIADD R83, R35.reuse, UR6 ;  /* 0x0000000623537c36 */ /* 0x040fe40008000000 */
[----:B------:R-:W-:-:S03]  /*2e00*/  VIADD R86, R35, UR29 ;  /* 0x0000001d23567c36 */ /* 0x000fc60008000000 */
[----:B0-----:R-:W-:Y:S01]  /*2e10*/  VIADDMNMX R52, R59, R83, R82, PT ;  /* 0x000000533b347246 */ /* 0x001fe20003800152 */
[----:B------:R-:W0:Y:S01]  /*2e20*/  MUFU.TANH R2, R2 ;  /* 0x0000000200027308 */ /* 0x000e220000002400 */
[----:B------:R-:W-:-:S07]  /*2e30*/  IMAD.IADD R74, R86, 0x1, R59 ;  /* 0x00000001564a7824 */ /* 0x000fce00078e023b */
        /* <DEDUP_REMOVED lines=29> */
[----:B------:R0:W0:Y:S08]  /*3010*/  MUFU.TANH R91, R61 ;  /* 0x0000003d005b7308 */ /* 0x0000300000002400 */
        /* <DEDUP_REMOVED lines=26> */
[----:B-1234-:R-:W-:Y:S05]  /*31c0*/  @P2 BRA `(.L_x_1075) ;  /* 0x00000000005c2947 */ /* 0x01efea0003800000 */
[----:B0-----:R-:W-:Y:S01]  /*31d0*/  IMAD.U32 R60, RZ, RZ, UR47 ;  /* 0x0000002fff3c7e24 */ /* 0x001fe2000f8e00ff */
[----:B------:R-:W-:Y:S04]  /*31e0*/  BSSY B0, `(.L_x_1076) ;  /* 0x0000011000007945 */ /* 0x000fe80003800000 */
[----:B------:R-:W-:-:S04]  /*31f0*/  IADD3 R35, -R60, UR41, R59 ;  /* 0x000000293c237c10 */ /* 0x000fc8000fffe13b */
[----:B------:R-:W-:-:S13]  /*3200*/  ISETP.GT.AND P2, PT, R35, -0x1, PT ;  /* 0xffffffff2300780c */ /* 0x000fda0003f44270 */
[----:B------:R-:W-:Y:S05]  /*3210*/  @P2 BRA `(.L_x_1077) ;  /* 0x0000000000202947 */ /* 0x000fea0003800000 */
[----:B------:R-:W-:Y:S01]  /*3220*/  UISETP.NE.AND UP2, UPT, UR7, 0x1, UPT ;  /* 0x000000010700788c */ /* 0x000fe2000bf45270 */
[----:B------:R-:W-:-:S05]  /*3230*/  LOP3.LUT R35, RZ, R35, RZ, 0x33, !PT ;  /* 0x00000023ff237212 */ /* 0x000fca00078e33ff */
[----:B------:R-:W-:-:S05]  /*3240*/  PLOP3.LUT P2, PT, PT, PT, UP2, 0x80, 0x0 ;  /* 0x000000000000781c */ /* 0x000fca0003f4f028 */
[----:B------:R-:W-:-:S08]  /*3250*/  @UP2 ULDC.64 UR10, c[0x0][0x9e8] ;  /* 0x00027a00000a2ab9 */ /* 0x000fd00000000a00 */
[----:B------:R-:W-:-:S05]  /*3260*/  @P2 IMAD.HI.U32 R59, R35, UR10, RZ ;  /* 0x0000000a233b2c27 */ /* 0x000fca000f8e00ff */
[----:B------:R-:W-:-:S04]  /*3270*/  @P2 SHF.R.U32.HI R35, RZ, UR11, R59 ;  /* 0x0000000bff232c19 */ /* 0x000fc8000801163b */
[----:B------:R-:W-:Y:S01]  /*3280*/  LOP3.LUT R35, RZ, R35, RZ, 0x33, !PT ;  /* 0x00000023ff237212 */ /* 0x000fe200078e33ff */
[----:B------:R-:W-:Y:S06]  /*3290*/  BRA `(.L_x_1078) ;  /* 0x0000000000147947 */ /* 0x000fec0003800000 */
.L_x_1077:
[----:B------:R-:W-:-:S06]  /*32a0*/  UISETP.NE.AND UP2, UPT, UR7, 0x1, UPT ;  /* 0x000000010700788c */ /* 0x000fcc000bf45270 */
[----:B------:R-:W-:-:S05]  /*32b0*/  PLOP3.LUT P2, PT, PT, PT, UP2, 0x80, 0x0 ;  /* 0x000000000000781c */ /* 0x000fca0003f4f028 */
[----:B------:R-:W-:-:S08]  /*32c0*/  @UP2 ULDC.64 UR10, c[0x0][0x9e8] ;  /* 0x00027a00000a2ab9 */ /* 0x000fd00000000a00 */
[----:B------:R-:W-:-:S05]  /*32d0*/  @P2 IMAD.HI.U32 R59, R35, UR10, RZ ;  /* 0x0000000a233b2c27 */ /* 0x000fca000f8e00ff */
[----:B------:R-:W-:-:S07]  /*32e0*/  @P2 SHF.R.U32.HI R35, RZ, UR11, R59 ;  /* 0x0000000bff232c19 */ /* 0x000fce000801163b */
.L_x_1078:
[----:B------:R-:W-:Y:S05]  /*32f0*/  BSYNC B0 ;  /* 0x0000000000007941 */ /* 0x000fea0003800000 */
.L_x_1076:
[----:B------:R-:W-:-:S04]  /*3300*/  IMAD R35, R35, UR7, -R78 ;  /* 0x0000000723237c24 */ /* 0x000fc8000f8e0a4e */
[----:B------:R-:W-:-:S05]  /*3310*/  IMAD.IADD R35, R35, 0x1, -R16 ;  /* 0x0000000123237824 */ /* 0x000fca00078e0a10 */
[----:B------:R-:W-:Y:S02]  /*3320*/  VIMNMX R74, R74, R35, !PT ;  /* 0x000000234a4a7248 */ /* 0x000fe40007fe0100 */
[----:B------:R-:W-:-:S07]  /*3330*/  VIADDMNMX R52, R35, UR7, R52, PT ;  /* 0x0000000723347c46 */ /* 0x000fce000b800134 */
.L_x_1075:
[C---:B------:R-:W-:Y:S02]  /*3340*/  ISETP.GE.AND P2, PT, R79.reuse, 0x2, PT ;  /* 0x000000024f00780c */ /* 0x040fe40003f46270 */
[C---:B------:R-:W-:Y:S02]  /*3350*/  ISETP.GE.AND P5, PT, R79.reuse, 0xa, PT ;  /* 0x0000000a4f00780c */ /* 0x040fe40003fa6270 */
[----:B------:R-:W-:Y:S02]  /*3360*/  ISETP.GT.AND P3, PT, R74, 0x1, !P2 ;  /* 0x000000014a00780c */ /* 0x000fe40005764270 */
[----:B------:R-:W-:Y:S02]  /*3370*/  ISETP.GE.AND P4, PT, R79, 0x9, PT ;  /* 0x000000094f00780c */ /* 0x000fe40003f86270 */
[----:B------:R-:W-:Y:S02]  /*3380*/  ISETP.LT.OR P3, PT, R52, 0x2, P3 ;  /* 0x000000023400780c */ /* 0x000fe40001f61670 */
[----:B------:R-:W-:-:S02]  /*3390*/  P2R R87, PR, RZ, 0x10 ;  /* 0x00000010ff577803 */ /* 0x000fc40000000000 */
[----:B0-----:R-:W-:Y:S02]  /*33a0*/  FSEL R61, R24, -INF , !P3 ;  /* 0xff800000183d7808 */ /* 0x001fe40005800000 */
[----:B------:R-:W-:Y:S02]  /*33b0*/  ISETP.GT.AND P3, PT, R74, 0x9, !P5 ;  /* 0x000000094a00780c */ /* 0x000fe40006f64270 */
[----:B------:R-:W-:Y:S02]  /*33c0*/  P2R R98, PR, RZ, 0x20 ;  /* 0x00000020ff627803 */ /* 0x000fe40000000000 */
[----:B------:R-:W-:Y:S02]  /*33d0*/  ISETP.LT.OR P3, PT, R52, 0xa, P3 ;  /* 0x0000000a3400780c */ /* 0x000fe40001f61670 */
[----:B------:R-:W-:Y:S02]  /*33e0*/  ISETP.GT.AND P4, PT, R74, 0x8, !P4 ;  /* 0x000000084a00780c */ /* 0x000fe40006784270 */
[----:B------:R-:W-:-:S02]  /*33f0*/  ISETP.GE.AND P5, PT, R79, 0x11, PT ;  /* 0x000000114f00780c */ /* 0x000fc40003fa6270 */
[----:B------:R-:W-:Y:S02]  /*3400*/  FSEL R63, R26, -INF , !P3 ;  /* 0xff8000001a3f7808 */ /* 0x000fe40005800000 */
[----:B------:R-:W-:Y:S02]  /*3410*/  ISETP.LT.OR P4, PT, R52, 0x9, P4 ;  /* 0x000000093400780c */ /* 0x000fe40002781670 */
[----:B------:R-:W-:Y:S02]  /*3420*/  ISETP.GT.AND P3, PT, R74, 0x10, !P5 ;  /* 0x000000104a00780c */ /* 0x000fe40006f64270 */
[----:B------:R-:W-:Y:S02]  /*3430*/  FSEL R60, R25, -INF , !P4 ;  /* 0xff800000193c7808 */ /* 0x000fe40006000000 */
        /* <DEDUP_REMOVED lines=23> */
[----:B------:R-:W-:Y:S01]  /*35b0*/  ISETP.GT.AND P3, PT, R74, 0x21, !P4 ;  /* 0x000000214a00780c */ /* 0x000fe20006764270 */
[----:B------:R-:W0:Y:S01]  /*35c0*/  SHFL.IDX PT, R31, R75, 0x1, 0x1c1f ;  /* 0x003c1f004b1f7f89 */ /* 0x000e2200000e0000 */
        /* <DEDUP_REMOVED lines=92> */
[----:B------:R-:W-:Y:S02]  /*3b90*/  P2R R99, PR, RZ, 0x20 ;  /* 0x00000020ff637803 */ /* 0x000fe40000000000 */
[----:B------:R-:W-:Y:S02]  /*3ba0*/  FSEL R27, R77, -INF , !P3 ;  /* 0xff8000004d1b7808 */ /* 0x000fe40005800000 */
[----:B------:R-:W-:-:S04]  /*3bb0*/  ISETP.GE.AND P3, PT, R79, 0x71, PT ;  /* 0x000000714f00780c */ /* 0x000fc80003f66270 */
[----:B------:R-:W-:-:S04]  /*3bc0*/  ISETP.GT.AND P4, PT, R74, 0x70, !P3 ;  /* 0x000000704a00780c */ /* 0x000fc80005f84270 */
[----:B------:R-:W-:-:S04]  /*3bd0*/  ISETP.LT.OR P4, PT, R52, 0x71, P4 ;  /* 0x000000713400780c */ /* 0x000fc80002781670 */
        /* <DEDUP_REMOVED lines=14> */
[----:B------:R-:W-:-:S04]  /*3cc0*/  ISETP.GE.AND P6, PT, R79, 0x7a, PT ;  /* 0x0000007a4f00780c */ /* 0x000fc80003fc6270 */
[----:B------:R-:W-:Y:S02]  /*3cd0*/  P2R R79, PR, RZ, 0x40 ;  /* 0x00000040ff4f7803 */ /* 0x000fe40000000000 */
[----:B------:R-:W-:Y:S01]  /*3ce0*/  ISETP.GT.AND P6, PT, R74, 0x79, !P6 ;  /* 0x000000794a00780c */ /* 0x000fe200077c4270 */
[----:B0-----:R-:W-:-:S03]  /*3cf0*/  IMAD.IADD R74, R86, 0x1, R31 ;  /* 0x00000001564a7824 */ /* 0x001fc600078e021f */
[----:B------:R-:W-:Y:S02]  /*3d00*/  ISETP.LT.OR P6, PT, R52, 0x7a, P6 ;  /* 0x0000007a3400780c */ /* 0x000fe400037c1670 */
[----:B------:R-:W-:Y:S02]  /*3d10*/  VIADDMNMX R52, R31, R83, R82, PT ;  /* 0x000000531f347246 */ /* 0x000fe40003800152 */
[----:B------:R-:W-:Y:S02]  /*3d20*/  FSEL R3, R85, -INF , !P6 ;  /* 0xff80000055037808 */ /* 0x000fe40007000000 */
[----:B------:R-:W-:-:S13]  /*3d30*/  PLOP3.LUT P6, PT, PT, PT, UP1, 0x40, 0x0 ;  /* 0x000000000000781c */ /* 0x000fda0003fce818 */
[----:B------:R-:W-:Y:S05]  /*3d40*/  @P6 BRA `(.L_x_1079) ;  /* 0x0000000000646947 */ /* 0x000fea0003800000 */
[----:B------:R-:W-:Y:S01]  /*3d50*/  IMAD.U32 R32, RZ, RZ, UR47 ;  /* 0x0000002fff207e24 */ /* 0x000fe2000f8e00ff */
        /* <DEDUP_REMOVED lines=8> */
[----:B------:R-:W-:Y:S01]  /*3de0*/  @P6 IMAD.HI.U32 R32, R31, UR10, RZ ;  /* 0x0000000a1f206c27 */ /* 0x000fe2000f8e00ff */
[----:B------:R-:W-:-:S13]  /*3df0*/  PLOP3.LUT P6, PT, PT, PT, UP2, 0x80, 0x0 ;  /* 0x000000000000781c */ /* 0x000fda0003fcf028 */
[----:B------:R-:W-:-:S04]  /*3e00*/  @P6 SHF.R.U32.HI R31, RZ, UR11, R32 ;  /* 0x0000000bff1f6c19 */ /* 0x000fc80008011620 */
[----:B------:R-:W-:Y:S01]  /*3e10*/  LOP3.LUT R31, RZ, R31, RZ, 0x33, !PT ;  /* 0x0000001fff1f7212 */ /* 0x000fe200078e33ff */
[----:B------:R-:W-:Y:S06]  /*3e20*/  BRA `(.L_x_1082) ;  /* 0x0000000000187947 */ /* 0x000fec0003800000 */
.L_x_1081:
[----:B------:R-:W-:-:S06]  /*3e30*/  UISETP.NE.AND UP2, UPT, UR7, 0x1, UPT ;  /* 0x000000010700788c */ /* 0x000fcc000bf45270 */
[----:B------:R-:W-:-:S05]  /*3e40*/  PLOP3.LUT P6, PT, PT, PT, UP2, 0x80, 0x0 ;  /* 0x000000000000781c */ /* 0x000fca0003fcf028 */
[----:B------:R-:W-:-:S08]  /*3e50*/  @UP2 ULDC.64 UR10, c[0x0][0x9e8] ;  /* 0x00027a00000a2ab9 */ /* 0x000fd00000000a00 */
[----:B------:R-:W-:Y:S01]  /*3e60*/  @P6 IMAD.HI.U32 R32, R31, UR10, RZ ;  /* 0x0000000a1f206c27 */ /* 0x000fe2000f8e00ff */
[----:B------:R-:W-:-:S13]  /*3e70*/  PLOP3.LUT P6, PT, PT, PT, UP2, 0x80, 0x0 ;  /* 0x000000000000781c */ /* 0x000fda0003fcf028 */
[----:B------:R-:W-:-:S07]  /*3e80*/  @P6 SHF.R.U32.HI R31, RZ, UR11, R32 ;  /* 0x0000000bff1f6c19 */ /* 0x000fce0008011620 */
.L_x_1082:
[----:B------:R-:W-:Y:S05]  /*3e90*/  BSYNC B0 ;  /* 0x0000000000007941 */ /* 0x000fea0003800000 */
.L_x_1080:
[----:B------:R-:W-:-:S04]  /*3ea0*/  IMAD R31, R31, UR7, -R78 ;  /* 0x000000071f1f7c24 */ /* 0x000fc8000f8e0a4e */
[----:B------:R-:W-:-:S05]  /*3eb0*/  IMAD.IADD R31, R31, 0x1, -R16 ;  /* 0x000000011f1f7824 */ /* 0x000fca00078e0a10 */
[----:B------:R-:W-:Y:S02]  /*3ec0*/  VIMNMX R74, R74, R31, !PT ;  /* 0x0000001f4a4a7248 */ /* 0x000fe40007fe0100 */
[----:B------:R-:W-:-:S07]  /*3ed0*/  VIADDMNMX R52, R31, UR7, R52, PT ;  /* 0x000000071f347c46 */ /* 0x000fce000b800134 */
.L_x_1079:
[----:B------:R-:W-:Y:S01]  /*3ee0*/  ISETP.GT.AND P2, PT, R74, 0x1, !P2 ;  /* 0x000000014a00780c */ /* 0x000fe20005744270 */
[----:B------:R-:W-:Y:S01]  /*3ef0*/  ULDC UR10, c[0x0][0x988] ;  /* 0x00026200000a7ab9 */ /* 0x000fe20000000800 */
[----:B------:R-:W-:Y:S01]  /*3f00*/  ISETP.NE.AND P6, PT, R99, RZ, PT ;  /* 0x000000ff6300720c */ /* 0x000fe20003fc5270 */
[----:B------:R-:W-:Y:S01]  /*3f10*/  @UP0 ULDC UR14, c[0x0][0x44c] ;  /* 0x00011300000e0ab9 */ /* 0x000fe20000000800 */
[----:B------:R-:W-:Y:S01]  /*3f20*/  ISETP.LT.OR P2, PT, R52, 0x2, P2 ;  /* 0x000000023400780c */ /* 0x000fe20001741670 */
[----:B------:R-:W-:Y:S01]  /*3f30*/  UIMAD.WIDE.U32 UR14, UR42, UR14, URZ ;  /* 0x0000000e2a0e72a5 */ /* 0x000fe2000f8e003f */
[----:B------:R-:W-:Y:S01]  /*3f40*/  ISETP.GT.AND P3, PT, R74, 0x70, !P3 ;  /* 0x000000704a00780c */ /* 0x000fe20005f64270 */
[----:B------:R-:W-:Y:S01]  /*3f50*/  @UP0 ULDC UR18, c[0x0][0x450] ;  /* 0x0001140000120ab9 */ /* 0x000fe20000000800 */
[----:B------:R-:W-:Y:S01]  /*3f60*/  FSEL R4, R4, -INF , !P2 ;  /* 0xff80000004047808 */ /* 0x000fe20005000000 */
[----:B------:R-:W-:Y:S01]  /*3f70*/  UMOV UR11, UR42 ;  /* 0x0000002a000b7c82 */ /* 0x000fe20008000000 */
[----:B------:R-:W-:Y:S01]  /*3f80*/  ISETP.NE.AND P2, PT, R87, RZ, PT ;  /* 0x000000ff5700720c */ /* 0x000fe20003f45270 */
[----:B------:R-:W-:Y:S01]  /*3f90*/  @UP0 USHF.R.U32.HI UR11, URZ, UR18, UR15 ;  /* 0x000000123f0b0299 */ /* 0x000fe2000801160f */
[----:B------:R-:W-:-:S02]  /*3fa0*/  ISETP.GT.AND P4, PT, R74, 0x71, !P4 ;  /* 0x000000714a00780c */ /* 0x000fc40006784270 */
[C---:B------:R-:W-:Y:S01]  /*3fb0*/  ISETP.GT.AND P2, PT, R74.reuse, 0x8, !P2 ;  /* 0x000000084a00780c */ /* 0x040fe20005744270 */
[----:B------:R-:W-:Y:S01]  /*3fc0*/  UIADD3 UR55, UR55, UR11, URZ ;  /* 0x0000000b37377290 */ /* 0x000fe2000fffe03f */
[----:B------:R-:W-:Y:S02]  /*3fd0*/  ISETP.GT.AND P5, PT, R74, 0x78, !P5 ;  /* 0x000000784a00780c */ /* 0x000fe40006fa4270 */
[C---:B------:R-:W-:Y:S01]  /*3fe0*/  ISETP.LT.OR P2, PT, R52.reuse, 0x9, P2 ;  /* 0x000000093400780c */ /* 0x040fe20001741670 */
[----:B------:R-:W-:Y:S01]  /*3ff0*/  UIADD3 UR6, UR55, UR6, URZ ;  /* 0x0000000637067290 */ /* 0x000fe2000fffe03f */
[----:B------:R-:W-:Y:S02]  /*4000*/  ISETP.LT.OR P3, PT, R52, 0x71, P3 ;  /* 0x000000713400780c */ /* 0x000fe40001f61670 */
[----:B------:R-:W-:Y:S02]  /*4010*/  FSEL R31, R5, -INF , !P2 ;  /* 0xff800000051f7808 */ /* 0x000fe40005000000 */
[----:B------:R-:W-:-:S02]  /*4020*/  ISETP.NE.AND P2, PT, R98, RZ, PT ;  /* 0x000000ff6200720c */ /* 0x000fc40003f45270 */
[----:B------:R-:W-:Y:S02]  /*4030*/  FMNMX.FTZ R5, R77, R61, !PT ;  /* 0x0000003d4d057209 */ /* 0x000fe40007810000 */
[----:B------:R-:W-:Y:S02]  /*4040*/  ISETP.GT.AND P2, PT, R74, 0x9, !P2 ;  /* 0x000000094a00780c */ /* 0x000fe40005744270 */
[C---:B------:R-:W-:Y:S02]  /*4050*/  ISETP.LT.OR P4, PT, R52.reuse, 0x72, P4 ;  /* 0x000000723400780c */ /* 0x040fe40002781670 */
[----:B------:R-:W-:Y:S02]  /*4060*/  ISETP.LT.OR P2, PT, R52, 0xa, P2 ;  /* 0x0000000a3400780c */ /* 0x000fe40001741670 */
[----:B------:R-:W-:Y:S02]  /*4070*/  FSEL R15, R15, -INF , !P3 ;  /* 0xff8000000f0f7808 */ /* 0x000fe40005800000 */
[----:B------:R-:W-:-:S02]  /*4080*/  FSEL R32, R6, -INF , !P2 ;  /* 0xff80000006207808 */ /* 0x000fc40005000000 */
[----:B------:R-:W-:Y:S02]  /*4090*/  ISETP.GT.AND P2, PT, R74, 0x10, !P6 ;  /* 0x000000104a00780c */ /* 0x000fe40007744270 */
[----:B------:R-:W-:Y:S02]  /*40a0*/  ISETP.NE.AND P6, PT, R110, RZ, PT ;  /* 0x000000ff6e00720c */ /* 0x000fe40003fc5270 */
        /* <DEDUP_REMOVED lines=70> */
[C---:B------:R-:W-:Y:S02]  /*4510*/  ISETP.LT.OR P2, PT, R52.reuse, 0x39, P2 ;  /* 0x000000393400780c */ /* 0x040fe40001741670 */
[----:B------:R-:W-:Y:S01]  /*4520*/  ISETP.LT.OR P5, PT, R52, 0x79, P5 ;  /* 0x000000793400780c */ /* 0x000fe20002fa1670 */
[----:B------:R-:W0:Y:S01]  /*4530*/  SHFL.BFLY PT, R6, R5, 0x2, 0x1f ;  /* 0x0c401f0005067f89 */ /* 0x000e2200000e0000 */
[----:B------:R-:W-:Y:S02]  /*4540*/  FSEL R43, R43, -INF , !P2 ;  /* 0xff8000002b2b7808 */ /* 0x000fe40005000000 */
[----:B------:R-:W-:Y:S02]  /*4550*/  ISETP.GT.AND P2, PT, R74, 0x39, !P6 ;  /* 0x000000394a00780c */ /* 0x000fe40007744270 */
[----:B------:R-:W-:Y:S02]  /*4560*/  ISETP.NE.AND P6, PT, R97, RZ, PT ;  /* 0x000000ff6100720c */ /* 0x000fe40003fc5270 */
[----:B------:R-:W-:-:S02]  /*4570*/  ISETP.LT.OR P2, PT, R52, 0x3a, P2 ;  /* 0x0000003a3400780c */ /* 0x000fc40001741670 */
[----:B------:R-:W-:Y:S02]  /*4580*/  FSEL R14, R14, -INF , !P4 ;  /* 0xff8000000e0e7808 */ /* 0x000fe40006000000 */
[----:B------:R-:W-:Y:S02]  /*4590*/  FSEL R44, R44, -INF , !P2 ;  /* 0xff8000002c2c7808 */ /* 0x000fe40005000000 */
[----:B------:R-:W-:Y:S02]  /*45a0*/  ISETP.NE.AND P2, PT, R111, RZ, PT ;  /* 0x000000ff6f00720c */ /* 0x000fe40003f45270 */
[----:B------:R-:W-:Y:S02]  /*45b0*/  FSEL R21, R21, -INF , !P5 ;  /* 0xff80000015157808 */ /* 0x000fe40006800000 */
        /* <DEDUP_REMOVED lines=41> */
[----:B0-----:R-:W-:Y:S02]  /*4850*/  FMNMX.FTZ R76, R5, R6, !PT ;  /* 0x00000006054c7209 */ /* 0x001fe40007810000 */
[----:B------:R-:W-:-:S03]  /*4860*/  ISETP.LT.OR P2, PT, R52, 0x69, P2 ;  /* 0x000000693400780c */ /* 0x000fc60001741670 */
[----:B------:R-:W0:Y:S01]  /*4870*/  SHFL.BFLY PT, R75, R76, 0x1, 0x1f ;  /* 0x0c201f004c4b7f89 */ /* 0x000e2200000e0000 */
[----:B------:R-:W-:Y:S02]  /*4880*/  FSEL R58, R58, -INF , !P2 ;  /* 0xff8000003a3a7808 */ /* 0x000fe40005000000 */
[----:B0-----:R-:W-:Y:S01]  /*4890*/  FMNMX.FTZ R6, R76, R75, !PT ;  /* 0x0000004b4c067209 */ /* 0x001fe20007810000 */
[----:B------:R-:W-:-:S03]  /*48a0*/  IMAD.U32 R75, RZ, RZ, UR10 ;  /* 0x0000000aff4b7e24 */ /* 0x000fc6000f8e00ff */
[C---:B------:R-:W-:Y:S01]  /*48b0*/  FSETP.NEU.FTZ.AND P2, PT, R6.reuse, -INF , PT ;  /* 0xff8000000600780b */ /* 0x040fe20003f5d000 */
[----:B------:R-:W-:-:S05]  /*48c0*/  FFMA.FTZ R75, R6, R75, -8 ;  /* 0xc1000000064b7423 */ /* 0x000fca000001004b */
[----:B------:R-:W-:Y:S02]  /*48d0*/  FSEL R78, R75, RZ, P2 ;  /* 0x000000ff4b4e7208 */ /* 0x000fe40001000000 */
[----:B------:R-:W-:Y:S02]  /*48e0*/  ISETP.GT.AND P2, PT, R74, RZ, !P6 ;  /* 0x000000ff4a00720c */ /* 0x000fe40007744270 */
[----:B------:R-:W-:Y:S01]  /*48f0*/  ISETP.NE.AND P6, PT, R79, RZ, PT ;  /* 0x000000ff4f00720c */ /* 0x000fe20003fc5270 */
[----:B------:R-:W-:-:S01]  /*4900*/  FFMA.FTZ R61, R61, UR10, -R78 ;  /* 0x0000000a3d3d7c23 */ /* 0x000fc2000801084e */
[----:B------:R-:W-:Y:S01]  /*4910*/  ISETP.LT.OR P2, PT, R52, 0x1, P2 ;  /* 0x000000013400780c */ /* 0x000fe20001741670 */
[----:B------:R-:W-:-:S01]  /*4920*/  FFMA.FTZ R60, R60, UR10, -R78 ;  /* 0x0000000a3c3c7c23 */ /* 0x000fc2000801084e */
[----:B------:R-:W-:Y:S01]  /*4930*/  ISETP.GT.AND P6, PT, R74, 0x79, !P6 ;  /* 0x000000794a00780c */ /* 0x000fe200077c4270 */
[----:B------:R-:W-:-:S01]  /*4940*/  FFMA.FTZ R63, R63, UR10, -R78 ;  /* 0x0000000a3f3f7c23 */ /* 0x000fc2000801084e */
[----:B------:R-:W-:Y:S01]  /*4950*/  FSEL R75, R2, -INF , !P2 ;  /* 0xff800000024b7808 */ /* 0x000fe20005000000 */
[----:B------:R-:W-:-:S01]  /*4960*/  FFMA.FTZ R2, R77, UR10, -R78 ;  /* 0x0000000a4d027c23 */ /* 0x000fc2000801084e */
[----:B------:R-:W-:Y:S01]  /*4970*/  ISETP.NE.AND P2, PT, R113, RZ, PT ;  /* 0x000000ff7100720c */ /* 0x000fe20003f45270 */
[----:B------:R-:W-:Y:S01]  /*4980*/  MUFU.EX2 R61, R61 ;  /* 0x0000003d003d7308 */ /* 0x000fe20000000800 */
[----:B------:R-:W-:Y:S01]  /*4990*/  FMNMX.FTZ R76, R75, R4, !PT ;  /* 0x000000044b4c7209 */ /* 0x000fe20007810000 */
[--C-:B------:R-:W-:Y:S01]  /*49a0*/  FFMA.FTZ R62, R62, UR10, -R78.reuse ;  /* 0x0000000a3e3e7c23 */ /* 0x100fe2000801084e */
[----:B------:R-:W-:Y:S01]  /*49b0*/  ISETP.GT.AND P2, PT, R74, 0x69, !P2 ;  /* 0x000000694a00780c */ /* 0x000fe20005744270 */
[--C-:B------:R-:W-:Y:S01]  /*49c0*/  FFMA.FTZ R65, R65, UR10, -R78.reuse ;  /* 0x0000000a41417c23 */ /* 0x100fe2000801084e */
[----:B------:R-:W-:Y:S01]  /*49d0*/  FMNMX.FTZ R5, R31, R76, !PT ;  /* 0x0000004c1f057209 */ /* 0x000fe20007810000 */
[--C-:B------:R-:W-:Y:S01]  /*49e0*/  FFMA.FTZ R64, R64, UR10, -R78.reuse ;  /* 0x0000000a40407c23 */ /* 0x100fe2000801084e */
[----:B------:R-:W-:Y:S01]  /*49f0*/  ISETP.LT.OR P2, PT, R52, 0x6a, P2 ;  /* 0x0000006a3400780c */ /* 0x000fe20001741670 */
[----:B------:R-:W0:Y:S01]  /*4a00*/  MUFU.EX2 R2, R2 ;  /* 0x0000000200027308 */ /* 0x000e220000000800 */
[----:B------:R-:W-:Y:S01]  /*4a10*/  FMNMX.FTZ R76, R32, R5, !PT ;  /* 0x00000005204c7209 */ /* 0x000fe20007810000 */
[--C-:B------:R-:W-:Y:S01]  /*4a20*/  FFMA.FTZ R67, R67, UR10, -R78.reuse ;  /* 0x0000000a43437c23 */ /* 0x100fe2000801084e */
[----:B------:R-:W-:Y:S01]  /*4a30*/  FSEL R13, R13, -INF , !P2 ;  /* 0xff8000000d0d7808 */ /* 0x000fe20005000000 */
[--C-:B------:R-:W-:Y:S01]  /*4a40*/  FFMA.FTZ R66, R66, UR10, -R78.reuse ;  /* 0x0000000a42427c23 */ /* 0x100fe2000801084e */
[----:B------:R-:W-:Y:S01]  /*4a50*/  FMNMX.FTZ R5, R7, R76, !PT ;  /* 0x0000004c07057209 */ /* 0x000fe20007810000 */
[--C-:B------:R-:W-:Y:S01]  /*4a60*/  FFMA.FTZ R69, R69, UR10, -R78.reuse ;  /* 0x0000000a45457c23 */ /* 0x100fe2000801084e */
[----:B------:R-:W-:Y:S01]  /*4a70*/  ISETP.LT.OR P6, PT, R52, 0x7a, P6 ;  /* 0x0000007a3400780c */ /* 0x000fe200037c1670 */
[----:B------:R-:W1:Y:S01]  /*4a80*/  MUFU.EX2 R60, R60 ;  /* 0x0000003c003c7308 */ /* 0x000e620000000800 */
[----:B------:R-:W-:Y:S01]  /*4a90*/  FMNMX.FTZ R76, R8, R5, !PT ;  /* 0x00000005084c7209 */ /* 0x000fe20007810000 */
[--C-:B------:R-:W-:Y:S01]  /*4aa0*/  FFMA.FTZ R68, R68, UR10, -R78.reuse ;  /* 0x0000000a44447c23 */ /* 0x100fe2000801084e */
[----:B------:R-:W-:Y:S01]  /*4ab0*/  FSEL R20, R20, -INF , !P6 ;  /* 0xff80000014147808 */ /* 0x000fe20007000000 */
[--C-:B------:R-:W-:Y:S01]  /*4ac0*/  FFMA.FTZ R71, R71, UR10, -R78.reuse ;  /* 0x0000000a47477c23 */ /* 0x100fe2000801084e */
[----:B------:R-:W-:Y:S01]  /*4ad0*/  FMNMX.FTZ R5, R9, R76, !PT ;  /* 0x0000004c09057209 */ /* 0x000fe20007810000 */
[--C-:B------:R-:W-:Y:S01]  /*4ae0*/  FFMA.FTZ R70, R70, UR10, -R78.reuse ;  /* 0x0000000a46467c23 */ /* 0x100fe2000801084e */
[----:B------:R-:W-:-:S01]  /*4af0*/  FFMA.FTZ R73, R73, UR10, -R78 ;  /* 0x0000000a49497c23 */ /* 0x000fc2000801084e */
[----:B------:R-:W2:Y:S01]  /*4b00*/  MUFU.EX2 R63, R63 ;  /* 0x0000003f003f7308 */ /* 0x000ea20000000800 */
[----:B------:R-:W-:Y:S01]  /*4b10*/  FMNMX.FTZ R76, R10, R5, !PT ;  /* 0x000000050a4c7209 */ /* 0x000fe20007810000 */
[----:B0-----:R-:W-:Y:S01]  /*4b20*/  FADD.FTZ R77, R2, R61 ;  /* 0x0000003d024d7221 */ /* 0x001fe20000010000 */
[----:B------:R-:W-:-:S01]  /*4b30*/  FFMA.FTZ R72, R72, UR10, -R78 ;  /* 0x0000000a48487c23 */ /* 0x000fc2000801084e */
[--C-:B------:R-:W-:Y:S01]  /*4b40*/  FFMA.FTZ R59, R59, UR10, -R78.reuse ;  /* 0x0000000a3b3b7c23 */ /* 0x100fe2000801084e */
[----:B------:R-:W-:Y:S01]  /*4b50*/  FMNMX.FTZ R5, R11, R76, !PT ;  /* 0x0000004c0b057209 */ /* 0x000fe20007810000 */
[--C-:B------:R-:W-:Y:S01]  /*4b60*/  FFMA.FTZ R55, R55, UR10, -R78.reuse ;  /* 0x0000000a37377c23 */ /* 0x100fe2000801084e */
[----:B------:R-:W-:-:S01]  /*4b70*/  FFMA.FTZ R48, R48, UR10, -R78 ;  /* 0x0000000a30307c23 */ /* 0x000fc2000801084e */
[----:B------:R-:W0:Y:S01]  /*4b80*/  MUFU.EX2 R62, R62 ;  /* 0x0000003e003e7308 */ /* 0x000e220000000800 */
[----:B------:R-:W-:Y:S01]  /*4b90*/  FMNMX.FTZ R5, R12, R5, !PT ;  /* 0x000000050c057209 */ /* 0x000fe20007810000 */
[--C-:B------:R-:W-:Y:S01]  /*4ba0*/  FFMA.FTZ R42, R42, UR10, -R78.reuse ;  /* 0x0000000a2a2a7c23 */ /* 0x100fe2000801084e */
[----:B------:R-:W-:-:S01]  /*4bb0*/  FFMA.FTZ R37, R37, UR10, -R78 ;  /* 0x0000000a25257c23 */ /* 0x000fc2000801084e */
[--C-:B------:R-:W-:Y:S01]  /*4bc0*/  FFMA.FTZ R36, R36, UR10, -R78.reuse ;  /* 0x0000000a24247c23 */ /* 0x100fe2000801084e */
[----:B------:R-:W-:Y:S01]  /*4bd0*/  FMNMX.FTZ R76, R38, R5, !PT ;  /* 0x00000005264c7209 */ /* 0x000fe20007810000 */
[--C-:B------:R-:W-:Y:S01]  /*4be0*/  FFMA.FTZ R35, R35, UR10, -R78.reuse ;  /* 0x0000000a23237c23 */ /* 0x100fe2000801084e */
[----:B------:R-:W-:-:S01]  /*4bf0*/  FFMA.FTZ R34, R34, UR10, -R78 ;  /* 0x0000000a22227c23 */ /* 0x000fc2000801084e */
[----:B------:R-:W-:Y:S01]  /*4c00*/  MUFU.EX2 R65, R65 ;  /* 0x0000004100417308 */ /* 0x000fe20000000800 */
        /* <DEDUP_REMOVED lines=13> */
[----:B------:R-:W-:-:S02]  /*4ce0*/  FFMA.FTZ R3, R3, UR10, -R78 ;  /* 0x0000000a03037c23 */ /* 0x000fc4000801084e */
[----:B------:R-:W-:Y:S01]  /*4cf0*/  MUFU.EX2 R67, R67 ;  /* 0x0000004300437308 */ /* 0x000fe20000000800 */
[----:B------:R-:W-:-:S04]  /*4d00*/  FMNMX.FTZ R76, R44, R5, !PT ;  /* 0x000000052c4c7209 */ /* 0x000fc80007810000 */
[----:B------:R-:W-:-:S03]  /*4d10*/  FMNMX.FTZ R5, R45, R76, !PT ;  /* 0x0000004c2d057209 */ /* 0x000fc60007810000 */
        /* <DEDUP_REMOVED lines=22> */
[----:B------:R-:W-:-:S05]  /*4e80*/  FMNMX.FTZ R5, R20, R5, !PT ;  /* 0x0000000514057209 */ /* 0x000fca0007810000 */
[----:B------:R-:W3:Y:S02]  /*4e90*/  SHFL.BFLY PT, R52, R5, 0x2, 0x1f ;  /* 0x0c401f0005347f89 */ /* 0x000ee400000e0000 */
[----:B------:R-:W-:Y:S08]  /*4ea0*/  MUFU.EX2 R55, R55 ;  /* 0x0000003700377308 */ /* 0x000ff00000000800 */
[----:B------:R-:W-:Y:S08]  /*4eb0*/  MUFU.EX2 R48, R48 ;  /* 0x0000003000307308 */ /* 0x000ff00000000800 */
[----:B------:R-:W-:Y:S01]  /*4ec0*/  MUFU.EX2 R42, R42 ;  /* 0x0000002a002a7308 */ /* 0x000fe20000000800 */
[----:B---3--:R-:W-:-:S07]  /*4ed0*/  FMNMX.FTZ R52, R5, R52, !PT ;  /* 0x0000003405347209 */ /* 0x008fce0007810000 */
[----:B------:R-:W-:Y:S01]  /*4ee0*/  MUFU.EX2 R37, R37 ;  /* 0x0000002500257308 */ /* 0x000fe20000000800 */
[----:B------:R-:W3:Y:S07]  /*4ef0*/  SHFL.BFLY PT, R5, R52, 0x1, 0x1f ;  /* 0x0c201f0034057f89 */ /* 0x000eee00000e0000 */
[----:B------:R-:W-:Y:S08]  /*4f00*/  MUFU.EX2 R34, R34 ;  /* 0x0000002200227308 */ /* 0x000ff00000000800 */
[----:B------:R-:W-:Y:S08]  /*4f10*/  MUFU.EX2 R33, R33 ;  /* 0x0000002100217308 */ /* 0x000ff00000000800 */
[----:B------:R-:W-:Y:S01]  /*4f20*/  MUFU.EX2 R36, R36 ;  /* 0x0000002400247308 */ /* 0x000fe20000000800 */
[----:B---3--:R-:W-:Y:S01]  /*4f30*/  FMNMX.FTZ R5, R52, R5, !PT ;  /* 0x0000000534057209 */ /* 0x008fe20007810000 */
[----:B------:R-:W-:-:S03]  /*4f40*/  IMAD.U32 R52, RZ, RZ, UR10 ;  /* 0x0000000aff347e24 */ /* 0x000fc6000f8e00ff */
[C---:B------:R-:W-:Y:S01]  /*4f50*/  FSETP.NEU.FTZ.AND P2, PT, R5.reuse, -INF , PT ;  /* 0xff8000000500780b */ /* 0x040fe20003f5d000 */
[----:B------:R-:W-:-:S02]  /*4f60*/  FFMA.FTZ R52, R5, R52, -8 ;  /* 0xc100000005347423 */ /* 0x000fc40000010034 */
[----:B------:R-:W-:Y:S03]  /*4f70*/  MUFU.EX2 R35, R35 ;  /* 0x0000002300237308 */ /* 0x000fe60000000800 */
[----:B------:R-:W-:Y:S02]  /*4f80*/  FSEL R74, R52, RZ, P2 ;  /* 0x000000ff344a7208 */ /* 0x000fe40001000000 */
[----:B------:R-:W-:-:S03]  /*4f90*/  PLOP3.LUT P2, PT, PT, PT, UP1, 0x40, 0x0 ;  /* 0x000000000000781c */ /* 0x000fc60003f4e818 */
        /* <DEDUP_REMOVED lines=16> */
[----:B------:R1:W3:Y:S01]  /*50a0*/  MUFU.EX2 R75, R4 ;  /* 0x00000004004b7308 */ /* 0x0002e20000000800 */
[----:B------:R-:W-:-:S01]  /*50b0*/  FFMA.FTZ R41, R41, UR10, -R74 ;  /* 0x0000000a29297c23 */ /* 0x000fc2000801084a */
[--C-:B------:R-:W-:Y:S01]  /*50c0*/  FFMA.FTZ R43, R43, UR10, -R74.reuse ;  /* 0x0000000a2b2b7c23 */ /* 0x100fe2000801084a */
[----:B------:R-:W-:-:S01]  /*50d0*/  FFMA.FTZ R44, R44, UR10, -R74 ;  /* 0x0000000a2c2c7c23 */ /* 0x000fc2000801084a */
[--C-:B------:R-:W-:Y:S01]  /*50e0*/  FFMA.FTZ R45, R45, UR10, -R74.reuse ;  /* 0x0000000a2d2d7c23 */ /* 0x100fe2000801084a */
[----:B------:R-:W-:-:S01]  /*50f0*/  FFMA.FTZ R46, R46, UR10, -R74 ;  /* 0x0000000a2e2e7c23 */ /* 0x000fc2000801084a */
[--C-:B------:R-:W-:Y:S01]  /*5100*/  FFMA.FTZ R47, R47, UR10, -R74.reuse ;  /* 0x0000000a2f2f7c23 */ /* 0x100fe2000801084a */
[----:B------:R-:W-:-:S01]  /*5110*/  FFMA.FTZ R50, R50, UR10, -R74 ;  /* 0x0000000a32327c23 */ /* 0x000fc2000801084a */
[----:B------:R-:W4:Y:S01]  /*5120*/  MUFU.EX2 R31, R31 ;  /* 0x0000001f001f7308 */ /* 0x000f220000000800 */
[----:B-1----:R-:W-:-:S01]  /*5130*/  FADD.FTZ R4, R60, R77 ;  /* 0x0000004d3c047221 */ /* 0x002fc20000010000 */
[--C-:B------:R-:W-:Y:S01]  /*5140*/  FFMA.FTZ R51, R51, UR10, -R74.reuse ;  /* 0x0000000a33337c23 */ /* 0x100fe2000801084a */
[----:B------:R-:W-:-:S01]  /*5150*/  FFMA.FTZ R53, R53, UR10, -R74 ;  /* 0x0000000a35357c23 */ /* 0x000fc2000801084a */
[----:B------:R-:W-:Y:S01]  /*5160*/  FFMA.FTZ R54, R54, UR10, -R74 ;  /* 0x0000000a36367c23 */ /* 0x000fe2000801084a */
[----:B--2---:R-:W-:-:S01]  /*5170*/  FADD.FTZ R77, R63, R4 ;  /* 0x000000043f4d7221 */ /* 0x004fc20000010000 */
[--C-:B------:R-:W-:Y:S01]  /*5180*/  FFMA.FTZ R56, R56, UR10, -R74.reuse ;  /* 0x0000000a38387c23 */ /* 0x100fe2000801084a */
[----:B------:R-:W-:-:S01]  /*5190*/  FFMA.FTZ R57, R57, UR10, -R74 ;  /* 0x0000000a39397c23 */ /* 0x000fc2000801084a */
[----:B------:R-:W1:Y:S01]  /*51a0*/  MUFU.EX2 R32, R32 ;  /* 0x0000002000207308 */ /* 0x000e620000000800 */
[----:B0-----:R-:W-:-:S01]  /*51b0*/  FADD.FTZ R4, R62, R77 ;  /* 0x0000004d3e047221 */ /* 0x001fc20000010000 */
[----:B---3--:R-:W-:Y:S01]  /*51c0*/  FADD.FTZ R76, R52, R75 ;  /* 0x0000004b344c7221 */ /* 0x008fe20000010000 */
[----:B------:R-:W-:-:S01]  /*51d0*/  FFMA.FTZ R58, R58, UR10, -R74 ;  /* 0x0000000a3a3a7c23 */ /* 0x000fc2000801084a */
[----:B------:R-:W-:Y:S01]  /*51e0*/  FFMA.FTZ R13, R13, UR10, -R74 ;  /* 0x0000000a0d0d7c23 */ /* 0x000fe2000801084a */
[----:B------:R-:W-:-:S01]  /*51f0*/  FADD.FTZ R77, R65, R4 ;  /* 0x00000004414d7221 */ /* 0x000fc20000010000 */
[--C-:B------:R-:W-:Y:S01]  /*5200*/  FFMA.FTZ R15, R15, UR10, -R74.reuse ;  /* 0x0000000a0f0f7c23 */ /* 0x100fe2000801084a */
[----:B------:R-:W-:-:S01]  /*5210*/  FFMA.FTZ R14, R14, UR10, -R74 ;  /* 0x0000000a0e0e7c23 */ /* 0x000fc2000801084a */
[----:B------:R-:W0:Y:S01]  /*5220*/  MUFU.EX2 R7, R7 ;  /* 0x0000000700077308 */ /* 0x000e220000000800 */
[----:B------:R-:W-:-:S01]  /*5230*/  FADD.FTZ R78, R64, R77 ;  /* 0x0000004d404e7221 */ /* 0x000fc20000010000 */
[----:B----4-:R-:W-:Y:S01]  /*5240*/  FADD.FTZ R77, R31, R76 ;  /* 0x0000004c1f4d7221 */ /* 0x010fe20000010000 */
[----:B------:R-:W-:-:S01]  /*5250*/  FFMA.FTZ R21, R21, UR10, -R74 ;  /* 0x0000000a15157c23 */ /* 0x000fc2000801084a */
[----:B------:R-:W-:Y:S01]  /*5260*/  FFMA.FTZ R20, R20, UR10, -R74 ;  /* 0x0000000a14147c23 */ /* 0x000fe2000801084a */
[----:B------:R-:W-:-:S01]  /*5270*/  FADD.FTZ R79, R67, R78 ;  /* 0x0000004e434f7221 */ /* 0x000fc20000010000 */
[----:B------:R-:W-:-:S02]  /*5280*/  F2FP.SATFINITE.E4M3.F32.PACK_AB_MERGE_C R78, R63, R60, RZ ;  /* 0x0000003c3f4e723e */ /* 0x000fc400048070ff */
[----:B------:R-:W2:Y:S01]  /*5290*/  MUFU.EX2 R8, R8 ;  /* 0x0000000800087308 */ /* 0x000ea20000000800 */
[----:B-1----:R-:W-:-:S01]  /*52a0*/  FADD.FTZ R60, R32, R77 ;  /* 0x0000004d203c7221 */ /* 0x002fc20000010000 */
[----:B------:R-:W-:Y:S01]  /*52b0*/  F2FP.SATFINITE.E4M3.F32.PACK_AB_MERGE_C R164, R61, R2, R78 ;  /* 0x000000023da4723e */ /* 0x000fe2000480704e */
[----:B------:R-:W-:-:S01]  /*52c0*/  FADD.FTZ R76, R66, R79 ;  /* 0x0000004f424c7221 */ /* 0x000fc20000010000 */
[----:B------:R-:W-:Y:S02]  /*52d0*/  F2FP.SATFINITE.E4M3.F32.PACK_AB_MERGE_C R32, R32, R31, RZ ;  /* 0x0000001f2020723e */ /* 0x000fe400048070ff */
[----:B------:R-:W-:Y:S01]  /*52e0*/  F2FP.SATFINITE.E4M3.F32.PACK_AB_MERGE_C R64, R67, R64, RZ ;  /* 0x000000404340723e */ /* 0x000fe200048070ff */
[----:B------:R-:W-:Y:S01]  /*52f0*/  FADD.FTZ R63, R69, R76 ;  /* 0x0000004c453f7221 */ /* 0x000fe20000010000 */
[----:B------:R-:W1:Y:S01]  /*5300*/  MUFU.EX2 R9, R9 ;  /* 0x0000000900097308 */ /* 0x000e620000000800 */
[----:B------:R-:W-:Y:S02]  /*5310*/  F2FP.SATFINITE.E4M3.F32.PACK_AB_MERGE_C R165, R75, R52, R32 ;  /* 0x000000344ba5723e */ /* 0x000fe40004807020 */
[----:B------:R-:W-:-:S05]  /*5320*/  F2FP.SATFINITE.E4M3.F32.PACK_AB_MERGE_C R166, R65, R62, R64 ;  /* 0x0000003e41a6723e */ /* 0x000fca0004807040 */
[----:B------:R-:W3:Y:S08]  /*5330*/  MUFU.EX2 R10, R10 ;  /* 0x0000000a000a7308 */ /* 0x000ef00000000800 */
[----:B------:R-:W4:Y:S08]  /*5340*/  MUFU.EX2 R11, R11 ;  /* 0x0000000b000b7308 */ /* 0x000f300000000800 */
[----:B------:R0:W-:Y:S08]  /*5350*/  MUFU.EX2 R4, R49 ;  /* 0x0000003100047308 */ /* 0x0001f00000000800 */
[----:B------:R-:W5:Y:S01]  /*5360*/  MUFU.EX2 R12, R12 ;  /* 0x0000000c000c7308 */ /* 0x000f620000000800 */
[----:B0-----:R-:W-:-:S01]  /*5370*/  FADD.FTZ R49, R7, R60 ;  /* 0x0000003c07317221 */ /* 0x001fc20000010000 */
[----:B------:R-:W-:Y:S01]  /*5380*/  FADD.FTZ R60, R68, R63 ;  /* 0x0000003f443c7221 */ /* 0x000fe20000010000 */
[----:B------:R-:W-:-:S02]  /*5390*/  F2FP.SATFINITE.E4M3.F32.PACK_AB_MERGE_C R68, R71, R68, RZ ;  /* 0x000000444744723e */ /* 0x000fc400048070ff */
[----:B--2---:R-:W-:Y:S01]  /*53a0*/  FADD.FTZ R2, R8, R49 ;  /* 0x0000003108027221 */ /* 0x004fe20000010000 */
[----:B------:R-:W-:-:S01]  /*53b0*/  FADD.FTZ R71, R71, R60 ;  /* 0x0000003c47477221 */ /* 0x000fc20000010000 */
[----:B------:R-:W-:Y:S01]  /*53c0*/  F2FP.SATFINITE.E4M3.F32.PACK_AB_MERGE_C R160, R69, R66, R68 ;  /* 0x0000004245a0723e */ /* 0x000fe20004807044 */
[----:B------:R-:W0:Y:S01]  /*53d0*/  MUFU.EX2 R38, R38 ;  /* 0x0000002600267308 */ /* 0x000e220000000800 */
[----:B-1----:R-:W-:-:S01]  /*53e0*/  FADD.FTZ R49, R9, R2 ;  /* 0x0000000209317221 */ /* 0x002fc20000010000 */
[----:B------:R-:W-:-:S03]  /*53f0*/  FADD.FTZ R60, R70, R71 ;  /* 0x00000047463c7221 */ /* 0x000fc60000010000 */
[----:B---3--:R-:W-:Y:S01]  /*5400*/  FADD.FTZ R2, R10, R49 ;  /* 0x000000310a027221 */ /* 0x008fe20000010000 */
[----:B------:R-:W-:-:S01]  /*5410*/  FADD.FTZ R61, R73, R60 ;  /* 0x0000003c493d7221 */ /* 0x000fc20000010000 */
[----:B------:R-:W-:Y:S01]  /*5420*/  F2FP.SATFINITE.E4M3.F32.PACK_AB_MERGE_C R60, R37, R42, RZ ;  /* 0x0000002a253c723e */ /* 0x000fe200048070ff */
[----:B------:R-:W1:Y:S01]  /*5430*/  MUFU.EX2 R39, R39 ;  /* 0x0000002700277308 */ /* 0x000e620000000800 */
[----:B----4-:R-:W-:-:S01]  /*5440*/  FADD.FTZ R49, R11, R2 ;  /* 0x000000020b317221 */ /* 0x010fc20000010000 */
[----:B------:R-:W-:Y:S01]  /*5450*/  F2FP.SATFINITE.E4M3.F32.PACK_AB_MERGE_C R2, R59, R72, RZ ;  /* 0x000000483b02723e */ /* 0x000fe200048070ff */
[----:B------:R-:W-:-:S01]  /*5460*/  FADD.FTZ R72, R72, R61 ;  /* 0x0000003d48487221 */ /* 0x000fc20000010000 */
[----:B------:R-:W-:Y:S01]  /*5470*/  F2FP.SATFINITE.E4M3.F32.PACK_AB_MERGE_C R10, R10, R9, RZ ;  /* 0x000000090a0a723e */ /* 0x000fe200048070ff */
[----:B-----5:R-:W-:-:S01]  /*5480*/  FADD.FTZ R49, R12, R49 ;  /* 0x000000310c317221 */ /* 0x020fc20000010000 */
[----:B------:R-:W-:Y:S01]  /*5490*/  F2FP.SATFINITE.E4M3.F32.PACK_AB_MERGE_C R162, R73, R70, R2 ;  /* 0x0000004649a2723e */ /* 0x000fe20004807002 */
[----:B------:R-:W-:-:S01]  /*54a0*/  FADD.FTZ R72, R59, R72 ;  /* 0x000000483b487221 */ /* 0x000fc20000010000 */
[----:B------:R-:W2:Y:S01]  /*54b0*/  MUFU.EX2 R40, R40 ;  /* 0x0000002800287308 */ /* 0x000ea20000000800 */
[----:B0-----:R-:W-:-:S01]  /*54c0*/  FADD.FTZ R2, R38, R49 ;  /* 0x0000003126027221 */ /* 0x001fc20000010000 */
[----:B------:R-:W-:Y:S01]  /*54d0*/  F2FP.SATFINITE.E4M3.F32.PACK_AB_MERGE_C R156, R48, R55, R60 ;  /* 0x00000037309c723e */ /* 0x000fe2000480703c */
[----:B------:R-:W-:-:S01]  /*54e0*/  FADD.FTZ R59, R55, R72 ;  /* 0x00000048373b7221 */ /* 0x000fc20000010000 */
[----:B------:R-:W-:-:S03]  /*54f0*/  F2FP.SATFINITE.E4M3.F32.PACK_AB_MERGE_C R167, R8, R7, R10 ;  /* 0x0000000708a7723e */ /* 0x000fc6000480700a */
[----:B------:R-:W-:Y:S01]  /*5500*/  FADD.FTZ R59, R48, R59 ;  /* 0x0000003b303b7221 */ /* 0x000fe20000010000 */
[----:B------:R-:W0:Y:S01]  /*5510*/  MUFU.EX2 R41, R41 ;  /* 0x0000002900297308 */ /* 0x000e220000000800 */
[----:B-1----:R-:W-:-:S01]  /*5520*/  FADD.FTZ R49, R39, R2 ;  /* 0x0000000227317221 */ /* 0x002fc20000010000 */
[----:B------:R-:W-:Y:S01]  /*5530*/  F2FP.SATFINITE.E4M3.F32.PACK_AB_MERGE_C R48, R33, R34, RZ ;  /* 0x000000222130723e */ /* 0x000fe200048070ff */
[----:B------:R-:W-:-:S01]  /*5540*/  FADD.FTZ R42, R42, R59 ;  /* 0x0000003b2a2a7221 */ /* 0x000fc20000010000 */
[----:B------:R-:W-:Y:S02]  /*5550*/  F2FP.SATFINITE.E4M3.F32.PACK_AB_MERGE_C R38, R39, R38, RZ ;  /* 0x000000262726723e */ /* 0x000fe400048070ff */
[----:B------:R-:W-:Y:S01]  /*5560*/  F2FP.SATFINITE.E4M3.F32.PACK_AB_MERGE_C R158, R35, R36, R48 ;  /* 0x00000024239e723e */ /* 0x000fe20004807030 */
[----:B------:R-:W-:Y:S01]  /*5570*/  FADD.FTZ R37, R37, R42 ;  /* 0x0000002a25257221 */ /* 0x000fe20000010000 */
[----:B------:R-:W1:Y:S01]  /*5580*/  MUFU.EX2 R43, R43 ;  /* 0x0000002b002b7308 */ /* 0x000e620000000800 */
[----:B--2---:R-:W-:-:S01]  /*5590*/  FADD.FTZ R2, R40, R49 ;  /* 0x0000003128027221 */ /* 0x004fc20000010000 */
[----:B------:R-:W-:Y:S01]  /*55a0*/  F2FP.SATFINITE.E4M3.F32.PACK_AB_MERGE_C R161, R12, R11, R38 ;  /* 0x0000000b0ca1723e */ /* 0x000fe20004807026 */
[----:B------:R-:W-:-:S04]  /*55b0*/  FADD.FTZ R36, R36, R37 ;  /* 0x0000002524247221 */ /* 0x000fc80000010000 */
[----:B------:R-:W-:Y:S01]  /*55c0*/  FADD.FTZ R35, R35, R36 ;  /* 0x0000002423237221 */ /* 0x000fe20000010000 */
[----:B------:R-:W2:Y:S01]  /*55d0*/  MUFU.EX2 R44, R44 ;  /* 0x0000002c002c7308 */ /* 0x000ea20000000800 */
[----:B0-----:R-:W-:-:S02]  /*55e0*/  FADD.FTZ R2, R41, R2 ;  /* 0x0000000229027221 */ /* 0x001fc40000010000 */
[----:B------:R-:W-:-:S04]  /*55f0*/  FADD.FTZ R34, R34, R35 ;  /* 0x0000002322227221 */ /* 0x000fc80000010000 */
[----:B------:R-:W-:Y:S01]  /*5600*/  FADD.FTZ R33, R33, R34 ;  /* 0x0000002221217221 */ /* 0x000fe20000010000 */
[----:B------:R-:W0:Y:S01]  /*5610*/  MUFU.EX2 R45, R45 ;  /* 0x0000002d002d7308 */ /* 0x000e220000000800 */
[----:B-1----:R-:W-:-:S07]  /*5620*/  FADD.FTZ R49, R43, R2 ;  /* 0x000000022b317221 */ /* 0x002fce0000010000 */
[----:B------:R-:W1:Y:S01]  /*5630*/  MUFU.EX2 R46, R46 ;  /* 0x0000002e002e7308 */ /* 0x000e620000000800 */
[----:B--2---:R-:W-:-:S01]  /*5640*/  FADD.FTZ R2, R44, R49 ;  /* 0x000000312c027221 */ /* 0x004fc20000010000 */
[----:B------:R-:W-:-:S04]  /*5650*/  F2FP.SATFINITE.E4M3.F32.PACK_AB_MERGE_C R43, R44, R43, RZ ;  /* 0x0000002b2c2b723e */ /* 0x000fc800048070ff */
[----:B------:R-:W-:Y:S02]  /*5660*/  F2FP.SATFINITE.E4M3.F32.PACK_AB_MERGE_C R163, R41, R40, R43 ;  /* 0x0000002829a3723e */ /* 0x000fe4000480702b */
[----:B------:R-:W2:Y:S01]  /*5670*/  MUFU.EX2 R47, R47 ;  /* 0x0000002f002f7308 */ /* 0x000ea20000000800 */
[----:B0-----:R-:W-:-:S07]  /*5680*/  FADD.FTZ R31, R45, R2 ;  /* 0x000000022d1f7221 */ /* 0x001fce0000010000 */
[----:B------:R-:W0:Y:S01]  /*5690*/  MUFU.EX2 R50, R50 ;  /* 0x0000003200327308 */ /* 0x000e220000000800 */
[----:B-1----:R-:W-:-:S07]  /*56a0*/  FADD.FTZ R2, R46, R31 ;  /* 0x0000001f2e027221 */ /* 0x002fce0000010000 */
[----:B------:R-:W1:Y:S01]  /*56b0*/  MUFU.EX2 R51, R51 ;  /* 0x0000003300337308 */ /* 0x000e620000000800 */
[----:B--2---:R-:W-:-:S04]  /*56c0*/  FADD.FTZ R9, R47, R2 ;  /* 0x000000022f097221 */ /* 0x004fc80000010000 */
[C---:B------:R-:W-:Y:S01]  /*56d0*/  FADD.FTZ R9, R4.reuse, R9 ;  /* 0x0000000904097221 */ /* 0x040fe20000010000 */
[----:B------:R-:W-:Y:S02]  /*56e0*/  F2FP.SATFINITE.E4M3.F32.PACK_AB_MERGE_C R4, R4, R47, RZ ;  /* 0x0000002f0404723e */ /* 0x000fe400048070ff */
[----:B------:R-:W2:Y:S01]  /*56f0*/  MUFU.EX2 R53, R53 ;  /* 0x0000003500357308 */ /* 0x000ea20000000800 */
[----:B0-----:R-:W-:-:S01]  /*5700*/  FADD.FTZ R2, R50, R9 ;  /* 0x0000000932027221 */ /* 0x001fc20000010000 */
[----:B------:R-:W-:-:S06]  /*5710*/  F2FP.SATFINITE.E4M3.F32.PACK_AB_MERGE_C R157, R46, R45, R4 ;  /* 0x0000002d2e9d723e */ /* 0x000fcc0004807004 */
[----:B------:R-:W0:Y:S01]  /*5720*/  MUFU.EX2 R27, R27 ;  /* 0x0000001b001b7308 */ /* 0x000e220000000800 */
[----:B-1----:R-:W-:-:S07]  /*5730*/  FADD.FTZ R2, R51, R2 ;  /* 0x0000000233027221 */ /* 0x002fce0000010000 */
[----:B------:R-:W1:Y:S01]  /*5740*/  MUFU.EX2 R54, R54 ;  /* 0x0000003600367308 */ /* 0x000e620000000800 */
[----:B--2---:R-:W-:-:S07]  /*5750*/  FADD.FTZ R7, R53, R2 ;  /* 0x0000000235077221 */ /* 0x004fce0000010000 */
[----:B------:R-:W-:Y:S01]  /*5760*/  MUFU.EX2 R30, R30 ;  /* 0x0000001e001e7308 */ /* 0x000fe20000000800 */
[----:B0-----:R-:W-:-:S07]  /*5770*/  F2FP.SATFINITE.E4M3.F32.PACK_AB_MERGE_C R31, R27, R28, RZ ;  /* 0x0000001c1b1f723e */ /* 0x001fce00048070ff */
[----:B------:R-:W0:Y:S01]  /*5780*/  MUFU.EX2 R29, R29 ;  /* 0x0000001d001d7308 */ /* 0x000e220000000800 */
[----:B-1----:R-:W-:-:S01]  /*5790*/  FADD.FTZ R7, R54, R7 ;  /* 0x0000000736077221 */ /* 0x002fc20000010000 */
[----:B------:R-:W-:-:S04]  /*57a0*/  F2FP.SATFINITE.E4M3.F32.PACK_AB_MERGE_C R53, R54, R53, RZ ;  /* 0x000000353635723e */ /* 0x000fc800048070ff */
[----:B------:R-:W-:Y:S02]  /*57b0*/  F2FP.SATFINITE.E4M3.F32.PACK_AB_MERGE_C R159, R51, R50, R53 ;  /* 0x00000032339f723e */ /* 0x000fe40004807035 */
[----:B------:R-:W1:Y:S08]  /*57c0*/  MUFU.EX2 R56, R56 ;  /* 0x0000003800387308 */ /* 0x000e700000000800 */
[----:B------:R-:W2:Y:S01]  /*57d0*/  MUFU.EX2 R57, R57 ;  /* 0x0000003900397308 */ /* 0x000ea20000000800 */
[----:B0-----:R-:W-:Y:S01]  /*57e0*/  F2FP.SATFINITE.E4M3.F32.PACK_AB_MERGE_C R152, R29, R30, R31 ;  /* 0x0000001e1d98723e */ /* 0x001fe2000480701f */
[----:B------:R-:W-:-:S04]  /*57f0*/  FADD.FTZ R30, R30, R33 ;  /* 0x000000211e1e7221 */ /* 0x000fc80000010000 */
[----:B------:R-:W-:Y:S02]  /*5800*/  FADD.FTZ R29, R29, R30 ;  /* 0x0000001e1d1d7221 */ /* 0x000fe40000010000 */
[----:B------:R-:W0:Y:S01]  /*5810*/  MUFU.EX2 R58, R58 ;  /* 0x0000003a003a7308 */ /* 0x000e220000000800 */
[----:B-1----:R-:W-:-:S01]  /*5820*/  FADD.FTZ R2, R56, R7 ;  /* 0x0000000738027221 */ /* 0x002fc20000010000 */
[----:B------:R-:W-:-:S04]  /*5830*/  FADD.FTZ R28, R28, R29 ;  /* 0x0000001d1c1c7221 */ /* 0x000fc80000010000 */
[----:B------:R-:W-:Y:S02]  /*5840*/  FADD.FTZ R27, R27, R28 ;  /* 0x0000001c1b1b7221 */ /* 0x000fe40000010000 */
[----:B------:R-:W-:Y:S01]  /*5850*/  MUFU.EX2 R24, R24 ;  /* 0x0000001800187308 */ /* 0x000fe20000000800 */
[----:B--2---:R-:W-:-:S07]  /*5860*/  FADD.FTZ R7, R57, R2 ;  /* 0x0000000239077221 */ /* 0x004fce0000010000 */
[----:B------:R-:W1:Y:S01]  /*5870*/  MUFU.EX2 R3, R3 ;  /* 0x0000000300037308 */ /* 0x000e620000000800 */
[----:B0-----:R-:W-:-:S07]  /*5880*/  FADD.FTZ R2, R58, R7 ;  /* 0x000000073a027221 */ /* 0x001fce0000010000 */
[----:B------:R-:W0:Y:S08]  /*5890*/  MUFU.EX2 R13, R13 ;  /* 0x0000000d000d7308 */ /* 0x000e300000000800 */
[----:B------:R-:W-:Y:S01]  /*58a0*/  MUFU.EX2 R26, R26 ;  /* 0x0000001a001a7308 */ /* 0x000fe20000000800 */
[----:B-1----:R-:W-:-:S07]  /*58b0*/  F2FP.SATFINITE.E4M3.F32.PACK_AB_MERGE_C R8, R3, R24, RZ ;  /* 0x000000180308723e */ /* 0x002fce00048070ff */
[----:B------:R-:W1:Y:S01]  /*58c0*/  MUFU.EX2 R25, R25 ;  /* 0x0000001900197308 */ /* 0x000e620000000800 */
[----:B0-----:R-:W-:-:S01]  /*58d0*/  FADD.FTZ R2, R13, R2 ;  /* 0x000000020d027221 */ /* 0x001fc20000010000 */
[----:B------:R-:W-:-:S04]  /*58e0*/  F2FP.SATFINITE.E4M3.F32.PACK_AB_MERGE_C R58, R13, R58, RZ ;  /* 0x0000003a0d3a723e */ /* 0x000fc800048070ff */
[----:B------:R-:W-:Y:S02]  /*58f0*/  F2FP.SATFINITE.E4M3.F32.PACK_AB_MERGE_C R153, R57, R56, R58 ;  /* 0x000000383999723e */ /* 0x000fe4000480703a */
[----:B------:R-:W0:Y:S08]  /*5900*/  MUFU.EX2 R15, R15 ;  /* 0x0000000f000f7308 */ /* 0x000e300000000800 */
[----:B------:R-:W2:Y:S01]  /*5910*/  MUFU.EX2 R14, R14 ;  /* 0x0000000e000e7308 */ /* 0x000ea20000000800 */
[----:B-1----:R-:W-:Y:S01]  /*5920*/  F2FP.SATFINITE.E4M3.F32.PACK_AB_MERGE_C R154, R25, R26, R8 ;  /* 0x0000001a199a723e */ /* 0x002fe20004807008 */
[----:B------:R-:W-:-:S04]  /*5930*/  FADD.FTZ R26, R26, R27 ;  /* 0x0000001b1a1a7221 */ /* 0x000fc80000010000 */
[----:B------:R-:W-:Y:S02]  /*5940*/  FADD.FTZ R25, R25, R26 ;  /* 0x0000001a19197221 */ /* 0x000fe40000010000 */
[----:B------:R-:W-:Y:S01]  /*5950*/  MUFU.EX2 R21, R21 ;  /* 0x0000001500157308 */ /* 0x000fe20000000800 */
[----:B0-----:R-:W-:-:S01]  /*5960*/  FADD.FTZ R7, R15, R2 ;  /* 0x000000020f077221 */ /* 0x001fc20000010000 */
[----:B------:R-:W-:-:S04]  /*5970*/  FADD.FTZ R24, R24, R25 ;  /* 0x0000001918187221 */ /* 0x000fc80000010000 */
[----:B------:R-:W-:Y:S02]  /*5980*/  FADD.FTZ R3, R3, R24 ;  /* 0x0000001803037221 */ /* 0x000fe40000010000 */
[----:B------:R-:W0:Y:S01]  /*5990*/  MUFU.EX2 R20, R20 ;  /* 0x0000001400147308 */ /* 0x000e220000000800 */
[----:B--2---:R-:W-:-:S01]  /*59a0*/  FADD.FTZ R2, R14, R7 ;  /* 0x000000070e027221 */ /* 0x004fc20000010000 */
[----:B0-----:R-:W-:-:S03]  /*59b0*/  F2FP.SATFINITE.E4M3.F32.PACK_AB_MERGE_C R4, R20, R21, RZ ;  /* 0x000000151404723e */ /* 0x001fc600048070ff */
[----:B------:R-:W-:Y:S01]  /*59c0*/  FADD.FTZ R21, R21, R2 ;  /* 0x0000000215157221 */ /* 0x000fe20000010000 */
[----:B------:R-:W-:-:S03]  /*59d0*/  F2FP.SATFINITE.E4M3.F32.PACK_AB_MERGE_C R155, R14, R15, R4 ;  /* 0x0000000f0e9b723e */ /* 0x000fc60004807004 */
[----:B------:R-:W-:Y:S01]  /*59e0*/  FADD.FTZ R2, R20, R21 ;  /* 0x0000001514027221 */ /* 0x000fe20000010000 */
[----:B------:R-:W-:Y:S01]  /*59f0*/  VIADD R4, R88, 0xfffffffe ;  /* 0xfffffffe58047836 */ /* 0x000fe20000000000 */
[----:B------:R-:W-:Y:S06]  /*5a00*/  @P2 BRA `(.L_x_1083) ;  /* 0x0000000000442947 */ /* 0x000fec0003800000 */
        /* <DEDUP_REMOVED lines=10> */
.L_x_1084:
[----:B------:R-:W-:-:S11]  /*5ab0*/  UISETP.NE.AND UP2, UPT, UR7, 0x1, UPT ;  /* 0x000000010700788c */ /* 0x000fd6000bf45270 */
[----:B------:R-:W-:Y:S02]  /*5ac0*/  @UP2 ULDC.64 UR14, c[0x0][0x9e8] ;  /* 0x00027a00000e2ab9 */ /* 0x000fe40000000a00 */
[----:B------:R-:W-:-:S04]  /*5ad0*/  UIMAD.WIDE.U32 UR18, UR11, UR14, URZ ;  /* 0x0000000e0b1272a5 */ /* 0x000fc8000f8e003f */
[----:B------:R-:W-:-:S12]  /*5ae0*/  @UP2 USHF.R.U32.HI UR11, URZ, UR15, UR19 ;  /* 0x0000000f3f0b2299 */ /* 0x000fd80008011613 */
.L_x_1085:
[----:B------:R-:W-:-:S04]  /*5af0*/  UIMAD UR7, UR11, UR7, UR7 ;  /* 0x000000070b0772a4 */ /* 0x000fc8000f8e0207 */
[----:B------:R-:W-:-:S04]  /*5b00*/  UISETP.LT.AND UP2, UPT, UR6, UR7, UPT ;  /* 0x000000070600728c */ /* 0x000fc8000bf41270 */
[----:B------:R-:W-:-:S12]  /*5b10*/  USEL UR6, UR6, UR7, UP2 ;  /* 0x0000000706067287 */ /* 0x000fd80009000000 */
.L_x_1083:
[----:B------:R-:W-:Y:S01]  /*5b20*/  USHF.R.S32.HI UR7, URZ, 0x1f, UR6 ;  /* 0x0000001f3f077899 */ /* 0x000fe20008011406 */
[----:B------:R-:W-:Y:S02]  /*5b30*/  CS2R R88, SRZ ;  /* 0x0000000000587805 */ /* 0x000fe4000001ff00 */
[----:B------:R-:W-:Y:S02]  /*5b40*/  CS2R R90, SRZ ;  /* 0x00000000005a7805 */ /* 0x000fe4000001ff00 */
[----:B------:R-:W-:Y:S01]  /*5b50*/  CS2R R92, SRZ ;  /* 0x00000000005c7805 */ /* 0x000fe2000001ff00 */
[----:B------:R-:W-:Y:S01]  /*5b60*/  ULEA.HI UR7, UR7, UR6, URZ, 0x7 ;  /* 0x0000000607077291 */ /* 0x000fe2000f8f383f */
[----:B------:R-:W-:Y:S02]  /*5b70*/  CS2R R94, SRZ ;  /* 0x00000000005e7805 */ /* 0x000fe4000001ff00 */
[----:B------:R-:W-:Y:S02]  /*5b80*/  CS2R R96, SRZ ;  /* 0x0000000000607805 */ /* 0x000fe4000001ff00 */
[----:B------:R-:W-:Y:S01]  /*5b90*/  CS2R R98, SRZ ;  /* 0x0000000000627805 */ /* 0x000fe2000001ff00 */
[----:B------:R-:W-:Y:S01]  /*5ba0*/  USHF.R.S32.HI UR7, URZ, 0x7, UR7 ;  /* 0x000000073f077899 */ /* 0x000fe20008011407 */
[----:B------:R-:W-:-:S02]  /*5bb0*/  CS2R R100, SRZ ;  /* 0x0000000000647805 */ /* 0x000fc4000001ff00 */
[----:B------:R-:W-:Y:S02]  /*5bc0*/  CS2R R102, SRZ ;  /* 0x0000000000667805 */ /* 0x000fe4000001ff00 */
[----:B------:R-:W-:Y:S01]  /*5bd0*/  CS2R R104, SRZ ;  /* 0x0000000000687805 */ /* 0x000fe2000001ff00 */
[----:B------:R-:W-:Y:S01]  /*5be0*/  UISETP.LT.AND UP2, UPT, UR39, UR7, UPT ;  /* 0x000000072700728c */ /* 0x000fe2000bf41270 */
[----:B------:R-:W-:Y:S02]  /*5bf0*/  CS2R R106, SRZ ;  /* 0x00000000006a7805 */ /* 0x000fe4000001ff00 */
[----:B------:R-:W-:Y:S02]  /*5c00*/  CS2R R108, SRZ ;  /* 0x00000000006c7805 */ /* 0x000fe4000001ff00 */
[----:B------:R-:W-:Y:S01]  /*5c10*/  CS2R R110, SRZ ;  /* 0x00000000006e7805 */ /* 0x000fe2000001ff00 */
[----:B------:R-:W-:Y:S01]  /*5c20*/  USEL UR35, UR39, UR7, !UP2 ;  /* 0x0000000727237287 */ /* 0x000fe2000d000000 */
[----:B------:R-:W-:-:S02]  /*5c30*/  CS2R R112, SRZ ;  /* 0x0000000000707805 */ /* 0x000fc4000001ff00 */
[----:B------:R-:W-:Y:S02]  /*5c40*/  CS2R R114, SRZ ;  /* 0x0000000000727805 */ /* 0x000fe4000001ff00 */
[----:B------:R-:W-:Y:S02]  /*5c50*/  CS2R R116, SRZ ;  /* 0x0000000000747805 */ /* 0x000fe4000001ff00 */
[----:B------:R-:W-:Y:S02]  /*5c60*/  CS2R R118, SRZ ;  /* 0x0000000000767805 */ /* 0x000fe4000001ff00 */
[----:B------:R-:W-:Y:S02]  /*5c70*/  CS2R R120, SRZ ;  /* 0x0000000000787805 */ /* 0x000fe4000001ff00 */
[----:B------:R-:W-:Y:S02]  /*5c80*/  ISETP.GE.AND P2, PT, R4, UR35, PT ;  /* 0x0000002304007c0c */ /* 0x000fe4000bf46270 */
        /* <DEDUP_REMOVED lines=15> */
[----:B------:R-:W-:Y:S06]  /*5d80*/  @!P2 BRA `(.L_x_1086) ;  /* 0x000000380054a947 */ /* 0x000fec0003800000 */
        /* <DEDUP_REMOVED lines=32> */
[----:B------:R-:W-:Y:S01]  /*5f90*/  ULDC UR31, c[0x0][0x9e4] ;  /* 0x00027900001f7ab9 */ /* 0x000fe20000000800 */
[----:B------:R-:W-:Y:S01]  /*5fa0*/  ULDC UR30, c[0x0][0x988] ;  /* 0x00026200001e7ab9 */ /* 0x000fe20000000800 */
[----:B------:R-:W-:-:S05]  /*5fb0*/  ULDC UR32, c[0x0][0x9e0] ;  /* 0x0002780000207ab9 */ /* 0x000fca0000000800 */
.L_x_1104:
[----:B------:R-:W-:Y:S01]  /*5fc0*/  UIADD3 UR34, UR54, 0x1, URZ ;  /* 0x0000000136227890 */ /* 0x000fe2000fffe03f */
[----:B------:R-:W-:-:S03]  /*5fd0*/  ISETP.NE.AND P3, PT, RZ, UR45, PT ;  /* 0x0000002dff007c0c */ /* 0x000fc6000bf65270 */
[----:B------:R-:W-:-:S04]  /*5fe0*/  UISETP.NE.AND UP2, UPT, UR34, 0x2, UPT ;  /* 0x000000022200788c */ /* 0x000fc8000bf45270 */
[----:B------:R-:W-:Y:S02]  /*5ff0*/  USEL UR33, URZ, 0x1, UP2 ;  /* 0x000000013f217887 */ /* 0x000fe40009000000 */
[----:B------:R-:W-:Y:S02]  /*6000*/  USEL UR34, UR34, URZ, UP2 ;  /* 0x0000003f22227287 */ /* 0x000fe40009000000 */
[----:B------:R-:W-:Y:S02]  /*6010*/  ULOP3.LUT UR33, UR51, UR33, URZ, 0x3c, !UPT ;  /* 0x0000002133217292 */ /* 0x000fe4000f8e3c3f */
[----:B------:R-:W-:Y:S10]  /*6020*/  @P3 BRA `(.L_x_1087) ;  /* 0x00000000002c3947 */ /* 0x000ff40003800000 */
[----:B------:R-:W-:Y:S05]  /*6030*/  @!P0 BRA `(.L_x_1088) ;  /* 0x0000000000048947 */ /* 0x000fea0003800000 */
[----:B------:R-:W-:Y:S01]  /*6040*/  BPT.TRAP 0x1 ;  /* 0x000000040000795c */ /* 0x000fe20000300000 */
.L_x_1088:
[----:B------:R-:W-:Y:S01]  /*6050*/  ULEA UR6, UR34, UR36, 0x3 ;  /* 0x0000002422067291 */ /* 0x000fe2000f8e183f */
[----:B------:R-:W-:-:S05]  /*6060*/  IMAD.U32 R7, RZ, RZ, UR33 ;  /* 0x00000021ff077e24 */ /* 0x000fca000f8e00ff */
[----:B------:R-:W-:-:S04]  /*6070*/  SHF.L.U32 R7, R7, 0x1f, RZ ;  /* 0x0000001f07077819 */ /* 0x000fc800000006ff */
[----:B------:R0:W1:Y:S01]  /*6080*/  SYNCS.PHASECHK.TRANS64.TRYWAIT P2, [UR6+0x22830], R7 ;  /* 0x02283007ff0075a7 */ /* 0x0000620008040146 */
[----:B------:R-:W-:Y:S05]  /*6090*/  @!P0 BRA `(.L_x_1089) ;  /* 0x0000000000048947 */ /* 0x000fea0003800000 */
[----:B------:R-:W-:Y:S01]  /*60a0*/  BPT.TRAP 0x1 ;  /* 0x000000040000795c */ /* 0x000fe20000300000 */
.L_x_1089:
[----:B-1----:R-:W-:Y:S05]  /*60b0*/  @P2 BRA `(.L_x_1087) ;  /* 0x0000000000082947 */ /* 0x002fea0003800000 */
[----:B------:R-:W1:Y:S02]  /*60c0*/  SYNCS.PHASECHK.TRANS64.TRYWAIT P2, [UR6+0x22830], R7 ;  /* 0x02283007ff0075a7 */ /* 0x000e640008040146 */
[----:B-1----:R-:W-:Y:S05]  /*60d0*/  @!P2 BRA `(.L_x_1090) ;  /* 0x0000014000d4a947 */ /* 0x002fea0003800000 */
.L_x_1087:
[----:B-1----:R-:W1:Y:S01]  /*60e0*/  S2R R8, SR_TID.X ;  /* 0x0000000000087919 */ /* 0x002e620000002100 */
[----:B------:R-:W-:Y:S01]  /*60f0*/  UIMAD UR26, UR34, 0x600, UR28 ;  /* 0x00000600221a78a4 */ /* 0x000fe2000f8e021c */
[----:B------:R-:W-:Y:S01]  /*6100*/  UMOV UR27, 0x80000020 ;  /* 0x80000020001b7882 */ /* 0x000fe20000000000 */
[----:B------:R-:W-:Y:S02]  /*6110*/  UMOV UR7, 0x80000020 ;  /* 0x8000002000077882 */ /* 0x000fe40000000000 */
[----:B------:R-:W-:Y:S02]  /*6120*/  UIADD3 UR6, UR26, 0x2, URZ ;  /* 0x000000021a067890 */ /* 0x000fe4000fffe03f */
        /* <DEDUP_REMOVED lines=8> */
[----:B-1----:R-:W-:-:S05]  /*61b0*/  SHF.R.U32.HI R8, RZ, 0x7, R8 ;  /* 0x00000007ff087819 */ /* 0x002fca0000011608 */
[----:B0-----:R-:W-:-:S05]  /*61c0*/  VIADD R7, R8, 0x8 ;  /* 0x0000000808077836 */ /* 0x001fca0000000000 */
[----:B------:R0:W-:Y:S06]  /*61d0*/  BAR.SYNC.DEFER_BLOCKING R7, 0x100 ;  /* 0x000400070000751d */ /* 0x0001ec0000010000 */
        /* <DEDUP_REMOVED lines=21> */
.L_x_1092:
[----:B------:R-:W-:Y:S01]  /*6330*/  ULEA UR6, UR54, UR36, 0x3 ;  /* 0x0000002436067291 */ /* 0x000fe2000f8e183f */
[----:B------:R-:W-:-:S05]  /*6340*/  IMAD.U32 R7, RZ, RZ, UR51 ;  /* 0x00000033ff077e24 */ /* 0x000fca000f8e00ff */
[----:B------:R-:W-:-:S04]  /*6350*/  SHF.L.U32 R7, R7, 0x1f, RZ ;  /* 0x0000001f07077819 */ /* 0x000fc800000006ff */
[----:B------:R0:W1:Y:S01]  /*6360*/  SYNCS.PHASECHK.TRANS64.TRYWAIT P2, [UR6+0x22850], R7 ;  /* 0x02285007ff0075a7 */ /* 0x0000620008040146 */
[----:B------:R-:W-:Y:S05]  /*6370*/  @!P0 BRA `(.L_x_1093) ;  /* 0x0000000000048947 */ /* 0x000fea0003800000 */
[----:B------:R-:W-:Y:S01]  /*6380*/  BPT.TRAP 0x1 ;  /* 0x000000040000795c */ /* 0x000fe20000300000 */
.L_x_1093:
[----:B-1----:R-:W-:Y:S05]  /*6390*/  @P2 BRA `(.L_x_1091) ;  /* 0x0000000000082947 */ /* 0x002fea0003800000 */
[----:B------:R-:W1:Y:S02]  /*63a0*/  SYNCS.PHASECHK.TRANS64.TRYWAIT P2, [UR6+0x22850], R7 ;  /* 0x02285007ff0075a7 */ /* 0x000e640008040146 */
[----:B-1----:R-:W-:Y:S05]  /*63b0*/  @!P2 BRA `(.L_x_1094) ;  /* 0x000001400034a947 */ /* 0x002fea0003800000 */
.L_x_1091:
[----:B------:R-:W-:Y:S01]  /*63c0*/  UIADD3 UR6, UR36, 0x400, URZ ;  /* 0x0000040024067890 */ /* 0x000fe2000fffe03f */
[----:B------:R-:W-:Y:S01]  /*63d0*/  WARPGROUP.ARRIVE ;  /* 0x00000000000079c5 */ /* 0x000fe20000000000 */
[----:B------:R-:W-:-:S05]  /*63e0*/  UMOV UR7, 0x40000040 ;  /* 0x4000004000077882 */ /* 0x000fca0000000000 */
[----:B------:R-:W2:Y:S01]  /*63f0*/  S2R R208, SR_TID.X ;  /* 0x0000000000d07919 */ /* 0x000ea20000002100 */
[----:B------:R-:W-:Y:S01]  /*6400*/  USHF.R.U32.HI UR6, URZ, 0x4, UR6 ;  /* 0x000000043f067899 */ /* 0x000fe20008011606 */
[----:B------:R-:W-:Y:S01]  /*6410*/  PLOP3.LUT P2, PT, PT, PT, UP0, 0x80, 0x0 ;  /* 0x000000000000781c */ /* 0x000fe20003f4f008 */
[C---:B------:R-:W-:Y:S01]  /*6420*/  FMUL.FTZ R21, R0.reuse, R34 ;  /* 0x0000002200157220 */ /* 0x040fe20000410000 */
[----:B------:R-:W-:Y:S01]  /*6430*/  PLOP3.LUT P3, PT, PT, PT, UP0, 0x80, 0x0 ;  /* 0x000000000000781c */ /* 0x000fe20003f6f008 */
[----:B------:R-:W-:Y:S01]  /*6440*/  ULOP3.LUT UR6, UR6, 0x3fff, URZ, 0xc0, !UPT ;  /* 0x00003fff06067892 */ /* 0x000fe2000f8ec03f */
[C---:B------:R-:W-:Y:S01]  /*6450*/  FMUL.FTZ R34, R0.reuse, R55 ;  /* 0x0000003700227220 */ /* 0x040fe20000410000 */
[C---:B------:R-:W-:Y:S01]  /*6460*/  FMUL.FTZ R55, R0.reuse, R60 ;  /* 0x0000003c00377220 */ /* 0x040fe20000410000 */
[----:B------:R-:W-:Y:S01]  /*6470*/  FMUL.FTZ R60, R0, R69 ;  /* 0x00000045003c7220 */ /* 0x000fe20000410000 */
[----:B------:R-:W-:Y:S01]  /*6480*/  ULOP3.LUT UR6, UR6, 0x10000, URZ, 0xfc, !UPT ;  /* 0x0001000006067892 */ /* 0x000fe2000f8efc3f */
[----:B------:R-:W-:-:S02]  /*6490*/  VIADD R69, R17, UR42 ;  /* 0x0000002a11457c36 */ /* 0x000fc40008000000 */
[C---:B------:R-:W-:Y:S01]  /*64a0*/  FMUL.FTZ R10, R0.reuse, R27 ;  /* 0x0000001b000a7220 */ /* 0x040fe20000410000 */
[----:B------:R-:W-:Y:S01]  /*64b0*/  IMAD.U32 R9, RZ, RZ, UR34 ;  /* 0x00000022ff097e24 */ /* 0x000fe2000f8e00ff */
[----:B------:R-:W-:Y:S01]  /*64c0*/  ULEA UR10, UR54, UR6, 0xa ;  /* 0x00000006360a7291 */ /* 0x000fe2000f8e503f */
[C---:B------:R-:W-:Y:S01]  /*64d0*/  FMUL.FTZ R27, R0.reuse, R42 ;  /* 0x0000002a001b7220 */ /* 0x040fe20000410000 */
[C---:B------:R-:W-:Y:S01]  /*64e0*/  FMUL.FTZ R42, R0.reuse, R71 ;  /* 0x00000047002a7220 */ /* 0x040fe20000410000 */
[C---:B------:R-:W-:Y:S01]  /*64f0*/  FMUL.FTZ R11, R0.reuse, R24 ;  /* 0x00000018000b7220 */ /* 0x040fe20000410000 */
[----:B------:R-:W-:Y:S01]  /*6500*/  @!P1 LEA R9, R9, UR36, 0x3 ;  /* 0x0000002409099c11 */ /* 0x000fe2000f8e18ff */
[C---:B------:R-:W-:Y:S01]  /*6510*/  FMUL.FTZ R12, R0.reuse, R25 ;  /* 0x00000019000c7220 */ /* 0x040fe20000410000 */
[C---:B01----:R-:W-:Y:S01]  /*6520*/  FMUL.FTZ R7, R0.reuse, R26 ;  /* 0x0000001a00077220 */ /* 0x043fe20000410000 */
[----:B------:R-:W-:Y:S01]  /*6530*/  UMOV UR6, UR10 ;  /* 0x0000000a00067c82 */ /* 0x000fe20008000000 */
[C---:B------:R-:W-:Y:S01]  /*6540*/  FMUL.FTZ R24, R0.reuse, R35 ;  /* 0x0000002300187220 */ /* 0x040fe20000410000 */
[----:B------:R-:W-:Y:S01]  /*6550*/  QGMMA.64x128x32.F32.E4M3.E4M3 R88, R164, gdesc[UR4], R88, gsb0 ;  /* 0x01e00004a4587df3 */ /* 0x000fe20008000858 */
[----:B------:R-:W-:Y:S01]  /*6560*/  UIADD3 UR6, UR10, 0x2, URZ ;  /* 0x000000020a067890 */ /* 0x000fe2000fffe03f */
[----:B------:R-:W-:Y:S01]  /*6570*/  @!P1 VIADD R9, R9, 0x22840 ;  /* 0x0002284009099836 */ /* 0x000fe20000000000 */
[----:B------:R-:W-:Y:S01]  /*6580*/  UMOV UR7, 0x40000040 ;  /* 0x4000004000077882 */ /* 0x000fe20000000000 */
[C---:B------:R-:W-:Y:S01]  /*6590*/  FMUL.FTZ R15, R0.reuse, R28 ;  /* 0x0000001c000f7220 */ /* 0x040fe20000410000 */
[C---:B------:R-:W-:Y:S01]  /*65a0*/  FMUL.FTZ R20, R0.reuse, R29 ;  /* 0x0000001d00147220 */ /* 0x040fe20000410000 */
[C---:B------:R-:W-:Y:S01]  /*65b0*/  FMUL.FTZ R13, R0.reuse, R30 ;  /* 0x0000001e000d7220 */ /* 0x040fe20000410000 */
[C---:B------:R-:W-:Y:S01]  /*65c0*/  FMUL.FTZ R14, R0.reuse, R31 ;  /* 0x0000001f000e7220 */ /* 0x040fe20000410000 */
[C---:B------:R-:W-:Y:S01]  /*65d0*/  FMUL.FTZ R25, R0.reuse, R38 ;  /* 0x0000002600197220 */ /* 0x040fe20000410000 */
[C---:B------:R-:W-:Y:S01]  /*65e0*/  FMUL.FTZ R26, R0.reuse, R39 ;  /* 0x00000027001a7220 */ /* 0x040fe20000410000 */
[----:B--2---:R-:W-:Y:S01]  /*65f0*/  SHF.R.U32.HI R208, RZ, 0x7, R208 ;  /* 0x00000007ffd07819 */ /* 0x004fe200000116d0 */
        /* <DEDUP_REMOVED lines=19> */
[----:B------:R-:W-:Y:S01]  /*6730*/  @!P1 PRMT R9, RZ, 0x654, R9 ;  /* 0x00000654ff099816 */ /* 0x000fe20000000009 */
[----:B------:R-:W-:Y:S01]  /*6740*/  FMUL.FTZ R50, R0, R87 ;  /* 0x0000005700327220 */ /* 0x000fe20000410000 */
[----:B------:R-:W0:Y:S08]  /*6750*/  MUFU.TANH R11, R11 ;  /* 0x0000000b000b7308 */ /* 0x000e300000002400 */
[----:B------:R-:W1:Y:S08]  /*6760*/  MUFU.TANH R12, R12 ;  /* 0x0000000c000c7308 */ /* 0x000e700000002400 */
        /* <DEDUP_REMOVED lines=34> */
[----:B------:R-:W-:Y:S01]  /*6990*/  IMAD.U32 R72, RZ, RZ, UR47 ;  /* 0x0000002fff487e24 */ /* 0x000fe2000f8e00ff */
        /* <DEDUP_REMOVED lines=30> */
[----:B------:R-:W-:Y:S01]  /*6b80*/  FMUL.FTZ R70, R0, R85 ;  /* 0x0000005500467220 */ /* 0x000fe20000410000 */
[----:B------:R-:W-:Y:S01]  /*6b90*/  IMAD.SHL.U32 R67, R4, 0x80, RZ ;  /* 0x0000008004437824 */ /* 0x000fe200078e00ff */
        /* <DEDUP_REMOVED lines=20> */
[----:B------:R-:W-:Y:S01]  /*6ce0*/  QGMMA.64x128x32.F32.E4M3.E4M3 R88, R152, gdesc[UR4], R88, gsb0 ;  /* 0x01e0000498587df3 */ /* 0x000fe20008000858 */
[----:B------:R-:W-:Y:S01]  /*6cf0*/  @UP0 ULDC UR6, c[0x0][0x44c] ;  /* 0x0001130000060ab9 */ /* 0x000fe20000000800 */
[----:B------:R-:W-:Y:S01]  /*6d00*/  @UP0 ULDC UR7, c[0x0][0x450] ;  /* 0x0001140000070ab9 */ /* 0x000fe20000000800 */
[----:B------:R-:W-:Y:S01]  /*6d10*/  @P2 IMAD.HI.U32 R8, R69, UR6, RZ ;  /* 0x0000000645082c27 */ /* 0x000fe2000f8e00ff */
[----:B------:R-:W-:-:S03]  /*6d20*/  PLOP3.LUT P2, PT, PT, PT, UP1, 0x40, 0x0 ;  /* 0x000000000000781c */ /* 0x000fc60003f4e818 */
[----:B------:R-:W0:Y:S01]  /*6d30*/  MUFU.TANH R61, R61 ;  /* 0x0000003d003d7308 */ /* 0x000e220000002400 */
[----:B------:R-:W-:Y:S02]  /*6d40*/  @P3 SHF.R.U32.HI R69, RZ, UR7, R8 ;  /* 0x00000007ff453c19 */ /* 0x000fe40008011608 */
[----:B------:R-:W-:-:S03]  /*6d50*/  IADD3 R8, -R208, 0xb, RZ ;  /* 0x0000000bd0087810 */ /* 0x000fc60007ffe1ff */
[----:B------:R-:W5:Y:S02]  /*6d60*/  SHFL.IDX PT, R71, R69, RZ, 0x1c1f ;  /* 0x001c1fff45477589 */ /* 0x000f6400000e0000 */
        /* <DEDUP_REMOVED lines=16> */
[----:B------:R0:W-:Y:S06]  /*6e70*/  BAR.ARV R8, 0x100 ;  /* 0x000400080000751d */ /* 0x0001ec0000002000 */
[----:B------:R1:W-:Y:S02]  /*6e80*/  @!P1 SYNCS.ARRIVE.TRANS64.RED.A1T0 RZ, [R9+URZ], RZ ;  /* 0x000000ff09ff99a7 */ /* 0x0003e4000810043f */
[----:B-1----:R-:W-:-:S04]  /*6e90*/  IADD3 R9, -R16, 0x1, -R67 ;  /* 0x0000000110097810 */ /* 0x002fc80007ffe943 */
[----:B------:R-:W-:-:S05]  /*6ea0*/  IADD3 R9, -R72, UR41, R9 ;  /* 0x0000002948097c10 */ /* 0x000fca000fffe109 */
[C---:B------:R-:W-:Y:S02]  /*6eb0*/  VIADD R76, R9.reuse, UR32 ;  /* 0x00000020094c7c36 */ /* 0x040fe40008000000 */
[----:B------:R-:W-:Y:S02]  /*6ec0*/  VIADD R78, R9, UR29 ;  /* 0x0000001d094e7c36 */ /* 0x000fe40008000000 */
[--C-:B-----5:R-:W-:Y:S02]  /*6ed0*/  IMAD.IADD R72, R76, 0x1, R71.reuse ;  /* 0x000000014c487824 */ /* 0x120fe400078e0247 */
[----:B------:R-:W-:Y:S01]  /*6ee0*/  IMAD.IADD R74, R78, 0x1, R71 ;  /* 0x000000014e4a7824 */ /* 0x000fe200078e0247 */
[----:B0-234-:R-:W-:Y:S06]  /*6ef0*/  @P2 BRA `(.L_x_1095) ;  /* 0x00000000005c2947 */ /* 0x01dfec0003800000 */
[----:B------:R-:W-:Y:S01]  /*6f00*/  IMAD.U32 R8, RZ, RZ, UR47 ;  /* 0x0000002fff087e24 */ /* 0x000fe2000f8e00ff */
[----:B------:R-:W-:Y:S04]  /*6f10*/  BSSY B0, `(.L_x_1096) ;  /* 0x0000011000007945 */ /* 0x000fe80003800000 */
[----:B------:R-:W-:-:S04]  /*6f20*/  IADD3 R71, -R8, UR41, R71 ;  /* 0x0000002908477c10 */ /* 0x000fc8000fffe147 */
        /* <DEDUP_REMOVED lines=10> */
.L_x_1097:
[----:B------:R-:W-:-:S05]  /*6fd0*/  IMAD.U32 R80, RZ, RZ, UR31 ;  /* 0x0000001fff507e24 */ /* 0x000fca000f8e00ff */
[----:B------:R-:W-:-:S13]  /*6fe0*/  ISETP.NE.AND P2, PT, R80, 0x1, PT ;  /* 0x000000015000780c */ /* 0x000fda0003f45270 */
[----:B------:R-:W0:Y:S02]  /*6ff0*/  @P2 LDC.64 R8, c[0x0][0x9e8] ;  /* 0x00027a00ff082b82 */ /* 0x000e240000000a00 */
[----:B0-----:R-:W-:-:S05]  /*7000*/  @P2 IMAD.HI.U32 R8, R71, R8, RZ ;  /* 0x0000000847082227 */ /* 0x001fca00078e00ff */
[----:B------:R-:W-:-:S07]  /*7010*/  @P2 SHF.R.U32.HI R71, RZ, R9, R8 ;  /* 0x00000009ff472219 */ /* 0x000fce0000011608 */
.L_x_1098:
[----:B------:R-:W-:Y:S05]  /*7020*/  BSYNC B0 ;  /* 0x0000000000007941 */ /* 0x000fea0003800000 */
.L_x_1096:
[----:B------:R-:W-:-:S04]  /*7030*/  IMAD R71, R71, R80, -R67 ;  /* 0x0000005047477224 */ /* 0x000fc800078e0a43 */
[----:B------:R-:W-:-:S05]  /*7040*/  IMAD.IADD R71, R71, 0x1, -R16 ;  /* 0x0000000147477824 */ /* 0x000fca00078e0a10 */
[----:B------:R-:W-:Y:S02]  /*7050*/  VIADDMNMX R72, R71, R80, R72, PT ;  /* 0x0000005047487246 */ /* 0x000fe40003800148 */
[----:B------:R-:W-:-:S07]  /*7060*/  VIMNMX R74, R74, R71, !PT ;  /* 0x000000474a4a7248 */ /* 0x000fce0007fe0100 */
.L_x_1095:
[----:B------:R-:W-:Y:S01]  /*7070*/  ISETP.GT.AND P2, PT, R4, -0x1, PT ;  /* 0xffffffff0400780c */ /* 0x000fe20003f44270 */
[----:B------:R-:W0:Y:S03]  /*7080*/  SHFL.IDX PT, R9, R69, 0x1, 0x1c1f ;  /* 0x003c1f0045097f89 */ /* 0x000e2600000e0000 */
[C---:B------:R-:W-:Y:S02]  /*7090*/  ISETP.GT.AND P5, PT, R74.reuse, RZ, P2 ;  /* 0x000000ff4a00720c */ /* 0x040fe400017a4270 */
[----:B------:R-:W-:Y:S02]  /*70a0*/  ISETP.GT.AND P4, PT, R74, 0x1, P2 ;  /* 0x000000014a00780c */ /* 0x000fe40001784270 */
[C---:B------:R-:W-:Y:S02]  /*70b0*/  ISETP.LT.OR P5, PT, R72.reuse, 0x1, P5 ;  /* 0x000000014800780c */ /* 0x040fe40002fa1670 */
[----:B------:R-:W-:-:S02]  /*70c0*/  ISETP.LT.OR P4, PT, R72, 0x2, P4 ;  /* 0x000000024800780c */ /* 0x000fc40002781670 */
[----:B------:R-:W-:Y:S02]  /*70d0*/  FSEL R83, R11, -INF , !P5 ;  /* 0xff8000000b537808 */ /* 0x000fe40006800000 */
[C---:B------:R-:W-:Y:S02]  /*70e0*/  ISETP.GT.AND P5, PT, R74.reuse, 0x10, P2 ;  /* 0x000000104a00780c */ /* 0x040fe400017a4270 */
[----:B------:R-:W-:Y:S02]  /*70f0*/  ISETP.GT.AND P6, PT, R74, 0x8, P2 ;  /* 0x000000084a00780c */ /* 0x000fe400017c4270 */
[----:B------:R-:W-:Y:S02]  /*7100*/  ISETP.LT.OR P5, PT, R72, 0x11, P5 ;  /* 0x000000114800780c */ /* 0x000fe40002fa1670 */
[----:B------:R-:W-:Y:S02]  /*7110*/  ISETP.GT.AND P3, PT, R74, 0x9, P2 ;  /* 0x000000094a00780c */ /* 0x000fe40001764270 */
[----:B------:R-:W-:-:S02]  /*7120*/  FSEL R81, R12, -INF , !P4 ;  /* 0xff8000000c517808 */ /* 0x000fc40006000000 */
[----:B------:R-:W-:Y:S01]  /*7130*/  ISETP.GT.AND P4, PT, R74, 0x11, P2 ;  /* 0x000000114a00780c */ /* 0x000fe20001784270 */
[----:B0-----:R-:W-:Y:S01]  /*7140*/  IMAD.IADD R78, R78, 0x1, R9 ;  /* 0x000000014e4e7824 */ /* 0x001fe200078e0209 */
[----:B------:R-:W-:Y:S02]  /*7150*/  FSEL R77, R164, -INF , !P5 ;  /* 0xff800000a44d7808 */ /* 0x000fe40006800000 */
[----:B------:R-:W-:Y:S02]  /*7160*/  ISETP.GT.AND P5, PT, R74, 0x20, P2 ;  /* 0x000000204a00780c */ /* 0x000fe400017a4270 */
[C---:B------:R-:W-:Y:S02]  /*7170*/  ISETP.LT.OR P6, PT, R72.reuse, 0x9, P6 ;  /* 0x000000094800780c */ /* 0x040fe400037c1670 */
[C---:B------:R-:W-:Y:S02]  /*7180*/  ISETP.LT.OR P3, PT, R72.reuse, 0xa, P3 ;  /* 0x0000000a4800780c */ /* 0x040fe40001f61670 */
[----:B------:R-:W-:-:S02]  /*7190*/  ISETP.LT.OR P4, PT, R72, 0x12, P4 ;  /* 0x000000124800780c */ /* 0x000fc40002781670 */
[----:B------:R-:W-:Y:S02]  /*71a0*/  ISETP.LT.OR P5, PT, R72, 0x21, P5 ;  /* 0x000000214800780c */ /* 0x000fe40002fa1670 */
[----:B------:R-:W-:Y:S02]  /*71b0*/  FSEL R79, R15, -INF , !P6 ;  /* 0xff8000000f4f7808 */ /* 0x000fe40007000000 */
[----:B------:R-:W-:Y:S02]  /*71c0*/  FSEL R69, R20, -INF , !P3 ;  /* 0xff80000014457808 */ /* 0x000fe40005800000 */
[C---:B------:R-:W-:Y:S02]  /*71d0*/  ISETP.GT.AND P6, PT, R74.reuse, 0x18, P2 ;  /* 0x000000184a00780c */ /* 0x040fe400017c4270 */
[----:B------:R-:W-:Y:S02]  /*71e0*/  ISETP.GT.AND P3, PT, R74, 0x19, P2 ;  /* 0x000000194a00780c */ /* 0x000fe40001764270 */
[----:B------:R-:W-:-:S02]  /*71f0*/  FSEL R165, R165, -INF , !P4 ;  /* 0xff800000a5a57808 */ /* 0x000fc40006000000 */
[----:B------:R-:W-:Y:S02]  /*7200*/  ISETP.GT.AND P4, PT, R74, 0x21, P2 ;  /* 0x000000214a00780c */ /* 0x000fe40001784270 */
        /* <DEDUP_REMOVED lines=11> */
[C---:B------:R-:W-:Y:S02]  /*72c0*/  ISETP.GT.AND P4, PT, R74.reuse, 0x31, P2 ;  /* 0x000000314a00780c */ /* 0x040fe40001784270 */
        /* <DEDUP_REMOVED lines=36> */
[----:B------:R-:W-:Y:S01]  /*7510*/  FSEL R57, R61, -INF , !P5 ;  /* 0xff8000003d397808 */ /* 0x000fe20006800000 */
[----:B------:R-:W-:Y:S01]  /*7520*/  IMAD.IADD R61, R76, 0x1, R9 ;  /* 0x000000014c3d7824 */ /* 0x000fe200078e0209 */
        /* <DEDUP_REMOVED lines=10> */
[----:B------:R-:W-:Y:S02]  /*75d0*/  FSEL R62, R66, -INF , !P5 ;  /* 0xff800000423e7808 */ /* 0x000fe40006800000 */
[----:B------:R-:W-:Y:S02]  /*75e0*/  PLOP3.LUT P5, PT, PT, PT, UP1, 0x40, 0x0 ;  /* 0x000000000000781c */ /* 0x000fe40003fae818 */
[C---:B------:R-:W-:Y:S02]  /*75f0*/  ISETP.LT.OR P6, PT, R72.reuse, 0x69, P6 ;  /* 0x000000694800780c */ /* 0x040fe400037c1670 */
[----:B------:R-:W-:Y:S02]  /*7600*/  ISETP.LT.OR P3, PT, R72, 0x6a, P3 ;  /* 0x0000006a4800780c */ /* 0x000fe40001f61670 */
[----:B------:R-:W-:Y:S02]  /*7610*/  ISETP.GT.AND P4, PT, R74, 0x71, P2 ;  /* 0x000000714a00780c */ /* 0x000fe40001784270 */
[----:B------:R-:W-:-:S02]  /*7620*/  FSEL R59, R63, -INF , !P6 ;  /* 0xff8000003f3b7808 */ /* 0x000fc40007000000 */
[----:B------:R-:W-:Y:S02]  /*7630*/  FSEL R60, R64, -INF , !P3 ;  /* 0xff800000403c7808 */ /* 0x000fe40005800000 */
[C---:B------:R-:W-:Y:S02]  /*7640*/  ISETP.GT.AND P6, PT, R74.reuse, 0x78, P2 ;  /* 0x000000784a00780c */ /* 0x040fe400017c4270 */
[----:B------:R-:W-:Y:S02]  /*7650*/  ISETP.GT.AND P3, PT, R74, 0x79, P2 ;  /* 0x000000794a00780c */ /* 0x000fe40001764270 */
[C---:B------:R-:W-:Y:S02]  /*7660*/  ISETP.LT.OR P4, PT, R72.reuse, 0x72, P4 ;  /* 0x000000724800780c */ /* 0x040fe40002781670 */
[C---:B------:R-:W-:Y:S02]  /*7670*/  ISETP.LT.OR P6, PT, R72.reuse, 0x79, P6 ;  /* 0x000000794800780c */ /* 0x040fe400037c1670 */
[----:B------:R-:W-:-:S02]  /*7680*/  ISETP.LT.OR P3, PT, R72, 0x7a, P3 ;  /* 0x0000007a4800780c */ /* 0x000fc40001f61670 */
[----:B------:R-:W-:Y:S02]  /*7690*/  FSEL R64, R65, -INF , !P4 ;  /* 0xff80000041407808 */ /* 0x000fe40006000000 */
[----:B------:R-:W-:Y:S02]  /*76a0*/  FSEL R65, R68, -INF , !P6 ;  /* 0xff80000044417808 */ /* 0x000fe40007000000 */
[----:B------:R-:W-:Y:S01]  /*76b0*/  FSEL R63, R70, -INF , !P3 ;  /* 0xff800000463f7808 */ /* 0x000fe20005800000 */
[----:B------:R-:W-:Y:S06]  /*76c0*/  @P5 BRA `(.L_x_1099) ;  /* 0x00000000005c5947 */ /* 0x000fec0003800000 */
        /* <DEDUP_REMOVED lines=13> */
.L_x_1101:
[----:B------:R-:W-:-:S05]  /*77a0*/  IMAD.U32 R68, RZ, RZ, UR31 ;  /* 0x0000001fff447e24 */ /* 0x000fca000f8e00ff */
[----:B------:R-:W-:-:S13]  /*77b0*/  ISETP.NE.AND P3, PT, R68, 0x1, PT ;  /* 0x000000014400780c */ /* 0x000fda0003f65270 */
[----:B------:R-:W0:Y:S02]  /*77c0*/  @P3 LDC.64 R8, c[0x0][0x9e8] ;  /* 0x00027a00ff083b82 */ /* 0x000e240000000a00 */
[----:B0-----:R-:W-:-:S05]  /*77d0*/  @P3 IMAD.HI.U32 R8, R66, R8, RZ ;  /* 0x0000000842083227 */ /* 0x001fca00078e00ff */
[----:B------:R-:W-:-:S07]  /*77e0*/  @P3 SHF.R.U32.HI R66, RZ, R9, R8 ;  /* 0x00000009ff423219 */ /* 0x000fce0000011608 */
.L_x_1102:
[----:B------:R-:W-:Y:S05]  /*77f0*/  BSYNC B0 ;  /* 0x0000000000007941 */ /* 0x000fea0003800000 */
.L_x_1100:
[----:B------:R-:W-:-:S04]  /*7800*/  IMAD R67, R66, R68, -R67 ;  /* 0x0000004442437224 */ /* 0x000fc800078e0a43 */
[----:B------:R-:W-:-:S05]  /*7810*/  IMAD.IADD R67, R67, 0x1, -R16 ;  /* 0x0000000143437824 */ /* 0x000fca00078e0a10 */
[----:B------:R-:W-:Y:S02]  /*7820*/  VIADDMNMX R61, R67, R68, R61, PT ;  /* 0x00000044433d7246 */ /* 0x000fe4000380013d */
[----:B------:R-:W-:-:S07]  /*7830*/  VIMNMX R78, R78, R67, !PT ;  /* 0x000000434e4e7248 */ /* 0x000fce0007fe0100 */
.L_x_1099:
[----:B------:R-:W-:Y:S01]  /*7840*/  FMNMX.FTZ R8, R83, R6, !PT ;  /* 0x0000000653087209 */ /* 0x000fe20007810000 */
[----:B------:R-:W-:Y:S01]  /*7850*/  UMOV UR10, UR30 ;  /* 0x0000001e000a7c82 */ /* 0x000fe20008000000 */
[----:B------:R-:W-:Y:S01]  /*7860*/  ISETP.GT.AND P5, PT, R78, 0x8, P2 ;  /* 0x000000084e00780c */ /* 0x000fe200017a4270 */
[----:B------:R-:W-:Y:S01]  /*7870*/  IMAD.U32 R85, RZ, RZ, UR10 ;  /* 0x0000000aff557e24 */ /* 0x000fe2000f8e00ff */
        /* <DEDUP_REMOVED lines=17> */
[C---:B------:R-:W-:Y:S02]  /*7990*/  ISETP.GT.AND P5, PT, R78.reuse, RZ, P2 ;  /* 0x000000ff4e00720c */ /* 0x040fe400017a4270 */
[----:B------:R-:W-:Y:S02]  /*79a0*/  FMNMX.FTZ R8, R167, R8, !PT ;  /* 0x00000008a7087209 */ /* 0x000fe40007810000 */
[----:B------:R-:W-:Y:S02]  /*79b0*/  ISETP.GT.AND P4, PT, R78, 0x1, P2 ;  /* 0x000000014e00780c */ /* 0x000fe40001784270 */
[----:B------:R-:W-:Y:S02]  /*79c0*/  FMNMX.FTZ R8, R163, R8, !PT ;  /* 0x00000008a3087209 */ /* 0x000fe40007810000 */
[----:B------:R-:W-:-:S02]  /*79d0*/  ISETP.LT.OR P5, PT, R61, 0x1, P5 ;  /* 0x000000013d00780c */ /* 0x000fc40002fa1670 */
[----:B------:R-:W-:Y:S02]  /*79e0*/  FMNMX.FTZ R9, R207, R8, !PT ;  /* 0x00000008cf097209 */ /* 0x000fe40007810000 */
[----:B------:R-:W-:Y:S02]  /*79f0*/  ISETP.GT.AND P3, PT, R78, 0x9, P2 ;  /* 0x000000094e00780c */ /* 0x000fe40001764270 */
[----:B------:R-:W-:Y:S02]  /*7a00*/  FMNMX.FTZ R9, R206, R9, !PT ;  /* 0x00000009ce097209 */ /* 0x000fe40007810000 */
[----:B------:R-:W-:Y:S02]  /*7a10*/  ISETP.LT.OR P4, PT, R61, 0x2, P4 ;  /* 0x000000023d00780c */ /* 0x000fe40002781670 */
[----:B------:R-:W-:Y:S02]  /*7a20*/  FMNMX.FTZ R8, R52, R9, !PT ;  /* 0x0000000934087209 */ /* 0x000fe40007810000 */
[----:B------:R-:W-:-:S02]  /*7a30*/  FSEL R80, R7, -INF , !P5 ;  /* 0xff80000007507808 */ /* 0x000fc40006800000 */
        /* <DEDUP_REMOVED lines=35> */
[----:B------:R-:W0:Y:S03]  /*7c70*/  SHFL.BFLY PT, R8, R9, 0x2, 0x1f ;  /* 0x0c401f0009087f89 */ /* 0x000e2600000e0000 */
[----:B------:R-:W-:-:S02]  /*7c80*/  ISETP.LT.OR P4, PT, R61, 0x49, P4 ;  /* 0x000000493d00780c */ /* 0x000fc40002781670 */
[----:B0-----:R-:W-:Y:S02]  /*7c90*/  FMNMX.FTZ R66, R9, R8, !PT ;  /* 0x0000000809427209 */ /* 0x001fe40007810000 */
[----:B------:R-:W-:Y:S02]  /*7ca0*/  FSEL R9, R14, -INF , !P3 ;  /* 0xff8000000e097808 */ /* 0x000fe40005800000 */
[----:B------:R-:W-:Y:S01]  /*7cb0*/  ISETP.GT.AND P3, PT, R78, 0x18, P2 ;  /* 0x000000184e00780c */ /* 0x000fe20001764270 */
[----:B------:R-:W0:Y:S03]  /*7cc0*/  SHFL.BFLY PT, R67, R66, 0x1, 0x1f ;  /* 0x0c201f0042437f89 */ /* 0x000e2600000e0000 */
[----:B------:R-:W-:-:S04]  /*7cd0*/  ISETP.LT.OR P3, PT, R61, 0x19, P3 ;  /* 0x000000193d00780c */ /* 0x000fc80001f61670 */
[----:B------:R-:W-:Y:S02]  /*7ce0*/  FSEL R25, R25, -INF , !P3 ;  /* 0xff80000019197808 */ /* 0x000fe40005800000 */
[----:B------:R-:W-:-:S04]  /*7cf0*/  ISETP.GT.AND P3, PT, R78, 0x21, P2 ;  /* 0x000000214e00780c */ /* 0x000fc80001764270 */
[----:B------:R-:W-:-:S04]  /*7d00*/  ISETP.LT.OR P3, PT, R61, 0x22, P3 ;  /* 0x000000223d00780c */ /* 0x000fc80001f61670 */
[----:B------:R-:W-:Y:S02]  /*7d10*/  FSEL R28, R28, -INF , !P3 ;  /* 0xff8000001c1c7808 */ /* 0x000fe40005800000 */
[----:B------:R-:W-:-:S04]  /*7d20*/  ISETP.GT.AND P3, PT, R78, 0x29, P2 ;  /* 0x000000294e00780c */ /* 0x000fc80001764270 */
[----:B------:R-:W-:Y:S02]  /*7d30*/  ISETP.LT.OR P5, PT, R61, 0x2a, P3 ;  /* 0x0000002a3d00780c */ /* 0x000fe40001fa1670 */
[----:B0-----:R-:W-:Y:S02]  /*7d40*/  FMNMX.FTZ R8, R66, R67, !PT ;  /* 0x0000004342087209 */ /* 0x001fe40007810000 */
[----:B------:R-:W-:Y:S02]  /*7d50*/  ISETP.GT.AND P3, PT, R78, 0x31, P2 ;  /* 0x000000314e00780c */ /* 0x000fe40001764270 */
[C---:B------:R-:W-:Y:S01]  /*7d60*/  FSETP.NEU.FTZ.AND P6, PT, R8.reuse, -INF , PT ;  /* 0xff8000000800780b */ /* 0x040fe20003fdd000 */
[----:B------:R-:W-:-:S01]  /*7d70*/  FFMA.FTZ R67, R8, R85, -8 ;  /* 0xc100000008437423 */ /* 0x000fc20000010055 */
[----:B------:R-:W-:Y:S02]  /*7d80*/  ISETP.LT.OR P3, PT, R61, 0x32, P3 ;  /* 0x000000323d00780c */ /* 0x000fe40001f61670 */
[----:B------:R-:W-:-:S02]  /*7d90*/  FSEL R30, R30, -INF , !P5 ;  /* 0xff8000001e1e7808 */ /* 0x000fc40006800000 */
[----:B------:R-:W-:Y:S02]  /*7da0*/  FSEL R66, R67, RZ, P6 ;  /* 0x000000ff43427208 */ /* 0x000fe40003000000 */
[----:B------:R-:W-:-:S03]  /*7db0*/  ISETP.GT.AND P5, PT, R78, 0x38, P2 ;  /* 0x000000384e00780c */ /* 0x000fc600017a4270 */
[--C-:B------:R-:W-:Y:S01]  /*7dc0*/  FFMA.FTZ R74, R77, UR10, -R66.reuse ;  /* 0x0000000a4d4a7c23 */ /* 0x100fe20008010842 */
[----:B------:R-:W-:Y:S01]  /*7dd0*/  FMNMX.FTZ R77, R80, R5, !PT ;  /* 0x00000005504d7209 */ /* 0x000fe20007810000 */
[--C-:B------:R-:W-:Y:S01]  /*7de0*/  FFMA.FTZ R79, R79, UR10, -R66.reuse ;  /* 0x0000000a4f4f7c23 */ /* 0x100fe20008010842 */
[----:B------:R-:W-:-:S01]  /*7df0*/  FFMA.FTZ R76, R71, UR10, -R66 ;  /* 0x0000000a474c7c23 */ /* 0x000fc20008010842 */
[----:B------:R0:W-:Y:S01]  /*7e00*/  MUFU.EX2 R7, R74 ;  /* 0x0000004a00077308 */ /* 0x0001e20000000800 */
[----:B------:R-:W-:Y:S01]  /*7e10*/  FMNMX.FTZ R72, R10, R77, !PT ;  /* 0x0000004d0a487209 */ /* 0x000fe20007810000 */
[--C-:B------:R-:W-:Y:S01]  /*7e20*/  FFMA.FTZ R83, R83, UR10, -R66.reuse ;  /* 0x0000000a53537c23 */ /* 0x100fe20008010842 */
[----:B------:R-:W-:Y:S01]  /*7e30*/  FSEL R71, R32, -INF , !P3 ;  /* 0xff80000020477808 */ /* 0x000fe20005800000 */
[--C-:B------:R-:W-:Y:S01]  /*7e40*/  FFMA.FTZ R67, R81, UR10, -R66.reuse ;  /* 0x0000000a51437c23 */ /* 0x100fe20008010842 */
[----:B------:R-:W-:Y:S01]  /*7e50*/  FMNMX.FTZ R72, R13, R72, !PT ;  /* 0x000000480d487209 */ /* 0x000fe20007810000 */
[--C-:B------:R-:W-:Y:S01]  /*7e60*/  FFMA.FTZ R69, R69, UR10, -R66.reuse ;  /* 0x0000000a45457c23 */ /* 0x100fe20008010842 */
[----:B------:R-:W-:Y:S01]  /*7e70*/  ISETP.LT.OR P5, PT, R61, 0x39, P5 ;  /* 0x000000393d00780c */ /* 0x000fe20002fa1670 */
[----:B------:R1:W-:Y:S01]  /*7e80*/  MUFU.EX2 R26, R79 ;  /* 0x0000004f001a7308 */ /* 0x0003e20000000800 */
[----:B------:R-:W-:Y:S01]  /*7e90*/  FMNMX.FTZ R72, R9, R72, !PT ;  /* 0x0000004809487209 */ /* 0x000fe20007810000 */
[--C-:B------:R-:W-:Y:S01]  /*7ea0*/  FFMA.FTZ R70, R165, UR10, -R66.reuse ;  /* 0x0000000aa5467c23 */ /* 0x100fe20008010842 */
[----:B------:R-:W-:Y:S01]  /*7eb0*/  ISETP.GT.AND P3, PT, R78, 0x40, P2 ;  /* 0x000000404e00780c */ /* 0x000fe20001764270 */
[--C-:B------:R-:W-:Y:S01]  /*7ec0*/  FFMA.FTZ R73, R73, UR10, -R66.reuse ;  /* 0x0000000a49497c23 */ /* 0x100fe20008010842 */
[----:B------:R-:W-:Y:S01]  /*7ed0*/  FMNMX.FTZ R77, R21, R72, !PT ;  /* 0x00000048154d7209 */ /* 0x000fe20007810000 */
[--C-:B------:R-:W-:Y:S01]  /*7ee0*/  FFMA.FTZ R161, R161, UR10, -R66.reuse ;  /* 0x0000000aa1a17c23 */ /* 0x100fe20008010842 */
[----:B------:R-:W-:Y:S01]  /*7ef0*/  FSEL R72, R33, -INF , !P5 ;  /* 0xff80000021487808 */ /* 0x000fe20006800000 */
[----:B------:R2:W-:Y:S01]  /*7f00*/  MUFU.EX2 R32, R76 ;  /* 0x0000004c00207308 */ /* 0x0005e20000000800 */
[----:B0-----:R-:W-:Y:S01]  /*7f10*/  FMNMX.FTZ R74, R24, R77, !PT ;  /* 0x0000004d184a7209 */ /* 0x001fe20007810000 */
[--C-:B-1----:R-:W-:Y:S01]  /*7f20*/  FFMA.FTZ R79, R75, UR10, -R66.reuse ;  /* 0x0000000a4b4f7c23 */ /* 0x102fe20008010842 */
[----:B------:R-:W-:Y:S01]  /*7f30*/  ISETP.GT.AND P5, PT, R78, 0x41, P2 ;  /* 0x000000414e00780c */ /* 0x000fe200017a4270 */
[--C-:B------:R-:W-:Y:S01]  /*7f40*/  FFMA.FTZ R167, R167, UR10, -R66.reuse ;  /* 0x0000000aa7a77c23 */ /* 0x100fe20008010842 */
[----:B------:R-:W-:Y:S01]  /*7f50*/  FMNMX.FTZ R75, R25, R74, !PT ;  /* 0x0000004a194b7209 */ /* 0x000fe20007810000 */
[--C-:B------:R-:W-:Y:S01]  /*7f60*/  FFMA.FTZ R163, R163, UR10, -R66.reuse ;  /* 0x0000000aa3a37c23 */ /* 0x100fe20008010842 */
[----:B------:R-:W-:Y:S01]  /*7f70*/  ISETP.LT.OR P5, PT, R61, 0x42, P5 ;  /* 0x000000423d00780c */ /* 0x000fe20002fa1670 */
[----:B------:R0:W-:Y:S01]  /*7f80*/  MUFU.EX2 R33, R79 ;  /* 0x0000004f00217308 */ /* 0x0001e20000000800 */
[----:B------:R-:W-:Y:S01]  /*7f90*/  FMNMX.FTZ R74, R68, R75, !PT ;  /* 0x0000004b444a7209 */ /* 0x000fe20007810000 */
[--C-:B------:R-:W-:Y:S01]  /*7fa0*/  FFMA.FTZ R207, R207, UR10, -R66.reuse ;  /* 0x0000000acfcf7c23 */ /* 0x100fe20008010842 */
[----:B------:R-:W-:Y:S01]  /*7fb0*/  ISETP.LT.OR P3, PT, R61, 0x41, P3 ;  /* 0x000000413d00780c */ /* 0x000fe20001f61670 */
[--C-:B------:R-:W-:Y:S01]  /*7fc0*/  FFMA.FTZ R206, R206, UR10, -R66.reuse ;  /* 0x0000000acece7c23 */ /* 0x100fe20008010842 */
[----:B------:R-:W-:Y:S01]  /*7fd0*/  FMNMX.FTZ R75, R27, R74, !PT ;  /* 0x0000004a1b4b7209 */ /* 0x000fe20007810000 */
[--C-:B------:R-:W-:Y:S01]  /*7fe0*/  FFMA.FTZ R11, R11, UR10, -R66.reuse ;  /* 0x0000000a0b0b7c23 */ /* 0x100fe20008010842 */
[----:B------:R-:W-:Y:S01]  /*7ff0*/  FSEL R74, R36, -INF , !P5 ;  /* 0xff800000244a7808 */ /* 0x000fe20006800000 */
[----:B------:R1:W-:Y:S01]  /*8000*/  MUFU.EX2 R14, R83 ;  /* 0x00000053000e7308 */ /* 0x0003e20000000800 */
[----:B--2---:R-:W-:Y:S01]  /*8010*/  FMNMX.FTZ R76, R28, R75, !PT ;  /* 0x0000004b1c4c7209 */ /* 0x004fe20007810000 */
[--C-:B------:R-:W-:Y:S01]  /*8020*/  FFMA.FTZ R12, R12, UR10, -R66.reuse ;  /* 0x0000000a0c0c7c23 */ /* 0x100fe20008010842 */
[----:B------:R-:W-:Y:S01]  /*8030*/  ISETP.GT.AND P5, PT, R78, 0x50, P2 ;  /* 0x000000504e00780c */ /* 0x000fe200017a4270 */
[--C-:B------:R-:W-:Y:S01]  /*8040*/  FFMA.FTZ R15, R15, UR10, -R66.reuse ;  /* 0x0000000a0f0f7c23 */ /* 0x100fe20008010842 */
[----:B------:R-:W-:Y:S01]  /*8050*/  FMNMX.FTZ R75, R29, R76, !PT ;  /* 0x0000004c1d4b7209 */ /* 0x000fe20007810000 */
[--C-:B------:R-:W-:Y:S01]  /*8060*/  FFMA.FTZ R20, R20, UR10, -R66.reuse ;  /* 0x0000000a14147c23 */ /* 0x100fe20008010842 */
[----:B------:R-:W-:Y:S01]  /*8070*/  FSEL R35, R35, -INF , !P3 ;  /* 0xff80000023237808 */ /* 0x000fe20005800000 */
[--C-:B------:R-:W-:Y:S01]  /*8080*/  FFMA.FTZ R54, R54, UR10, -R66.reuse ;  /* 0x0000000a36367c23 */ /* 0x100fe20008010842 */
[----:B------:R-:W-:Y:S01]  /*8090*/  FMNMX.FTZ R76, R30, R75, !PT ;  /* 0x0000004b1e4c7209 */ /* 0x000fe20007810000 */
[--C-:B------:R-:W-:Y:S01]  /*80a0*/  FFMA.FTZ R56, R56, UR10, -R66.reuse ;  /* 0x0000000a38387c23 */ /* 0x100fe20008010842 */
[----:B------:R-:W-:Y:S01]  /*80b0*/  ISETP.LT.OR P5, PT, R61, 0x51, P5 ;  /* 0x000000513d00780c */ /* 0x000fe20002fa1670 */
[--C-:B------:R-:W-:Y:S01]  /*80c0*/  FFMA.FTZ R58, R58, UR10, -R66.reuse ;  /* 0x0000000a3a3a7c23 */ /* 0x100fe20008010842 */
[----:B------:R-:W-:Y:S01]  /*80d0*/  FMNMX.FTZ R76, R31, R76, !PT ;  /* 0x0000004c1f4c7209 */ /* 0x000fe20007810000 */
[--C-:B------:R-:W-:Y:S01]  /*80e0*/  FFMA.FTZ R59, R59, UR10, -R66.reuse ;  /* 0x0000000a3b3b7c23 */ /* 0x100fe20008010842 */
[----:B------:R-:W-:Y:S01]  /*80f0*/  ISETP.GT.AND P3, PT, R78, 0x49, P2 ;  /* 0x000000494e00780c */ /* 0x000fe20001764270 */
[----:B------:R-:W-:Y:S01]  /*8100*/  FFMA.FTZ R60, R60, UR10, -R66 ;  /* 0x0000000a3c3c7c23 */ /* 0x000fe20008010842 */
[----:B------:R-:W-:Y:S01]  /*8110*/  FMNMX.FTZ R77, R71, R76, !PT ;  /* 0x0000004c474d7209 */ /* 0x000fe20007810000 */
[----:B------:R-:W-:Y:S01]  /*8120*/  MUFU.EX2 R67, R67 ;  /* 0x0000004300437308 */ /* 0x000fe20000000800 */
[----:B------:R-:W-:-:S02]  /*8130*/  FSEL R39, R39, -INF , !P5 ;  /* 0xff80000027277808 */ /* 0x000fc40006800000 */
[----:B------:R-:W-:Y:S02]  /*8140*/  FMNMX.FTZ R77, R72, R77, !PT ;  /* 0x0000004d484d7209 */ /* 0x000fe40007810000 */
[----:B------:R-:W-:Y:S02]  /*8150*/  ISETP.GT.AND P5, PT, R78, 0x59, P2 ;  /* 0x000000594e00780c */ /* 0x000fe400017a4270 */
[----:B------:R-:W-:Y:S01]  /*8160*/  FMNMX.FTZ R82, R34, R77, !PT ;  /* 0x0000004d22527209 */ /* 0x000fe20007810000 */
[----:B------:R-:W-:Y:S01]  /*8170*/  MUFU.EX2 R69, R69 ;  /* 0x0000004500457308 */ /* 0x000fe20000000800 */
[----:B------:R-:W-:Y:S02]  /*8180*/  ISETP.LT.OR P3, PT, R61, 0x4a, P3 ;  /* 0x0000004a3d00780c */ /* 0x000fe40001f61670 */
[----:B0-----:R-:W-:Y:S02]  /*8190*/  FMNMX.FTZ R79, R35, R82, !PT ;  /* 0x00000052234f7209 */ /* 0x001fe40007810000 */
[----:B------:R-:W-:-:S02]  /*81a0*/  FSEL R75, R37, -INF , !P4 ;  /* 0xff800000254b7808 */ /* 0x000fc40006000000 */
[----:B------:R-:W-:Y:S01]  /*81b0*/  FMNMX.FTZ R82, R74, R79, !PT ;  /* 0x0000004f4a527209 */ /* 0x000fe20007810000 */
[----:B------:R-:W-:Y:S01]  /*81c0*/  MUFU.EX2 R70, R70 ;  /* 0x0000004600467308 */ /* 0x000fe20000000800 */
[----:B------:R-:W-:Y:S02]  /*81d0*/  ISETP.LT.OR P5, PT, R61, 0x5a, P5 ;  /* 0x0000005a3d00780c */ /* 0x000fe40002fa1670 */
[----:B------:R-:W-:Y:S02]  /*81e0*/  ISETP.GT.AND P4, PT, R78, 0x51, P2 ;  /* 0x000000514e00780c */ /* 0x000fe40001784270 */
[----:B------:R-:W-:Y:S02]  /*81f0*/  FSEL R38, R38, -INF , !P3 ;  /* 0xff80000026267808 */ /* 0x000fe40005800000 */
[----:B-1----:R-:W-:Y:S01]  /*8200*/  FMNMX.FTZ R83, R75, R82, !PT ;  /* 0x000000524b537209 */ /* 0x002fe20007810000 */
[----:B------:R-:W-:Y:S01]  /*8210*/  MUFU.EX2 R73, R73 ;  /* 0x0000004900497308 */ /* 0x000fe20000000800 */
[----:B------:R-:W-:Y:S01]  /*8220*/  FSEL R81, R42, -INF , !P5 ;  /* 0xff8000002a517808 */ /* 0x000fe20006800000 */
[----:B------:R-:W-:Y:S01]  /*8230*/  FFMA.FTZ R42, R52, UR10, -R66 ;  /* 0x0000000a342a7c23 */ /* 0x000fe20008010842 */
[----:B------:R-:W-:-:S02]  /*8240*/  ISETP.GT.AND P3, PT, R78, 0x58, P2 ;  /* 0x000000584e00780c */ /* 0x000fc40001764270 */
[C---:B------:R-:W-:Y:S02]  /*8250*/  ISETP.LT.OR P4, PT, R61.reuse, 0x52, P4 ;  /* 0x000000523d00780c */ /* 0x040fe40002781670 */
[----:B------:R-:W-:Y:S01]  /*8260*/  FMNMX.FTZ R52, R38, R83, !PT ;  /* 0x0000005326347209 */ /* 0x000fe20007810000 */
[----:B------:R-:W-:Y:S01]  /*8270*/  MUFU.EX2 R36, R161 ;  /* 0x000000a100247308 */ /* 0x000fe20000000800 */
[----:B------:R-:W-:Y:S02]  /*8280*/  FSEL R77, R40, -INF , !P4 ;  /* 0xff800000284d7808 */ /* 0x000fe40006000000 */
[----:B------:R-:W-:Y:S02]  /*8290*/  ISETP.LT.OR P3, PT, R61, 0x59, P3 ;  /* 0x000000593d00780c */ /* 0x000fe40001f61670 */
[----:B------:R-:W-:Y:S02]  /*82a0*/  FMNMX.FTZ R82, R39, R52, !PT ;  /* 0x0000003427527209 */ /* 0x000fe40007810000 */
[----:B------:R-:W-:Y:S01]  /*82b0*/  ISETP.GT.AND P4, PT, R78, 0x60, P2 ;  /* 0x000000604e00780c */ /* 0x000fe20001784270 */
[----:B------:R-:W-:Y:S01]  /*82c0*/  MUFU.EX2 R37, R167 ;  /* 0x000000a700257308 */ /* 0x000fe20000000800 */
[----:B------:R-:W-:-:S02]  /*82d0*/  FSEL R79, R41, -INF , !P3 ;  /* 0xff800000294f7808 */ /* 0x000fc40005800000 */
[----:B------:R-:W-:Y:S02]  /*82e0*/  FMNMX.FTZ R82, R77, R82, !PT ;  /* 0x000000524d527209 */ /* 0x000fe40007810000 */
[----:B------:R-:W-:Y:S02]  /*82f0*/  ISETP.LT.OR P4, PT, R61, 0x61, P4 ;  /* 0x000000613d00780c */ /* 0x000fe40002781670 */
[----:B------:R-:W-:Y:S01]  /*8300*/  ISETP.GT.AND P3, PT, R78, 0x61, P2 ;  /* 0x000000614e00780c */ /* 0x000fe20001764270 */
[----:B------:R-:W-:Y:S01]  /*8310*/  MUFU.EX2 R76, R163 ;  /* 0x000000a3004c7308 */ /* 0x000fe20000000800 */
[----:B------:R-:W-:Y:S02]  /*8320*/  FMNMX.FTZ R82, R79, R82, !PT ;  /* 0x000000524f527209 */ /* 0x000fe40007810000 */
[----:B------:R-:W-:Y:S01]  /*8330*/  FSEL R52, R43, -INF , !P4 ;  /* 0xff8000002b347808 */ /* 0x000fe20006000000 */
[----:B------:R-:W-:-:S01]  /*8340*/  FFMA.FTZ R43, R51, UR10, -R66 ;  /* 0x0000000a332b7c23 */ /* 0x000fc20008010842 */
[----:B------:R-:W-:-:S02]  /*8350*/  ISETP.GT.AND P5, PT, R78, 0x68, P2 ;  /* 0x000000684e00780c */ /* 0x000fc400017a4270 */
[----:B------:R-:W-:Y:S01]  /*8360*/  ISETP.LT.OR P3, PT, R61, 0x62, P3 ;  /* 0x000000623d00780c */ /* 0x000fe20001f61670 */
[----:B------:R-:W-:Y:S01]  /*8370*/  MUFU.EX2 R40, R207 ;  /* 0x000000cf00287308 */ /* 0x000fe20000000800 */
[----:B------:R-:W-:Y:S02]  /*8380*/  FMNMX.FTZ R51, R81, R82, !PT ;  /* 0x0000005251337209 */ /* 0x000fe40007810000 */
[----:B------:R-:W-:Y:S02]  /*8390*/  ISETP.GT.AND P4, PT, R78, 0x69, P2 ;  /* 0x000000694e00780c */ /* 0x000fe40001784270 */
[----:B------:R-:W-:Y:S02]  /*83a0*/  FSEL R44, R44, -INF , !P3 ;  /* 0xff8000002c2c7808 */ /* 0x000fe40005800000 */
[----:B------:R-:W-:Y:S01]  /*83b0*/  ISETP.LT.OR P5, PT, R61, 0x69, P5 ;  /* 0x000000693d00780c */ /* 0x000fe20002fa1670 */
[----:B------:R-:W-:Y:S01]  /*83c0*/  MUFU.EX2 R41, R206 ;  /* 0x000000ce00297308 */ /* 0x000fe20000000800 */
[----:B------:R-:W-:-:S02]  /*83d0*/  FMNMX.FTZ R51, R52, R51, !PT ;  /* 0x0000003334337209 */ /* 0x000fc40007810000 */
[----:B------:R-:W-:Y:S02]  /*83e0*/  ISETP.GT.AND P3, PT, R78, 0x70, P2 ;  /* 0x000000704e00780c */ /* 0x000fe40001764270 */
[----:B------:R-:W-:Y:S02]  /*83f0*/  ISETP.LT.OR P4, PT, R61, 0x6a, P4 ;  /* 0x0000006a3d00780c */ /* 0x000fe40002781670 */
[----:B------:R-:W-:Y:S01]  /*8400*/  FSEL R45, R45, -INF , !P5 ;  /* 0xff8000002d2d7808 */ /* 0x000fe20006800000 */
[----:B------:R-:W-:Y:S01]  /*8410*/  MUFU.EX2 R42, R42 ;  /* 0x0000002a002a7308 */ /* 0x000fe20000000800 */
[----:B------:R-:W-:Y:S02]  /*8420*/  FMNMX.FTZ R82, R44, R51, !PT ;  /* 0x000000332c527209 */ /* 0x000fe40007810000 */
[----:B------:R-:W-:Y:S02]  /*8430*/  ISETP.GT.AND P5, PT, R78, 0x71, P2 ;  /* 0x000000714e00780c */ /* 0x000fe400017a4270 */
[----:B------:R-:W-:-:S02]  /*8440*/  FSEL R46, R46, -INF , !P4 ;  /* 0xff8000002e2e7808 */ /* 0x000fc40006000000 */
[----:B------:R-:W-:Y:S01]  /*8450*/  ISETP.LT.OR P3, PT, R61, 0x71, P3 ;  /* 0x000000713d00780c */ /* 0x000fe20001f61670 */
[----:B------:R-:W-:Y:S01]  /*8460*/  MUFU.EX2 R43, R43 ;  /* 0x0000002b002b7308 */ /* 0x000fe20000000800 */
[----:B------:R-:W-:Y:S01]  /*8470*/  FMNMX.FTZ R51, R45, R82, !PT ;  /* 0x000000522d337209 */ /* 0x000fe20007810000 */
[--C-:B------:R-:W-:Y:S01]  /*8480*/  FFMA.FTZ R82, R53, UR10, -R66.reuse ;  /* 0x0000000a35527c23 */ /* 0x100fe20008010842 */
[C---:B------:R-:W-:Y:S01]  /*8490*/  ISETP.GT.AND P4, PT, R78.reuse, 0x78, P2 ;  /* 0x000000784e00780c */ /* 0x040fe20001784270 */
[--C-:B------:R-:W-:Y:S01]  /*84a0*/  FFMA.FTZ R53, R55, UR10, -R66.reuse ;  /* 0x0000000a37357c23 */ /* 0x100fe20008010842 */
[----:B------:R-:W-:Y:S01]  /*84b0*/  ISETP.GT.AND P2, PT, R78, 0x79, P2 ;  /* 0x000000794e00780c */ /* 0x000fe20001744270 */
[----:B------:R-:W-:Y:S01]  /*84c0*/  FFMA.FTZ R55, R57, UR10, -R66 ;  /* 0x0000000a39377c23 */ /* 0x000fe20008010842 */
[----:B------:R-:W-:Y:S01]  /*84d0*/  ISETP.LT.OR P5, PT, R61, 0x72, P5 ;  /* 0x000000723d00780c */ /* 0x000fe20002fa1670 */
[----:B------:R-:W-:Y:S01]  /*84e0*/  MUFU.EX2 R11, R11 ;  /* 0x0000000b000b7308 */ /* 0x000fe20000000800 */
[----:B------:R-:W-:-:S02]  /*84f0*/  FSEL R47, R47, -INF , !P3 ;  /* 0xff8000002f2f7808 */ /* 0x000fc40005800000 */
[----:B------:R-:W-:Y:S02]  /*8500*/  FMNMX.FTZ R78, R46, R51, !PT ;  /* 0x000000332e4e7209 */ /* 0x000fe40007810000 */
[----:B------:R-:W-:Y:S02]  /*8510*/  ISETP.LT.OR P4, PT, R61, 0x79, P4 ;  /* 0x000000793d00780c */ /* 0x000fe40002781670 */
[----:B------:R-:W-:Y:S01]  /*8520*/  FSEL R48, R48, -INF , !P5 ;  /* 0xff80000030307808 */ /* 0x000fe20006800000 */
[----:B------:R-:W-:Y:S01]  /*8530*/  MUFU.EX2 R12, R12 ;  /* 0x0000000c000c7308 */ /* 0x000fe20000000800 */
[----:B------:R-:W-:Y:S02]  /*8540*/  FMNMX.FTZ R51, R47, R78, !PT ;  /* 0x0000004e2f337209 */ /* 0x000fe40007810000 */
[----:B------:R-:W-:Y:S02]  /*8550*/  ISETP.LT.OR P2, PT, R61, 0x7a, P2 ;  /* 0x0000007a3d00780c */ /* 0x000fe40001741670 */
[----:B------:R-:W-:-:S02]  /*8560*/  FSEL R49, R49, -INF , !P4 ;  /* 0xff80000031317808 */ /* 0x000fc40006000000 */
[----:B------:R-:W-:Y:S01]  /*8570*/  FMNMX.FTZ R78, R48, R51, !PT ;  /* 0x00000033304e7209 */ /* 0x000fe20007810000 */
[----:B------:R-:W-:Y:S01]  /*8580*/  MUFU.EX2 R15, R15 ;  /* 0x0000000f000f7308 */ /* 0x000fe20000000800 */
[----:B------:R-:W-:Y:S02]  /*8590*/  FSEL R50, R50, -INF , !P2 ;  /* 0xff80000032327808 */ /* 0x000fe40005000000 */
[----:B------:R-:W-:-:S04]  /*85a0*/  FMNMX.FTZ R51, R49, R78, !PT ;  /* 0x0000004e31337209 */ /* 0x000fc80007810000 */
[----:B------:R-:W-:Y:S01]  /*85b0*/  FMNMX.FTZ R61, R50, R51, !PT ;  /* 0x00000033323d7209 */ /* 0x000fe20007810000 */
[----:B------:R-:W-:Y:S04]  /*85c0*/  MUFU.EX2 R20, R20 ;  /* 0x0000001400147308 */ /* 0x000fe80000000800 */
[----:B------:R-:W0:Y:S04]  /*85d0*/  SHFL.BFLY PT, R78, R61, 0x2, 0x1f ;  /* 0x0c401f003d4e7f89 */ /* 0x000e2800000e0000 */
[----:B------:R-:W-:Y:S08]  /*85e0*/  MUFU.EX2 R51, R82 ;  /* 0x0000005200337308 */ /* 0x000ff00000000800 */
[----:B------:R-:W-:Y:S08]  /*85f0*/  MUFU.EX2 R54, R54 ;  /* 0x0000003600367308 */ /* 0x000ff00000000800 */
[----:B------:R-:W-:Y:S01]  /*8600*/  MUFU.EX2 R53, R53 ;  /* 0x0000003500357308 */ /* 0x000fe20000000800 */
[----:B0-----:R-:W-:Y:S01]  /*8610*/  FMNMX.FTZ R78, R61, R78, !PT ;  /* 0x0000004e3d4e7209 */ /* 0x001fe20007810000 */
[--C-:B------:R-:W-:Y:S01]  /*8620*/  FFMA.FTZ R61, R62, UR10, -R66.reuse ;  /* 0x0000000a3e3d7c23 */ /* 0x100fe20008010842 */
[----:B------:R-:W-:-:S01]  /*8630*/  FFMA.FTZ R62, R64, UR10, -R66 ;  /* 0x0000000a403e7c23 */ /* 0x000fc20008010842 */
[--C-:B------:R-:W-:Y:S01]  /*8640*/  FFMA.FTZ R64, R65, UR10, -R66.reuse ;  /* 0x0000000a41407c23 */ /* 0x100fe20008010842 */
[----:B------:R-:W-:-:S01]  /*8650*/  FFMA.FTZ R66, R63, UR10, -R66 ;  /* 0x0000000a3f427c23 */ /* 0x000fc20008010842 */
[----:B------:R-:W0:Y:S01]  /*8660*/  SHFL.BFLY PT, R57, R78, 0x1, 0x1f ;  /* 0x0c201f004e397f89 */ /* 0x000e2200000e0000 */
[----:B------:R-:W-:Y:S01]  /*8670*/  FSEL R63, R8, RZ, P6 ;  /* 0x000000ff083f7208 */ /* 0x000fe20003000000 */
[----:B------:R-:W-:Y:S04]  /*8680*/  MUFU.EX2 R56, R56 ;  /* 0x0000003800387308 */ /* 0x000fe80000000800 */
[----:B------:R-:W-:-:S04]  /*8690*/  FADD.FTZ R6, -R63, R6 ;  /* 0x000000063f067221 */ /* 0x000fc80000010100 */
[----:B------:R-:W-:Y:S01]  /*86a0*/  FMUL.FTZ R65, R6, UR10 ;  /* 0x0000000a06417c20 */ /* 0x000fe20008410000 */
[----:B------:R1:W-:Y:S08]  /*86b0*/  MUFU.EX2 R63, R66 ;  /* 0x00000042003f7308 */ /* 0x0003f00000000800 */
[----:B------:R-:W2:Y:S01]  /*86c0*/  MUFU.EX2 R65, R65 ;  /* 0x0000004100417308 */ /* 0x000ea20000000800 */
[----:B0-----:R-:W-:Y:S01]  /*86d0*/  FMNMX.FTZ R57, R78, R57, !PT ;  /* 0x000000394e397209 */ /* 0x001fe20007810000 */
[----:B------:R-:W-:-:S06]  /*86e0*/  IMAD.U32 R78, RZ, RZ, UR10 ;  /* 0x0000000aff4e7e24 */ /* 0x000fcc000f8e00ff */
[----:B------:R-:W-:Y:S01]  /*86f0*/  MUFU.EX2 R55, R55 ;  /* 0x0000003700377308 */ /* 0x000fe20000000800 */
[C---:B------:R-:W-:Y:S01]  /*8700*/  FSETP.NEU.FTZ.AND P2, PT, R57.reuse, -INF , PT ;  /* 0xff8000003900780b */ /* 0x040fe20003f5d000 */
[----:B------:R-:W-:-:S05]  /*8710*/  FFMA.FTZ R78, R57, R78, -8 ;  /* 0xc1000000394e7423 */ /* 0x000fca000001004e */
[----:B------:R-:W-:Y:S01]  /*8720*/  FSEL R6, R78, RZ, P2 ;  /* 0x000000ff4e067208 */ /* 0x000fe20001000000 */
[----:B------:R-:W-:Y:S04]  /*8730*/  MUFU.EX2 R58, R58 ;  /* 0x0000003a003a7308 */ /* 0x000fe80000000800 */
[----:B------:R-:W-:-:S01]  /*8740*/  FFMA.FTZ R83, R80, UR10, -R6 ;  /* 0x0000000a50537c23 */ /* 0x000fc20008010806 */
[----:B------:R-:W-:Y:S01]  /*8750*/  FSEL R80, R57, RZ, P2 ;  /* 0x000000ff39507208 */ /* 0x000fe20001000000 */
[----:B------:R-:W-:-:S01]  /*8760*/  FFMA.FTZ R78, R71, UR10, -R6 ;  /* 0x0000000a474e7c23 */ /* 0x000fc20008010806 */
[--C-:B------:R-:W-:Y:S01]  /*8770*/  FFMA.FTZ R71, R72, UR10, -R6.reuse ;  /* 0x0000000a48477c23 */ /* 0x100fe20008010806 */
[----:B------:R-:W-:-:S01]  /*8780*/  FFMA.FTZ R10, R10, UR10, -R6 ;  /* 0x0000000a0a0a7c23 */ /* 0x000fc20008010806 */
[----:B------:R-:W-:Y:S01]  /*8790*/  FFMA.FTZ R13, R13, UR10, -R6 ;  /* 0x0000000a0d0d7c23 */ /* 0x000fe20008010806 */
[----:B------:R-:W-:-:S01]  /*87a0*/  FADD.FTZ R80, -R80, R5 ;  /* 0x0000000550507221 */ /* 0x000fc20000010100 */
[----:B------:R-:W-:Y:S01]  /*87b0*/  MUFU.EX2 R83, R83 ;  /* 0x0000005300537308 */ /* 0x000fe20000000800 */
[----:B-1----:R-:W-:-:S01]  /*87c0*/  FFMA.FTZ R66, R9, UR10, -R6 ;  /* 0x0000000a09427c23 */ /* 0x002fc20008010806 */
[--C-:B------:R-:W-:Y:S01]  /*87d0*/  FFMA.FTZ R9, R21, UR10, -R6.reuse ;  /* 0x0000000a15097c23 */ /* 0x100fe20008010806 */
[----:B------:R-:W-:Y:S01]  /*87e0*/  FMUL.FTZ R72, R80, UR10 ;  /* 0x0000000a50487c20 */ /* 0x000fe20008410000 */
[----:B------:R-:W-:Y:S01]  /*87f0*/  FFMA.FTZ R24, R24, UR10, -R6 ;  /* 0x0000000a18187c23 */ /* 0x000fe20008010806 */
[----:B--2---:R-:W-:-:S01]  /*8800*/  FFMA.FTZ R80, R65, R3, R14 ;  /* 0x0000000341507223 */ /* 0x004fc2000001000e */
        /* <DEDUP_REMOVED lines=19> */
[----:B------:R-:W-:-:S01]  /*8940*/  FFMA.FTZ R48, R48, UR10, -R6 ;  /* 0x0000000a30307c23 */ /* 0x000fc20008010806 */
[----:B------:R-:W-:-:S06]  /*8950*/  FFMA.FTZ R49, R49, UR10, -R6 ;  /* 0x0000000a31317c23 */ /* 0x000fcc0008010806 */
[----:B------:R-:W2:Y:S01]  /*8960*/  MUFU.EX2 R66, R66 ;  /* 0x0000004200427308 */ /* 0x000ea20000000800 */
[----:B0-----:R-:W-:-:S04]  /*8970*/  FFMA.FTZ R3, R72, R2, R83 ;  /* 0x0000000248037223 */ /* 0x001fc80000010053 */
[----:B------:R-:W-:-:S03]  /*8980*/  FADD.FTZ R2, R10, R3 ;  /* 0x000000030a027221 */ /* 0x000fc60000010000 */
[----:B------:R-:W0:Y:S01]  /*8990*/  MUFU.EX2 R9, R9 ;  /* 0x0000000900097308 */ /* 0x000e220000000800 */
[----:B-1----:R-:W-:-:S07]  /*89a0*/  FADD.FTZ R3, R13, R2 ;  /* 0x000000020d037221 */ /* 0x002fce0000010000 */
[----:B------:R1:W-:Y:S01]  /*89b0*/  MUFU.EX2 R5, R71 ;  /* 0x0000004700057308 */ /* 0x0003e20000000800 */
[----:B--2---:R-:W-:-:S07]  /*89c0*/  FADD.FTZ R2, R66, R3 ;  /* 0x0000000342027221 */ /* 0x004fce0000010000 */
[----:B------:R-:W2:Y:S01]  /*89d0*/  MUFU.EX2 R24, R24 ;  /* 0x0000001800187308 */ /* 0x000ea20000000800 */
[----:B-1----:R-:W-:-:S04]  /*89e0*/  FADD.FTZ R71, R67, R80 ;  /* 0x0000005043477221 */ /* 0x002fc80000010000 */
[----:B------:R-:W-:Y:S01]  /*89f0*/  FADD.FTZ R80, R26, R71 ;  /* 0x000000471a507221 */ /* 0x000fe20000010000 */
[----:B0-----:R-:W-:-:S02]  /*8a00*/  FADD.FTZ R71, R9, R2 ;  /* 0x0000000209477221 */ /* 0x001fc40000010000 */
[----:B------:R-:W0:Y:S01]  /*8a10*/  MUFU.EX2 R21, R21 ;  /* 0x0000001500157308 */ /* 0x000e220000000800 */
[----:B------:R-:W-:-:S04]  /*8a20*/  FADD.FTZ R80, R69, R80 ;  /* 0x0000005045507221 */ /* 0x000fc80000010000 */
[----:B------:R-:W-:Y:S01]  /*8a30*/  FADD.FTZ R3, R7, R80 ;  /* 0x0000005007037221 */ /* 0x000fe20000010000 */
[----:B------:R-:W-:-:S02]  /*8a40*/  FFMA.FTZ R80, R77, UR10, -R6 ;  /* 0x0000000a4d507c23 */ /* 0x000fc40008010806 */
[----:B------:R-:W1:Y:S01]  /*8a50*/  MUFU.EX2 R68, R68 ;  /* 0x0000004400447308 */ /* 0x000e620000000800 */
[----:B------:R-:W-:-:S01]  /*8a60*/  FADD.FTZ R3, R70, R3 ;  /* 0x0000000346037221 */ /* 0x000fc20000010000 */
[----:B--2---:R-:W-:Y:S01]  /*8a70*/  FADD.FTZ R2, R24, R71 ;  /* 0x0000004718027221 */ /* 0x004fe20000010000 */
[----:B------:R-:W-:-:S02]  /*8a80*/  FFMA.FTZ R71, R79, UR10, -R6 ;  /* 0x0000000a4f477c23 */ /* 0x000fc40008010806 */
[----:B------:R-:W-:-:S03]  /*8a90*/  FADD.FTZ R82, R32, R3 ;  /* 0x0000000320527221 */ /* 0x000fc60000010000 */
[----:B------:R-:W2:Y:S01]  /*8aa0*/  MUFU.EX2 R25, R25 ;  /* 0x0000001900197308 */ /* 0x000ea20000000800 */
[----:B0-----:R-:W-:-:S01]  /*8ab0*/  FADD.FTZ R3, R21, R2 ;  /* 0x0000000215037221 */ /* 0x001fc20000010000 */
[----:B------:R-:W-:-:S06]  /*8ac0*/  FADD.FTZ R82, R33, R82 ;  /* 0x0000005221527221 */ /* 0x000fcc0000010000 */
[----:B------:R-:W0:Y:S01]  /*8ad0*/  MUFU.EX2 R28, R28 ;  /* 0x0000001c001c7308 */ /* 0x000e220000000800 */
[----:B-1----:R-:W-:-:S01]  /*8ae0*/  FADD.FTZ R2, R68, R3 ;  /* 0x0000000344027221 */ /* 0x002fc20000010000 */
[----:B------:R-:W-:Y:S01]  /*8af0*/  FADD.FTZ R3, R73, R82 ;  /* 0x0000005249037221 */ /* 0x000fe20000010000 */
[----:B------:R-:W-:-:S05]  /*8b00*/  FFMA.FTZ R82, R81, UR10, -R6 ;  /* 0x0000000a51527c23 */ /* 0x000fca0008010806 */
        /* <DEDUP_REMOVED lines=13> */
[----:B------:R-:W-:Y:S01]  /*8be0*/  FFMA.FTZ R75, R44, UR10, -R6 ;  /* 0x0000000a2c4b7c23 */ /* 0x000fe20008010806 */
[----:B------:R-:W-:-:S04]  /*8bf0*/  FADD.FTZ R44, R42, R77 ;  /* 0x0000004d2a2c7221 */ /* 0x000fc80000010000 */
[----:B------:R-:W-:Y:S01]  /*8c00*/  FADD.FTZ R44, R43, R44 ;  /* 0x0000002c2b2c7221 */ /* 0x000fe20000010000 */
[----:B------:R-:W2:Y:S01]  /*8c10*/  MUFU.EX2 R34, R34 ;  /* 0x0000002200227308 */ /* 0x000ea20000000800 */
[----:B0-----:R-:W-:-:S07]  /*8c20*/  FADD.FTZ R3, R29, R2 ;  /* 0x000000021d037221 */ /* 0x001fce0000010000 */
[----:B------:R-:W0:Y:S01]  /*8c30*/  MUFU.EX2 R31, R31 ;  /* 0x0000001f001f7308 */ /* 0x000e220000000800 */
[----:B-1----:R-:W-:-:S04]  /*8c40*/  FADD.FTZ R2, R78, R3 ;  /* 0x000000034e027221 */ /* 0x002fc80000010000 */
[----:B------:R-:W-:-:S03]  /*8c50*/  FADD.FTZ R3, R5, R2 ;  /* 0x0000000205037221 */ /* 0x000fc60000010000 */
[----:B------:R-:W1:Y:S01]  /*8c60*/  MUFU.EX2 R74, R74 ;  /* 0x0000004a004a7308 */ /* 0x000e620000000800 */
[----:B--2---:R-:W-:-:S01]  /*8c70*/  FADD.FTZ R2, R34, R3 ;  /* 0x0000000322027221 */ /* 0x004fc20000010000 */
[----:B------:R-:W-:-:S06]  /*8c80*/  FADD.FTZ R3, R11, R44 ;  /* 0x0000002c0b037221 */ /* 0x000fcc0000010000 */
        /* <DEDUP_REMOVED lines=11> */
[----:B------:R-:W-:-:S01]  /*8d40*/  FFMA.FTZ R44, R47, UR10, -R6 ;  /* 0x0000000a2f2c7c23 */ /* 0x000fc20008010806 */
[----:B------:R-:W-:Y:S02]  /*8d50*/  FFMA.FTZ R6, R50, UR10, -R6 ;  /* 0x0000000a32067c23 */ /* 0x000fe40008010806 */
[----:B------:R-:W-:-:S02]  /*8d60*/  FADD.FTZ R3, R53, R2 ;  /* 0x0000000235037221 */ /* 0x000fc40000010000 */
[----:B------:R-:W2:Y:S01]  /*8d70*/  MUFU.EX2 R80, R80 ;  /* 0x0000005000507308 */ /* 0x000ea20000000800 */
[----:B0-----:R-:W-:-:S01]  /*8d80*/  FADD.FTZ R84, R38, R77 ;  /* 0x0000004d26547221 */ /* 0x001fc20000010000 */
[----:B------:R-:W-:-:S04]  /*8d90*/  FADD.FTZ R2, R56, R3 ;  /* 0x0000000338027221 */ /* 0x000fc80000010000 */
[----:B------:R-:W-:Y:S02]  /*8da0*/  FADD.FTZ R3, R55, R2 ;  /* 0x0000000237037221 */ /* 0x000fe40000010000 */
[----:B------:R-:W0:Y:S08]  /*8db0*/  MUFU.EX2 R71, R71 ;  /* 0x0000004700477308 */ /* 0x000e300000000800 */
[----:B------:R-:W3:Y:S08]  /*8dc0*/  MUFU.EX2 R82, R82 ;  /* 0x0000005200527308 */ /* 0x000ef00000000800 */
[----:B------:R-:W4:Y:S08]  /*8dd0*/  MUFU.EX2 R52, R52 ;  /* 0x0000003400347308 */ /* 0x000f300000000800 */
[----:B------:R1:W-:Y:S08]  /*8de0*/  MUFU.EX2 R79, R45 ;  /* 0x0000002d004f7308 */ /* 0x0003f00000000800 */
[----:B------:R-:W5:Y:S01]  /*8df0*/  MUFU.EX2 R75, R75 ;  /* 0x0000004b004b7308 */ /* 0x000f620000000800 */
[----:B-1----:R-:W-:-:S04]  /*8e00*/  FADD.FTZ R45, R39, R84 ;  /* 0x00000054272d7221 */ /* 0x002fc80000010000 */
[----:B--2---:R-:W-:-:S03]  /*8e10*/  FADD.FTZ R84, R80, R45 ;  /* 0x0000002d50547221 */ /* 0x004fc60000010000 */
[----:B------:R-:W1:Y:S01]  /*8e20*/  MUFU.EX2 R59, R59 ;  /* 0x0000003b003b7308 */ /* 0x000e620000000800 */
[----:B0-----:R-:W-:-:S04]  /*8e30*/  FADD.FTZ R45, R71, R84 ;  /* 0x00000054472d7221 */ /* 0x001fc80000010000 */
[----:B---3--:R-:W-:-:S03]  /*8e40*/  FADD.FTZ R45, R82, R45 ;  /* 0x0000002d522d7221 */ /* 0x008fc60000010000 */
[----:B------:R-:W0:Y:S01]  /*8e50*/  MUFU.EX2 R60, R60 ;  /* 0x0000003c003c7308 */ /* 0x000e220000000800 */
[----:B----4-:R-:W-:-:S04]  /*8e60*/  FADD.FTZ R2, R52, R45 ;  /* 0x0000002d34027221 */ /* 0x010fc80000010000 */
[----:B-----5:R-:W-:-:S03]  /*8e70*/  FADD.FTZ R2, R75, R2 ;  /* 0x000000024b027221 */ /* 0x020fc60000010000 */
[----:B------:R2:W3:Y:S01]  /*8e80*/  MUFU.EX2 R81, R46 ;  /* 0x0000002e00517308 */ /* 0x0004e20000000800 */
[----:B------:R-:W-:-:S07]  /*8e90*/  FADD.FTZ R2, R79, R2 ;  /* 0x000000024f027221 */ /* 0x000fce0000010000 */
[----:B------:R-:W4:Y:S01]  /*8ea0*/  MUFU.EX2 R61, R61 ;  /* 0x0000003d003d7308 */ /* 0x000f220000000800 */
[----:B--2---:R-:W-:-:S04]  /*8eb0*/  FADD.FTZ R46, R58, R3 ;  /* 0x000000033a2e7221 */ /* 0x004fc80000010000 */
[----:B-1----:R-:W-:-:S03]  /*8ec0*/  FADD.FTZ R3, R59, R46 ;  /* 0x0000002e3b037221 */ /* 0x002fc60000010000 */
[----:B------:R-:W1:Y:S01]  /*8ed0*/  MUFU.EX2 R44, R44 ;  /* 0x0000002c002c7308 */ /* 0x000e620000000800 */
[----:B0-----:R-:W-:-:S01]  /*8ee0*/  FADD.FTZ R46, R60, R3 ;  /* 0x000000033c2e7221 */ /* 0x001fc20000010000 */
[----:B---3--:R-:W-:-:S06]  /*8ef0*/  FADD.FTZ R3, R81, R2 ;  /* 0x0000000251037221 */ /* 0x008fcc0000010000 */
[----:B------:R-:W0:Y:S01]  /*8f00*/  MUFU.EX2 R62, R62 ;  /* 0x0000003e003e7308 */ /* 0x000e220000000800 */
[----:B----4-:R-:W-:-:S07]  /*8f10*/  FADD.FTZ R45, R61, R46 ;  /* 0x0000002e3d2d7221 */ /* 0x010fce0000010000 */
        /* <DEDUP_REMOVED lines=8> */
[----:B0-----:R-:W-:-:S03]  /*8fa0*/  FADD.FTZ R45, R84, R3 ;  /* 0x00000003542d7221 */ /* 0x001fc60000010000 */
[----:B------:R-:W-:Y:S01]  /*8fb0*/  FADD.FTZ R3, R63, R2 ;  /* 0x000000023f037221 */ /* 0x000fe20000010000 */
[----:B--2---:R-:W-:-:S01]  /*8fc0*/  FADD.FTZ R2, R47, R45 ;  /* 0x0000002d2f027221 */ /* 0x004fc20000010000 */
[----:B------:R-:W-:Y:S06]  /*8fd0*/  @!P0 BRA `(.L_x_1103) ;  /* 0x0000000000048947 */ /* 0x000fec0003800000 */
[----:B------:R-:W-:Y:S01]  /*8fe0*/  BPT.TRAP 0x1 ;  /* 0x000000040000795c */ /* 0x000fe20000300000 */
.L_x_1103:
[----:B------:R-:W-:Y:S01]  /*8ff0*/  ULEA UR6, UR54, UR36, 0x3 ;  /* 0x0000002436067291 */ /* 0x000fe2000f8e183f */
[----:B------:R-:W-:Y:S01]  /*9000*/  ISETP.GT.AND P2, PT, R4, UR35, PT ;  /* 0x0000002304007c0c */ /* 0x000fe2000bf44270 */
[----:B------:R-:W-:Y:S01]  /*9010*/  UMOV UR51, UR33 ;  /* 0x0000002100337c82 */ /* 0x000fe20008000000 */
        /* <DEDUP_REMOVED lines=30> */
[----:B------:R-:W-:Y:S01]  /*9200*/  F2FP.SATFINITE.E4M3.F32.PACK_AB_MERGE_C R33, R47, R84, RZ ;  /* 0x000000542f21723e */ /* 0x000fe200048070ff */
[----:B------:R-:W-:Y:S01]  /*9210*/  FMUL.FTZ R109, R109, R65 ;  /* 0x000000416d6d7220 */ /* 0x000fe20000410000 */
[----:B------:R-:W-:Y:S01]  /*9220*/  F2FP.SATFINITE.E4M3.F32.PACK_AB_MERGE_C R163, R78, R29, R5 ;  /* 0x0000001d4ea3723e */ /* 0x000fe20004807005 */
        /* <DEDUP_REMOVED lines=69> */
[----:B------:R-:W-:Y:S01]  /*9680*/  IMAD.MOV.U32 R6, RZ, RZ, R8 ;  /* 0x000000ffff067224 */ /* 0x000fe200078e0008 */
[----:B------:R-:W-:Y:S06]  /*9690*/  @P2 BRA `(.L_x_1104) ;  /* 0xffffffc800482947 */ /* 0x000fec000383ffff */
[----:B------:R-:W-:Y:S01]  /*96a0*/  IMAD.MOV.U32 R5, RZ, RZ, R57 ;  /* 0x000000ffff057224 */ /* 0x000fe200078e0039 */
[----:B------:R-:W-:Y:S01]  /*96b0*/  UMOV UR54, UR34 ;  /* 0x0000002200367c82 */ /* 0x000fe20008000000 */
[----:B------:R-:W-:Y:S01]  /*96c0*/  IMAD.MOV.U32 R6, RZ, RZ, R8 ;  /* 0x000000ffff067224 */ /* 0x000fe200078e0008 */
[----:B------:R-:W-:-:S06]  /*96d0*/  UMOV UR51, UR33 ;  /* 0x0000002100337c82 */ /* 0x000fcc0008000000 */
.L_x_1086:
[----:B------:R-:W-:Y:S01]  /*96e0*/  ULDC UR6, c[0x0][0x448] ;  /* 0x0001120000067ab9 */ /* 0x000fe20000000800 */
[----:B------:R-:W-:Y:S01]  /*96f0*/  ULDC UR19, c[0x0][0x9e4] ;  /* 0x0002790000137ab9 */ /* 0x000fe20000000800 */
[----:B------:R-:W-:Y:S02]  /*9700*/  UISETP.NE.AND UP0, UPT, UR6, 0x1, UPT ;  /* 0x000000010600788c */ /* 0x000fe4000bf05270 */
[----:B------:R-:W-:Y:S02]  /*9710*/  UISETP.GE.AND UP1, UPT, UR19, 0x1, UPT ;  /* 0x000000011300788c */ /* 0x000fe4000bf26270 */
[----:B------:R-:W-:Y:S02]  /*9720*/  UIADD3 UR11, UR42, 0x7f, URZ ;  /* 0x0000007f2a0b7890 */ /* 0x000fe4000fffe03f */
[----:B------:R-:W-:Y:S02]  /*9730*/  UIADD3 UR14, UR41, 0x1, -UR47 ;  /* 0x00000001290e7890 */ /* 0x000fe4000fffe82f */
[----:B------:R-:W-:Y:S01]  /*9740*/  PLOP3.LUT P5, PT, PT, PT, UP1, 0x80, 0x0 ;  /* 0x000000000000781c */ /* 0x000fe20003faf018 */
[----:B------:R-:W-:-:S02]  /*9750*/  ULDC UR18, c[0x0][0x9dc] ;  /* 0x0002770000127ab9 */ /* 0x000fc40000000800 */
[----:B------:R-:W-:Y:S01]  /*9760*/  @UP0 ULDC UR6, c[0x0][0x44c] ;  /* 0x0001130000060ab9 */ /* 0x000fe20000000800 */
[----:B------:R-:W-:Y:S01]  /*9770*/  @UP0 ULDC UR15, c[0x0][0x450] ;  /* 0x00011400000f0ab9 */ /* 0x000fe20000000800 */
[----:B------:R-:W-:-:S04]  /*9780*/  UIMAD.WIDE.U32 UR6, UR11, UR6, URZ ;  /* 0x000000060b0672a5 */ /* 0x000fc8000f8e003f */
[----:B------:R-:W-:-:S04]  /*9790*/  @UP0 USHF.R.U32.HI UR11, URZ, UR15, UR7 ;  /* 0x0000000f3f0b0299 */ /* 0x000fc80008011607 */
[----:B------:R-:W-:-:S04]  /*97a0*/  UIADD3 UR11, UR14, UR11, URZ ;  /* 0x0000000b0e0b7290 */ /* 0x000fc8000fffe03f */
        /* <DEDUP_REMOVED lines=12> */
.L_x_1106:
[----:B------:R-:W-:-:S11]  /*9870*/  UISETP.NE.AND UP1, UPT, UR19, 0x1, UPT ;  /* 0x000000011300788c */ /* 0x000fd6000bf25270 */
[----:B------:R-:W-:Y:S02]  /*9880*/  @UP1 ULDC.64 UR6, c[0x0][0x9e8] ;  /* 0x00027a0000061ab9 */ /* 0x000fe40000000a00 */
[----:B------:R-:W-:-:S04]  /*9890*/  UIMAD.WIDE.U32 UR14, UR11, UR6, URZ ;  /* 0x000000060b0e72a5 */ /* 0x000fc8000f8e003f */
[----:B------:R-:W-:-:S12]  /*98a0*/  @UP1 USHF.R.U32.HI UR11, URZ, UR7, UR15 ;  /* 0x000000073f0b1299 */ /* 0x000fd8000801160f */
.L_x_1107:
[----:B------:R-:W-:-:S04]  /*98b0*/  UIMAD UR11, UR11, UR19, URZ ;  /* 0x000000130b0b72a4 */ /* 0x000fc8000f8e023f */
[----:B------:R-:W-:-:S04]  /*98c0*/  UISETP.LT.AND UP1, UPT, UR18, UR11, UPT ;  /* 0x0000000b1200728c */ /* 0x000fc8000bf21270 */
[----:B------:R-:W-:-:S12]  /*98d0*/  USEL UR18, UR18, UR11, !UP1 ;  /* 0x0000000b12127287 */ /* 0x000fd8000c800000 */
.L_x_1105:
[----:B------:R-:W-:-:S04]  /*98e0*/  UIADD3 UR18, UR18, 0x7f, URZ ;  /* 0x0000007f12127890 */ /* 0x000fc8000fffe03f */
[----:B------:R-:W-:-:S04]  /*98f0*/  USHF.R.S32.HI UR6, URZ, 0x1f, UR18 ;  /* 0x0000001f3f067899 */ /* 0x000fc80008011412 */
[----:B------:R-:W-:-:S04]  /*9900*/  ULEA.HI UR6, UR6, UR18, URZ, 0x7 ;  /* 0x0000001206067291 */ /* 0x000fc8000f8f383f */
[----:B------:R-:W-:-:S04]  /*9910*/  USHF.R.S32.HI UR6, URZ, 0x7, UR6 ;  /* 0x000000073f067899 */ /* 0x000fc80008011406 */
[----:B------:R-:W-:-:S04]  /*9920*/  UISETP.LT.AND UP1, UPT, UR39, UR6, UPT ;  /* 0x000000062700728c */ /* 0x000fc8000bf21270 */
[----:B------:R-:W-:-:S06]  /*9930*/  USEL UR30, UR39, UR6, !UP1 ;  /* 0x00000006271e7287 */ /* 0x000fcc000c800000 */
[----:B------:R-:W-:-:S13]  /*9940*/  ISETP.GE.AND P2, PT, R4, UR30, PT ;  /* 0x0000001e04007c0c */ /* 0x000fda000bf46270 */
[----:B------:R-:W-:Y:S05]  /*9950*/  @!P2 BRA `(.L_x_1108) ;  /* 0x0000002400aca947 */ /* 0x000fea0003800000 */
[----:B------:R-:W-:Y:S01]  /*9960*/  IMAD.MOV.U32 R8, RZ, RZ, R5 ;  /* 0x000000ffff087224 */ /* 0x000fe200078e0005 */
[----:B------:R-:W-:Y:S01]  /*9970*/  UMOV UR33, UR51 ;  /* 0x0000003300217c82 */ /* 0x000fe20008000000 */
[----:B------:R-:W-:Y:S01]  /*9980*/  IMAD.MOV.U32 R7, RZ, RZ, R6 ;  /* 0x000000ffff077224 */ /* 0x000fe200078e0006 */
[----:B------:R-:W-:Y:S01]  /*9990*/  UMOV UR32, UR54 ;  /* 0x0000003600207c82 */ /* 0x000fe20008000000 */
[----:B------:R-:W-:-:S05]  /*99a0*/  ULDC UR31, c[0x0][0x988] ;  /* 0x00026200001f7ab9 */ /* 0x000fca0000000800 */
.L_x_1118:
[----:B------:R-:W-:Y:S01]  /*99b0*/  ISETP.NE.AND P3, PT, RZ, UR45, PT ;  /* 0x0000002dff007c0c */ /* 0x000fe2000bf65270 */
[----:B------:R-:W-:-:S04]  /*99c0*/  UISETP.NE.AND UP1, UPT, UR32, 0x1, UPT ;  /* 0x000000012000788c */ /* 0x000fc8000bf25270 */
[----:B------:R-:W-:-:S04]  /*99d0*/  USEL UR51, URZ, 0x1, UP1 ;  /* 0x000000013f337887 */ /* 0x000fc80008800000 */
[----:B------:R-:W-:-:S04]  /*99e0*/  ULOP3.LUT UR51, UR33, UR51, URZ, 0x3c, !UPT ;  /* 0x0000003321337292 */ /* 0x000fc8000f8e3c3f */
[----:B------:R-:W-:Y:S08]  /*99f0*/  @P3 BRA `(.L_x_1109) ;  /* 0x0000000000383947 */ /* 0x000ff00003800000 */
[----:B------:R-:W-:Y:S05]  /*9a00*/  @!P0 BRA `(.L_x_1110) ;  /* 0x0000000000048947 */ /* 0x000fea0003800000 */
[----:B------:R-:W-:Y:S01]  /*9a10*/  BPT.TRAP 0x1 ;  /* 0x000000040000795c */ /* 0x000fe20000300000 */
.L_x_1110:
[----:B------:R-:W-:Y:S01]  /*9a20*/  UIADD3 UR6, UR32, 0x1, URZ ;  /* 0x0000000120067890 */ /* 0x000fe2000fffe03f */
[----:B------:R-:W-:-:S03]  /*9a30*/  IMAD.U32 R5, RZ, RZ, UR51 ;  /* 0x00000033ff057e24 */ /* 0x000fc6000f8e00ff */
[----:B------:R-:W-:Y:S02]  /*9a40*/  UISETP.NE.AND UP1, UPT, UR6, 0x2, UPT ;  /* 0x000000020600788c */ /* 0x000fe4000bf25270 */
[----:B------:R-:W-:Y:S02]  /*9a50*/  SHF.L.U32 R5, R5, 0x1f, RZ ;  /* 0x0000001f05057819 */ /* 0x000fe400000006ff */
[----:B------:R-:W-:-:S04]  /*9a60*/  USEL UR6, UR6, URZ, UP1 ;  /* 0x0000003f06067287 */ /* 0x000fc80008800000 */
[----:B------:R-:W-:-:S09]  /*9a70*/  ULEA UR6, UR6, UR36, 0x3 ;  /* 0x0000002406067291 */ /* 0x000fd2000f8e183f */
[----:B------:R0:W1:Y:S01]  /*9a80*/  SYNCS.PHASECHK.TRANS64.TRYWAIT P2, [UR6+0x22830], R5 ;  /* 0x02283005ff0075a7 */ /* 0x0000620008040146 */
[----:B------:R-:W-:Y:S05]  /*9a90*/  @!P0 BRA `(.L_x_1111) ;  /* 0x0000000000048947 */ /* 0x000fea0003800000 */
[----:B------:R-:W-:Y:S01]  /*9aa0*/  BPT.TRAP 0x1 ;  /* 0x000000040000795c */ /* 0x000fe20000300000 */
.L_x_1111:
[----:B-1----:R-:W-:Y:S05]  /*9ab0*/  @P2 BRA `(.L_x_1109) ;  /* 0x0000000000082947 */ /* 0x002fea0003800000 */
[----:B------:R-:W1:Y:S02]  /*9ac0*/  SYNCS.PHASECHK.TRANS64.TRYWAIT P2, [UR6+0x22830], R5 ;  /* 0x02283005ff0075a7 */ /* 0x000e640008040146 */
[----:B-1----:R-:W-:Y:S05]  /*9ad0*/  @!P2 BRA `(.L_x_1112) ;  /* 0x000001080084a947 */ /* 0x002fea0003800000 */
.L_x_1109:
[----:B-1----:R-:W1:Y:S01]  /*9ae0*/  S2R R6, SR_TID.X ;  /* 0x0000000000067919 */ /* 0x002e620000002100 */
[----:B------:R-:W-:Y:S01]  /*9af0*/  UIADD3 UR54, UR32, 0x1, URZ ;  /* 0x0000000120367890 */ /* 0x000fe2000fffe03f */
[----:B------:R-:W-:Y:S01]  /*9b00*/  UMOV UR27, 0x80000020 ;  /* 0x80000020001b7882 */ /* 0x000fe20000000000 */
[----:B------:R-:W-:Y:S02]  /*9b10*/  UMOV UR7, 0x80000020 ;  /* 0x8000002000077882 */ /* 0x000fe40000000000 */
[----:B------:R-:W-:Y:S01]  /*9b20*/  UISETP.NE.AND UP1, UPT, UR54, 0x2, UPT ;  /* 0x000000023600788c */ /* 0x000fe2000bf25270 */
[----:B------:R-:W-:Y:S01]  /*9b30*/  UMOV UR11, 0x80000020 ;  /* 0x80000020000b7882 */ /* 0x000fe20000000000 */
[----:B------:R-:W-:Y:S02]  /*9b40*/  UMOV UR15, 0x80000020 ;  /* 0x80000020000f7882 */ /* 0x000fe40000000000 */
[----:B------:R-:W-:Y:S01]  /*9b50*/  USEL UR54, UR54, URZ, UP1 ;  /* 0x0000003f36367287 */ /* 0x000fe20008800000 */
[----:B------:R-:W-:Y:S01]  /*9b60*/  UMOV UR19, 0x80000020 ;  /* 0x8000002000137882 */ /* 0x000fe20000000000 */
[----:B------:R-:W-:-:S02]  /*9b70*/  UMOV UR23, 0x80000020 ;  /* 0x8000002000177882 */ /* 0x000fc40000000000 */
[----:B------:R-:W-:-:S04]  /*9b80*/  UIMAD UR26, UR54, 0x600, UR28 ;  /* 0x00000600361a78a4 */ /* 0x000fc8000f8e021c */
[----:B------:R-:W-:Y:S02]  /*9b90*/  UIADD3 UR6, UR26, 0x2, URZ ;  /* 0x000000021a067890 */ /* 0x000fe4000fffe03f */
[----:B------:R-:W-:Y:S02]  /*9ba0*/  UIADD3 UR10, UR26, 0x200, URZ ;  /* 0x000002001a0a7890 */ /* 0x000fe4000fffe03f */
[----:B------:R-:W-:Y:S02]  /*9bb0*/  UIADD3 UR14, UR26, 0x202, URZ ;  /* 0x000002021a0e7890 */ /* 0x000fe4000fffe03f */
[----:B------:R-:W-:Y:S02]  /*9bc0*/  UIADD3 UR18, UR26, 0x400, URZ ;  /* 0x000004001a127890 */ /* 0x000fe4000fffe03f */
[----:B------:R-:W-:Y:S01]  /*9bd0*/  UIADD3 UR22, UR26, 0x402, URZ ;  /* 0x000004021a167890 */ /* 0x000fe2000fffe03f */
        /* <DEDUP_REMOVED lines=24> */
.L_x_1114:
[----:B------:R-:W-:Y:S01]  /*9d60*/  ULEA UR6, UR32, UR36, 0x3 ;  /* 0x0000002420067291 */ /* 0x000fe2000f8e183f */
[----:B------:R-:W-:-:S05]  /*9d70*/  IMAD.U32 R5, RZ, RZ, UR33 ;  /* 0x00000021ff057e24 */ /* 0x000fca000f8e00ff */
[----:B------:R-:W-:-:S04]  /*9d80*/  SHF.L.U32 R5, R5, 0x1f, RZ ;  /* 0x0000001f05057819 */ /* 0x000fc800000006ff */
[----:B------:R0:W1:Y:S01]  /*9d90*/  SYNCS.PHASECHK.TRANS64.TRYWAIT P2, [UR6+0x22850], R5 ;  /* 0x02285005ff0075a7 */ /* 0x0000620008040146 */
[----:B------:R-:W-:Y:S05]  /*9da0*/  @!P0 BRA `(.L_x_1115) ;  /* 0x0000000000048947 */ /* 0x000fea0003800000 */
[----:B------:R-:W-:Y:S01]  /*9db0*/  BPT.TRAP 0x1 ;  /* 0x000000040000795c */ /* 0x000fe20000300000 */
.L_x_1115:
[----:B-1----:R-:W-:Y:S05]  /*9dc0*/  @P2 BRA `(.L_x_1113) ;  /* 0x0000000000082947 */ /* 0x002fea0003800000 */
[----:B------:R-:W1:Y:S02]  /*9dd0*/  SYNCS.PHASECHK.TRANS64.TRYWAIT P2, [UR6+0x22850], R5 ;  /* 0x02285005ff0075a7 */ /* 0x000e640008040146 */
[----:B-1----:R-:W-:Y:S05]  /*9de0*/  @!P2 BRA `(.L_x_1116) ;  /* 0x0000010400d8a947 */ /* 0x002fea0003800000 */
.L_x_1113:
        /* <DEDUP_REMOVED lines=14> */
[C---:B------:R-:W-:Y:S01]  /*9ed0*/  FMUL.FTZ R27, R0.reuse, R36 ;  /* 0x00000024001b7220 */ /* 0x040fe20000410000 */
[C---:B------:R-:W-:Y:S01]  /*9ee0*/  FMUL.FTZ R11, R0.reuse, R26 ;  /* 0x0000001a000b7220 */ /* 0x040fe20000410000 */
[----:B------:R-:W-:Y:S01]  /*9ef0*/  ULEA UR11, UR32, UR6, 0xa ;  /* 0x00000006200b7291 */ /* 0x000fe2000f8e503f */
[----:B------:R-:W2:Y:S01]  /*9f00*/  MUFU.TANH R9, R9 ;  /* 0x0000000900097308 */ /* 0x000ea20000002400 */
        /* <DEDUP_REMOVED lines=36> */
[----:B------:R-:W-:Y:S01]  /*a150*/  UIADD3 UR6, UR11, 0x2, URZ ;  /* 0x000000020b067890 */ /* 0x000fe2000fffe03f */
[C---:B------:R-:W-:Y:S01]  /*a160*/  FMUL.FTZ R44, R0.reuse, R53 ;  /* 0x00000035002c7220 */ /* 0x040fe20000410000 */
[----:B------:R-:W-:Y:S01]  /*a170*/  UMOV UR7, 0x40000040 ;  /* 0x4000004000077882 */ /* 0x000fe20000000000 */
        /* <DEDUP_REMOVED lines=9> */
[----:B------:R-:W0:Y:S01]  /*a210*/  MUFU.TANH R11, R11 ;  /* 0x0000000b000b7308 */ /* 0x000e220000002400 */
[----:B---3--:R-:W-:Y:S01]  /*a220*/  FMNMX.FTZ R68, R24, R67, !PT ;  /* 0x0000004318447209 */ /* 0x008fe20007810000 */
[C---:B------:R-:W-:Y:S01]  /*a230*/  FMUL.FTZ R63, R0.reuse, R72 ;  /* 0x00000048003f7220 */ /* 0x040fe20000410000 */
[C---:B------:R-:W-:Y:S01]  /*a240*/  FMUL.FTZ R48, R0.reuse, R57 ;  /* 0x0000003900307220 */ /* 0x040fe20000410000 */
[C---:B------:R-:W-:Y:S01]  /*a250*/  FMUL.FTZ R46, R0.reuse, R55 ;  /* 0x00000037002e7220 */ /* 0x040fe20000410000 */
[C---:B------:R-:W-:Y:S01]  /*a260*/  FMUL.FTZ R55, R0.reuse, R64 ;  /* 0x0000004000377220 */ /* 0x040fe20000410000 */
[C---:B------:R-:W-:Y:S01]  /*a270*/  FMUL.FTZ R56, R0.reuse, R65 ;  /* 0x0000004100387220 */ /* 0x040fe20000410000 */
[C---:B------:R-:W-:Y:S01]  /*a280*/  FMUL.FTZ R64, R0.reuse, R73 ;  /* 0x0000004900407220 */ /* 0x040fe20000410000 */
[----:B------:R-:W2:Y:S01]  /*a290*/  MUFU.TANH R28, R28 ;  /* 0x0000001c001c7308 */ /* 0x000ea20000002400 */
        /* <DEDUP_REMOVED lines=8> */
[----:B0-----:R-:W-:Y:S01]  /*a320*/  FMNMX.FTZ R5, R11, R8, !PT ;  /* 0x000000080b057209 */ /* 0x001fe20007810000 */
[----:B------:R-:W-:Y:S01]  /*a330*/  FMUL.FTZ R66, R0, R75 ;  /* 0x0000004b00427220 */ /* 0x000fe20000410000 */
[----:B------:R-:W-:Y:S01]  /*a340*/  UMOV UR10, UR31 ;  /* 0x0000001f000a7c82 */ /* 0x000fe20008000000 */
[----:B------:R-:W0:Y:S04]  /*a350*/  S2R R206, SR_TID.X ;  /* 0x0000000000ce7919 */ /* 0x000e280000002100 */
[----:B------:R-:W3:Y:S01]  /*a360*/  MUFU.TANH R31, R31 ;  /* 0x0000001f001f7308 */ /* 0x000ee20000002400 */
[----:B--2---:R-:W-:-:S07]  /*a370*/  FMNMX.FTZ R70, R28, R69, !PT ;  /* 0x000000451c467209 */ /* 0x004fce0007810000 */
[----:B------:R-:W2:Y:S01]  /*a380*/  MUFU.TANH R15, R15 ;  /* 0x0000000f000f7308 */ /* 0x000ea20000002400 */
[----:B-1----:R-:W-:-:S07]  /*a390*/  FMNMX.FTZ R6, R12, R5, !PT ;  /* 0x000000050c067209 */ /* 0x002fce0007810000 */
[----:B------:R-:W1:Y:S01]  /*a3a0*/  MUFU.TANH R32, R32 ;  /* 0x0000002000207308 */ /* 0x000e620000002400 */
[----:B---3--:R-:W-:-:S07]  /*a3b0*/  FMNMX.FTZ R69, R31, R70, !PT ;  /* 0x000000461f457209 */ /* 0x008fce0007810000 */
[----:B------:R-:W3:Y:S01]  /*a3c0*/  MUFU.TANH R20, R20 ;  /* 0x0000001400147308 */ /* 0x000ee20000002400 */
[----:B--2---:R-:W-:Y:S02]  /*a3d0*/  FMNMX.FTZ R5, R15, R6, !PT ;  /* 0x000000060f057209 */ /* 0x004fe40007810000 */
[----:B0-----:R-:W-:-:S05]  /*a3e0*/  SHF.R.U32.HI R206, RZ, 0x7, R206 ;  /* 0x00000007ffce7819 */ /* 0x001fca00000116ce */
[----:B------:R-:W0:Y:S01]  /*a3f0*/  MUFU.TANH R35, R35 ;  /* 0x0000002300237308 */ /* 0x000e220000002400 */
[----:B-1----:R-:W-:Y:S01]  /*a400*/  FMNMX.FTZ R70, R32, R69, !PT ;  /* 0x0000004520467209 */ /* 0x002fe20007810000 */
[C---:B------:R-:W-:Y:S01]  /*a410*/  FMUL.FTZ R69, R0.reuse, R78 ;  /* 0x0000004e00457220 */ /* 0x040fe20000410000 */
[----:B------:R-:W-:-:S05]  /*a420*/  FMUL.FTZ R78, R0, R84 ;  /* 0x00000054004e7220 */ /* 0x000fca0000410000 */
[----:B------:R-:W1:Y:S01]  /*a430*/  MUFU.TANH R25, R25 ;  /* 0x0000001900197308 */ /* 0x000e620000002400 */
[----:B---3--:R-:W-:-:S07]  /*a440*/  FMNMX.FTZ R6, R20, R5, !PT ;  /* 0x0000000514067209 */ /* 0x008fce0007810000 */
[----:B------:R-:W2:Y:S01]  /*a450*/  MUFU.TANH R36, R36 ;  /* 0x0000002400247308 */ /* 0x000ea20000002400 */
[----:B0-----:R-:W-:Y:S01]  /*a460*/  FMNMX.FTZ R71, R35, R70, !PT ;  /* 0x0000004623477209 */ /* 0x001fe20007810000 */
[C---:B------:R-:W-:Y:S01]  /*a470*/  FMUL.FTZ R70, R0.reuse, R79 ;  /* 0x0000004f00467220 */ /* 0x040fe20000410000 */
[----:B------:R-:W-:-:S05]  /*a480*/  FMUL.FTZ R79, R0, R85 ;  /* 0x00000055004f7220 */ /* 0x000fca0000410000 */
        /* <DEDUP_REMOVED lines=11> */
[----:B------:R-:W-:-:S05]  /*a540*/  UIADD3 UR6, UR11, 0x4, URZ ;  /* 0x000000040b067890 */ /* 0x000fca000fffe03f */
[----:B------:R-:W1:Y:S01]  /*a550*/  MUFU.TANH R30, R30 ;  /* 0x0000001e001e7308 */ /* 0x000e620000002400 */
[----:B--2---:R-:W-:Y:S01]  /*a560*/  FMNMX.FTZ R5, R29, R6, !PT ;  /* 0x000000061d057209 */ /* 0x004fe20007810000 */
[----:B------:R-:W-:-:S06]  /*a570*/  UMOV UR7, 0x40000040 ;  /* 0x4000004000077882 */ /* 0x000fcc0000000000 */
        /* <DEDUP_REMOVED lines=41> */
[----:B------:R-:W-:Y:S01]  /*a810*/  UIADD3 UR6, UR11, 0x6, URZ ;  /* 0x000000060b067890 */ /* 0x000fe2000fffe03f */
        /* <DEDUP_REMOVED lines=15> */
[----:B------:R-:W-:-:S06]  /*a910*/  FMUL.FTZ R73, R0, R86 ;  /* 0x0000005600497220 */ /* 0x000fcc0000410000 */
        /* <DEDUP_REMOVED lines=27> */
[----:B------:R-:W-:Y:S04]  /*aad0*/  QGMMA.64x128x32.F32.E4M3.E4M3 R88, R152, gdesc[UR4], R88, gsb0 ;  /* 0x01e0000498587df3 */ /* 0x000fe80008000858 */
[----:B------:R-:W0:Y:S02]  /*aae0*/  SHFL.BFLY PT, R81, R80, 0x2, 0x1f ;  /* 0x0c401f0050517f89 */ /* 0x000e2400000e0000 */
[----:B------:R-:W3:Y:S01]  /*aaf0*/  MUFU.TANH R70, R70 ;  /* 0x0000004600467308 */ /* 0x000ee20000002400 */
[----:B-1----:R-:W-:-:S07]  /*ab00*/  FMNMX.FTZ R6, R66, R5, !PT ;  /* 0x0000000542067209 */ /* 0x002fce0007810000 */
[----:B------:R-:W1:Y:S01]  /*ab10*/  MUFU.TANH R71, R71 ;  /* 0x0000004700477308 */ /* 0x000e620000002400 */
[----:B--2---:R-:W-:-:S07]  /*ab20*/  FMNMX.FTZ R5, R69, R6, !PT ;  /* 0x0000000645057209 */ /* 0x004fce0007810000 */
[----:B------:R-:W2:Y:S01]  /*ab30*/  MUFU.TANH R72, R72 ;  /* 0x0000004800487308 */ /* 0x000ea20000002400 */
[----:B---3--:R-:W-:Y:S02]  /*ab40*/  FMNMX.FTZ R6, R70, R5, !PT ;  /* 0x0000000546067209 */ /* 0x008fe40007810000 */
[----:B0-----:R-:W-:-:S05]  /*ab50*/  FMNMX.FTZ R81, R80, R81, !PT ;  /* 0x0000005150517209 */ /* 0x001fca0007810000 */
[----:B------:R-:W0:Y:S01]  /*ab60*/  MUFU.TANH R73, R73 ;  /* 0x0000004900497308 */ /* 0x000e220000002400 */
[----:B-1----:R-:W-:-:S07]  /*ab70*/  FMNMX.FTZ R5, R71, R6, !PT ;  /* 0x0000000647057209 */ /* 0x002fce0007810000 */
[----:B------:R-:W1:Y:S01]  /*ab80*/  MUFU.TANH R74, R74 ;  /* 0x0000004a004a7308 */ /* 0x000e620000002400 */
[----:B--2---:R-:W-:-:S04]  /*ab90*/  FMNMX.FTZ R6, R72, R5, !PT ;  /* 0x0000000548067209 */ /* 0x004fc80007810000 */
[----:B0-----:R-:W-:Y:S02]  /*aba0*/  FMNMX.FTZ R5, R73, R6, !PT ;  /* 0x0000000649057209 */ /* 0x001fe40007810000 */
[----:B------:R-:W0:Y:S02]  /*abb0*/  SHFL.BFLY PT, R6, R81, 0x1, 0x1f ;  /* 0x0c201f0051067f89 */ /* 0x000e2400000e0000 */
[----:B-1----:R-:W-:-:S05]  /*abc0*/  FMNMX.FTZ R75, R74, R5, !PT ;  /* 0x000000054a4b7209 */ /* 0x002fca0007810000 */
[----:B------:R-:W1:Y:S01]  /*abd0*/  SHFL.BFLY PT, R82, R75, 0x2, 0x1f ;  /* 0x0c401f004b527f89 */ /* 0x000e6200000e0000 */
[----:B0-----:R-:W-:-:S05]  /*abe0*/  FMNMX.FTZ R6, R81, R6, !PT ;  /* 0x0000000651067209 */ /* 0x001fca0007810000 */
[----:B------:R-:W-:-:S04]  /*abf0*/  FADD.FTZ R7, -R6, R7 ;  /* 0x0000000706077221 */ /* 0x000fc80000010100 */
[----:B------:R-:W-:Y:S01]  /*ac00*/  FMUL.FTZ R83, R7, UR10 ;  /* 0x0000000a07537c20 */ /* 0x000fe20008410000 */
[----:B-1----:R-:W-:Y:S01]  /*ac10*/  FMNMX.FTZ R82, R75, R82, !PT ;  /* 0x000000524b527209 */ /* 0x002fe20007810000 */
[----:B------:R-:W-:-:S04]  /*ac20*/  IMAD.U32 R75, RZ, RZ, UR10 ;  /* 0x0000000aff4b7e24 */ /* 0x000fc8000f8e00ff */
[----:B------:R-:W0:Y:S01]  /*ac30*/  SHFL.BFLY PT, R5, R82, 0x1, 0x1f ;  /* 0x0c201f0052057f89 */ /* 0x000e2200000e0000 */
[----:B------:R-:W-:-:S04]  /*ac40*/  FFMA.FTZ R80, R6, R75, -8 ;  /* 0xc100000006507423 */ /* 0x000fc8000001004b */
        /* <DEDUP_REMOVED lines=18> */
[----:B------:R-:W-:Y:S01]  /*ad70*/  IMAD.U32 R78, RZ, RZ, UR10 ;  /* 0x0000000aff4e7e24 */ /* 0x000fe2000f8e00ff */
[----:B0-----:R-:W-:Y:S01]  /*ad80*/  FMNMX.FTZ R5, R82, R5, !PT ;  /* 0x0000000552057209 */ /* 0x001fe20007810000 */
[----:B------:R-:W-:Y:S01]  /*ad90*/  MUFU.EX2 R75, R75 ;  /* 0x0000004b004b7308 */ /* 0x000fe20000000800 */
[----:B------:R-:W-:-:S01]  /*ada0*/  FFMA.FTZ R14, R14, UR10, -R80 ;  /* 0x0000000a0e0e7c23 */ /* 0x000fc20008010850 */
[--C-:B------:R-:W-:Y:S01]  /*adb0*/  FFMA.FTZ R24, R24, UR10, -R80.reuse ;  /* 0x0000000a18187c23 */ /* 0x100fe20008010850 */
[----:B------:R-:W-:-:S01]  /*adc0*/  FFMA.FTZ R28, R28, UR10, -R80 ;  /* 0x0000000a1c1c7c23 */ /* 0x000fc20008010850 */
[C---:B------:R-:W-:Y:S01]  /*add0*/  FADD.FTZ R7, -R5.reuse, R8 ;  /* 0x0000000805077221 */ /* 0x040fe20000010100 */
[----:B------:R-:W-:-:S01]  /*ade0*/  FFMA.FTZ R78, R5, R78, -8 ;  /* 0xc1000000054e7423 */ /* 0x000fc2000001004e */
[--C-:B------:R-:W-:Y:S01]  /*adf0*/  FFMA.FTZ R32, R32, UR10, -R80.reuse ;  /* 0x0000000a20207c23 */ /* 0x100fe20008010850 */
[----:B------:R-:W-:-:S01]  /*ae00*/  FFMA.FTZ R36, R36, UR10, -R80 ;  /* 0x0000000a24247c23 */ /* 0x000fc20008010850 */
[----:B------:R-:W-:Y:S01]  /*ae10*/  FMUL.FTZ R7, R7, UR10 ;  /* 0x0000000a07077c20 */ /* 0x000fe20008410000 */
[----:B------:R-:W-:-:S01]  /*ae20*/  FFMA.FTZ R82, R11, UR10, -R78 ;  /* 0x0000000a0b527c23 */ /* 0x000fc2000801084e */
[--C-:B------:R-:W-:Y:S01]  /*ae30*/  FFMA.FTZ R11, R12, UR10, -R78.reuse ;  /* 0x0000000a0c0b7c23 */ /* 0x100fe2000801084e */
        /* <DEDUP_REMOVED lines=10> */
[----:B------:R-:W-:Y:S01]  /*aee0*/  FFMA.FTZ R34, R37, UR10, -R78 ;  /* 0x0000000a25227c23 */ /* 0x000fe2000801084e */
        /* <DEDUP_REMOVED lines=9> */
[----:B------:R-:W-:Y:S01]  /*af80*/  FFMA.FTZ R68, R68, UR10, -R80 ;  /* 0x0000000a44447c23 */ /* 0x000fe20008010850 */
[----:B------:R-:W-:-:S01]  /*af90*/  FFMA.FTZ R37, R38, UR10, -R78 ;  /* 0x0000000a26257c23 */ /* 0x000fc2000801084e */
[----:B------:R-:W-:Y:S01]  /*afa0*/  FFMA.FTZ R80, R79, UR10, -R80 ;  /* 0x0000000a4f507c23 */ /* 0x000fe20008010850 */
        /* <DEDUP_REMOVED lines=14> */
[----:B------:R-:W-:Y:S01]  /*b090*/  IADD3 R83, -R206, 0xb, RZ ;  /* 0x0000000bce537810 */ /* 0x000fe20007ffe1ff */
[----:B------:R-:W-:Y:S01]  /*b0a0*/  FFMA.FTZ R74, R74, UR10, -R78 ;  /* 0x0000000a4a4a7c23 */ /* 0x000fe2000801084e */
[----:B------:R-:W-:-:S02]  /*b0b0*/  WARPGROUP.DEPBAR.LE gsb0, 0x0 ;  /* 0x00008000000079c5 */ /* 0x000fc40000010000 */
        /* <DEDUP_REMOVED lines=18> */
[--C-:B------:R-:W-:Y:S01]  /*b1e0*/  FFMA.FTZ R57, R58, UR10, -R78.reuse ;  /* 0x0000000a3a397c23 */ /* 0x100fe2000801084e */
[----:B------:R-:W-:-:S05]  /*b1f0*/  FFMA.FTZ R58, R61, UR10, -R78 ;  /* 0x0000000a3d3a7c23 */ /* 0x000fca000801084e */
        /* <DEDUP_REMOVED lines=16> */
[--C-:B------:R-:W-:Y:S01]  /*b300*/  FFMA.FTZ R61, R62, UR10, -R78.reuse ;  /* 0x0000000a3e3d7c23 */ /* 0x100fe2000801084e */
[----:B------:R-:W-:-:S05]  /*b310*/  FFMA.FTZ R62, R65, UR10, -R78 ;  /* 0x0000000a413e7c23 */ /* 0x000fca000801084e */
        /* <DEDUP_REMOVED lines=16> */
[----:B------:R-:W-:-:S06]  /*b420*/  FFMA.FTZ R65, R66, UR10, -R78 ;  /* 0x0000000a42417c23 */ /* 0x000fcc000801084e */
        /* <DEDUP_REMOVED lines=34> */
[----:B------:R-:W-:Y:S01]  /*b650*/  FFMA.FTZ R69, R72, UR10, -R78 ;  /* 0x0000000a48457c23 */ /* 0x000fe2000801084e */
[----:B------:R-:W-:-:S05]  /*b660*/  IMAD.U32 R72, RZ, RZ, UR54 ;  /* 0x00000036ff487e24 */ /* 0x000fca000f8e00ff */
[----:B------:R-:W2:Y:S01]  /*b670*/  MUFU.EX2 R58, R58 ;  /* 0x0000003a003a7308 */ /* 0x000ea20000000800 */
[----:B-1----:R-:W-:-:S07]  /*b680*/  FADD.FTZ R3, R57, R2 ;  /* 0x0000000239037221 */ /* 0x002fce0000010000 */
[----:B------:R-:W-:Y:S01]  /*b690*/  MUFU.EX2 R60, R60 ;  /* 0x0000003c003c7308 */ /* 0x000fe20000000800 */
[----:B0-----:R-:W-:-:S07]  /*b6a0*/  FADD.FTZ R71, R55, R84 ;  /* 0x0000005437477221 */ /* 0x001fce0000010000 */
[----:B------:R-:W0:Y:S01]  /*b6b0*/  MUFU.EX2 R61, R61 ;  /* 0x0000003d003d7308 */ /* 0x000e220000000800 */
[----:B--2---:R-:W-:-:S07]  /*b6c0*/  FADD.FTZ R2, R58, R3 ;  /* 0x000000033a027221 */ /* 0x004fce0000010000 */
[----:B------:R-:W1:Y:S08]  /*b6d0*/  MUFU.EX2 R59, R59 ;  /* 0x0000003b003b7308 */ /* 0x000e700000000800 */
[----:B------:R-:W2:Y:S01]  /*b6e0*/  MUFU.EX2 R62, R62 ;  /* 0x0000003e003e7308 */ /* 0x000ea20000000800 */
[----:B0-----:R-:W-:-:S01]  /*b6f0*/  FADD.FTZ R3, R61, R2 ;  /* 0x000000023d037221 */ /* 0x001fc20000010000 */
[----:B------:R-:W-:-:S05]  /*b700*/  @!P1 LEA R2, R72, UR36, 0x3 ;  /* 0x0000002448029c11 */ /* 0x000fca000f8e18ff */
[----:B------:R-:W-:Y:S01]  /*b710*/  @!P1 VIADD R2, R2, 0x22840 ;  /* 0x0002284002029836 */ /* 0x000fe20000000000 */
[----:B------:R-:W0:Y:S04]  /*b720*/  MUFU.EX2 R64, R64 ;  /* 0x0000004000407308 */ /* 0x000e280000000800 */
[----:B------:R-:W-:Y:S01]  /*b730*/  @!P1 PRMT R2, RZ, 0x654, R2 ;  /* 0x00000654ff029816 */ /* 0x000fe20000000002 */
[----:B------:R3:W-:Y:S06]  /*b740*/  BAR.ARV R83, 0x100 ;  /* 0x000400530000751d */ /* 0x0007ec0000002000 */
[----:B------:R-:W4:Y:S01]  /*b750*/  MUFU.EX2 R65, R65 ;  /* 0x0000004100417308 */ /* 0x000f220000000800 */
[----:B------:R5:W-:Y:S07]  /*b760*/  @!P1 SYNCS.ARRIVE.TRANS64.RED.A1T0 RZ, [R2+URZ], RZ ;  /* 0x000000ff02ff99a7 */ /* 0x000bee000810043f */
[----:B------:R-:W3:Y:S08]  /*b770*/  MUFU.EX2 R63, R63 ;  /* 0x0000003f003f7308 */ /* 0x000ef00000000800 */
[----:B------:R-:W5:Y:S08]  /*b780*/  MUFU.EX2 R79, R79 ;  /* 0x0000004f004f7308 */ /* 0x000f700000000800 */
[----:B------:R-:W5:Y:S08]  /*b790*/  MUFU.EX2 R68, R68 ;  /* 0x0000004400447308 */ /* 0x000f700000000800 */
[----:B------:R1:W5:Y:S08]  /*b7a0*/  MUFU.EX2 R81, R70 ;  /* 0x0000004600517308 */ /* 0x0003700000000800 */
[----:B------:R-:W5:Y:S01]  /*b7b0*/  MUFU.EX2 R67, R67 ;  /* 0x0000004300437308 */ /* 0x000f620000000800 */
[----:B-1----:R-:W-:-:S04]  /*b7c0*/  FADD.FTZ R70, R60, R71 ;  /* 0x000000473c467221 */ /* 0x002fc80000010000 */
[----:B------:R-:W-:Y:S01]  /*b7d0*/  FADD.FTZ R71, R59, R70 ;  /* 0x000000463b477221 */ /* 0x000fe20000010000 */
[----:B--2---:R-:W-:-:S02]  /*b7e0*/  FADD.FTZ R70, R62, R3 ;  /* 0x000000033e467221 */ /* 0x004fc40000010000 */
[----:B------:R-:W1:Y:S01]  /*b7f0*/  MUFU.EX2 R66, R66 ;  /* 0x0000004200427308 */ /* 0x000e620000000800 */
[----:B0-----:R-:W-:-:S01]  /*b800*/  FADD.FTZ R72, R64, R71 ;  /* 0x0000004740487221 */ /* 0x001fc20000010000 */
[----:B----4-:R-:W-:-:S03]  /*b810*/  FADD.FTZ R70, R65, R70 ;  /* 0x0000004641467221 */ /* 0x010fc60000010000 */
[----:B---3--:R-:W-:Y:S01]  /*b820*/  FADD.FTZ R3, R63, R72 ;  /* 0x000000483f037221 */ /* 0x008fe20000010000 */
[----:B-----5:R-:W-:-:S02]  /*b830*/  FADD.FTZ R70, R79, R70 ;  /* 0x000000464f467221 */ /* 0x020fc40000010000 */
[----:B------:R-:W0:Y:S01]  /*b840*/  MUFU.EX2 R76, R76 ;  /* 0x0000004c004c7308 */ /* 0x000e220000000800 */
[----:B------:R-:W-:-:S01]  /*b850*/  FADD.FTZ R2, R68, R3 ;  /* 0x0000000344027221 */ /* 0x000fc20000010000 */
[----:B------:R-:W-:-:S03]  /*b860*/  FADD.FTZ R3, R81, R70 ;  /* 0x0000004651037221 */ /* 0x000fc60000010000 */
[----:B------:R-:W-:-:S03]  /*b870*/  FADD.FTZ R71, R67, R2 ;  /* 0x0000000243477221 */ /* 0x000fc60000010000 */
        /* <DEDUP_REMOVED lines=10> */
[----:B--2---:R-:W-:-:S03]  /*b920*/  FADD.FTZ R3, R80, R3 ;  /* 0x0000000350037221 */ /* 0x004fc60000010000 */
[----:B-1----:R-:W-:Y:S01]  /*b930*/  FADD.FTZ R2, R74, R2 ;  /* 0x000000024a027221 */ /* 0x002fe20000010000 */
[----:B------:R-:W-:Y:S06]  /*b940*/  @!P0 BRA `(.L_x_1117) ;  /* 0x0000000000048947 */ /* 0x000fec0003800000 */
[----:B------:R-:W-:Y:S01]  /*b950*/  BPT.TRAP 0x1 ;  /* 0x000000040000795c */ /* 0x000fe20000300000 */
.L_x_1117:
        /* <DEDUP_REMOVED lines=106> */
[----:B------:R-:W-:Y:S06]  /*c000*/  @P2 BRA `(.L_x_1118) ;  /* 0xffffffd800682947 */ /* 0x000fec000383ffff */
.L_x_1108:
[----:B------:R-:W-:-:S13]  /*c010*/  ISETP.GE.AND P2, PT, R4, UR39, PT ;  /* 0x0000002704007c0c */ /* 0x000fda000bf46270 */
[----:B------:R-:W-:Y:S05]  /*c020*/  @!P2 BRA `(.L_x_1119) ;  /* 0x0000003400d8a947 */ /* 0x000fea0003800000 */
[----:B------:R-:W-:Y:S01]  /*c030*/  IMAD.MOV.U32 R8, RZ, RZ, R5 ;  /* 0x000000ffff087224 */ /* 0x000fe200078e0005 */
[----:B------:R-:W-:Y:S01]  /*c040*/  UMOV UR34, UR51 ;  /* 0x0000003300227c82 */ /* 0x000fe20008000000 */
[----:B------:R-:W-:Y:S01]  /*c050*/  IMAD.MOV.U32 R7, RZ, RZ, R6 ;  /* 0x000000ffff077224 */ /* 0x000fe200078e0006 */
[----:B------:R-:W-:Y:S01]  /*c060*/  UMOV UR33, UR54 ;  /* 0x0000003600217c82 */ /* 0x000fe20008000000 */
[----:B------:R-:W-:Y:S01]  /*c070*/  ULDC UR31, c[0x0][0x9e4] ;  /* 0x00027900001f7ab9 */ /* 0x000fe20000000800 */
[----:B------:R-:W-:Y:S01]  /*c080*/  ULDC UR30, c[0x0][0x988] ;  /* 0x00026200001e7ab9 */ /* 0x000fe20000000800 */
[----:B------:R-:W-:-:S05]  /*c090*/  ULDC UR32, c[0x0][0x9e0] ;  /* 0x0002780000207ab9 */ /* 0x000fca0000000800 */
.L_x_1137:
[----:B------:R-:W-:Y:S01]  /*c0a0*/  ISETP.NE.AND P3, PT, RZ, UR45, PT ;  /* 0x0000002dff007c0c */ /* 0x000fe2000bf65270 */
[----:B------:R-:W-:-:S04]  /*c0b0*/  UISETP.NE.AND UP1, UPT, UR33, 0x1, UPT ;  /* 0x000000012100788c */ /* 0x000fc8000bf25270 */
[----:B------:R-:W-:-:S04]  /*c0c0*/  USEL UR51, URZ, 0x1, UP1 ;  /* 0x000000013f337887 */ /* 0x000fc80008800000 */
[----:B------:R-:W-:-:S04]  /*c0d0*/  ULOP3.LUT UR51, UR34, UR51, URZ, 0x3c, !UPT ;  /* 0x0000003322337292 */ /* 0x000fc8000f8e3c3f */
[----:B------:R-:W-:Y:S08]  /*c0e0*/  @P3 BRA `(.L_x_1120) ;  /* 0x0000000000383947 */ /* 0x000ff00003800000 */
[----:B------:R-:W-:Y:S05]  /*c0f0*/  @!P0 BRA `(.L_x_1121) ;  /* 0x0000000000048947 */ /* 0x000fea0003800000 */
[----:B------:R-:W-:Y:S01]  /*c100*/  BPT.TRAP 0x1 ;  /* 0x000000040000795c */ /* 0x000fe20000300000 */
.L_x_1121:
        /* <DEDUP_REMOVED lines=9> */
.L_x_1122:
[----:B-1----:R-:W-:Y:S05]  /*c1a0*/  @P2 BRA `(.L_x_1120) ;  /* 0x0000000000082947 */ /* 0x002fea0003800000 */
[----:B------:R-:W1:Y:S02]  /*c1b0*/  SYNCS.PHASECHK.TRANS64.TRYWAIT P2, [UR6+0x22830], R5 ;  /* 0x02283005ff0075a7 */ /* 0x000e640008040146 */
[----:B-1----:R-:W-:Y:S05]  /*c1c0*/  @!P2 BRA `(.L_x_1123) ;  /* 0x000000e000f8a947 */ /* 0x002fea0003800000 */
.L_x_1120:
        /* <DEDUP_REMOVED lines=40> */
.L_x_1125:
[----:B------:R-:W-:Y:S01]  /*c450*/  ULEA UR6, UR33, UR36, 0x3 ;  /* 0x0000002421067291 */ /* 0x000fe2000f8e183f */
[----:B------:R-:W-:-:S05]  /*c460*/  IMAD.U32 R5, RZ, RZ, UR34 ;  /* 0x00000022ff057e24 */ /* 0x000fca000f8e00ff */
[----:B------:R-:W-:-:S04]  /*c470*/  SHF.L.U32 R5, R5, 0x1f, RZ ;  /* 0x0000001f05057819 */ /* 0x000fc800000006ff */
[----:B------:R0:W1:Y:S01]  /*c480*/  SYNCS.PHASECHK.TRANS64.TRYWAIT P2, [UR6+0x22850], R5 ;  /* 0x02285005ff0075a7 */ /* 0x0000620008040146 */
[----:B------:R-:W-:Y:S05]  /*c490*/  @!P0 BRA `(.L_x_1126) ;  /* 0x0000000000048947 */ /* 0x000fea0003800000 */
[----:B------:R-:W-:Y:S01]  /*c4a0*/  BPT.TRAP 0x1 ;  /* 0x000000040000795c */ /* 0x000fe20000300000 */
.L_x_1126:
[----:B-1----:R-:W-:Y:S05]  /*c4b0*/  @P2 BRA `(.L_x_1124) ;  /* 0x0000000000082947 */ /* 0x002fea0003800000 */
[----:B------:R-:W1:Y:S02]  /*c4c0*/  SYNCS.PHASECHK.TRANS64.TRYWAIT P2, [UR6+0x22850], R5 ;  /* 0x02285005ff0075a7 */ /* 0x000e640008040146 */
[----:B-1----:R-:W-:Y:S05]  /*c4d0*/  @!P2 BRA `(.L_x_1127) ;  /* 0x000000e0004ca947 */ /* 0x002fea0003800000 */
.L_x_1124:
[----:B------:R-:W-:Y:S01]  /*c4e0*/  UIADD3 UR6, UR36, 0x400, URZ ;  /* 0x0000040024067890 */ /* 0x000fe2000fffe03f */
[----:B------:R-:W-:Y:S01]  /*c4f0*/  WARPGROUP.ARRIVE ;  /* 0x00000000000079c5 */ /* 0x000fe20000000000 */
[----:B------:R-:W-:-:S05]  /*c500*/  UMOV UR7, 0x40000040 ;  /* 0x4000004000077882 */ /* 0x000fca0000000000 */
[----:B------:R-:W2:Y:S01]  /*c510*/  S2R R208, SR_TID.X ;  /* 0x0000000000d07919 */ /* 0x000ea20000002100 */
[----:B------:R-:W-:Y:S01]  /*c520*/  USHF.R.U32.HI UR6, URZ, 0x4, UR6 ;  /* 0x000000043f067899 */ /* 0x000fe20008011606 */
[----:B------:R-:W-:Y:S01]  /*c530*/  PLOP3.LUT P2, PT, PT, PT, UP0, 0x80, 0x0 ;  /* 0x000000000000781c */ /* 0x000fe20003f4f008 */
[----:B------:R-:W-:Y:S02]  /*c540*/  IMAD.U32 R10, RZ, RZ, UR54 ;  /* 0x00000036ff0a7e24 */ /* 0x000fe4000f8e00ff */
[C---:B------:R-:W-:Y:S01]  /*c550*/  FMUL.FTZ R20, R0.reuse, R34 ;  /* 0x0000002200147220 */ /* 0x040fe20000410000 */
[----:B------:R-:W-:Y:S01]  /*c560*/  ULOP3.LUT UR6, UR6, 0x3fff, URZ, 0xc0, !UPT ;  /* 0x00003fff06067892 */ /* 0x000fe2000f8ec03f */
[C---:B------:R-:W-:Y:S01]  /*c570*/  FMUL.FTZ R34, R0.reuse, R55 ;  /* 0x0000003700227220 */ /* 0x040fe20000410000 */
[----:B------:R-:W-:Y:S01]  /*c580*/  FMUL.FTZ R55, R0, R60 ;  /* 0x0000003c00377220 */ /* 0x000fe20000410000 */
[----:B------:R-:W-:Y:S01]  /*c590*/  @!P1 LEA R10, R10, UR36, 0x3 ;  /* 0x000000240a0a9c11 */ /* 0x000fe2000f8e18ff */
[----:B------:R-:W-:Y:S01]  /*c5a0*/  ULOP3.LUT UR6, UR6, 0x10000, URZ, 0xfc, !UPT ;  /* 0x0001000006067892 */ /* 0x000fe2000f8efc3f */
[C---:B------:R-:W-:Y:S01]  /*c5b0*/  FMUL.FTZ R60, R0.reuse, R69 ;  /* 0x00000045003c7220 */ /* 0x040fe20000410000 */
[C---:B-1----:R-:W-:Y:S01]  /*c5c0*/  FMUL.FTZ R6, R0.reuse, R24 ;  /* 0x0000001800067220 */ /* 0x042fe20000410000 */
[----:B------:R-:W-:Y:S01]  /*c5d0*/  FMUL.FTZ R13, R0, R25 ;  /* 0x00000019000d7220 */ /* 0x000fe20000410000 */
[----:B------:R-:W-:Y:S01]  /*c5e0*/  ULEA UR10, UR33, UR6, 0xa ;  /* 0x00000006210a7291 */ /* 0x000fe2000f8e503f */
[----:B------:R-:W-:-:S02]  /*c5f0*/  @!P1 VIADD R10, R10, 0x22840 ;  /* 0x000228400a0a9836 */ /* 0x000fc40000000000 */
[C---:B0-----:R-:W-:Y:S01]  /*c600*/  FMUL.FTZ R5, R0.reuse, R26 ;  /* 0x0000001a00057220 */ /* 0x041fe20000410000 */
[C---:B------:R-:W-:Y:S01]  /*c610*/  FMUL.FTZ R24, R0.reuse, R35 ;  /* 0x0000002300187220 */ /* 0x040fe20000410000 */
[C---:B------:R-:W-:Y:S01]  /*c620*/  FMUL.FTZ R9, R0.reuse, R27 ;  /* 0x0000001b00097220 */ /* 0x040fe20000410000 */
        /* <DEDUP_REMOVED lines=34> */
[----:B------:R-:W-:Y:S01]  /*c850*/  IMAD.U32 R71, RZ, RZ, UR47 ;  /* 0x0000002fff477e24 */ /* 0x000fe2000f8e00ff */
        /* <DEDUP_REMOVED lines=23> */
[----:B------:R-:W-:Y:S01]  /*c9d0*/  FMUL.FTZ R61, R0, R72 ;  /* 0x00000048003d7220 */ /* 0x000fe20000410000 */
[----:B------:R-:W-:Y:S01]  /*c9e0*/  UMOV UR7, 0x40000040 ;  /* 0x4000004000077882 */ /* 0x000fe20000000000 */
[----:B------:R-:W-:-:S02]  /*c9f0*/  VIADD R72, R17, UR42 ;  /* 0x0000002a11487c36 */ /* 0x000fc40008000000 */
        /* <DEDUP_REMOVED lines=66> */
[----:B------:R-:W-:-:S04]  /*ce20*/  @P2 IMAD.HI.U32 R11, R72, UR6, RZ ;  /* 0x00000006480b2c27 */ /* 0x000fc8000f8e00ff */
[----:B------:R-:W0:Y:S01]  /*ce30*/  MUFU.TANH R61, R61 ;  /* 0x0000003d003d7308 */ /* 0x000e220000002400 */
[----:B------:R-:W-:Y:S02]  /*ce40*/  @P2 SHF.R.U32.HI R72, RZ, UR7, R11 ;  /* 0x00000007ff482c19 */ /* 0x000fe4000801160b */
[----:B------:R-:W-:-:S05]  /*ce50*/  IADD3 R11, -R208, 0xb, RZ ;  /* 0x0000000bd00b7810 */ /* 0x000fca0007ffe1ff */
[----:B------:R-:W0:Y:S01]  /*ce60*/  MUFU.TANH R62, R62 ;  /* 0x0000003e003e7308 */ /* 0x000e220000002400 */
[----:B------:R-:W5:Y:S07]  /*ce70*/  SHFL.IDX PT, R69, R72, RZ, 0x1c1f ;  /* 0x001c1fff48457589 */ /* 0x000f6e00000e0000 */
        /* <DEDUP_REMOVED lines=23> */
[----:B0-234-:R-:W-:Y:S06]  /*cff0*/  @!P5 BRA `(.L_x_1128) ;  /* 0x00000000005cd947 */ /* 0x01dfec0003800000 */
        /* <DEDUP_REMOVED lines=13> */
.L_x_1130:
[----:B------:R-:W-:-:S05]  /*d0d0*/  IMAD.U32 R82, RZ, RZ, UR31 ;  /* 0x0000001fff527e24 */ /* 0x000fca000f8e00ff */
[----:B------:R-:W-:-:S13]  /*d0e0*/  ISETP.NE.AND P2, PT, R82, 0x1, PT ;  /* 0x000000015200780c */ /* 0x000fda0003f45270 */
[----:B------:R-:W0:Y:S02]  /*d0f0*/  @P2 LDC.64 R10, c[0x0][0x9e8] ;  /* 0x00027a00ff0a2b82 */ /* 0x000e240000000a00 */
[----:B0-----:R-:W-:-:S05]  /*d100*/  @P2 IMAD.HI.U32 R10, R69, R10, RZ ;  /* 0x0000000a450a2227 */ /* 0x001fca00078e00ff */
[----:B------:R-:W-:-:S07]  /*d110*/  @P2 SHF.R.U32.HI R69, RZ, R11, R10 ;  /* 0x0000000bff452219 */ /* 0x000fce000001160a */
.L_x_1131:
[----:B------:R-:W-:Y:S05]  /*d120*/  BSYNC B0 ;  /* 0x0000000000007941 */ /* 0x000fea0003800000 */
.L_x_1129:
[----:B------:R-:W-:-:S04]  /*d130*/  IMAD R69, R69, R82, -R67 ;  /* 0x0000005245457224 */ /* 0x000fc800078e0a43 */
[----:B------:R-:W-:-:S05]  /*d140*/  IMAD.IADD R69, R69, 0x1, -R16 ;  /* 0x0000000145457824 */ /* 0x000fca00078e0a10 */
[----:B------:R-:W-:Y:S02]  /*d150*/  VIADDMNMX R74, R69, R82, R74, PT ;  /* 0x00000052454a7246 */ /* 0x000fe4000380014a */
[----:B------:R-:W-:-:S07]  /*d160*/  VIMNMX R76, R76, R69, !PT ;  /* 0x000000454c4c7248 */ /* 0x000fce0007fe0100 */
.L_x_1128:
[----:B------:R-:W-:Y:S01]  /*d170*/  ISETP.GT.AND P2, PT, R4, -0x1, PT ;  /* 0xffffffff0400780c */ /* 0x000fe20003f44270 */
[----:B------:R-:W0:Y:S03]  /*d180*/  SHFL.IDX PT, R11, R72, 0x1, 0x1c1f ;  /* 0x003c1f00480b7f89 */ /* 0x000e2600000e0000 */
[C---:B------:R-:W-:Y:S02]  /*d190*/  ISETP.GT.AND P4, PT, R76.reuse, RZ, P2 ;  /* 0x000000ff4c00720c */ /* 0x040fe40001784270 */
[----:B------:R-:W-:Y:S02]  /*d1a0*/  ISETP.GT.AND P6, PT, R76, 0x1, P2 ;  /* 0x000000014c00780c */ /* 0x000fe400017c4270 */
[C---:B------:R-:W-:Y:S02]  /*d1b0*/  ISETP.LT.OR P4, PT, R74.reuse, 0x1, P4 ;  /* 0x000000014a00780c */ /* 0x040fe40002781670 */
[----:B------:R-:W-:-:S02]  /*d1c0*/  ISETP.LT.OR P6, PT, R74, 0x2, P6 ;  /* 0x000000024a00780c */ /* 0x000fc400037c1670 */
[----:B------:R-:W-:Y:S02]  /*d1d0*/  ISETP.GT.AND P3, PT, R76, 0x8, P2 ;  /* 0x000000084c00780c */ /* 0x000fe40001764270 */
[----:B------:R-:W-:Y:S02]  /*d1e0*/  FSEL R83, R6, -INF , !P4 ;  /* 0xff80000006537808 */ /* 0x000fe40006000000 */
[----:B------:R-:W-:Y:S02]  /*d1f0*/  FSEL R81, R13, -INF , !P6 ;  /* 0xff8000000d517808 */ /* 0x000fe40007000000 */
[C---:B------:R-:W-:Y:S02]  /*d200*/  ISETP.GT.AND P4, PT, R76.reuse, 0x9, P2 ;  /* 0x000000094c00780c */ /* 0x040fe40001784270 */
[----:B------:R-:W-:Y:S02]  /*d210*/  ISETP.GT.AND P6, PT, R76, 0x10, P2 ;  /* 0x000000104c00780c */ /* 0x000fe400017c4270 */
[----:B------:R-:W-:-:S02]  /*d220*/  ISETP.LT.OR P3, PT, R74, 0x9, P3 ;  /* 0x000000094a00780c */ /* 0x000fc40001f61670 */
[----:B------:R-:W-:Y:S01]  /*d230*/  ISETP.LT.OR P4, PT, R74, 0xa, P4 ;  /* 0x0000000a4a00780c */ /* 0x000fe20002781670 */
[----:B0-----:R-:W-:Y:S01]  /*d240*/  IMAD.IADD R80, R80, 0x1, R11 ;  /* 0x0000000150507824 */ /* 0x001fe200078e020b */
[----:B------:R-:W-:Y:S02]  /*d250*/  ISETP.LT.OR P6, PT, R74, 0x11, P6 ;  /* 0x000000114a00780c */ /* 0x000fe400037c1670 */
[----:B------:R-:W-:Y:S02]  /*d260*/  FSEL R79, R15, -INF , !P3 ;  /* 0xff8000000f4f7808 */ /* 0x000fe40005800000 */
[----:B------:R-:W-:Y:S02]  /*d270*/  ISETP.GT.AND P3, PT, R76, 0x11, P2 ;  /* 0x000000114c00780c */ /* 0x000fe40001764270 */
[----:B------:R-:W-:Y:S02]  /*d280*/  FSEL R77, R21, -INF , !P4 ;  /* 0xff800000154d7808 */ /* 0x000fe40006000000 */
[----:B------:R-:W-:-:S02]  /*d290*/  FSEL R69, R164, -INF , !P6 ;  /* 0xff800000a4457808 */ /* 0x000fc40007000000 */
[C---:B------:R-:W-:Y:S02]  /*d2a0*/  ISETP.GT.AND P4, PT, R76.reuse, 0x18, P2 ;  /* 0x000000184c00780c */ /* 0x040fe40001784270 */
[----:B------:R-:W-:Y:S02]  /*d2b0*/  ISETP.GT.AND P6, PT, R76, 0x19, P2 ;  /* 0x000000194c00780c */ /* 0x000fe400017c4270 */
[C---:B------:R-:W-:Y:S02]  /*d2c0*/  ISETP.LT.OR P3, PT, R74.reuse, 0x12, P3 ;  /* 0x000000124a00780c */ /* 0x040fe40001f61670 */
[C---:B------:R-:W-:Y:S02]  /*d2d0*/  ISETP.LT.OR P4, PT, R74.reuse, 0x19, P4 ;  /* 0x000000194a00780c */ /* 0x040fe40002781670 */
[----:B------:R-:W-:Y:S02]  /*d2e0*/  ISETP.LT.OR P6, PT, R74, 0x1a, P6 ;  /* 0x0000001a4a00780c */ /* 0x000fe400037c1670 */
[----:B------:R-:W-:-:S02]  /*d2f0*/  FSEL R165, R165, -INF , !P3 ;  /* 0xff800000a5a57808 */ /* 0x000fc40005800000 */
[----:B------:R-:W-:Y:S02]  /*d300*/  ISETP.GT.AND P3, PT, R76, 0x20, P2 ;  /* 0x000000204c00780c */ /* 0x000fe40001764270 */
[----:B------:R-:W-:Y:S02]  /*d310*/  FSEL R71, R166, -INF , !P4 ;  /* 0xff800000a6477808 */ /* 0x000fe40006000000 */
[----:B------:R-:W-:Y:S02]  /*d320*/  FSEL R73, R160, -INF , !P6 ;  /* 0xff800000a0497808 */ /* 0x000fe40007000000 */
[C---:B------:R-:W-:Y:S02]  /*d330*/  ISETP.GT.AND P4, PT, R76.reuse, 0x21, P2 ;  /* 0x000000214c00780c */ /* 0x040fe40001784270 */
[----:B------:R-:W-:Y:S02]  /*d340*/  ISETP.GT.AND P6, PT, R76, 0x28, P2 ;  /* 0x000000284c00780c */ /* 0x000fe400017c4270 */
[----:B------:R-:W-:-:S02]  /*d350*/  ISETP.LT.OR P3, PT, R74, 0x21, P3 ;  /* 0x000000214a00780c */ /* 0x000fc40001f61670 */
[C---:B------:R-:W-:Y:S02]  /*d360*/  ISETP.LT.OR P4, PT, R74.reuse, 0x22, P4 ;  /* 0x000000224a00780c */ /* 0x040fe40002781670 */
        /* <DEDUP_REMOVED lines=49> */
[----:B------:R-:W-:Y:S01]  /*d680*/  FSEL R59, R62, -INF , !P6 ;  /* 0xff8000003e3b7808 */ /* 0x000fe20007000000 */
[----:B------:R-:W-:Y:S01]  /*d690*/  IMAD.IADD R62, R78, 0x1, R11 ;  /* 0x000000014e3e7824 */ /* 0x000fe200078e020b */
[C---:B------:R-:W-:Y:S02]  /*d6a0*/  ISETP.GT.AND P4, PT, R76.reuse, 0x69, P2 ;  /* 0x000000694c00780c */ /* 0x040fe40001784270 */
[----:B------:R-:W-:Y:S02]  /*d6b0*/  ISETP.GT.AND P6, PT, R76, 0x70, P2 ;  /* 0x000000704c00780c */ /* 0x000fe400017c4270 */
[----:B------:R-:W-:-:S02]  /*d6c0*/  ISETP.LT.OR P3, PT, R74, 0x69, P3 ;  /* 0x000000694a00780c */ /* 0x000fc40001f61670 */
[C---:B------:R-:W-:Y:S02]  /*d6d0*/  ISETP.LT.OR P4, PT, R74.reuse, 0x6a, P4 ;  /* 0x0000006a4a00780c */ /* 0x040fe40002781670 */
[----:B------:R-:W-:Y:S02]  /*d6e0*/  ISETP.LT.OR P6, PT, R74, 0x71, P6 ;  /* 0x000000714a00780c */ /* 0x000fe400037c1670 */
[----:B------:R-:W-:Y:S02]  /*d6f0*/  FSEL R60, R63, -INF , !P3 ;  /* 0xff8000003f3c7808 */ /* 0x000fe40005800000 */
[----:B------:R-:W-:Y:S02]  /*d700*/  FSEL R61, R64, -INF , !P4 ;  /* 0xff800000403d7808 */ /* 0x000fe40006000000 */
[----:B------:R-:W-:Y:S02]  /*d710*/  FSEL R63, R66, -INF , !P6 ;  /* 0xff800000423f7808 */ /* 0x000fe40007000000 */
[----:B------:R-:W-:-:S02]  /*d720*/  ISETP.GT.AND P3, PT, R76, 0x71, P2 ;  /* 0x000000714c00780c */ /* 0x000fc40001764270 */
[C---:B------:R-:W-:Y:S02]  /*d730*/  ISETP.GT.AND P4, PT, R76.reuse, 0x78, P2 ;  /* 0x000000784c00780c */ /* 0x040fe40001784270 */
[----:B------:R-:W-:Y:S02]  /*d740*/  ISETP.GT.AND P6, PT, R76, 0x79, P2 ;  /* 0x000000794c00780c */ /* 0x000fe400017c4270 */
[C---:B------:R-:W-:Y:S02]  /*d750*/  ISETP.LT.OR P3, PT, R74.reuse, 0x72, P3 ;  /* 0x000000724a00780c */ /* 0x040fe40001f61670 */
[C---:B------:R-:W-:Y:S02]  /*d760*/  ISETP.LT.OR P4, PT, R74.reuse, 0x79, P4 ;  /* 0x000000794a00780c */ /* 0x040fe40002781670 */
[----:B------:R-:W-:Y:S02]  /*d770*/  ISETP.LT.OR P6, PT, R74, 0x7a, P6 ;  /* 0x0000007a4a00780c */ /* 0x000fe400037c1670 */
[----:B------:R-:W-:-:S02]  /*d780*/  FSEL R65, R65, -INF , !P3 ;  /* 0xff80000041417808 */ /* 0x000fc40005800000 */
[----:B------:R-:W-:Y:S02]  /*d790*/  FSEL R66, R68, -INF , !P4 ;  /* 0xff80000044427808 */ /* 0x000fe40006000000 */
[----:B------:R-:W-:Y:S01]  /*d7a0*/  FSEL R64, R70, -INF , !P6 ;  /* 0xff80000046407808 */ /* 0x000fe20007000000 */
[----:B------:R-:W-:Y:S06]  /*d7b0*/  @!P5 BRA `(.L_x_1132) ;  /* 0x00000000005cd947 */ /* 0x000fec0003800000 */
        /* <DEDUP_REMOVED lines=13> */
.L_x_1134:
[----:B------:R-:W-:-:S05]  /*d890*/  IMAD.U32 R68, RZ, RZ, UR31 ;  /* 0x0000001fff447e24 */ /* 0x000fca000f8e00ff */
[----:B------:R-:W-:-:S13]  /*d8a0*/  ISETP.NE.AND P3, PT, R68, 0x1, PT ;  /* 0x000000014400780c */ /* 0x000fda0003f65270 */
[----:B------:R-:W0:Y:S02]  /*d8b0*/  @P3 LDC.64 R10, c[0x0][0x9e8] ;  /* 0x00027a00ff0a3b82 */ /* 0x000e240000000a00 */
[----:B0-----:R-:W-:-:S05]  /*d8c0*/  @P3 IMAD.HI.U32 R10, R6, R10, RZ ;  /* 0x0000000a060a3227 */ /* 0x001fca00078e00ff */
[----:B------:R-:W-:-:S07]  /*d8d0*/  @P3 SHF.R.U32.HI R6, RZ, R11, R10 ;  /* 0x0000000bff063219 */ /* 0x000fce000001160a */
.L_x_1135:
[----:B------:R-:W-:Y:S05]  /*d8e0*/  BSYNC B0 ;  /* 0x0000000000007941 */ /* 0x000fea0003800000 */
.L_x_1133:
[----:B------:R-:W-:-:S04]  /*d8f0*/  IMAD R67, R6, R68, -R67 ;  /* 0x0000004406437224 */ /* 0x000fc800078e0a43 */
[----:B------:R-:W-:-:S05]  /*d900*/  IMAD.IADD R67, R67, 0x1, -R16 ;  /* 0x0000000143437824 */ /* 0x000fca00078e0a10 */
[----:B------:R-:W-:Y:S02]  /*d910*/  VIADDMNMX R62, R67, R68, R62, PT ;  /* 0x00000044433e7246 */ /* 0x000fe4000380013e */
[----:B------:R-:W-:-:S07]  /*d920*/  VIMNMX R80, R80, R67, !PT ;  /* 0x0000004350507248 */ /* 0x000fce0007fe0100 */
.L_x_1132:
[----:B------:R-:W-:Y:S01]  /*d930*/  FMNMX.FTZ R6, R83, R7, !PT ;  /* 0x0000000753067209 */ /* 0x000fe20007810000 */
[----:B------:R-:W-:Y:S01]  /*d940*/  UMOV UR10, UR30 ;  /* 0x0000001e000a7c82 */ /* 0x000fe20008000000 */
        /* <DEDUP_REMOVED lines=18> */
[----:B------:R-:W-:Y:S02]  /*da70*/  ISETP.GT.AND P6, PT, R80, 0x8, P2 ;  /* 0x000000085000780c */ /* 0x000fe400017c4270 */
[----:B------:R-:W-:Y:S02]  /*da80*/  FMNMX.FTZ R6, R167, R6, !PT ;  /* 0x00000006a7067209 */ /* 0x000fe40007810000 */
[C---:B------:R-:W-:Y:S02]  /*da90*/  ISETP.LT.OR P4, PT, R62.reuse, 0x11, P4 ;  /* 0x000000113e00780c */ /* 0x040fe40002781670 */
[----:B------:R-:W-:Y:S02]  /*daa0*/  FMNMX.FTZ R6, R163, R6, !PT ;  /* 0x00000006a3067209 */ /* 0x000fe40007810000 */
[----:B------:R-:W-:-:S02]  /*dab0*/  ISETP.LT.OR P6, PT, R62, 0x9, P6 ;  /* 0x000000093e00780c */ /* 0x000fc400037c1670 */
[----:B------:R-:W-:Y:S02]  /*dac0*/  FMNMX.FTZ R11, R207, R6, !PT ;  /* 0x00000006cf0b7209 */ /* 0x000fe40007810000 */
[----:B------:R-:W-:Y:S02]  /*dad0*/  FSEL R20, R20, -INF , !P4 ;  /* 0xff80000014147808 */ /* 0x000fe40006000000 */
        /* <DEDUP_REMOVED lines=30> */
[----:B------:R-:W-:-:S04]  /*dcc0*/  FMNMX.FTZ R6, R63, R6, !PT ;  /* 0x000000063f067209 */ /* 0x000fc80007810000 */
[----:B------:R-:W-:-:S04]  /*dcd0*/  FMNMX.FTZ R11, R65, R6, !PT ;  /* 0x00000006410b7209 */ /* 0x000fc80007810000 */
[----:B------:R-:W-:-:S04]  /*dce0*/  FMNMX.FTZ R11, R66, R11, !PT ;  /* 0x0000000b420b7209 */ /* 0x000fc80007810000 */
[----:B------:R-:W-:-:S05]  /*dcf0*/  FMNMX.FTZ R11, R64, R11, !PT ;  /* 0x0000000b400b7209 */ /* 0x000fca0007810000 */
[----:B------:R-:W0:Y:S02]  /*dd00*/  SHFL.BFLY PT, R6, R11, 0x2, 0x1f ;  /* 0x0c401f000b067f89 */ /* 0x000e2400000e0000 */
        /* <DEDUP_REMOVED lines=9> */
[----:B------:R-:W-:-:S04]  /*dda0*/  ISETP.GT.AND P3, PT, R80, RZ, P2 ;  /* 0x000000ff5000720c */ /* 0x000fc80001764270 */
[----:B------:R-:W-:Y:S02]  /*ddb0*/  ISETP.LT.OR P3, PT, R62, 0x1, P3 ;  /* 0x000000013e00780c */ /* 0x000fe40001f61670 */
[----:B0-----:R-:W-:Y:S01]  /*ddc0*/  FMNMX.FTZ R6, R10, R67, !PT ;  /* 0x000000430a067209 */ /* 0x001fe20007810000 */
[----:B------:R-:W-:-:S03]  /*ddd0*/  IMAD.U32 R67, RZ, RZ, UR10 ;  /* 0x0000000aff437e24 */ /* 0x000fc6000f8e00ff */
[C---:B------:R-:W-:Y:S01]  /*dde0*/  FSETP.NEU.FTZ.AND P6, PT, R6.reuse, -INF , PT ;  /* 0xff8000000600780b */ /* 0x040fe20003fdd000 */
[----:B------:R-:W-:-:S05]  /*ddf0*/  FFMA.FTZ R10, R6, R67, -8 ;  /* 0xc1000000060a7423 */ /* 0x000fca0000010043 */
[----:B------:R-:W-:-:S05]  /*de00*/  FSEL R10, R10, RZ, P6 ;  /* 0x000000ff0a0a7208 */ /* 0x000fca0003000000 */
[--C-:B------:R-:W-:Y:S01]  /*de10*/  FFMA.FTZ R67, R81, UR10, -R10.reuse ;  /* 0x0000000a51437c23 */ /* 0x100fe2000801080a */
[----:B------:R-:W-:Y:S01]  /*de20*/  FSEL R81, R5, -INF , !P3 ;  /* 0xff80000005517808 */ /* 0x000fe20005800000 */
[--C-:B------:R-:W-:Y:S01]  /*de30*/  FFMA.FTZ R76, R71, UR10, -R10.reuse ;  /* 0x0000000a474c7c23 */ /* 0x100fe2000801080a */
[----:B------:R-:W-:Y:S01]  /*de40*/  ISETP.GT.AND P3, PT, R80, 0x30, P2 ;  /* 0x000000305000780c */ /* 0x000fe20001764270 */
[--C-:B------:R-:W-:Y:S01]  /*de50*/  FFMA.FTZ R70, R77, UR10, -R10.reuse ;  /* 0x0000000a4d467c23 */ /* 0x100fe2000801080a */
[----:B------:R-:W-:Y:S01]  /*de60*/  FMNMX.FTZ R72, R81, R8, !PT ;  /* 0x0000000851487209 */ /* 0x000fe20007810000 */
[--C-:B------:R-:W-:Y:S01]  /*de70*/  FFMA.FTZ R77, R75, UR10, -R10.reuse ;  /* 0x0000000a4b4d7c23 */ /* 0x100fe2000801080a */
[----:B------:R-:W-:Y:S01]  /*de80*/  ISETP.LT.OR P3, PT, R62, 0x31, P3 ;  /* 0x000000313e00780c */ /* 0x000fe20001f61670 */
[--C-:B------:R-:W-:Y:S01]  /*de90*/  FFMA.FTZ R83, R83, UR10, -R10.reuse ;  /* 0x0000000a53537c23 */ /* 0x100fe2000801080a */
[----:B------:R-:W-:Y:S01]  /*dea0*/  FMNMX.FTZ R5, R9, R72, !PT ;  /* 0x0000004809057209 */ /* 0x000fe20007810000 */
[--C-:B------:R-:W-:Y:S01]  /*deb0*/  FFMA.FTZ R79, R79, UR10, -R10.reuse ;  /* 0x0000000a4f4f7c23 */ /* 0x100fe2000801080a */
[----:B------:R-:W-:Y:S01]  /*dec0*/  FSEL R71, R32, -INF , !P4 ;  /* 0xff80000020477808 */ /* 0x000fe20006000000 */
[----:B------:R-:W-:Y:S01]  /*ded0*/  MUFU.EX2 R24, R83 ;  /* 0x0000005300187308 */ /* 0x000fe20000000800 */
[----:B------:R-:W-:Y:S01]  /*dee0*/  FMNMX.FTZ R5, R12, R5, !PT ;  /* 0x000000050c057209 */ /* 0x000fe20007810000 */
[--C-:B------:R-:W-:Y:S01]  /*def0*/  FFMA.FTZ R69, R69, UR10, -R10.reuse ;  /* 0x0000000a45457c23 */ /* 0x100fe2000801080a */
[----:B------:R-:W-:Y:S01]  /*df00*/  ISETP.GT.AND P4, PT, R80, 0x39, P2 ;  /* 0x000000395000780c */ /* 0x000fe20001784270 */
        /* <DEDUP_REMOVED lines=11> */
[C---:B------:R-:W-:Y:S01]  /*dfc0*/  ISETP.LT.OR P4, PT, R62.reuse, 0x3a, P4 ;  /* 0x0000003a3e00780c */ /* 0x040fe20002781670 */
[----:B------:R0:W-:Y:S01]  /*dfd0*/  MUFU.EX2 R27, R79 ;  /* 0x0000004f001b7308 */ /* 0x0001e20000000800 */
[----:B------:R-:W-:Y:S01]  /*dfe0*/  FMNMX.FTZ R5, R25, R74, !PT ;  /* 0x0000004a19057209 */ /* 0x000fe20007810000 */
[--C-:B------:R-:W-:Y:S01]  /*dff0*/  FFMA.FTZ R51, R51, UR10, -R10.reuse ;  /* 0x0000000a33337c23 */ /* 0x100fe2000801080a */
[----:B------:R-:W-:Y:S01]  /*e000*/  ISETP.LT.OR P3, PT, R62, 0x39, P3 ;  /* 0x000000393e00780c */ /* 0x000fe20001f61670 */
[----:B------:R-:W-:Y:S01]  /*e010*/  FFMA.FTZ R13, R13, UR10, -R10 ;  /* 0x0000000a0d0d7c23 */ /* 0x000fe2000801080a */
[----:B------:R-:W-:-:S02]  /*e020*/  FMNMX.FTZ R5, R26, R5, !PT ;  /* 0x000000051a057209 */ /* 0x000fc40007810000 */
[----:B------:R-:W-:Y:S01]  /*e030*/  FSEL R34, R34, -INF , !P4 ;  /* 0xff80000022227808 */ /* 0x000fe20006000000 */
[----:B------:R-:W-:Y:S01]  /*e040*/  MUFU.EX2 R67, R67 ;  /* 0x0000004300437308 */ /* 0x000fe20000000800 */
[----:B------:R-:W-:Y:S01]  /*e050*/  FMNMX.FTZ R5, R68, R5, !PT ;  /* 0x0000000544057209 */ /* 0x000fe20007810000 */
[--C-:B0-----:R-:W-:Y:S01]  /*e060*/  FFMA.FTZ R79, R206, UR10, -R10.reuse ;  /* 0x0000000ace4f7c23 */ /* 0x101fe2000801080a */
[----:B------:R-:W-:Y:S02]  /*e070*/  ISETP.GT.AND P4, PT, R80, 0x41, P2 ;  /* 0x000000415000780c */ /* 0x000fe40001784270 */
[----:B------:R-:W-:Y:S02]  /*e080*/  FMNMX.FTZ R76, R28, R5, !PT ;  /* 0x000000051c4c7209 */ /* 0x000fe40007810000 */
[----:B------:R-:W-:Y:S01]  /*e090*/  FSEL R33, R33, -INF , !P3 ;  /* 0xff80000021217808 */ /* 0x000fe20005800000 */
[----:B------:R-:W-:Y:S01]  /*e0a0*/  MUFU.EX2 R70, R70 ;  /* 0x0000004600467308 */ /* 0x000fe20000000800 */
[----:B------:R-:W-:Y:S01]  /*e0b0*/  FMNMX.FTZ R5, R29, R76, !PT ;  /* 0x0000004c1d057209 */ /* 0x000fe20007810000 */
[----:B------:R-:W-:Y:S01]  /*e0c0*/  FFMA.FTZ R76, R167, UR10, -R10 ;  /* 0x0000000aa74c7c23 */ /* 0x000fe2000801080a */
[----:B------:R-:W-:-:S02]  /*e0d0*/  ISETP.GT.AND P3, PT, R80, 0x40, P2 ;  /* 0x000000405000780c */ /* 0x000fc40001764270 */
[----:B------:R-:W-:Y:S02]  /*e0e0*/  ISETP.LT.OR P4, PT, R62, 0x42, P4 ;  /* 0x000000423e00780c */ /* 0x000fe40002781670 */
[----:B------:R-:W-:Y:S01]  /*e0f0*/  FMNMX.FTZ R78, R30, R5, !PT ;  /* 0x000000051e4e7209 */ /* 0x000fe20007810000 */
[----:B------:R-:W-:Y:S01]  /*e100*/  MUFU.EX2 R69, R69 ;  /* 0x0000004500457308 */ /* 0x000fe20000000800 */
[----:B------:R-:W-:Y:S02]  /*e110*/  ISETP.LT.OR P3, PT, R62, 0x41, P3 ;  /* 0x000000413e00780c */ /* 0x000fe40001f61670 */
[----:B------:R-:W-:Y:S02]  /*e120*/  FSEL R75, R36, -INF , !P4 ;  /* 0xff800000244b7808 */ /* 0x000fe40006000000 */
[----:B------:R-:W-:Y:S02]  /*e130*/  ISETP.GT.AND P4, PT, R80, 0x49, P2 ;  /* 0x000000495000780c */ /* 0x000fe40001784270 */
[----:B------:R-:W-:Y:S01]  /*e140*/  FMNMX.FTZ R78, R31, R78, !PT ;  /* 0x0000004e1f4e7209 */ /* 0x000fe20007810000 */
[----:B------:R-:W-:Y:S01]  /*e150*/  MUFU.EX2 R72, R165 ;  /* 0x000000a500487308 */ /* 0x000fe20000000800 */
[----:B------:R-:W-:-:S02]  /*e160*/  FSEL R74, R35, -INF , !P3 ;  /* 0xff800000234a7808 */ /* 0x000fc40005800000 */
[----:B------:R-:W-:Y:S02]  /*e170*/  ISETP.GT.AND P3, PT, R80, 0x48, P2 ;  /* 0x000000485000780c */ /* 0x000fe40001764270 */
[C---:B------:R-:W-:Y:S02]  /*e180*/  ISETP.LT.OR P4, PT, R62.reuse, 0x4a, P4 ;  /* 0x0000004a3e00780c */ /* 0x040fe40002781670 */
[----:B------:R-:W-:Y:S01]  /*e190*/  FMNMX.FTZ R78, R71, R78, !PT ;  /* 0x0000004e474e7209 */ /* 0x000fe20007810000 */
[----:B------:R0:W-:Y:S01]  /*e1a0*/  MUFU.EX2 R35, R77 ;  /* 0x0000004d00237308 */ /* 0x0001e20000000800 */
[----:B------:R-:W-:Y:S02]  /*e1b0*/  ISETP.LT.OR P3, PT, R62, 0x49, P3 ;  /* 0x000000493e00780c */ /* 0x000fe40001f61670 */
[----:B------:R-:W-:Y:S02]  /*e1c0*/  FSEL R38, R38, -INF , !P4 ;  /* 0xff80000026267808 */ /* 0x000fe40006000000 */
[----:B------:R-:W-:-:S02]  /*e1d0*/  FMNMX.FTZ R5, R33, R78, !PT ;  /* 0x0000004e21057209 */ /* 0x000fc40007810000 */
[----:B------:R-:W-:Y:S01]  /*e1e0*/  ISETP.GT.AND P4, PT, R80, 0x51, P2 ;  /* 0x000000515000780c */ /* 0x000fe20001784270 */
[----:B------:R-:W-:Y:S01]  /*e1f0*/  MUFU.EX2 R73, R73 ;  /* 0x0000004900497308 */ /* 0x000fe20000000800 */
[----:B------:R-:W-:Y:S02]  /*e200*/  FSEL R37, R37, -INF , !P3 ;  /* 0xff80000025257808 */ /* 0x000fe40005800000 */
[----:B------:R-:W-:Y:S02]  /*e210*/  FMNMX.FTZ R5, R34, R5, !PT ;  /* 0x0000000522057209 */ /* 0x000fe40007810000 */
[----:B------:R-:W-:Y:S02]  /*e220*/  ISETP.GT.AND P3, PT, R80, 0x50, P2 ;  /* 0x000000505000780c */ /* 0x000fe40001764270 */
[----:B------:R-:W-:Y:S01]  /*e230*/  ISETP.LT.OR P4, PT, R62, 0x52, P4 ;  /* 0x000000523e00780c */ /* 0x000fe20002781670 */
[----:B------:R-:W-:Y:S01]  /*e240*/  MUFU.EX2 R36, R161 ;  /* 0x000000a100247308 */ /* 0x000fe20000000800 */
[----:B------:R-:W-:-:S02]  /*e250*/  FMNMX.FTZ R82, R74, R5, !PT ;  /* 0x000000054a527209 */ /* 0x000fc40007810000 */
[----:B------:R-:W-:Y:S02]  /*e260*/  ISETP.LT.OR P3, PT, R62, 0x51, P3 ;  /* 0x000000513e00780c */ /* 0x000fe40001f61670 */
[----:B------:R-:W-:Y:S02]  /*e270*/  FSEL R78, R40, -INF , !P4 ;  /* 0xff800000284e7808 */ /* 0x000fe40006000000 */
[C---:B------:R-:W-:Y:S01]  /*e280*/  ISETP.GT.AND P4, PT, R80.reuse, 0x59, P2 ;  /* 0x000000595000780c */ /* 0x040fe20001784270 */
[----:B------:R-:W-:Y:S01]  /*e290*/  MUFU.EX2 R76, R76 ;  /* 0x0000004c004c7308 */ /* 0x000fe20000000800 */
[----:B------:R-:W-:Y:S02]  /*e2a0*/  FMNMX.FTZ R82, R75, R82, !PT ;  /* 0x000000524b527209 */ /* 0x000fe40007810000 */
[----:B0-----:R-:W-:Y:S02]  /*e2b0*/  FSEL R77, R39, -INF , !P3 ;  /* 0xff800000274d7808 */ /* 0x001fe40005800000 */
[----:B------:R-:W-:-:S02]  /*e2c0*/  ISETP.GT.AND P3, PT, R80, 0x58, P2 ;  /* 0x000000585000780c */ /* 0x000fc40001764270 */
[C---:B------:R-:W-:Y:S01]  /*e2d0*/  ISETP.LT.OR P4, PT, R62.reuse, 0x5a, P4 ;  /* 0x0000005a3e00780c */ /* 0x040fe20002781670 */
[----:B------:R-:W-:Y:S01]  /*e2e0*/  MUFU.EX2 R39, R163 ;  /* 0x000000a300277308 */ /* 0x000fe20000000800 */
[----:B------:R-:W-:Y:S02]  /*e2f0*/  FMNMX.FTZ R5, R37, R82, !PT ;  /* 0x0000005225057209 */ /* 0x000fe40007810000 */
[----:B------:R-:W-:Y:S02]  /*e300*/  ISETP.LT.OR P3, PT, R62, 0x59, P3 ;  /* 0x000000593e00780c */ /* 0x000fe40001f61670 */
[----:B------:R-:W-:Y:S01]  /*e310*/  FSEL R82, R42, -INF , !P4 ;  /* 0xff8000002a527808 */ /* 0x000fe20006000000 */
[----:B------:R-:W-:Y:S01]  /*e320*/  FFMA.FTZ R42, R52, UR10, -R10 ;  /* 0x0000000a342a7c23 */ /* 0x000fe2000801080a */
[----:B------:R-:W-:Y:S01]  /*e330*/  FMNMX.FTZ R52, R38, R5, !PT ;  /* 0x0000000526347209 */ /* 0x000fe20007810000 */
[----:B------:R-:W-:Y:S01]  /*e340*/  MUFU.EX2 R40, R207 ;  /* 0x000000cf00287308 */ /* 0x000fe20000000800 */
[----:B------:R-:W-:-:S02]  /*e350*/  FSEL R41, R41, -INF , !P3 ;  /* 0xff80000029297808 */ /* 0x000fc40005800000 */
[----:B------:R-:W-:Y:S02]  /*e360*/  ISETP.GT.AND P3, PT, R80, 0x60, P2 ;  /* 0x000000605000780c */ /* 0x000fe40001764270 */
[----:B------:R-:W-:Y:S02]  /*e370*/  FMNMX.FTZ R5, R77, R52, !PT ;  /* 0x000000344d057209 */ /* 0x000fe40007810000 */
[----:B------:R-:W-:Y:S01]  /*e380*/  ISETP.LT.OR P3, PT, R62, 0x61, P3 ;  /* 0x000000613e00780c */ /* 0x000fe20001f61670 */
[----:B------:R-:W-:Y:S01]  /*e390*/  MUFU.EX2 R79, R79 ;  /* 0x0000004f004f7308 */ /* 0x000fe20000000800 */
[----:B------:R-:W-:Y:S02]  /*e3a0*/  FMNMX.FTZ R52, R78, R5, !PT ;  /* 0x000000054e347209 */ /* 0x000fe40007810000 */
[----:B------:R-:W-:Y:S02]  /*e3b0*/  ISETP.GT.AND P4, PT, R80, 0x61, P2 ;  /* 0x000000615000780c */ /* 0x000fe40001784270 */
[----:B------:R-:W-:-:S02]  /*e3c0*/  FSEL R43, R43, -INF , !P3 ;  /* 0xff8000002b2b7808 */ /* 0x000fc40005800000 */
[----:B------:R-:W-:Y:S01]  /*e3d0*/  ISETP.GT.AND P3, PT, R80, 0x68, P2 ;  /* 0x000000685000780c */ /* 0x000fe20001764270 */
[----:B------:R-:W-:Y:S01]  /*e3e0*/  MUFU.EX2 R42, R42 ;  /* 0x0000002a002a7308 */ /* 0x000fe20000000800 */
[----:B------:R-:W-:Y:S02]  /*e3f0*/  FMNMX.FTZ R5, R41, R52, !PT ;  /* 0x0000003429057209 */ /* 0x000fe40007810000 */
[C---:B------:R-:W-:Y:S02]  /*e400*/  ISETP.LT.OR P4, PT, R62.reuse, 0x62, P4 ;  /* 0x000000623e00780c */ /* 0x040fe40002781670 */
[----:B------:R-:W-:Y:S02]  /*e410*/  ISETP.LT.OR P3, PT, R62, 0x69, P3 ;  /* 0x000000693e00780c */ /* 0x000fe40001f61670 */
[----:B------:R-:W-:Y:S01]  /*e420*/  FMNMX.FTZ R52, R82, R5, !PT ;  /* 0x0000000552347209 */ /* 0x000fe20007810000 */
[----:B------:R-:W-:Y:S01]  /*e430*/  MUFU.EX2 R51, R51 ;  /* 0x0000003300337308 */ /* 0x000fe20000000800 */
[----:B------:R-:W-:-:S02]  /*e440*/  FSEL R44, R44, -INF , !P4 ;  /* 0xff8000002c2c7808 */ /* 0x000fc40006000000 */
[----:B------:R-:W-:Y:S02]  /*e450*/  ISETP.GT.AND P4, PT, R80, 0x69, P2 ;  /* 0x000000695000780c */ /* 0x000fe40001784270 */
[----:B------:R-:W-:Y:S02]  /*e460*/  FSEL R45, R45, -INF , !P3 ;  /* 0xff8000002d2d7808 */ /* 0x000fe40005800000 */
[----:B------:R-:W-:Y:S01]  /*e470*/  FMNMX.FTZ R5, R43, R52, !PT ;  /* 0x000000342b057209 */ /* 0x000fe20007810000 */
[----:B------:R-:W-:-:S01]  /*e480*/  FFMA.FTZ R52, R15, UR10, -R10 ;  /* 0x0000000a0f347c23 */ /* 0x000fc2000801080a */
[----:B------:R-:W-:Y:S01]  /*e490*/  ISETP.GT.AND P3, PT, R80, 0x70, P2 ;  /* 0x000000705000780c */ /* 0x000fe20001764270 */
[----:B------:R-:W-:-:S01]  /*e4a0*/  FFMA.FTZ R15, R21, UR10, -R10 ;  /* 0x0000000a150f7c23 */ /* 0x000fc2000801080a */
[----:B------:R-:W-:Y:S01]  /*e4b0*/  ISETP.LT.OR P4, PT, R62, 0x6a, P4 ;  /* 0x0000006a3e00780c */ /* 0x000fe20002781670 */
[----:B------:R-:W-:-:S01]  /*e4c0*/  FFMA.FTZ R21, R54, UR10, -R10 ;  /* 0x0000000a36157c23 */ /* 0x000fc2000801080a */
[----:B------:R-:W-:Y:S01]  /*e4d0*/  FMNMX.FTZ R84, R44, R5, !PT ;  /* 0x000000052c547209 */ /* 0x000fe20007810000 */
[----:B------:R-:W-:-:S01]  /*e4e0*/  FFMA.FTZ R54, R55, UR10, -R10 ;  /* 0x0000000a37367c23 */ /* 0x000fc2000801080a */
[----:B------:R-:W-:Y:S01]  /*e4f0*/  ISETP.LT.OR P3, PT, R62, 0x71, P3 ;  /* 0x000000713e00780c */ /* 0x000fe20001f61670 */
[----:B------:R-:W-:-:S01]  /*e500*/  FFMA.FTZ R55, R58, UR10, -R10 ;  /* 0x0000000a3a377c23 */ /* 0x000fc2000801080a */
[----:B------:R-:W-:Y:S01]  /*e510*/  FSEL R46, R46, -INF , !P4 ;  /* 0xff8000002e2e7808 */ /* 0x000fe20006000000 */
[----:B------:R-:W-:-:S01]  /*e520*/  FFMA.FTZ R58, R59, UR10, -R10 ;  /* 0x0000000a3b3a7c23 */ /* 0x000fc2000801080a */
[----:B------:R-:W-:Y:S01]  /*e530*/  ISETP.GT.AND P4, PT, R80, 0x71, P2 ;  /* 0x000000715000780c */ /* 0x000fe20001784270 */
[----:B------:R-:W-:-:S01]  /*e540*/  FFMA.FTZ R59, R63, UR10, -R10 ;  /* 0x0000000a3f3b7c23 */ /* 0x000fc2000801080a */
[----:B------:R-:W-:Y:S01]  /*e550*/  FMNMX.FTZ R5, R45, R84, !PT ;  /* 0x000000542d057209 */ /* 0x000fe20007810000 */
[----:B------:R-:W-:Y:S01]  /*e560*/  MUFU.EX2 R13, R13 ;  /* 0x0000000d000d7308 */ /* 0x000fe20000000800 */
[----:B------:R-:W-:-:S02]  /*e570*/  FSEL R47, R47, -INF , !P3 ;  /* 0xff8000002f2f7808 */ /* 0x000fc40005800000 */
[C---:B------:R-:W-:Y:S02]  /*e580*/  ISETP.GT.AND P3, PT, R80.reuse, 0x78, P2 ;  /* 0x000000785000780c */ /* 0x040fe40001764270 */
[----:B------:R-:W-:Y:S02]  /*e590*/  ISETP.GT.AND P2, PT, R80, 0x79, P2 ;  /* 0x000000795000780c */ /* 0x000fe40001744270 */
[----:B------:R-:W-:Y:S01]  /*e5a0*/  ISETP.LT.OR P4, PT, R62, 0x72, P4 ;  /* 0x000000723e00780c */ /* 0x000fe20002781670 */
[----:B------:R-:W-:Y:S01]  /*e5b0*/  MUFU.EX2 R52, R52 ;  /* 0x0000003400347308 */ /* 0x000fe20000000800 */
[----:B------:R-:W-:Y:S02]  /*e5c0*/  FMNMX.FTZ R80, R46, R5, !PT ;  /* 0x000000052e507209 */ /* 0x000fe40007810000 */
[----:B------:R-:W-:Y:S02]  /*e5d0*/  ISETP.LT.OR P3, PT, R62, 0x79, P3 ;  /* 0x000000793e00780c */ /* 0x000fe40001f61670 */
[----:B------:R-:W-:-:S02]  /*e5e0*/  FSEL R48, R48, -INF , !P4 ;  /* 0xff80000030307808 */ /* 0x000fc40006000000 */
[----:B------:R-:W-:Y:S01]  /*e5f0*/  FMNMX.FTZ R5, R47, R80, !PT ;  /* 0x000000502f057209 */ /* 0x000fe20007810000 */
[----:B------:R-:W-:Y:S01]  /*e600*/  MUFU.EX2 R15, R15 ;  /* 0x0000000f000f7308 */ /* 0x000fe20000000800 */
[----:B------:R-:W-:Y:S01]  /*e610*/  ISETP.LT.OR P2, PT, R62, 0x7a, P2 ;  /* 0x0000007a3e00780c */ /* 0x000fe20001741670 */
[--C-:B------:R-:W-:Y:S01]  /*e620*/  FFMA.FTZ R62, R53, UR10, -R10.reuse ;  /* 0x0000000a353e7c23 */ /* 0x100fe2000801080a */
[----:B------:R-:W-:Y:S01]  /*e630*/  FSEL R49, R49, -INF , !P3 ;  /* 0xff80000031317808 */ /* 0x000fe20005800000 */
[--C-:B------:R-:W-:Y:S01]  /*e640*/  FFMA.FTZ R53, R56, UR10, -R10.reuse ;  /* 0x0000000a38357c23 */ /* 0x100fe2000801080a */
[----:B------:R-:W-:Y:S01]  /*e650*/  FMNMX.FTZ R80, R48, R5, !PT ;  /* 0x0000000530507209 */ /* 0x000fe20007810000 */
[--C-:B------:R-:W-:Y:S01]  /*e660*/  FFMA.FTZ R56, R57, UR10, -R10.reuse ;  /* 0x0000000a39387c23 */ /* 0x100fe2000801080a */
[----:B------:R-:W-:Y:S01]  /*e670*/  FSEL R50, R50, -INF , !P2 ;  /* 0xff80000032327808 */ /* 0x000fe20005000000 */
[--C-:B------:R-:W-:Y:S01]  /*e680*/  FFMA.FTZ R57, R60, UR10, -R10.reuse ;  /* 0x0000000a3c397c23 */ /* 0x100fe2000801080a */
[----:B------:R-:W-:Y:S01]  /*e690*/  FMNMX.FTZ R5, R49, R80, !PT ;  /* 0x0000005031057209 */ /* 0x000fe20007810000 */
[--C-:B------:R-:W-:Y:S01]  /*e6a0*/  FFMA.FTZ R60, R61, UR10, -R10.reuse ;  /* 0x0000000a3d3c7c23 */ /* 0x100fe2000801080a */
[----:B------:R-:W-:-:S01]  /*e6b0*/  FFMA.FTZ R61, R66, UR10, -R10 ;  /* 0x0000000a423d7c23 */ /* 0x000fc2000801080a */
[--C-:B------:R-:W-:Y:S01]  /*e6c0*/  FFMA.FTZ R66, R64, UR10, -R10.reuse ;  /* 0x0000000a40427c23 */ /* 0x100fe2000801080a */
[----:B------:R-:W-:Y:S01]  /*e6d0*/  FMNMX.FTZ R5, R50, R5, !PT ;  /* 0x0000000532057209 */ /* 0x000fe20007810000 */
[----:B------:R-:W-:Y:S01]  /*e6e0*/  IMAD.U32 R64, RZ, RZ, UR10 ;  /* 0x0000000aff407e24 */ /* 0x000fe2000f8e00ff */
[----:B------:R-:W-:Y:S03]  /*e6f0*/  MUFU.EX2 R62, R62 ;  /* 0x0000003e003e7308 */ /* 0x000fe60000000800 */
[----:B------:R-:W0:Y:S05]  /*e700*/  SHFL.BFLY PT, R80, R5, 0x2, 0x1f ;  /* 0x0c401f0005507f89 */ /* 0x000e2a00000e0000 */
[----:B------:R-:W-:Y:S08]  /*e710*/  MUFU.EX2 R21, R21 ;  /* 0x0000001500157308 */ /* 0x000ff00000000800 */
[----:B------:R-:W-:Y:S08]  /*e720*/  MUFU.EX2 R54, R54 ;  /* 0x0000003600367308 */ /* 0x000ff00000000800 */
[----:B------:R-:W-:Y:S01]  /*e730*/  MUFU.EX2 R53, R53 ;  /* 0x0000003500357308 */ /* 0x000fe20000000800 */
[----:B0-----:R-:W-:Y:S01]  /*e740*/  FMNMX.FTZ R83, R5, R80, !PT ;  /* 0x0000005005537209 */ /* 0x001fe20007810000 */
[----:B------:R-:W-:Y:S01]  /*e750*/  FFMA.FTZ R80, R65, UR10, -R10 ;  /* 0x0000000a41507c23 */ /* 0x000fe2000801080a */
[----:B------:R-:W-:-:S03]  /*e760*/  FSEL R10, R6, RZ, P6 ;  /* 0x000000ff060a7208 */ /* 0x000fc60003000000 */
[----:B------:R-:W0:Y:S02]  /*e770*/  SHFL.BFLY PT, R84, R83, 0x1, 0x1f ;  /* 0x0c201f0053547f89 */ /* 0x000e2400000e0000 */
[----:B------:R-:W-:Y:S01]  /*e780*/  MUFU.EX2 R56, R56 ;  /* 0x0000003800387308 */ /* 0x000fe20000000800 */
[----:B------:R-:W-:-:S04]  /*e790*/  FADD.FTZ R7, -R10, R7 ;  /* 0x000000070a077221 */ /* 0x000fc80000010100 */
[----:B------:R-:W-:-:S03]  /*e7a0*/  FMUL.FTZ R63, R7, UR10 ;  /* 0x0000000a073f7c20 */ /* 0x000fc60008410000 */
[----:B------:R1:W-:Y:S08]  /*e7b0*/  MUFU.EX2 R10, R66 ;  /* 0x00000042000a7308 */ /* 0x0003f00000000800 */
[----:B------:R-:W2:Y:S01]  /*e7c0*/  MUFU.EX2 R63, R63 ;  /* 0x0000003f003f7308 */ /* 0x000ea20000000800 */
[----:B0-----:R-:W-:-:S07]  /*e7d0*/  FMNMX.FTZ R5, R83, R84, !PT ;  /* 0x0000005453057209 */ /* 0x001fce0007810000 */
[----:B------:R-:W-:Y:S01]  /*e7e0*/  MUFU.EX2 R55, R55 ;  /* 0x0000003700377308 */ /* 0x000fe20000000800 */
[C---:B------:R-:W-:Y:S01]  /*e7f0*/  FSETP.NEU.FTZ.AND P2, PT, R5.reuse, -INF , PT ;  /* 0xff8000000500780b */ /* 0x040fe20003f5d000 */
[----:B------:R-:W-:-:S06]  /*e800*/  FFMA.FTZ R64, R5, R64, -8 ;  /* 0xc100000005407423 */ /* 0x000fcc0000010040 */
[----:B------:R-:W-:Y:S01]  /*e810*/  MUFU.EX2 R58, R58 ;  /* 0x0000003a003a7308 */ /* 0x000fe20000000800 */
[----:B------:R-:W-:-:S05]  /*e820*/  FSEL R7, R64, RZ, P2 ;  /* 0x000000ff40077208 */ /* 0x000fca0001000000 */
[--C-:B------:R-:W-:Y:S01]  /*e830*/  FFMA.FTZ R65, R81, UR10, -R7.reuse ;  /* 0x0000000a51417c23 */ /* 0x100fe20008010807 */
[----:B------:R-:W-:-:S01]  /*e840*/  FFMA.FTZ R81, R28, UR10, -R7 ;  /* 0x0000000a1c517c23 */ /* 0x000fc20008010807 */
[--C-:B------:R-:W-:Y:S01]  /*e850*/  FFMA.FTZ R28, R29, UR10, -R7.reuse ;  /* 0x0000000a1d1c7c23 */ /* 0x100fe20008010807 */
[----:B------:R-:W-:-:S01]  /*e860*/  FFMA.FTZ R29, R30, UR10, -R7 ;  /* 0x0000000a1e1d7c23 */ /* 0x000fc20008010807 */
[--C-:B------:R-:W-:Y:S01]  /*e870*/  FFMA.FTZ R30, R31, UR10, -R7.reuse ;  /* 0x0000000a1f1e7c23 */ /* 0x100fe20008010807 */
[----:B------:R-:W-:-:S01]  /*e880*/  FFMA.FTZ R31, R71, UR10, -R7 ;  /* 0x0000000a471f7c23 */ /* 0x000fc20008010807 */
[----:B------:R-:W-:Y:S01]  /*e890*/  FSEL R71, R5, RZ, P2 ;  /* 0x000000ff05477208 */ /* 0x000fe20001000000 */
[----:B------:R-:W-:-:S01]  /*e8a0*/  FFMA.FTZ R64, R9, UR10, -R7 ;  /* 0x0000000a09407c23 */ /* 0x000fc20008010807 */
[----:B------:R-:W-:Y:S01]  /*e8b0*/  MUFU.EX2 R65, R65 ;  /* 0x0000004100417308 */ /* 0x000fe20000000800 */
[----:B------:R-:W-:-:S01]  /*e8c0*/  FFMA.FTZ R9, R12, UR10, -R7 ;  /* 0x0000000a0c097c23 */ /* 0x000fc20008010807 */
[----:B------:R-:W-:Y:S01]  /*e8d0*/  FFMA.FTZ R12, R14, UR10, -R7 ;  /* 0x0000000a0e0c7c23 */ /* 0x000fe20008010807 */
[----:B------:R-:W-:-:S01]  /*e8e0*/  FADD.FTZ R71, -R71, R8 ;  /* 0x0000000847477221 */ /* 0x000fc20000010100 */
[--C-:B------:R-:W-:Y:S01]  /*e8f0*/  FFMA.FTZ R14, R20, UR10, -R7.reuse ;  /* 0x0000000a140e7c23 */ /* 0x100fe20008010807 */
[----:B------:R-:W-:-:S01]  /*e900*/  FFMA.FTZ R20, R25, UR10, -R7 ;  /* 0x0000000a19147c23 */ /* 0x000fc20008010807 */
[--C-:B------:R-:W-:Y:S01]  /*e910*/  FFMA.FTZ R25, R26, UR10, -R7.reuse ;  /* 0x0000000a1a197c23 */ /* 0x100fe20008010807 */
[----:B-1----:R-:W-:Y:S01]  /*e920*/  FMUL.FTZ R66, R71, UR10 ;  /* 0x0000000a47427c20 */ /* 0x002fe20008410000 */
[----:B------:R-:W-:Y:S01]  /*e930*/  MUFU.EX2 R64, R64 ;  /* 0x0000004000407308 */ /* 0x000fe20000000800 */
[----:B------:R-:W-:-:S01]  /*e940*/  FFMA.FTZ R26, R68, UR10, -R7 ;  /* 0x0000000a441a7c23 */ /* 0x000fc20008010807 */
[--C-:B------:R-:W-:Y:S01]  /*e950*/  FFMA.FTZ R68, R33, UR10, -R7.reuse ;  /* 0x0000000a21447c23 */ /* 0x100fe20008010807 */
[----:B------:R-:W-:-:S01]  /*e960*/  FFMA.FTZ R11, R11, UR10, -R7 ;  /* 0x0000000a0b0b7c23 */ /* 0x000fc20008010807 */
[--C-:B------:R-:W-:Y:S01]  /*e970*/  FFMA.FTZ R33, R34, UR10, -R7.reuse ;  /* 0x0000000a22217c23 */ /* 0x100fe20008010807 */
[----:B------:R-:W-:-:S01]  /*e980*/  FFMA.FTZ R34, R74, UR10, -R7 ;  /* 0x0000000a4a227c23 */ /* 0x000fc20008010807 */
[----:B--2---:R-:W-:Y:S01]  /*e990*/  FFMA.FTZ R74, R63, R3, R24 ;  /* 0x000000033f4a7223 */ /* 0x004fe20000010018 */
[----:B------:R-:W-:-:S01]  /*e9a0*/  FFMA.FTZ R71, R75, UR10, -R7 ;  /* 0x0000000a4b477c23 */ /* 0x000fc20008010807 */
[----:B------:R-:W0:Y:S01]  /*e9b0*/  MUFU.EX2 R66, R66 ;  /* 0x0000004200427308 */ /* 0x000e220000000800 */
[----:B------:R-:W-:-:S01]  /*e9c0*/  FFMA.FTZ R37, R37, UR10, -R7 ;  /* 0x0000000a25257c23 */ /* 0x000fc20008010807 */
[----:B------:R-:W-:Y:S01]  /*e9d0*/  FADD.FTZ R74, R67, R74 ;  /* 0x0000004a434a7221 */ /* 0x000fe20000010000 */
[----:B------:R-:W-:-:S01]  /*e9e0*/  FFMA.FTZ R38, R38, UR10, -R7 ;  /* 0x0000000a26267c23 */ /* 0x000fc20008010807 */
[--C-:B------:R-:W-:Y:S01]  /*e9f0*/  FFMA.FTZ R41, R41, UR10, -R7.reuse ;  /* 0x0000000a29297c23 */ /* 0x100fe20008010807 */
[----:B------:R-:W-:-:S01]  /*ea00*/  FFMA.FTZ R43, R43, UR10, -R7 ;  /* 0x0000000a2b2b7c23 */ /* 0x000fc20008010807 */
[--C-:B------:R-:W-:Y:S01]  /*ea10*/  FFMA.FTZ R44, R44, UR10, -R7.reuse ;  /* 0x0000000a2c2c7c23 */ /* 0x100fe20008010807 */
[----:B------:R-:W-:-:S01]  /*ea20*/  FFMA.FTZ R45, R45, UR10, -R7 ;  /* 0x0000000a2d2d7c23 */ /* 0x000fc20008010807 */
[----:B------:R-:W1:Y:S01]  /*ea30*/  MUFU.EX2 R9, R9 ;  /* 0x0000000900097308 */ /* 0x000e620000000800 */
[----:B------:R-:W-:-:S01]  /*ea40*/  FFMA.FTZ R46, R46, UR10, -R7 ;  /* 0x0000000a2e2e7c23 */ /* 0x000fc20008010807 */
[--C-:B------:R-:W-:Y:S01]  /*ea50*/  FFMA.FTZ R47, R47, UR10, -R7.reuse ;  /* 0x0000000a2f2f7c23 */ /* 0x100fe20008010807 */
[----:B------:R-:W-:-:S01]  /*ea60*/  FFMA.FTZ R48, R48, UR10, -R7 ;  /* 0x0000000a30307c23 */ /* 0x000fc20008010807 */
[----:B------:R-:W-:-:S04]  /*ea70*/  FFMA.FTZ R49, R49, UR10, -R7 ;  /* 0x0000000a31317c23 */ /* 0x000fc80008010807 */
[----:B------:R-:W2:Y:S01]  /*ea80*/  MUFU.EX2 R12, R12 ;  /* 0x0000000c000c7308 */ /* 0x000ea20000000800 */
[----:B0-----:R-:W-:-:S04]  /*ea90*/  FFMA.FTZ R3, R66, R2, R65 ;  /* 0x0000000242037223 */ /* 0x001fc80000010041 */
[----:B------:R-:W-:Y:S01]  /*eaa0*/  FADD.FTZ R2, R64, R3 ;  /* 0x0000000340027221 */ /* 0x000fe20000010000 */
[----:B------:R-:W-:-:S02]  /*eab0*/  FADD.FTZ R3, R27, R74 ;  /* 0x0000004a1b037221 */ /* 0x000fc40000010000 */
[----:B------:R-:W0:Y:S01]  /*eac0*/  MUFU.EX2 R14, R14 ;  /* 0x0000000e000e7308 */ /* 0x000e220000000800 */
[----:B-1----:R-:W-:-:S01]  /*ead0*/  FADD.FTZ R75, R9, R2 ;  /* 0x00000002094b7221 */ /* 0x002fc20000010000 */
[----:B------:R-:W-:-:S04]  /*eae0*/  FADD.FTZ R2, R70, R3 ;  /* 0x0000000346027221 */ /* 0x000fc80000010000 */
[----:B------:R-:W-:Y:S02]  /*eaf0*/  FADD.FTZ R3, R69, R2 ;  /* 0x0000000245037221 */ /* 0x000fe40000010000 */
[----:B------:R-:W1:Y:S01]  /*eb00*/  MUFU.EX2 R11, R11 ;  /* 0x0000000b000b7308 */ /* 0x000e620000000800 */
[----:B--2---:R-:W-:-:S01]  /*eb10*/  FADD.FTZ R75, R12, R75 ;  /* 0x0000004b0c4b7221 */ /* 0x004fc20000010000 */
[----:B------:R-:W-:-:S06]  /*eb20*/  FADD.FTZ R3, R72, R3 ;  /* 0x0000000348037221 */ /* 0x000fcc0000010000 */
[----:B------:R-:W2:Y:S01]  /*eb30*/  MUFU.EX2 R20, R20 ;  /* 0x0000001400147308 */ /* 0x000ea20000000800 */
[----:B0-----:R-:W-:-:S01]  /*eb40*/  FADD.FTZ R2, R14, R75 ;  /* 0x0000004b0e027221 */ /* 0x001fc20000010000 */
[----:B------:R-:W-:-:S06]  /*eb50*/  FFMA.FTZ R75, R78, UR10, -R7 ;  /* 0x0000000a4e4b7c23 */ /* 0x000fcc0008010807 */
[----:B------:R-:W0:Y:S08]  /*eb60*/  MUFU.EX2 R25, R25 ;  /* 0x0000001900197308 */ /* 0x000e300000000800 */
[----:B------:R-:W3:Y:S08]  /*eb70*/  MUFU.EX2 R26, R26 ;  /* 0x0000001a001a7308 */ /* 0x000ef00000000800 */
[----:B------:R4:W-:Y:S08]  /*eb80*/  MUFU.EX2 R8, R68 ;  /* 0x0000004400087308 */ /* 0x0009f00000000800 */
[----:B------:R-:W5:Y:S01]  /*eb90*/  MUFU.EX2 R81, R81 ;  /* 0x0000005100517308 */ /* 0x000f620000000800 */
[----:B----4-:R-:W-:-:S01]  /*eba0*/  FFMA.FTZ R68, R77, UR10, -R7 ;  /* 0x0000000a4d447c23 */ /* 0x010fc20008010807 */
[----:B-1----:R-:W-:Y:S01]  /*ebb0*/  FADD.FTZ R77, R11, R2 ;  /* 0x000000020b4d7221 */ /* 0x002fe20000010000 */
[----:B------:R-:W-:-:S03]  /*ebc0*/  FADD.FTZ R2, R32, R3 ;  /* 0x0000000320027221 */ /* 0x000fc60000010000 */
[----:B--2---:R-:W-:Y:S01]  /*ebd0*/  FADD.FTZ R74, R20, R77 ;  /* 0x0000004d144a7221 */ /* 0x004fe20000010000 */
[----:B------:R-:W-:-:S01]  /*ebe0*/  FADD.FTZ R2, R73, R2 ;  /* 0x0000000249027221 */ /* 0x000fc20000010000 */
[----:B------:R-:W1:Y:S02]  /*ebf0*/  MUFU.EX2 R28, R28 ;  /* 0x0000001c001c7308 */ /* 0x000e640000000800 */
[----:B0-----:R-:W-:-:S01]  /*ec00*/  FADD.FTZ R3, R25, R74 ;  /* 0x0000004a19037221 */ /* 0x001fc20000010000 */
[----:B------:R-:W-:Y:S01]  /*ec10*/  FADD.FTZ R77, R35, R2 ;  /* 0x00000002234d7221 */ /* 0x000fe20000010000 */
[----:B------:R-:W-:-:S01]  /*ec20*/  FFMA.FTZ R74, R82, UR10, -R7 ;  /* 0x0000000a524a7c23 */ /* 0x000fc20008010807 */
[----:B------:R-:W-:Y:S01]  /*ec30*/  FFMA.FTZ R7, R50, UR10, -R7 ;  /* 0x0000000a32077c23 */ /* 0x000fe20008010807 */
[----:B---3--:R-:W-:-:S01]  /*ec40*/  FADD.FTZ R2, R26, R3 ;  /* 0x000000031a027221 */ /* 0x008fc20000010000 */
[----:B------:R-:W-:Y:S01]  /*ec50*/  FADD.FTZ R77, R36, R77 ;  /* 0x0000004d244d7221 */ /* 0x000fe20000010000 */
[----:B------:R-:W0:Y:S02]  /*ec60*/  MUFU.EX2 R29, R29 ;  /* 0x0000001d001d7308 */ /* 0x000e240000000800 */
[----:B-----5:R-:W-:-:S01]  /*ec70*/  FADD.FTZ R3, R81, R2 ;  /* 0x0000000251037221 */ /* 0x020fc20000010000 */
[----:B------:R-:W-:-:S05]  /*ec80*/  FADD.FTZ R2, R76, R77 ;  /* 0x0000004d4c027221 */ /* 0x000fca0000010000 */
[----:B------:R-:W2:Y:S01]  /*ec90*/  MUFU.EX2 R30, R30 ;  /* 0x0000001e001e7308 */ /* 0x000ea20000000800 */
[----:B-1----:R-:W-:-:S01]  /*eca0*/  FADD.FTZ R78, R28, R3 ;  /* 0x000000031c4e7221 */ /* 0x002fc20000010000 */
[----:B------:R-:W-:-:S04]  /*ecb0*/  FADD.FTZ R3, R39, R2 ;  /* 0x0000000227037221 */ /* 0x000fc80000010000 */
[----:B------:R-:W-:Y:S02]  /*ecc0*/  FADD.FTZ R2, R40, R3 ;  /* 0x0000000328027221 */ /* 0x000fe40000010000 */
[----:B------:R-:W1:Y:S01]  /*ecd0*/  MUFU.EX2 R31, R31 ;  /* 0x0000001f001f7308 */ /* 0x000e620000000800 */
[----:B0-----:R-:W-:-:S01]  /*ece0*/  FADD.FTZ R77, R29, R78 ;  /* 0x0000004e1d4d7221 */ /* 0x001fc20000010000 */
[----:B------:R-:W-:-:S04]  /*ecf0*/  FADD.FTZ R3, R79, R2 ;  /* 0x000000024f037221 */ /* 0x000fc80000010000 */
[----:B------:R-:W-:Y:S02]  /*ed00*/  FADD.FTZ R2, R42, R3 ;  /* 0x000000032a027221 */ /* 0x000fe40000010000 */
[----:B------:R-:W0:Y:S01]  /*ed10*/  MUFU.EX2 R33, R33 ;  /* 0x0000002100217308 */ /* 0x000e220000000800 */
[----:B--2---:R-:W-:-:S01]  /*ed20*/  FADD.FTZ R78, R30, R77 ;  /* 0x0000004d1e4e7221 */ /* 0x004fc20000010000 */
[----:B------:R-:W-:-:S06]  /*ed30*/  FADD.FTZ R2, R51, R2 ;  /* 0x0000000233027221 */ /* 0x000fcc0000010000 */
[----:B------:R-:W2:Y:S01]  /*ed40*/  MUFU.EX2 R34, R34 ;  /* 0x0000002200227308 */ /* 0x000ea20000000800 */
[----:B-1----:R-:W-:-:S04]  /*ed50*/  FADD.FTZ R77, R31, R78 ;  /* 0x0000004e1f4d7221 */ /* 0x002fc80000010000 */
[----:B------:R-:W-:Y:S01]  /*ed60*/  FADD.FTZ R78, R8, R77 ;  /* 0x0000004d084e7221 */ /* 0x000fe20000010000 */
[----:B------:R-:W-:-:S02]  /*ed70*/  FADD.FTZ R77, R13, R2 ;  /* 0x000000020d4d7221 */ /* 0x000fc40000010000 */
[----:B------:R-:W1:Y:S01]  /*ed80*/  MUFU.EX2 R71, R71 ;  /* 0x0000004700477308 */ /* 0x000e620000000800 */
[----:B0-----:R-:W-:-:S01]  /*ed90*/  FADD.FTZ R3, R33, R78 ;  /* 0x0000004e21037221 */ /* 0x001fc20000010000 */
[----:B------:R-:W-:-:S06]  /*eda0*/  FADD.FTZ R78, R52, R77 ;  /* 0x0000004d344e7221 */ /* 0x000fcc0000010000 */
[----:B------:R-:W0:Y:S01]  /*edb0*/  MUFU.EX2 R37, R37 ;  /* 0x0000002500257308 */ /* 0x000e220000000800 */
[----:B--2---:R-:W-:-:S01]  /*edc0*/  FADD.FTZ R2, R34, R3 ;  /* 0x0000000322027221 */ /* 0x004fc20000010000 */
[----:B------:R-:W-:-:S06]  /*edd0*/  FADD.FTZ R3, R15, R78 ;  /* 0x0000004e0f037221 */ /* 0x000fcc0000010000 */
[----:B------:R-:W2:Y:S01]  /*ede0*/  MUFU.EX2 R38, R38 ;  /* 0x0000002600267308 */ /* 0x000ea20000000800 */
[----:B-1----:R-:W-:-:S07]  /*edf0*/  FADD.FTZ R2, R71, R2 ;  /* 0x0000000247027221 */ /* 0x002fce0000010000 */
[----:B------:R-:W1:Y:S01]  /*ee00*/  MUFU.EX2 R68, R68 ;  /* 0x0000004400447308 */ /* 0x000e620000000800 */
[----:B0-----:R-:W-:-:S01]  /*ee10*/  FADD.FTZ R77, R37, R2 ;  /* 0x00000002254d7221 */ /* 0x001fc20000010000 */
[----:B------:R-:W-:-:S04]  /*ee20*/  FADD.FTZ R2, R62, R3 ;  /* 0x000000033e027221 */ /* 0x000fc80000010000 */
[----:B------:R-:W-:Y:S02]  /*ee30*/  FADD.FTZ R3, R21, R2 ;  /* 0x0000000215037221 */ /* 0x000fe40000010000 */
[----:B------:R-:W0:Y:S01]  /*ee40*/  MUFU.EX2 R75, R75 ;  /* 0x0000004b004b7308 */ /* 0x000e220000000800 */
[----:B--2---:R-:W-:-:S01]  /*ee50*/  FADD.FTZ R77, R38, R77 ;  /* 0x0000004d264d7221 */ /* 0x004fc20000010000 */
[----:B------:R-:W-:-:S04]  /*ee60*/  FADD.FTZ R78, R54, R3 ;  /* 0x00000003364e7221 */ /* 0x000fc80000010000 */
[----:B------:R-:W-:Y:S02]  /*ee70*/  FADD.FTZ R3, R53, R78 ;  /* 0x0000004e35037221 */ /* 0x000fe40000010000 */
[----:B------:R-:W2:Y:S01]  /*ee80*/  MUFU.EX2 R41, R41 ;  /* 0x0000002900297308 */ /* 0x000ea20000000800 */
[----:B-1----:R-:W-:-:S07]  /*ee90*/  FADD.FTZ R2, R68, R77 ;  /* 0x0000004d44027221 */ /* 0x002fce0000010000 */
[----:B------:R-:W-:Y:S01]  /*eea0*/  MUFU.EX2 R74, R74 ;  /* 0x0000004a004a7308 */ /* 0x000fe20000000800 */
[----:B0-----:R-:W-:-:S07]  /*eeb0*/  FADD.FTZ R2, R75, R2 ;  /* 0x000000024b027221 */ /* 0x001fce0000010000 */
[----:B------:R-:W-:Y:S01]  /*eec0*/  MUFU.EX2 R43, R43 ;  /* 0x0000002b002b7308 */ /* 0x000fe20000000800 */
[----:B--2---:R-:W-:-:S01]  /*eed0*/  FADD.FTZ R77, R41, R2 ;  /* 0x00000002294d7221 */ /* 0x004fc20000010000 */
[----:B------:R-:W-:-:S04]  /*eee0*/  FADD.FTZ R2, R56, R3 ;  /* 0x0000000338027221 */ /* 0x000fc80000010000 */
[----:B------:R-:W-:Y:S02]  /*eef0*/  FADD.FTZ R3, R55, R2 ;  /* 0x0000000237037221 */ /* 0x000fe40000010000 */
[----:B------:R-:W-:Y:S02]  /*ef00*/  MUFU.EX2 R44, R44 ;  /* 0x0000002c002c7308 */ /* 0x000fe40000000800 */
[----:B------:R-:W-:-:S06]  /*ef10*/  FADD.FTZ R2, R58, R3 ;  /* 0x000000033a027221 */ /* 0x000fcc0000010000 */
[----:B------:R-:W0:Y:S08]  /*ef20*/  MUFU.EX2 R57, R57 ;  /* 0x0000003900397308 */ /* 0x000e300000000800 */
[----:B------:R-:W-:Y:S08]  /*ef30*/  MUFU.EX2 R82, R45 ;  /* 0x0000002d00527308 */ /* 0x000ff00000000800 */
[----:B------:R-:W1:Y:S01]  /*ef40*/  MUFU.EX2 R60, R60 ;  /* 0x0000003c003c7308 */ /* 0x000e620000000800 */
[----:B0-----:R-:W-:-:S07]  /*ef50*/  FADD.FTZ R3, R57, R2 ;  /* 0x0000000239037221 */ /* 0x001fce0000010000 */
[----:B------:R0:W-:Y:S08]  /*ef60*/  MUFU.EX2 R83, R46 ;  /* 0x0000002e00537308 */ /* 0x0001f00000000800 */
[----:B------:R-:W2:Y:S01]  /*ef70*/  MUFU.EX2 R59, R59 ;  /* 0x0000003b003b7308 */ /* 0x000ea20000000800 */
[----:B0-----:R-:W-:-:S01]  /*ef80*/  FADD.FTZ R46, R74, R77 ;  /* 0x0000004d4a2e7221 */ /* 0x001fc20000010000 */
[----:B-1----:R-:W-:-:S06]  /*ef90*/  FADD.FTZ R2, R60, R3 ;  /* 0x000000033c027221 */ /* 0x002fcc0000010000 */
[----:B------:R0:W1:Y:S08]  /*efa0*/  MUFU.EX2 R45, R47 ;  /* 0x0000002f002d7308 */ /* 0x0000700000000800 */
[----:B------:R-:W3:Y:S01]  /*efb0*/  MUFU.EX2 R80, R80 ;  /* 0x0000005000507308 */ /* 0x000ee20000000800 */
[----:B0-----:R-:W-:-:S01]  /*efc0*/  FADD.FTZ R47, R43, R46 ;  /* 0x0000002e2b2f7221 */ /* 0x001fc20000010000 */
[----:B--2---:R-:W-:-:S03]  /*efd0*/  FADD.FTZ R3, R59, R2 ;  /* 0x000000023b037221 */ /* 0x004fc60000010000 */
[----:B------:R-:W-:-:S03]  /*efe0*/  FADD.FTZ R47, R44, R47 ;  /* 0x0000002f2c2f7221 */ /* 0x000fc60000010000 */
[----:B------:R-:W0:Y:S01]  /*eff0*/  MUFU.EX2 R155, R48 ;  /* 0x00000030009b7308 */ /* 0x000e220000000800 */
[----:B------:R-:W-:-:S04]  /*f000*/  FADD.FTZ R47, R82, R47 ;  /* 0x0000002f522f7221 */ /* 0x000fc80000010000 */
[----:B------:R-:W-:-:S03]  /*f010*/  FADD.FTZ R46, R83, R47 ;  /* 0x0000002f532e7221 */ /* 0x000fc60000010000 */
[----:B------:R-:W2:Y:S01]  /*f020*/  MUFU.EX2 R61, R61 ;  /* 0x0000003d003d7308 */ /* 0x000ea20000000800 */
[----:B-1----:R-:W-:-:S01]  /*f030*/  FADD.FTZ R46, R45, R46 ;  /* 0x0000002e2d2e7221 */ /* 0x002fc20000010000 */
[----:B---3--:R-:W-:-:S06]  /*f040*/  FADD.FTZ R2, R80, R3 ;  /* 0x0000000350027221 */ /* 0x008fcc0000010000 */
[----:B------:R-:W1:Y:S01]  /*f050*/  MUFU.EX2 R49, R49 ;  /* 0x0000003100317308 */ /* 0x000e620000000800 */
[----:B0-----:R-:W-:-:S07]  /*f060*/  FADD.FTZ R46, R155, R46 ;  /* 0x0000002e9b2e7221 */ /* 0x001fce0000010000 */
[----:B------:R-:W0:Y:S01]  /*f070*/  MUFU.EX2 R48, R7 ;  /* 0x0000000700307308 */ /* 0x000e220000000800 */
[----:B--2---:R-:W-:-:S04]  /*f080*/  FADD.FTZ R3, R61, R2 ;  /* 0x000000023d037221 */ /* 0x004fc80000010000 */
[----:B------:R-:W-:Y:S01]  /*f090*/  FADD.FTZ R3, R10, R3 ;  /* 0x000000030a037221 */ /* 0x000fe20000010000 */
[----:B-1----:R-:W-:-:S04]  /*f0a0*/  FADD.FTZ R46, R49, R46 ;  /* 0x0000002e312e7221 */ /* 0x002fc80000010000 */
[----:B0-----:R-:W-:Y:S01]  /*f0b0*/  FADD.FTZ R2, R48, R46 ;  /* 0x0000002e30027221 */ /* 0x001fe20000010000 */
[----:B------:R-:W-:Y:S06]  /*f0c0*/  @!P0 BRA `(.L_x_1136) ;  /* 0x0000000000048947 */ /* 0x000fec0003800000 */
[----:B------:R-:W-:Y:S01]  /*f0d0*/  BPT.TRAP 0x1 ;  /* 0x000000040000795c */ /* 0x000fe20000300000 */
.L_x_1136:
        /* <DEDUP_REMOVED lines=107> */
.L_x_1119:
[----:B------:R-:W-:Y:S06]  /*f790*/  BAR.ARV 0x8, 0x180 ;  /* 0x0206000000007b1d */ /* 0x000fec0000002000 */
[----:B------:R-:W-:Y:S05]  /*f7a0*/  @!P0 BRA `(.L_x_1138) ;  /* 0x0000000000048947 */ /* 0x000fea0003800000 */
[----:B------:R-:W-:Y:S01]  /*f7b0*/  BPT.TRAP 0x1 ;  /* 0x000000040000795c */ /* 0x000fe20000300000 */
.L_x_1138:
[----:B------:R-:W-:Y:S01]  /*f7c0*/  ULEA UR9, UR54, UR36, 0x3 ;  /* 0x0000002436097291 */ /* 0x000fe2000f8e183f */
[----:B------:R-:W-:-:S05]  /*f7d0*/  IMAD.U32 R0, RZ, RZ, UR51 ;  /* 0x00000033ff007e24 */ /* 0x000fca000f8e00ff */
[----:B------:R-:W-:-:S04]  /*f7e0*/  SHF.L.U32 R0, R0, 0x1f, RZ ;  /* 0x0000001f00007819 */ /* 0x000fc800000006ff */
[----:B------:R0:W1:Y:S01]  /*f7f0*/  SYNCS.PHASECHK.TRANS64.TRYWAIT P1, [UR9+0x22850], R0 ;  /* 0x02285000ff0075a7 */ /* 0x0000620008020149 */
[----:B------:R-:W-:Y:S05]  /*f800*/  @!P0 BRA `(.L_x_1139) ;  /* 0x0000000000048947 */ /* 0x000fea0003800000 */
[----:B------:R-:W-:Y:S01]  /*f810*/  BPT.TRAP 0x1 ;  /* 0x000000040000795c */ /* 0x000fe20000300000 */
.L_x_1139:
[----:B-1----:R-:W-:Y:S05]  /*f820*/  @P1 BRA `(.L_x_1140) ;  /* 0x0000000000081947 */ /* 0x002fea0003800000 */
[----:B------:R-:W1:Y:S02]  /*f830*/  SYNCS.PHASECHK.TRANS64.TRYWAIT P1, [UR9+0x22850], R0 ;  /* 0x02285000ff0075a7 */ /* 0x000e640008020149 */
[----:B-1----:R-:W-:Y:S05]  /*f840*/  @!P1 BRA `(.L_x_1141) ;  /* 0x000000ac00889947 */ /* 0x002fea0003800000 */
.L_x_1140:
[----:B------:R-:W-:Y:S01]  /*f850*/  UIADD3 UR36, UR36, 0x400, URZ ;  /* 0x0000040024247890 */ /* 0x000fe2000fffe03f */
[----:B------:R-:W-:Y:S01]  /*f860*/  WARPGROUP.ARRIVE ;  /* 0x00000000000079c5 */ /* 0x000fe20000000000 */
[----:B------:R-:W-:Y:S01]  /*f870*/  UMOV UR7, 0x40000040 ;  /* 0x4000004000077882 */ /* 0x000fe20000000000 */
[----:B------:R-:W-:Y:S01]  /*f880*/  ULDC.64 UR12, c[0x0][0x9a0] ;  /* 0x00026800000c7ab9 */ /* 0x000fe20000000a00 */
[----:B------:R-:W-:Y:S01]  /*f890*/  USHF.R.U32.HI UR36, URZ, 0x4, UR36 ;  /* 0x000000043f247899 */ /* 0x000fe20008011624 */
[----:B------:R-:W-:Y:S01]  /*f8a0*/  IMAD.MOV.U32 R4, RZ, RZ, 0x3f800000 ;  /* 0x3f800000ff047424 */ /* 0x000fe200078e00ff */
[----:B------:R-:W-:Y:S02]  /*f8b0*/  UISETP.NE.U32.AND UP0, UPT, UR12, URZ, UPT ;  /* 0x0000003f0c00728c */ /* 0x000fe4000bf05070 */
[----:B------:R-:W-:Y:S02]  /*f8c0*/  ULOP3.LUT UR36, UR36, 0x3fff, URZ, 0xc0, !UPT ;  /* 0x00003fff24247892 */ /* 0x000fe4000f8ec03f */
[----:B------:R-:W-:-:S02]  /*f8d0*/  UISETP.NE.AND.EX UP0, UPT, UR13, URZ, UPT, UP0 ;  /* 0x0000003f0d00728c */ /* 0x000fc4000bf05300 */
[----:B------:R-:W-:-:S04]  /*f8e0*/  ULOP3.LUT UR8, UR36, 0x10000, URZ, 0xfc, !UPT ;  /* 0x0001000024087892 */ /* 0x000fc8000f8efc3f */
[----:B------:R-:W-:Y:S01]  /*f8f0*/  ULEA UR8, UR54, UR8, 0xa ;  /* 0x0000000836087291 */ /* 0x000fe2000f8e503f */
[----:B------:R-:W-:-:S04]  /*f900*/  PLOP3.LUT P1, PT, PT, PT, UP0, 0x80, 0x0 ;  /* 0x000000000000781c */ /* 0x000fc80003f2f008 */
[----:B------:R-:W-:Y:S02]  /*f910*/  @UP0 ULDC.64 UR14, c[0x0][0x9c8] ;  /* 0x00027200000e0ab9 */ /* 0x000fe40000000a00 */
[----:B------:R-:W-:Y:S01]  /*f920*/  UMOV UR6, UR8 ;  /* 0x0000000800067c82 */ /* 0x000fe20008000000 */
[----:B------:R-:W-:-:S09]  /*f930*/  @UP0 UIMAD.WIDE.U32 UR4, UR50, UR14, URZ ;  /* 0x0000000e320402a5 */ /* 0x000fd2000f8e003f */
[----:B------:R-:W-:Y:S01]  /*f940*/  QGMMA.64x128x32.F32.E4M3.E4M3 R88, R164, gdesc[UR4], R88, gsb0 ;  /* 0x01e00004a4587df3 */ /* 0x000fe20008000858 */
[----:B------:R-:W-:-:S04]  /*f950*/  @UP0 USHF.R.S32.HI UR6, URZ, 0x1f, UR50 ;  /* 0x0000001f3f060899 */ /* 0x000fc80008011432 */
[----:B------:R-:W-:-:S04]  /*f960*/  @UP0 UIMAD UR6, UR6, UR14, URZ ;  /* 0x0000000e060602a4 */ /* 0x000fc8000f8e023f */
[----:B------:R-:W-:-:S04]  /*f970*/  @UP0 UIMAD UR6, UR50, UR15, UR6 ;  /* 0x0000000f320602a4 */ /* 0x000fc8000f8e0206 */
[----:B------:R-:W-:-:S03]  /*f980*/  @UP0 UIADD3 UR5, UR5, UR6, URZ ;  /* 0x0000000605050290 */ /* 0x000fc6000fffe03f */
[----:B------:R-:W-:Y:S02]  /*f990*/  @UP0 ULDC.64 UR6, c[0x0][0x9d0] ;  /* 0x0002740000060ab9 */ /* 0x000fe40000000a00 */
[----:B------:R-:W-:-:S04]  /*f9a0*/  @UP0 UIMAD.WIDE.U32 UR4, UR43, UR6, UR4 ;  /* 0x000000062b0402a5 */ /* 0x000fc8000f8e0004 */
[----:B------:R-:W-:Y:S02]  /*f9b0*/  @UP0 ULEA UR6, UP1, UR4, UR12, 0x2 ;  /* 0x0000000c04060291 */ /* 0x000fe4000f82103f */
[----:B------:R-:W-:-:S04]  /*f9c0*/  @UP0 UIMAD UR5, UR43, UR7, UR5 ;  /* 0x000000072b0502a4 */ /* 0x000fc8000f8e0205 */
[----:B------:R-:W-:Y:S01]  /*f9d0*/  IMAD.U32 R8, RZ, RZ, UR6 ;  /* 0x00000006ff087e24 */ /* 0x000fe2000f8e00ff */
[----:B------:R-:W-:Y:S02]  /*f9e0*/  @UP0 ULEA.HI.X UR7, UR4, UR13, UR5, 0x2, UP1 ;  /* 0x0000000d04070291 */ /* 0x000fe400088f1405 */
[----:B------:R-:W-:-:S04]  /*f9f0*/  UIADD3 UR6, UR8, 0x2, URZ ;  /* 0x0000000208067890 */ /* 0x000fc8000fffe03f */
[----:B------:R-:W-:Y:S01]  /*fa00*/  IMAD.U32 R9, RZ, RZ, UR7 ;  /* 0x00000007ff097e24 */ /* 0x000fe2000f8e00ff */
[----:B------:R-:W-:-:S04]  /*fa10*/  UMOV UR7, 0x40000040 ;  /* 0x4000004000077882 */ /* 0x000fc80000000000 */
[----:B------:R2:W3:Y:S01]  /*fa20*/  @P1 LDG.E R4, desc[UR52][R8.64] ;  /* 0x0000003408041981 */ /* 0x0004e2000c1e1900 */
[----:B------:R-:W-:Y:S02]  /*fa30*/  WARPGROUP.DEPBAR.LE gsb0, 0x0 ;  /* 0x00008000000079c5 */ /* 0x000fe40000010000 */
[----:B------:R-:W-:-:S06]  /*fa40*/  WARPGROUP.ARRIVE ;  /* 0x00000000000079c5 */ /* 0x000fcc0000000000 */
[----:B------:R-:W-:Y:S01]  /*fa50*/  QGMMA.64x128x32.F32.E4M3.E4M3 R88, R160, gdesc[UR4], R88, gsb0 ;  /* 0x01e00004a0587df3 */ /* 0x000fe20008000858 */
[----:B------:R-:W-:Y:S01]  /*fa60*/  UIADD3 UR6, UR8, 0x4, URZ ;  /* 0x0000000408067890 */ /* 0x000fe2000fffe03f */
[----:B------:R-:W-:Y:S01]  /*fa70*/  UMOV UR7, 0x40000040 ;  /* 0x4000004000077882 */ /* 0x000fe20000000000 */
[----:B------:R-:W-:Y:S01]  /*fa80*/  UIADD3 UR8, UR8, 0x6, URZ ;  /* 0x0000000608087890 */ /* 0x000fe2000fffe03f */
[----:B01----:R-:W0:Y:S04]  /*fa90*/  SHFL.BFLY PT, R0, R3, 0x2, 0x1f ;  /* 0x0c401f0003007f89 */ /* 0x003e2800000e0000 */
[----:B------:R-:W1:Y:S01]  /*faa0*/  SHFL.BFLY PT, R11, R2, 0x2, 0x1f ;  /* 0x0c401f00020b7f89 */ /* 0x000e6200000e0000 */
[----:B------:R-:W-:Y:S02]  /*fab0*/  WARPGROUP.DEPBAR.LE gsb0, 0x0 ;  /* 0x00008000000079c5 */ /* 0x000fe40000010000 */
[----:B------:R-:W-:-:S06]  /*fac0*/  WARPGROUP.ARRIVE ;  /* 0x00000000000079c5 */ /* 0x000fcc0000000000 */
[----:B------:R-:W-:Y:S01]  /*fad0*/  QGMMA.64x128x32.F32.E4M3.E4M3 R88, R156, gdesc[UR4], R88, gsb0 ;  /* 0x01e000049c587df3 */ /* 0x000fe20008000858 */
[----:B------:R-:W-:Y:S01]  /*fae0*/  UMOV UR6, UR8 ;  /* 0x0000000800067c82 */ /* 0x000fe20008000000 */
[----:B------:R-:W-:Y:S01]  /*faf0*/  UMOV UR7, 0x40000040 ;  /* 0x4000004000077882 */ /* 0x000fe20000000000 */
[----:B0-----:R-:W-:-:S01]  /*fb00*/  FADD.FTZ R0, R0, R3 ;  /* 0x0000000300007221 */ /* 0x001fc20000010000 */
[----:B-1----:R-:W-:-:S04]  /*fb10*/  FADD.FTZ R11, R11, R2 ;  /* 0x000000020b0b7221 */ /* 0x002fc80000010000 */
[----:B------:R-:W0:Y:S04]  /*fb20*/  SHFL.BFLY PT, R7, R0, 0x1, 0x1f ;  /* 0x0c201f0000077f89 */ /* 0x000e2800000e0000 */
[----:B--2---:R-:W1:Y:S01]  /*fb30*/  SHFL.BFLY PT, R8, R11, 0x1, 0x1f ;  /* 0x0c201f000b087f89 */ /* 0x004e6200000e0000 */
        /* <DEDUP_REMOVED lines=16> */
[----:B------:R-:W2:Y:S01]  /*fc40*/  @P1 MUFU.RCP R9, R12 ;  /* 0x0000000c00091308 */ /* 0x000ea20000001000 */
[----:B------:R-:W-:-:S02]  /*fc50*/  IMAD.U32 R11, RZ, RZ, UR10 ;  /* 0x0000000aff0b7e24 */ /* 0x000fc4000f8e00ff */
[----:B------:R-:W-:Y:S02]  /*fc60*/  IMAD.U32 R15, RZ, RZ, UR10 ;  /* 0x0000000aff0f7e24 */ /* 0x000fe4000f8e00ff */
[----:B0-----:R-:W-:Y:S01]  /*fc70*/  @P2 FMUL.FTZ R8, R8, 0.69314718246459960938 ;  /* 0x3f31721808082820 */ /* 0x001fe20000410000 */
[----:B------:R-:W-:Y:S01]  /*fc80*/  @P2 FMUL.FTZ R7, R11, 0.69314718246459960938 ;  /* 0x3f3172180b072820 */ /* 0x000fe20000410000 */
[----:B------:R-:W-:Y:S01]  /*fc90*/  @P3 FMUL.FTZ R11, R15, 0.69314718246459960938 ;  /* 0x3f3172180f0b3820 */ /* 0x000fe20000410000 */
[----:B-1----:R-:W-:Y:S01]  /*fca0*/  @P3 FMUL.FTZ R10, R10, 0.69314718246459960938 ;  /* 0x3f3172180a0a3820 */ /* 0x002fe20000410000 */
[----:B------:R-:W-:Y:S02]  /*fcb0*/  IMAD.MOV.U32 R2, RZ, RZ, -0x800000 ;  /* 0xff800000ff027424 */ /* 0x000fe400078e00ff */
[----:B------:R-:W-:Y:S01]  /*fcc0*/  @P2 FFMA.FTZ R2, R7, R6, R8 ;  /* 0x0000000607022223 */ /* 0x000fe20000010008 */
[----:B------:R-:W-:Y:S02]  /*fcd0*/  IMAD.MOV.U32 R0, RZ, RZ, -0x800000 ;  /* 0xff800000ff007424 */ /* 0x000fe400078e00ff */
[----:B------:R-:W-:Y:S01]  /*fce0*/  @P3 FFMA.FTZ R0, R11, R5, R10 ;  /* 0x000000050b003223 */ /* 0x000fe2000001000a */
[-C--:B---3--:R-:W-:Y:S01]  /*fcf0*/  FMUL.FTZ R3, R3, R4.reuse ;  /* 0x0000000403037220 */ /* 0x088fe20000410000 */
[----:B--2---:R-:W-:Y:S01]  /*fd00*/  FMUL.FTZ R9, R9, R4 ;  /* 0x0000000409097220 */ /* 0x004fe20000410000 */
[----:B------:R-:W-:-:S02]  /*fd10*/  WARPGROUP.DEPBAR.LE gsb0, 0x0 ;  /* 0x00008000000079c5 */ /* 0x000fc40000010000 */
[----:B------:R-:W-:Y:S05]  /*fd20*/  @!P0 BRA `(.L_x_1142) ;  /* 0x0000000000048947 */ /* 0x000fea0003800000 */
[----:B------:R-:W-:Y:S01]  /*fd30*/  BPT.TRAP 0x1 ;  /* 0x000000040000795c */ /* 0x000fe20000300000 */
.L_x_1142:
[----:B------:R-:W-:Y:S01]  /*fd40*/  UIADD3 UR4, UR9, 0x22860, URZ ;  /* 0x0002286009047890 */ /* 0x000fe2000fffe03f */
[-C--:B------:R-:W-:Y:S01]  /*fd50*/  FMUL.FTZ R25, R88, R3.reuse ;  /* 0x0000000358197220 */ /* 0x080fe20000410000 */
[----:B------:R-:W-:Y:S01]  /*fd60*/  UIADD3 UR54, UR54, 0x1, URZ ;  /* 0x0000000136367890 */ /* 0x000fe2000fffe03f */
[-C--:B------:R-:W-:Y:S01]  /*fd70*/  FMUL.FTZ R6, R93, R3.reuse ;  /* 0x000000035d067220 */ /* 0x080fe20000410000 */
[----:B------:R-:W-:Y:S01]  /*fd80*/  UPRMT UR4, UR37, 0x654, UR4 ;  /* 0x0000065425047896 */ /* 0x000fe20008000004 */
[-C--:B------:R-:W-:Y:S01]  /*fd90*/  FMUL.FTZ R26, R96, R3.reuse ;  /* 0x00000003601a7220 */ /* 0x080fe20000410000 */
[----:B------:R-:W-:Y:S01]  /*fda0*/  UISETP.NE.AND UP0, UPT, UR54, 0x2, UPT ;  /* 0x000000023600788c */ /* 0x000fe2000bf05270 */
[-C--:B------:R-:W-:Y:S01]  /*fdb0*/  FMUL.FTZ R20, R101, R3.reuse ;  /* 0x0000000365147220 */ /* 0x080fe20000410000 */
[-C--:B------:R-:W-:Y:S01]  /*fdc0*/  FMUL.FTZ R28, R104, R3.reuse ;  /* 0x00000003681c7220 */ /* 0x080fe20000410000 */
[-C--:B------:R-:W-:Y:S01]  /*fdd0*/  FMUL.FTZ R109, R109, R3.reuse ;  /* 0x000000036d6d7220 */ /* 0x080fe20000410000 */
[-C--:B------:R-:W-:Y:S01]  /*fde0*/  FMUL.FTZ R30, R112, R3.reuse ;  /* 0x00000003701e7220 */ /* 0x080fe20000410000 */
[-C--:B------:R-:W-:Y:S01]  /*fdf0*/  FMUL.FTZ R117, R117, R3.reuse ;  /* 0x0000000375757220 */ /* 0x080fe20000410000 */
[-C--:B------:R-:W-:Y:S01]  /*fe00*/  FMUL.FTZ R31, R120, R3.reuse ;  /* 0x00000003781f7220 */ /* 0x080fe20000410000 */
[----:B------:R-:W-:Y:S01]  /*fe10*/  SYNCS.ARRIVE.TRANS64.RED.A1T0 RZ, [UR4], RZ ;  /* 0x000000ffffff79a7 */ /* 0x000fe20008100404 */
        /* <DEDUP_REMOVED lines=59> */
[----:B------:R-:W-:-:S12]  /*101d0*/  ULOP3.LUT UR51, UR51, UR4, URZ, 0x3c, !UPT ;  /* 0x0000000433337292 */ /* 0x000fd8000f8e3c3f */
.L_x_1068:
        /* <DEDUP_REMOVED lines=9> */
[----:B------:R-:W-:Y:S02]  /*10270*/  R2UR UR6, R14 ;  /* 0x000000000e0672ca */ /* 0x000fe400000e0000 */
[----:B------:R-:W-:Y:S01]  /*10280*/  R2UR UR50, R15 ;  /* 0x000000000f3272ca */ /* 0x000fe200000e0000 */
[----:B------:R-:W-:Y:S06]  /*10290*/  BAR.ARV 0x4, 0x180 ;  /* 0x0106000000007b1d */ /* 0x000fec0000002000 */
[----:B------:R-:W-:Y:S08]  /*102a0*/  @P0 BRA `(.L_x_1144) ;  /* 0x0000002c007c0947 */ /* 0x000ff00003800000 */
[----:B------:R-:W0:Y:S01]  /*102b0*/  S2R R7, SR_TID.X ;  /* 0x0000000000077919 */ /* 0x000e220000002100 */
[----:B------:R-:W-:Y:S01]  /*102c0*/  ULDC.64 UR8, c[0x4][0x40] ;  /* 0x0100100000087ab9 */ /* 0x000fe20000000a00 */
[----:B------:R-:W-:Y:S01]  /*102d0*/  ULDC.64 UR10, c[0x0][0xc00] ;  /* 0x00030000000a7ab9 */ /* 0x000fe20000000a00 */
[----:B0-----:R-:W-:-:S05]  /*102e0*/  IMAD.SHL.U32 R4, R7, 0x4, RZ ;  /* 0x0000000407047824 */ /* 0x001fca00078e00ff */
[----:B------:R-:W-:Y:S01]  /*102f0*/  LOP3.LUT R4, R4, 0xc, RZ, 0xc0, !PT ;  /* 0x0000000c04047812 */ /* 0x000fe200078ec0ff */
[----:B------:R-:W-:Y:S03]  /*10300*/  BAR.SYNC.DEFER_BLOCKING 0x1, 0x100 ;  /* 0x0044000000007b1d */ /* 0x000fe60000010000 */
[----:B------:R-:W-:-:S05]  /*10310*/  IADD3 R4, P0, R4, UR8, RZ ;  /* 0x0000000804047c10 */ /* 0x000fca000ff1e0ff */
[----:B------:R-:W-:Y:S01]  /*10320*/  IMAD.X R5, RZ, RZ, UR9, P0 ;  /* 0x00000009ff057e24 */ /* 0x000fe200080e06ff */
[----:B------:R-:W-:-:S04]  /*10330*/  ULDC.64 UR8, c[0x0][0xc00] ;  /* 0x0003000000087ab9 */ /* 0x000fc80000000a00 */
[----:B------:R0:W2:Y:S01]  /*10340*/  LDG.E.CONSTANT R24, desc[UR52][R4.64] ;  /* 0x0000003404187981 */ /* 0x0000a2000c1e9900 */
[----:B------:R-:W-:Y:S01]  /*10350*/  LOP3.LUT P0, R7, R7, 0x3, RZ, 0xc0, !PT ;  /* 0x0000000307077812 */ /* 0x000fe2000780c0ff */
[----:B------:R-:W-:-:S03]  /*10360*/  UIMAD.WIDE UR8, UR44, 0x4, UR8 ;  /* 0x000000042c0878a5 */ /* 0x000fc6000f8e0208 */
[----:B------:R-:W-:-:S04]  /*10370*/  ISETP.EQ.OR P0, PT, R7, 0x3, !P0 ;  /* 0x000000030700780c */ /* 0x000fc80004702670 */
        /* <DEDUP_REMOVED lines=25> */
[----:B------:R-:W-:-:S02]  /*10510*/  IADD3 R93, P1, R10, 0x40, RZ ;  /* 0x000000400a5d7810 */ /* 0x000fc40007f3e0ff */
[----:B------:R-:W-:Y:S02]  /*10520*/  IADD3 R91, P6, R10, 0x20, RZ ;  /* 0x000000200a5b7810 */ /* 0x000fe40007fde0ff */
[----:B------:R-:W-:Y:S02]  /*10530*/  LOP3.LUT R6, R93, 0x380, RZ, 0xc0, !PT ;  /* 0x000003805d067812 */ /* 0x000fe400078ec0ff */
[----:B------:R-:W-:Y:S01]  /*10540*/  LOP3.LUT R4, R91, 0x380, RZ, 0xc0, !PT ;  /* 0x000003805b047812 */ /* 0x000fe200078ec0ff */
[----:B------:R-:W-:Y:S01]  /*10550*/  IMAD.X R15, RZ, RZ, R11, P6 ;  /* 0x000000ffff0f7224 */ /* 0x000fe200030e060b */
[----:B------:R-:W-:Y:S02]  /*10560*/  SHF.R.U64 R6, R6, 0x3, RZ ;  /* 0x0000000306067819 */ /* 0x000fe400000012ff */
[C---:B------:R-:W-:Y:S02]  /*10570*/  IADD3 R123, P4, R10.reuse, 0x4020, RZ ;  /* 0x000040200a7b7810 */ /* 0x040fe40007f9e0ff */
[----:B------:R-:W-:-:S02]  /*10580*/  IADD3 R99, P2, R10, 0x60, RZ ;  /* 0x000000600a637810 */ /* 0x000fc40007f5e0ff */
[----:B------:R-:W-:Y:S01]  /*10590*/  SHF.R.U64 R4, R4, 0x3, RZ ;  /* 0x0000000304047819 */ /* 0x000fe200000012ff */
[--C-:B------:R-:W-:Y:S01]  /*105a0*/  IMAD.X R7, RZ, RZ, R11.reuse, P4 ;  /* 0x000000ffff077224 */ /* 0x100fe200020e060b */
[----:B------:R-:W-:Y:S01]  /*105b0*/  LOP3.LUT R96, R6, R93, RZ, 0x3c, !PT ;  /* 0x0000005d06607212 */ /* 0x000fe200078e3cff */
[----:B------:R-:W-:Y:S01]  /*105c0*/  IMAD.X R13, RZ, RZ, R11, P2 ;  /* 0x000000ffff0d7224 */ /* 0x000fe200010e060b */
[----:B------:R-:W-:Y:S02]  /*105d0*/  SEL R38, R133, R132, P0 ;  /* 0x0000008485267207 */ /* 0x000fe40000000000 */
[----:B------:R-:W-:Y:S02]  /*105e0*/  SEL R67, R134, R135, P0 ;  /* 0x0000008786437207 */ /* 0x000fe40000000000 */
[----:B------:R-:W-:Y:S02]  /*105f0*/  SEL R103, R135, R134, P0 ;  /* 0x0000008687677207 */ /* 0x000fe40000000000 */
[----:B------:R-:W-:-:S02]  /*10600*/  IADD3 R115, P3, R10, 0x4000, RZ ;  /* 0x000040000a737810 */ /* 0x000fc40007f7e0ff */
[----:B------:R-:W-:Y:S02]  /*10610*/  LOP3.LUT R6, R123, 0x380, RZ, 0xc0, !PT ;  /* 0x000003807b067812 */ /* 0x000fe400078ec0ff */
[----:B------:R-:W-:Y:S01]  /*10620*/  SEL R153, R25, R8, P0 ;  /* 0x0000000819997207 */ /* 0x000fe20000000000 */
[--C-:B------:R-:W-:Y:S01]  /*10630*/  IMAD.X R9, RZ, RZ, R11.reuse, P3 ;  /* 0x000000ffff097224 */ /* 0x100fe200018e060b */
[C---:B------:R-:W-:Y:S02]  /*10640*/  IADD3 R133, P5, R10.reuse, 0x4040, RZ ;  /* 0x000040400a857810 */ /* 0x040fe40007fbe0ff */
[----:B------:R-:W-:Y:S02]  /*10650*/  IADD3 R135, P6, R10, 0x4060, RZ ;  /* 0x000040600a877810 */ /* 0x000fe40007fde0ff */
[----:B------:R-:W-:Y:S01]  /*10660*/  SEL R25, R8, R25, P0 ;  /* 0x0000001908197207 */ /* 0x000fe20000000000 */
[----:B------:R-:W-:Y:S01]  /*10670*/  IMAD.X R95, RZ, RZ, R11, P5 ;  /* 0x000000ffff5f7224 */ /* 0x000fe200028e060b */
[----:B------:R-:W-:-:S02]  /*10680*/  SEL R87, R39, R52, P0 ;  /* 0x0000003427577207 */ /* 0x000fc40000000000 */
[----:B------:R-:W-:Y:S02]  /*10690*/  SEL R57, R49, R50, P0 ;  /* 0x0000003231397207 */ /* 0x000fe40000000000 */
[----:B------:R-:W-:Y:S02]  /*106a0*/  LOP3.LUT R8, R99, 0x380, RZ, 0xc0, !PT ;  /* 0x0000038063087812 */ /* 0x000fe400078ec0ff */
[----:B------:R-:W-:Y:S02]  /*106b0*/  LOP3.LUT R14, R4, R91, RZ, 0x3c, !PT ;  /* 0x0000005b040e7212 */ /* 0x000fe400078e3cff */
[----:B------:R-:W-:Y:S02]  /*106c0*/  SEL R39, R52, R39, P0 ;  /* 0x0000002734277207 */ /* 0x000fe40000000000 */
[----:B------:R-:W-:Y:S02]  /*106d0*/  SEL R49, R50, R49, P0 ;  /* 0x0000003132317207 */ /* 0x000fe40000000000 */
[----:B------:R-:W-:-:S02]  /*106e0*/  LOP3.LUT R5, R10, 0x380, RZ, 0xc0, !PT ;  /* 0x000003800a057812 */ /* 0x000fc400078ec0ff */
[----:B------:R-:W-:Y:S02]  /*106f0*/  LOP3.LUT R4, R115, 0x380, RZ, 0xc0, !PT ;  /* 0x0000038073047812 */ /* 0x000fe400078ec0ff */
[----:B------:R-:W-:Y:S02]  /*10700*/  SHF.R.U64 R6, R6, 0x3, RZ ;  /* 0x0000000306067819 */ /* 0x000fe400000012ff */
[----:B------:R-:W-:Y:S02]  /*10710*/  LOP3.LUT R50, R133, 0x380, RZ, 0xc0, !PT ;  /* 0x0000038085327812 */ /* 0x000fe400078ec0ff */
[----:B------:R-:W-:Y:S02]  /*10720*/  LOP3.LUT R52, R135, 0x380, RZ, 0xc0, !PT ;  /* 0x0000038087347812 */ /* 0x000fe400078ec0ff */
[----:B------:R-:W-:Y:S02]  /*10730*/  SHF.R.U64 R8, R8, 0x3, RZ ;  /* 0x0000000308087819 */ /* 0x000fe400000012ff */
[----:B------:R-:W-:-:S02]  /*10740*/  SHF.R.U64 R5, R5, 0x3, RZ ;  /* 0x0000000305057819 */ /* 0x000fc400000012ff */
[----:B------:R-:W-:Y:S02]  /*10750*/  SHF.R.U64 R4, R4, 0x3, RZ ;  /* 0x0000000304047819 */ /* 0x000fe400000012ff */
[----:B------:R-:W-:Y:S02]  /*10760*/  LOP3.LUT R6, R6, R123, RZ, 0x3c, !PT ;  /* 0x0000007b06067212 */ /* 0x000fe400078e3cff */
[----:B------:R-:W-:Y:S02]  /*10770*/  SHF.R.U64 R50, R50, 0x3, RZ ;  /* 0x0000000332327819 */ /* 0x000fe400000012ff */
[----:B------:R-:W-:Y:S02]  /*10780*/  SHF.R.U64 R52, R52, 0x3, RZ ;  /* 0x0000000334347819 */ /* 0x000fe400000012ff */
[----:B------:R-:W-:Y:S02]  /*10790*/  LOP3.LUT R12, R8, R99, RZ, 0x3c, !PT ;  /* 0x00000063080c7212 */ /* 0x000fe400078e3cff */
[----:B------:R-:W-:-:S02]  /*107a0*/  SEL R141, R26, R97, P0 ;  /* 0x000000611a8d7207 */ /* 0x000fc40000000000 */
[----:B------:R-:W-:Y:S02]  /*107b0*/  SEL R85, R136, R137, P0 ;  /* 0x0000008988557207 */ /* 0x000fe40000000000 */
[----:B------:R-:W-:Y:S01]  /*107c0*/  LOP3.LUT R10, R5, R10, RZ, 0x3c, !PT ;  /* 0x0000000a050a7212 */ /* 0x000fe200078e3cff */
[--C-:B------:R-:W-:Y:S01]  /*107d0*/  IMAD.X R5, RZ, RZ, R11.reuse, P6 ;  /* 0x000000ffff057224 */ /* 0x100fe200030e060b */
[----:B------:R-:W-:Y:S02]  /*107e0*/  LOP3.LUT R8, R4, R115, RZ, 0x3c, !PT ;  /* 0x0000007304087212 */ /* 0x000fe400078e3cff */
[----:B------:R-:W-:Y:S02]  /*107f0*/  MOV R92, R6 ;  /* 0x00000006005c7202 */ /* 0x000fe40000000f00 */
[----:B------:R-:W-:Y:S01]  /*10800*/  SEL R26, R97, R26, P0 ;  /* 0x0000001a611a7207 */ /* 0x000fe20000000000 */
[----:B------:R-:W-:Y:S01]  /*10810*/  IMAD.X R97, RZ, RZ, R11, P1 ;  /* 0x000000ffff617224 */ /* 0x000fe200008e060b */
[----:B------:R-:W-:-:S02]  /*10820*/  SEL R125, R28, R105, P0 ;  /* 0x000000691c7d7207 */ /* 0x000fc40000000000 */
[----:B------:R-:W-:Y:S02]  /*10830*/  SEL R121, R34, R117, P0 ;  /* 0x0000007522797207 */ /* 0x000fe40000000000 */
[----:B------:R-:W-:Y:S02]  /*10840*/  SEL R79, R45, R44, P0 ;  /* 0x0000002c2d4f7207 */ /* 0x000fe40000000000 */
[----:B------:R-:W-:Y:S02]  /*10850*/  LOP3.LUT R94, R50, R133, RZ, 0x3c, !PT ;  /* 0x00000085325e7212 */ /* 0x000fe400078e3cff */
[----:B------:R-:W-:Y:S02]  /*10860*/  LOP3.LUT R4, R52, R135, RZ, 0x3c, !PT ;  /* 0x0000008734047212 */ /* 0x000fe400078e3cff */
        /* <DEDUP_REMOVED lines=23> */
[----:B------:R-:W-:Y:S02]  /*109e0*/  MOV R94, R94 ;  /* 0x0000005e005e7202 */ /* 0x000fe40000000f00 */
[----:B------:R-:W-:Y:S02]  /*109f0*/  MOV R95, R4 ;  /* 0x00000004005f7202 */ /* 0x000fe40000000f00 */
[----:B------:R-:W-:-:S02]  /*10a00*/  SEL R40, R149, R148, P0 ;  /* 0x0000009495287207 */ /* 0x000fc40000000000 */
[----:B------:R-:W-:Y:S02]  /*10a10*/  MOV R93, R8 ;  /* 0x00000008005d7202 */ /* 0x000fe40000000f00 */
[----:B------:R-:W-:Y:S02]  /*10a20*/  MOV R98, R10 ;  /* 0x0000000a00627202 */ /* 0x000fe40000000f00 */
[----:B------:R-:W-:Y:S02]  /*10a30*/  MOV R96, R96 ;  /* 0x0000006000607202 */ /* 0x000fe40000000f00 */
[----:B------:R-:W-:Y:S02]  /*10a40*/  SEL R131, R131, R130, P0 ;  /* 0x0000008283837207 */ /* 0x000fe40000000000 */
[----:B------:R-:W-:Y:S02]  /*10a50*/  SEL R107, R143, R142, P0 ;  /* 0x0000008e8f6b7207 */ /* 0x000fe40000000000 */
[----:B------:R-:W-:-:S02]  /*10a60*/  MOV R97, R12 ;  /* 0x0000000c00617202 */ /* 0x000fc40000000f00 */
[----:B------:R-:W-:Y:S02]  /*10a70*/  SEL R139, R139, R138, P0 ;  /* 0x0000008a8b8b7207 */ /* 0x000fe40000000000 */
[----:B------:R-:W-:Y:S02]  /*10a80*/  SEL R109, R147, R146, P0 ;  /* 0x00000092936d7207 */ /* 0x000fe40000000000 */
        /* <DEDUP_REMOVED lines=12> */
[----:B------:R-:W2:Y:S01]  /*10b50*/  SHFL.IDX PT, R27, R27, R6, 0x1c1f ;  /* 0x001c1f061b1b7589 */ /* 0x000ea200000e0000 */
[----:B0-----:R-:W-:-:S02]  /*10b60*/  SEL R90, R86, R25, P0 ;  /* 0x00000019565a7207 */ /* 0x001fc40000000000 */
[----:B------:R-:W-:Y:S01]  /*10b70*/  SEL R86, R25, R86, P0 ;  /* 0x0000005619567207 */ /* 0x000fe20000000000 */
[----:B------:R-:W0:Y:S01]  /*10b80*/  SHFL.IDX PT, R81, R28, R6, 0x1c1f ;  /* 0x001c1f061c517589 */ /* 0x000e2200000e0000 */
[----:B-1----:R-:W-:Y:S02]  /*10b90*/  SEL R88, R84, R85, P0 ;  /* 0x0000005554587207 */ /* 0x002fe40000000000 */
[----:B------:R-:W-:Y:S01]  /*10ba0*/  SEL R84, R85, R84, P0 ;  /* 0x0000005455547207 */ /* 0x000fe20000000000 */
[----:B------:R-:W-:Y:S04]  /*10bb0*/  SHFL.IDX PT, R42, R42, R6, 0x1c1f ;  /* 0x001c1f062a2a7589 */ /* 0x000fe800000e0000 */
[----:B------:R-:W-:Y:S04]  /*10bc0*/  SHFL.IDX PT, R43, R43, R6, 0x1c1f ;  /* 0x001c1f062b2b7589 */ /* 0x000fe800000e0000 */
[----:B------:R-:W-:Y:S04]  /*10bd0*/  SHFL.IDX PT, R5, R145, R24, 0x1c1f ;  /* 0x001c1f1891057589 */ /* 0x000fe800000e0000 */
[----:B------:R-:W-:Y:S04]  /*10be0*/  SHFL.IDX PT, R76, R119, R24, 0x1c1f ;  /* 0x001c1f18774c7589 */ /* 0x000fe800000e0000 */
[----:B------:R-:W-:Y:S01]  /*10bf0*/  SHFL.IDX PT, R53, R53, R24, 0x1c1f ;  /* 0x001c1f1835357589 */ /* 0x000fe200000e0000 */
[----:B--2---:R-:W-:-:S03]  /*10c00*/  SEL R91, R4, R27, P0 ;  /* 0x0000001b045b7207 */ /* 0x004fc60000000000 */
[----:B------:R-:W-:Y:S01]  /*10c10*/  SHFL.IDX PT, R52, R79, R24, 0x1c1f ;  /* 0x001c1f184f347589 */ /* 0x000fe200000e0000 */
[----:B0-----:R-:W-:Y:S02]  /*10c20*/  SEL R82, R80, R81, P0 ;  /* 0x0000005150527207 */ /* 0x001fe40000000000 */
[----:B------:R-:W-:Y:S01]  /*10c30*/  SEL R80, R81, R80, P0 ;  /* 0x0000005051507207 */ /* 0x000fe20000000000 */
        /* <DEDUP_REMOVED lines=16> */
[----:B------:R-:W-:Y:S04]  /*10d40*/  SHFL.IDX PT, R108, R59, R24, 0x1c1f ;  /* 0x001c1f183b6c7589 */ /* 0x000fe800000e0000 */
[----:B------:R0:W1:Y:S04]  /*10d50*/  SHFL.IDX PT, R10, R32, R6, 0x1c1f ;  /* 0x001c1f06200a7589 */ /* 0x00006800000e0000 */
[----:B------:R-:W2:Y:S04]  /*10d60*/  SHFL.IDX PT, R75, R75, R6, 0x1c1f ;  /* 0x001c1f064b4b7589 */ /* 0x000ea800000e0000 */
[----:B------:R3:W4:Y:S01]  /*10d70*/  SHFL.IDX PT, R73, R31, R6, 0x1c1f ;  /* 0x001c1f061f497589 */ /* 0x00072200000e0000 */
[----:B0-----:R-:W-:-:S03]  /*10d80*/  SEL R32, R51, R42, P0 ;  /* 0x0000002a33207207 */ /* 0x001fc60000000000 */
[----:B------:R-:W0:Y:S04]  /*10d90*/  SHFL.IDX PT, R47, R47, R6, 0x1c1f ;  /* 0x001c1f062f2f7589 */ /* 0x000e2800000e0000 */
[----:B------:R-:W-:Y:S04]  /*10da0*/  SHFL.IDX PT, R44, R44, R6, 0x1c1f ;  /* 0x001c1f062c2c7589 */ /* 0x000fe800000e0000 */
[----:B------:R-:W-:Y:S04]  /*10db0*/  SHFL.IDX PT, R67, R127, R6, 0x1c1f ;  /* 0x001c1f067f437589 */ /* 0x000fe800000e0000 */
[----:B------:R-:W0:Y:S01]  /*10dc0*/  SHFL.IDX PT, R71, R48, R6, 0x1c1f ;  /* 0x001c1f0630477589 */ /* 0x000e2200000e0000 */
[----:B-1----:R-:W-:-:S03]  /*10dd0*/  SEL R81, R10, R7, P0 ;  /* 0x000000070a517207 */ /* 0x002fc60000000000 */
[----:B------:R-:W-:Y:S01]  /*10de0*/  SHFL.IDX PT, R9, R121, R24, 0x1c1f ;  /* 0x001c1f1879097589 */ /* 0x000fe200000e0000 */
[----:B--2---:R-:W-:Y:S02]  /*10df0*/  SEL R29, R70, R75, P0 ;  /* 0x0000004b461d7207 */ /* 0x004fe40000000000 */
[----:B---3--:R-:W-:Y:S01]  /*10e00*/  SEL R31, R75, R70, P0 ;  /* 0x000000464b1f7207 */ /* 0x008fe20000000000 */
[----:B------:R1:W-:Y:S01]  /*10e10*/  SHFL.IDX PT, R68, R89, R24, 0x1c1f ;  /* 0x001c1f1859447589 */ /* 0x0003e200000e0000 */
[----:B----4-:R-:W-:Y:S02]  /*10e20*/  SEL R74, R72, R73, P0 ;  /* 0x00000049484a7207 */ /* 0x010fe40000000000 */
[----:B------:R-:W-:Y:S01]  /*10e30*/  SEL R72, R73, R72, P0 ;  /* 0x0000004849487207 */ /* 0x000fe20000000000 */
[----:B------:R2:W-:Y:S01]  /*10e40*/  SHFL.IDX PT, R60, R83, R24, 0x1c1f ;  /* 0x001c1f18533c7589 */ /* 0x0005e200000e0000 */
[----:B0-----:R-:W-:-:S03]  /*10e50*/  SEL R41, R54, R47, P0 ;  /* 0x0000002f36297207 */ /* 0x001fc60000000000 */
[----:B------:R-:W-:Y:S01]  /*10e60*/  SHFL.IDX PT, R57, R57, R24, 0x1c1f ;  /* 0x001c1f1839397589 */ /* 0x000fe200000e0000 */
[----:B-1----:R-:W-:-:S03]  /*10e70*/  SEL R89, R5, R8, P0 ;  /* 0x0000000805597207 */ /* 0x002fc60000000000 */
[----:B------:R0:W1:Y:S01]  /*10e80*/  SHFL.IDX PT, R12, R34, R6, 0x1c1f ;  /* 0x001c1f06220c7589 */ /* 0x00006200000e0000 */
[----:B--2---:R-:W-:-:S03]  /*10e90*/  SEL R83, R7, R10, P0 ;  /* 0x0000000a07537207 */ /* 0x004fc60000000000 */
[----:B------:R2:W3:Y:S01]  /*10ea0*/  SHFL.IDX PT, R69, R33, R6, 0x1c1f ;  /* 0x001c1f0621457589 */ /* 0x0004e200000e0000 */
[----:B------:R-:W-:Y:S02]  /*10eb0*/  SEL R48, R66, R71, P0 ;  /* 0x0000004742307207 */ /* 0x000fe40000000000 */
[----:B------:R-:W-:Y:S01]  /*10ec0*/  F2FP.BF16.F32.PACK_AB R8, R89, R88 ;  /* 0x000000585908723e */ /* 0x000fe200000010ff */
[----:B------:R4:W-:Y:S01]  /*10ed0*/  SHFL.IDX PT, R65, R36, R6, 0x1c1f ;  /* 0x001c1f0624417589 */ /* 0x0009e200000e0000 */
[----:B------:R-:W-:Y:S02]  /*10ee0*/  F2FP.BF16.F32.PACK_AB R10, R85, R84 ;  /* 0x00000054550a723e */ /* 0x000fe400000010ff */
[----:B0-----:R-:W-:Y:S01]  /*10ef0*/  SEL R34, R42, R51, P0 ;  /* 0x000000332a227207 */ /* 0x001fe20000000000 */
[----:B------:R0:W3:Y:S01]  /*10f00*/  SHFL.IDX PT, R63, R37, R6, 0x1c1f ;  /* 0x001c1f06253f7589 */ /* 0x0000e200000e0000 */
[----:B------:R-:W-:Y:S02]  /*10f10*/  SEL R42, R44, R55, P0 ;  /* 0x000000372c2a7207 */ /* 0x000fe40000000000 */
[----:B--2---:R-:W-:Y:S01]  /*10f20*/  SEL R33, R50, R43, P0 ;  /* 0x0000002b32217207 */ /* 0x004fe20000000000 */
[----:B------:R2:W-:Y:S01]  /*10f30*/  SHFL.IDX PT, R30, R49, R6, 0x1c1f ;  /* 0x001c1f06311e7589 */ /* 0x0005e200000e0000 */
[----:B------:R-:W-:-:S02]  /*10f40*/  SEL R51, R67, R62, P0 ;  /* 0x0000003e43337207 */ /* 0x000fc40000000000 */
[----:B----4-:R-:W-:Y:S01]  /*10f50*/  SEL R36, R53, R28, P0 ;  /* 0x0000001c35247207 */ /* 0x010fe20000000000 */
[----:B------:R-:W4:Y:S01]  /*10f60*/  SHFL.IDX PT, R59, R46, R6, 0x1c1f ;  /* 0x001c1f062e3b7589 */ /* 0x000f2200000e0000 */
[----:B------:R-:W-:Y:S02]  /*10f70*/  F2FP.BF16.F32.PACK_AB R5, R33, R32 ;  /* 0x000000202105723e */ /* 0x000fe400000010ff */
[----:B0-----:R-:W-:Y:S01]  /*10f80*/  SEL R37, R52, R45, P0 ;  /* 0x0000002d34257207 */ /* 0x001fe20000000000 */
[----:B------:R-:W-:Y:S01]  /*10f90*/  SHFL.IDX PT, R11, R117, R24, 0x1c1f ;  /* 0x001c1f18750b7589 */ /* 0x000fe200000e0000 */
[----:B-1----:R-:W-:Y:S02]  /*10fa0*/  SEL R79, R9, R12, P0 ;  /* 0x0000000c094f7207 */ /* 0x002fe40000000000 */
[----:B--2---:R-:W-:Y:S01]  /*10fb0*/  SEL R49, R62, R67, P0 ;  /* 0x000000433e317207 */ /* 0x004fe20000000000 */
[----:B------:R-:W-:Y:S01]  /*10fc0*/  SHFL.IDX PT, R13, R111, R24, 0x1c1f ;  /* 0x001c1f186f0d7589 */ /* 0x000fe200000e0000 */
[----:B------:R-:W-:-:S02]  /*10fd0*/  SEL R77, R12, R9, P0 ;  /* 0x000000090c4d7207 */ /* 0x000fc40000000000 */
[----:B---3--:R-:W-:Y:S01]  /*10fe0*/  SEL R70, R68, R69, P0 ;  /* 0x0000004544467207 */ /* 0x008fe20000000000 */
[----:B------:R0:W-:Y:S01]  /*10ff0*/  SHFL.IDX PT, R15, R87, R24, 0x1c1f ;  /* 0x001c1f18570f7589 */ /* 0x0001e200000e0000 */
[----:B------:R-:W-:Y:S02]  /*11000*/  SEL R68, R69, R68, P0 ;  /* 0x0000004445447207 */ /* 0x000fe40000000000 */
[----:B------:R-:W-:Y:S01]  /*11010*/  F2FP.BF16.F32.PACK_AB R9, R37, R36 ;  /* 0x000000242509723e */ /* 0x000fe200000010ff */
[----:B------:R-:W-:Y:S01]  /*11020*/  SHFL.IDX PT, R61, R61, R24, 0x1c1f ;  /* 0x001c1f183d3d7589 */ /* 0x000fe200000e0000 */
[----:B------:R-:W-:Y:S02]  /*11030*/  SEL R62, R60, R63, P0 ;  /* 0x0000003f3c3e7207 */ /* 0x000fe40000000000 */
[----:B------:R-:W-:Y:S01]  /*11040*/  SEL R60, R63, R60, P0 ;  /* 0x0000003c3f3c7207 */ /* 0x000fe20000000000 */
[----:B------:R-:W-:Y:S01]  /*11050*/  SHFL.IDX PT, R101, R101, R24, 0x1c1f ;  /* 0x001c1f1865657589 */ /* 0x000fe200000e0000 */
[----:B------:R-:W-:-:S02]  /*11060*/  F2FP.BF16.F32.PACK_AB R12, R83, R82 ;  /* 0x00000052530c723e */ /* 0x000fc400000010ff */
[----:B0-----:R-:W-:Y:S01]  /*11070*/  SEL R87, R27, R4, P0 ;  /* 0x000000041b577207 */ /* 0x001fe20000000000 */
[----:B------:R-:W-:Y:S01]  /*11080*/  SHFL.IDX PT, R105, R105, R24, 0x1c1f ;  /* 0x001c1f1869697589 */ /* 0x000fe200000e0000 */
[----:B----4-:R-:W-:Y:S02]  /*11090*/  SEL R46, R59, R58, P0 ;  /* 0x0000003a3b2e7207 */ /* 0x010fe40000000000 */
[----:B------:R-:W-:Y:S01]  /*110a0*/  F2FP.BF16.F32.PACK_AB R4, R91, R90 ;  /* 0x0000005a5b04723e */ /* 0x000fe200000010ff */
[----:B------:R0:W1:Y:S04]  /*110b0*/  SHFL.IDX PT, R14, R35, R6, 0x1c1f ;  /* 0x001c1f06230e7589 */ /* 0x00006800000e0000 */
[----:B------:R2:W3:Y:S04]  /*110c0*/  SHFL.IDX PT, R24, R38, R6, 0x1c1f ;  /* 0x001c1f0626187589 */ /* 0x0004e800000e0000 */
[----:B------:R4:W3:Y:S01]  /*110d0*/  SHFL.IDX PT, R56, R39, R6, 0x1c1f ;  /* 0x001c1f0627387589 */ /* 0x0008e200000e0000 */
[----:B0-----:R-:W-:-:S03]  /*110e0*/  SEL R35, R43, R50, P0 ;  /* 0x000000322b237207 */ /* 0x001fc60000000000 */
[----:B------:R0:W3:Y:S01]  /*110f0*/  SHFL.IDX PT, R26, R40, R6, 0x1c1f ;  /* 0x001c1f06281a7589 */ /* 0x0000e200000e0000 */
[----:B------:R-:W-:Y:S02]  /*11100*/  SEL R43, R47, R54, P0 ;  /* 0x000000362f2b7207 */ /* 0x000fe40000000000 */
[----:B--2---:R-:W-:Y:S01]  /*11110*/  SEL R38, R28, R53, P0 ;  /* 0x000000351c267207 */ /* 0x004fe20000000000 */
[----:B------:R-:W-:Y:S01]  /*11120*/  SHFL.IDX PT, R103, R103, R6, 0x1c1f ;  /* 0x001c1f0667677589 */ /* 0x000fe200000e0000 */
[----:B------:R-:W-:Y:S02]  /*11130*/  SEL R50, R71, R66, P0 ;  /* 0x0000004247327207 */ /* 0x000fe40000000000 */
[----:B----4-:R-:W-:Y:S01]  /*11140*/  SEL R39, R45, R52, P0 ;  /* 0x000000342d277207 */ /* 0x010fe20000000000 */
[----:B------:R-:W2:Y:S01]  /*11150*/  SHFL.IDX PT, R102, R131, R6, 0x1c1f ;  /* 0x001c1f0683667589 */ /* 0x000ea200000e0000 */
[----:B------:R-:W-:Y:S02]  /*11160*/  SEL R45, R57, R30, P0 ;  /* 0x0000001e392d7207 */ /* 0x000fe40000000000 */
[----:B0-----:R-:W-:Y:S01]  /*11170*/  SEL R40, R55, R44, P0 ;  /* 0x0000002c37287207 */ /* 0x001fe20000000000 */
[----:B------:R-:W-:Y:S01]  /*11180*/  SHFL.IDX PT, R107, R107, R6, 0x1c1f ;  /* 0x001c1f066b6b7589 */ /* 0x000fe200000e0000 */
[----:B------:R-:W-:-:S02]  /*11190*/  SEL R44, R58, R59, P0 ;  /* 0x0000003b3a2c7207 */ /* 0x000fc40000000000 */
[----:B------:R-:W-:Y:S01]  /*111a0*/  SEL R47, R30, R57, P0 ;  /* 0x000000391e2f7207 */ /* 0x000fe20000000000 */
[----:B------:R-:W0:Y:S01]  /*111b0*/  SHFL.IDX PT, R106, R139, R6, 0x1c1f ;  /* 0x001c1f068b6a7589 */ /* 0x000e2200000e0000 */
[----:B------:R-:W-:Y:S02]  /*111c0*/  SEL R66, R64, R65, P0 ;  /* 0x0000004140427207 */ /* 0x000fe40000000000 */
[----:B-1----:R-:W-:Y:S01]  /*111d0*/  SEL R75, R11, R14, P0 ;  /* 0x0000000e0b4b7207 */ /* 0x002fe20000000000 */
[----:B------:R1:W4:Y:S01]  /*111e0*/  SHFL.IDX PT, R109, R109, R6, 0x1c1f ;  /* 0x001c1f066d6d7589 */ /* 0x00032200000e0000 */
[----:B------:R-:W-:Y:S02]  /*111f0*/  SEL R73, R14, R11, P0 ;  /* 0x0000000b0e497207 */ /* 0x000fe40000000000 */
[----:B------:R-:W-:Y:S02]  /*11200*/  SEL R64, R65, R64, P0 ;  /* 0x0000004041407207 */ /* 0x000fe40000000000 */
[----:B------:R-:W-:-:S02]  /*11210*/  F2FP.BF16.F32.PACK_AB R7, R35, R34 ;  /* 0x000000222307723e */ /* 0x000fc400000010ff */
[----:B---3--:R-:W-:Y:S02]  /*11220*/  SEL R71, R13, R24, P0 ;  /* 0x000000180d477207 */ /* 0x008fe40000000000 */
[----:B------:R-:W-:Y:S02]  /*11230*/  SEL R69, R24, R13, P0 ;  /* 0x0000000d18457207 */ /* 0x000fe40000000000 */
[----:B-1----:R-:W-:Y:S02]  /*11240*/  F2FP.BF16.F32.PACK_AB R6, R87, R86 ;  /* 0x000000565706723e */ /* 0x002fe400000010ff */
[----:B------:R-:W-:Y:S02]  /*11250*/  SEL R67, R15, R56, P0 ;  /* 0x000000380f437207 */ /* 0x000fe40000000000 */
[----:B------:R-:W-:Y:S01]  /*11260*/  SEL R65, R56, R15, P0 ;  /* 0x0000000f38417207 */ /* 0x000fe20000000000 */
[----:B------:R-:W-:Y:S01]  /*11270*/  STSM.16.M88.4 [R98], R4 ;  /* 0x0000000462007844 */ /* 0x000fe20000000200 */
[----:B------:R-:W-:-:S02]  /*11280*/  SEL R63, R61, R26, P0 ;  /* 0x0000001a3d3f7207 */ /* 0x000fc40000000000 */
[----:B------:R-:W-:Y:S02]  /*11290*/  F2FP.BF16.F32.PACK_AB R11, R39, R38 ;  /* 0x00000026270b723e */ /* 0x000fe400000010ff */
[----:B------:R-:W-:Y:S02]  /*112a0*/  SEL R61, R26, R61, P0 ;  /* 0x0000003d1a3d7207 */ /* 0x000fe40000000000 */
[----:B------:R-:W-:Y:S01]  /*112b0*/  F2FP.BF16.F32.PACK_AB R13, R41, R40 ;  /* 0x00000028290d723e */ /* 0x000fe200000010ff */
[----:B------:R-:W-:Y:S01]  /*112c0*/  STSM.16.M88.4 [R99], R8 ;  /* 0x0000000863007844 */ /* 0x000fe20000000200 */
[----:B------:R-:W-:Y:S02]  /*112d0*/  F2FP.BF16.F32.PACK_AB R14, R81, R80 ;  /* 0x00000050510e723e */ /* 0x000fe400000010ff */
[----:B------:R-:W-:Y:S02]  /*112e0*/  F2FP.BF16.F32.PACK_AB R15, R43, R42 ;  /* 0x0000002a2b0f723e */ /* 0x000fe400000010ff */
[----:B--2---:R-:W-:-:S02]  /*112f0*/  SEL R52, R101, R102, P0 ;  /* 0x0000006665347207 */ /* 0x004fc40000000000 */
[----:B------:R-:W-:Y:S01]  /*11300*/  SEL R54, R102, R101, P0 ;  /* 0x0000006566367207 */ /* 0x000fe20000000000 */
[----:B------:R1:W-:Y:S01]  /*11310*/  STSM.16.M88.4 [R96], R12 ;  /* 0x0000000c60007844 */ /* 0x0003e20000000200 */
[----:B------:R-:W-:Y:S02]  /*11320*/  SEL R53, R100, R103, P0 ;  /* 0x0000006764357207 */ /* 0x000fe40000000000 */
[----:B------:R-:W-:Y:S02]  /*11330*/  SEL R55, R103, R100, P0 ;  /* 0x0000006467377207 */ /* 0x000fe40000000000 */
[----:B------:R-:W-:Y:S02]  /*11340*/  F2FP.BF16.F32.PACK_AB R24, R79, R78 ;  /* 0x0000004e4f18723e */ /* 0x000fe400000010ff */
[----:B------:R-:W-:Y:S02]  /*11350*/  F2FP.BF16.F32.PACK_AB R25, R45, R44 ;  /* 0x0000002c2d19723e */ /* 0x000fe400000010ff */
[----:B------:R-:W-:-:S02]  /*11360*/  F2FP.BF16.F32.PACK_AB R26, R77, R76 ;  /* 0x0000004c4d1a723e */ /* 0x000fc400000010ff */
[----:B------:R-:W-:Y:S02]  /*11370*/  F2FP.BF16.F32.PACK_AB R27, R47, R46 ;  /* 0x0000002e2f1b723e */ /* 0x000fe400000010ff */
[----:B0-----:R-:W-:Y:S02]  /*11380*/  SEL R56, R105, R106, P0 ;  /* 0x0000006a69387207 */ /* 0x001fe40000000000 */
[----:B------:R-:W-:Y:S01]  /*11390*/  SEL R58, R106, R105, P0 ;  /* 0x000000696a3a7207 */ /* 0x000fe20000000000 */
[----:B------:R0:W-:Y:S01]  /*113a0*/  STSM.16.M88.4 [R97], R24 ;  /* 0x0000001861007844 */ /* 0x0001e20000000200 */
[----:B------:R-:W-:Y:S01]  /*113b0*/  SEL R57, R104, R107, P0 ;  /* 0x0000006b68397207 */ /* 0x000fe20000000000 */
[----:B-1----:R-:W-:Y:S01]  /*113c0*/  IMAD.U32 R96, RZ, RZ, UR8 ;  /* 0x00000008ff607e24 */ /* 0x002fe2000f8e00ff */
[----:B------:R-:W-:Y:S02]  /*113d0*/  SEL R59, R107, R104, P0 ;  /* 0x000000686b3b7207 */ /* 0x000fe40000000000 */
[----:B----4-:R-:W-:-:S02]  /*113e0*/  SEL R28, R108, R109, P0 ;  /* 0x0000006d6c1c7207 */ /* 0x010fc40000000000 */
[----:B------:R-:W-:Y:S02]  /*113f0*/  SEL R30, R109, R108, P0 ;  /* 0x0000006c6d1e7207 */ /* 0x000fe40000000000 */
[----:B------:R-:W-:Y:S02]  /*11400*/  F2FP.BF16.F32.PACK_AB R4, R75, R74 ;  /* 0x0000004a4b04723e */ /* 0x000fe400000010ff */
[----:B------:R-:W-:Y:S02]  /*11410*/  F2FP.BF16.F32.PACK_AB R5, R49, R48 ;  /* 0x000000303105723e */ /* 0x000fe400000010ff */
[----:B------:R-:W-:Y:S02]  /*11420*/  F2FP.BF16.F32.PACK_AB R6, R73, R72 ;  /* 0x000000484906723e */ /* 0x000fe400000010ff */
[----:B------:R-:W-:Y:S01]  /*11430*/  F2FP.BF16.F32.PACK_AB R7, R51, R50 ;  /* 0x000000323307723e */ /* 0x000fe200000010ff */
[----:B0-----:R-:W-:Y:S01]  /*11440*/  IMAD.U32 R97, RZ, RZ, UR9 ;  /* 0x00000009ff617e24 */ /* 0x001fe2000f8e00ff */
[----:B------:R-:W-:Y:S01]  /*11450*/  F2FP.BF16.F32.PACK_AB R8, R71, R70 ;  /* 0x000000464708723e */ /* 0x000fe200000010ff */
[----:B------:R-:W-:Y:S01]  /*11460*/  ULDC.64 UR8, c[0x0][0xc08] ;  /* 0x0003020000087ab9 */ /* 0x000fe20000000a00 */
[----:B------:R-:W-:Y:S01]  /*11470*/  F2FP.BF16.F32.PACK_AB R9, R53, R52 ;  /* 0x000000343509723e */ /* 0x000fe200000010ff */
[----:B------:R0:W-:Y:S01]  /*11480*/  STSM.16.M88.4 [R93], R4 ;  /* 0x000000045d007844 */ /* 0x0001e20000000200 */
[----:B------:R-:W-:-:S02]  /*11490*/  F2FP.BF16.F32.PACK_AB R10, R69, R68 ;  /* 0x00000044450a723e */ /* 0x000fc400000010ff */
[----:B------:R-:W-:Y:S02]  /*114a0*/  F2FP.BF16.F32.PACK_AB R11, R55, R54 ;  /* 0x00000036370b723e */ /* 0x000fe400000010ff */
[----:B------:R-:W-:Y:S02]  /*114b0*/  F2FP.BF16.F32.PACK_AB R12, R67, R66 ;  /* 0x00000042430c723e */ /* 0x000fe400000010ff */
[----:B------:R-:W-:Y:S01]  /*114c0*/  F2FP.BF16.F32.PACK_AB R13, R57, R56 ;  /* 0x00000038390d723e */ /* 0x000fe200000010ff */
[----:B------:R1:W-:Y:S01]  /*114d0*/  STSM.16.M88.4 [R92], R8 ;  /* 0x000000085c007844 */ /* 0x0003e20000000200 */
[----:B------:R-:W-:Y:S02]  /*114e0*/  F2FP.BF16.F32.PACK_AB R14, R65, R64 ;  /* 0x00000040410e723e */ /* 0x000fe400000010ff */
[----:B------:R-:W-:Y:S02]  /*114f0*/  F2FP.BF16.F32.PACK_AB R15, R59, R58 ;  /* 0x0000003a3b0f723e */ /* 0x000fe400000010ff */
[----:B------:R-:W-:-:S02]  /*11500*/  F2FP.BF16.F32.PACK_AB R24, R63, R62 ;  /* 0x0000003e3f18723e */ /* 0x000fc400000010ff */
[----:B------:R-:W-:Y:S01]  /*11510*/  F2FP.BF16.F32.PACK_AB R25, R29, R28 ;  /* 0x0000001c1d19723e */ /* 0x000fe200000010ff */
[----:B------:R2:W-:Y:S01]  /*11520*/  STSM.16.M88.4 [R94], R12 ;  /* 0x0000000c5e007844 */ /* 0x0005e20000000200 */
[----:B------:R-:W-:Y:S01]  /*11530*/  F2FP.BF16.F32.PACK_AB R26, R61, R60 ;  /* 0x0000003c3d1a723e */ /* 0x000fe200000010ff */
[----:B0-----:R-:W0:Y:S01]  /*11540*/  LDC R93, c[0x0][0xbe8] ;  /* 0x0002fa00ff5d7b82 */ /* 0x001e220000000800 */
[----:B------:R-:W-:Y:S02]  /*11550*/  F2FP.BF16.F32.PACK_AB R27, R31, R30 ;  /* 0x0000001e1f1b723e */ /* 0x000fe400000010ff */
[----:B------:R-:W-:-:S03]  /*11560*/  ISETP.NE.U32.AND P0, PT, RZ, UR10, PT ;  /* 0x0000000aff007c0c */ /* 0x000fc6000bf05070 */
[----:B------:R3:W-:Y:S01]  /*11570*/  STSM.16.M88.4 [R95], R24 ;  /* 0x000000185f007844 */ /* 0x0007e20000000200 */
[----:B------:R-:W-:Y:S01]  /*11580*/  ISETP.NE.AND.EX P0, PT, RZ, UR11, PT, P0 ;  /* 0x0000000bff007c0c */ /* 0x000fe2000bf05300 */
[----:B------:R-:W-:-:S12]  /*11590*/  BAR.SYNC.DEFER_BLOCKING 0x1, 0x100 ;  /* 0x0044000000007b1d */ /* 0x000fd80000010000 */
[----:B------:R-:W4:Y:S01]  /*115a0*/  @P0 LDG.E R98, desc[UR52][R96.64] ;  /* 0x0000003460620981 */ /* 0x000f22000c1e1900 */
[----:B0-----:R-:W-:Y:S01]  /*115b0*/  ISETP.NE.AND P1, PT, R93, 0x1, PT ;  /* 0x000000015d00780c */ /* 0x001fe20003f25270 */
[----:B------:R-:W-:Y:S02]  /*115c0*/  UISETP.NE.U32.AND UP0, UPT, UR8, URZ, UPT ;  /* 0x0000003f0800728c */ /* 0x000fe4000bf05070 */
[----:B------:R-:W-:Y:S02]  /*115d0*/  UISETP.GT.AND UP1, UPT, UR46, 0x1, UPT ;  /* 0x000000012e00788c */ /* 0x000fe4000bf24270 */
[----:B------:R-:W-:Y:S01]  /*115e0*/  UISETP.NE.AND.EX UP0, UPT, UR9, URZ, UPT, UP0 ;  /* 0x0000003f0900728c */ /* 0x000fe2000bf05300 */
[----:B------:R-:W-:Y:S01]  /*115f0*/  UMOV UR18, 0x9b8 ;  /* 0x000009b800127882 */ /* 0x000fe20000000000 */
[----:B------:R-:W-:-:S06]  /*11600*/  ULDC UR4, c[0x0][0xa88] ;  /* 0x0002a20000047ab9 */ /* 0x000fcc0000000800 */
[----:B------:R-:W0:Y:S01]  /*11610*/  @P1 LDC R6, c[0x0][0xbec] ;  /* 0x0002fb00ff061b82 */ /* 0x000e220000000800 */
[----:B------:R-:W-:Y:S01]  /*11620*/  USEL UR18, UR18, 0x978, UP1 ;  /* 0x0000097812127887 */ /* 0x000fe20008800000 */
[----:B------:R-:W-:Y:S01]  /*11630*/  PLOP3.LUT P4, PT, PT, PT, UP0, 0x80, 0x0 ;  /* 0x000000000000781c */ /* 0x000fe20003f8f008 */
[----:B------:R-:W-:Y:S01]  /*11640*/  @UP0 ULDC.64 UR8, c[0x0][0xc08] ;  /* 0x0003020000080ab9 */ /* 0x000fe20000000a00 */
[----:B-1----:R-:W-:Y:S01]  /*11650*/  IMAD.U32 R92, RZ, RZ, UR4 ;  /* 0x00000004ff5c7e24 */ /* 0x002fe2000f8e00ff */
[----:B------:R-:W-:-:S03]  /*11660*/  @UP0 UIMAD.WIDE UR8, UR44, 0x4, UR8 ;  /* 0x000000042c0808a5 */ /* 0x000fc6000f8e0208 */
[----:B------:R-:W1:Y:S01]  /*11670*/  @P1 LDC R9, c[0x0][0xbf0] ;  /* 0x0002fc00ff091b82 */ /* 0x000e620000000800 */
[----:B------:R-:W-:Y:S02]  /*11680*/  UISETP.NE.U32.AND UP0, UPT, UR10, URZ, UPT ;  /* 0x0000003f0a00728c */ /* 0x000fe4000bf05070 */
[----:B------:R-:W-:Y:S01]  /*11690*/  IMAD.U32 R4, RZ, RZ, UR8 ;  /* 0x00000008ff047e24 */ /* 0x000fe2000f8e00ff */
[----:B------:R-:W-:Y:S01]  /*116a0*/  USEL UR16, UR40, URZ, UP1 ;  /* 0x0000003f28107287 */ /* 0x000fe20008800000 */
[----:B------:R-:W-:Y:S01]  /*116b0*/  IMAD.U32 R5, RZ, RZ, UR9 ;  /* 0x00000009ff057e24 */ /* 0x000fe2000f8e00ff */
[----:B------:R-:W-:Y:S01]  /*116c0*/  UISETP.NE.AND.EX UP0, UPT, UR11, URZ, UPT, UP0 ;  /* 0x0000003f0b00728c */ /* 0x000fe2000bf05300 */
[----:B------:R-:W-:Y:S01]  /*116d0*/  ULDC.64 UR12, c[0x0][UR18+0x218] ;  /* 0x00008600120c7abb */ /* 0x000fe20008000a00 */
[----:B------:R-:W-:Y:S01]  /*116e0*/  UMOV UR4, URZ ;  /* 0x0000003f00047c82 */ /* 0x000fe20008000000 */
[----:B------:R-:W-:Y:S01]  /*116f0*/  UIMAD.WIDE.U32 UR8, UR12, UR43, URZ ;  /* 0x0000002b0c0872a5 */ /* 0x000fe2000f8e003f */
[----:B--2---:R-:W-:Y:S01]  /*11700*/  VIADD R13, R17, UR42 ;  /* 0x0000002a110d7c36 */ /* 0x004fe20008000000 */
[----:B------:R-:W-:Y:S01]  /*11710*/  ULDC.64 UR14, c[0x0][UR18+0x228] ;  /* 0x00008a00120e7abb */ /* 0x000fe20008000a00 */
[----:B------:R-:W-:Y:S01]  /*11720*/  UIMAD UR12, UR13, UR43, URZ ;  /* 0x0000002b0d0c72a4 */ /* 0x000fe2000f8e023f */
[----:B------:R0:W5:Y:S01]  /*11730*/  @P4 LDG.E R92, desc[UR52][R4.64] ;  /* 0x00000034045c4981 */ /* 0x000162000c1e1900 */
[----:B------:R-:W-:Y:S01]  /*11740*/  USHF.R.S32.HI UR17, URZ, 0x1f, UR44 ;  /* 0x0000001f3f117899 */ /* 0x000fe2000801142c */
[----:B------:R-:W-:Y:S01]  /*11750*/  IMAD.MOV.U32 R7, RZ, RZ, R13 ;  /* 0x000000ffff077224 */ /* 0x000fe200078e000d */
[----:B------:R-:W-:-:S02]  /*11760*/  USEL UR7, UR44, URZ, !UP0 ;  /* 0x0000003f2c077287 */ /* 0x000fc4000c000000 */
[----:B------:R-:W-:Y:S01]  /*11770*/  UIMAD.WIDE.U32 UR20, UR14, UR16, URZ ;  /* 0x000000100e1472a5 */ /* 0x000fe2000f8e003f */
[----:B------:R-:W-:Y:S01]  /*11780*/  ULDC.64 UR10, c[0x0][UR18+0x220] ;  /* 0x00008800120a7abb */ /* 0x000fe20008000a00 */
[----:B------:R-:W-:Y:S02]  /*11790*/  UIMAD UR14, UR15, UR16, URZ ;  /* 0x000000100f0e72a4 */ /* 0x000fe4000f8e023f */
[----:B------:R-:W-:Y:S01]  /*117a0*/  UIADD3 UR15, UR9, UR12, URZ ;  /* 0x0000000c090f7290 */ /* 0x000fe2000fffe03f */
[----:B0-----:R-:W-:Y:S01]  /*117b0*/  @P1 IMAD.HI.U32 R4, R13, R6, RZ ;  /* 0x000000060d041227 */ /* 0x001fe200078e00ff */
[----:B------:R-:W-:Y:S02]  /*117c0*/  USEL UR17, UR17, URZ, !UP0 ;  /* 0x0000003f11117287 */ /* 0x000fe4000c000000 */
[----:B------:R-:W-:Y:S01]  /*117d0*/  UIMAD UR9, UR11, UR7, URZ ;  /* 0x000000070b0972a4 */ /* 0x000fe2000f8e023f */
[----:B------:R-:W-:Y:S01]  /*117e0*/  IMAD.U32 R5, RZ, RZ, UR21 ;  /* 0x00000015ff057e24 */ /* 0x000fe2000f8e00ff */
[----:B------:R-:W-:Y:S01]  /*117f0*/  UIMAD.WIDE.U32 UR12, UR10, UR7, URZ ;  /* 0x000000070a0c72a5 */ /* 0x000fe2000f8e003f */
[----:B-1----:R-:W-:Y:S01]  /*11800*/  @P1 SHF.R.U32.HI R7, RZ, R9, R4 ;  /* 0x00000009ff071219 */ /* 0x002fe20000011604 */
[----:B------:R-:W-:Y:S01]  /*11810*/  UIMAD UR9, UR10, UR17, UR9 ;  /* 0x000000110a0972a4 */ /* 0x000fe2000f8e0209 */
[----:B------:R-:W-:Y:S01]  /*11820*/  IMAD.U32 R4, RZ, RZ, UR20 ;  /* 0x00000014ff047e24 */ /* 0x000fe2000f8e00ff */
[----:B------:R-:W-:Y:S01]  /*11830*/  UIADD3 UR14, UR21, UR14, URZ ;  /* 0x0000000e150e7290 */ /* 0x000fe2000fffe03f */
[--C-:B------:R-:W-:Y:S01]  /*11840*/  SHF.R.S32.HI R5, RZ, 0x1f, R7.reuse ;  /* 0x0000001fff057819 */ /* 0x100fe20000011407 */
[----:B------:R-:W-:Y:S01]  /*11850*/  UIADD3 UR9, UR13, UR9, URZ ;  /* 0x000000090d097290 */ /* 0x000fe2000fffe03f */
[----:B------:R-:W-:-:S03]  /*11860*/  IMAD.MOV R6, RZ, RZ, -R7 ;  /* 0x000000ffff067224 */ /* 0x000fc600078e0a07 */
[----:B------:R-:W-:Y:S02]  /*11870*/  IMAD.U32 R8, RZ, RZ, UR14 ;  /* 0x0000000eff087e24 */ /* 0x000fe4000f8e00ff */
[----:B------:R-:W-:-:S05]  /*11880*/  IMAD R9, R93, R6, R13 ;  /* 0x000000065d097224 */ /* 0x000fca00078e020d */
[----:B------:R-:W-:Y:S02]  /*11890*/  SHF.R.S32.HI R6, RZ, 0x1f, R9 ;  /* 0x0000001fff067819 */ /* 0x000fe40000011409 */
[----:B----4-:R-:W-:-:S13]  /*118a0*/  @P0 R2UR UR4, R98 ;  /* 0x00000000620402ca */ /* 0x010fda00000e0000 */
        /* <DEDUP_REMOVED lines=15> */
[----:B---3--:R-:W-:Y:S08]  /*119a0*/  @P4 BRA `(.L_x_1145) ;  /* 0x0000000000104947 */ /* 0x008ff00003800000 */
[----:B------:R-:W-:Y:S05]  /*119b0*/  @!P0 BRA `(.L_x_1145) ;  /* 0x00000000000c8947 */ /* 0x000fea0003800000 */
[----:B------:R-:W2:Y:S04]  /*119c0*/  LDG.E R5, desc[UR52][R96.64] ;  /* 0x0000003460057981 */ /* 0x000ea8000c1e1900 */
[----:B-----5:R-:W2:Y:S02]  /*119d0*/  LDG.E R92, desc[UR52][R96.64+0x4] ;  /* 0x00000434605c7981 */ /* 0x020ea4000c1e1900 */
[----:B--2---:R-:W-:-:S07]  /*119e0*/  IMAD.IADD R92, R92, 0x1, -R5 ;  /* 0x000000015c5c7824 */ /* 0x004fce00078e0a05 */
.L_x_1145:
[----:B------:R-:W-:Y:S01]  /*119f0*/  SHFL.IDX PT, R4, R8, RZ, 0x1c1f ;  /* 0x001c1fff08047589 */ /* 0x000fe200000e0000 */
[----:B------:R-:W-:Y:S01]  /*11a00*/  VIADD R11, R201, UR42 ;  /* 0x0000002ac90b7c36 */ /* 0x000fe20008000000 */
[----:B------:R-:W-:Y:S01]  /*11a10*/  LOP3.LUT P0, RZ, R183, 0x3, RZ, 0xc0, !PT ;  /* 0x00000003b7ff7812 */ /* 0x000fe2000780c0ff */
[----:B-----5:R-:W-:Y:S01]  /*11a20*/  IMAD R92, R92, R93, RZ ;  /* 0x0000005d5c5c7224 */ /* 0x020fe200078e02ff */
[----:B------:R-:W0:Y:S01]  /*11a30*/  SHFL.IDX PT, R5, R9, RZ, 0x1c1f ;  /* 0x001c1fff09057589 */ /* 0x000e2200000e0000 */
[----:B------:R-:W-:-:S03]  /*11a40*/  VIADD R15, R11, 0x8 ;  /* 0x000000080b0f7836 */ /* 0x000fc60000000000 */
[----:B------:R-:W-:Y:S01]  /*11a50*/  SHFL.IDX PT, R6, R8, 0x1, 0x1c1f ;  /* 0x003c1f0008067f89 */ /* 0x000fe200000e0000 */
[-C--:B------:R-:W-:Y:S02]  /*11a60*/  ISETP.GE.OR P2, PT, R11, R92.reuse, P0 ;  /* 0x0000005c0b00720c */ /* 0x080fe40000746670 */
[----:B------:R-:W-:Y:S01]  /*11a70*/  ISETP.GE.OR P0, PT, R15, R92, P0 ;  /* 0x0000005c0f00720c */ /* 0x000fe20000706670 */
[----:B------:R-:W1:Y:S10]  /*11a80*/  SHFL.IDX PT, R7, R9, 0x1, 0x1c1f ;  /* 0x003c1f0009077f89 */ /* 0x000e7400000e0000 */
[----:B0-----:R0:W-:Y:S04]  /*11a90*/  @!P2 ST.E desc[UR52][R4.64], R2 ;  /* 0x000000020400a985 */ /* 0x0011e8000c101934 */
[----:B-1----:R0:W-:Y:S01]  /*11aa0*/  @!P0 ST.E desc[UR52][R6.64], R0 ;  /* 0x0000000006008985 */ /* 0x0021e2000c101934 */
[----:B------:R-:W-:-:S13]  /*11ab0*/  PLOP3.LUT P0, PT, PT, PT, UP1, 0x80, 0x0 ;  /* 0x000000000000781c */ /* 0x000fda0003f0f018 */
[----:B0-----:R-:W-:Y:S05]  /*11ac0*/  @P0 BRA `(.L_x_1146) ;  /* 0x0000000800880947 */ /* 0x001fea0003800000 */
[----:B------:R-:W-:Y:S01]  /*11ad0*/  IMAD R5, R182, 0x40, R18 ;  /* 0x00000040b6057824 */ /* 0x000fe200078e0212 */
[----:B------:R-:W-:Y:S01]  /*11ae0*/  ULDC.64 UR12, c[0x0][0xaa0] ;  /* 0x0002a800000c7ab9 */ /* 0x000fe20000000a00 */
[----:B------:R-:W0:Y:S02]  /*11af0*/  @P1 LDC R47, c[0x0][0xbf0] ;  /* 0x0002fc00ff2f1b82 */ /* 0x000e240000000800 */
[----:B------:R-:W-:-:S03]  /*11b00*/  IMAD.WIDE R20, R5, 0x2, R20 ;  /* 0x0000000205147825 */ /* 0x000fc600078e0214 */
[C---:B------:R-:W-:Y:S02]  /*11b10*/  IADD3 R9, P6, R20.reuse, 0x1000, RZ ;  /* 0x0000100014097810 */ /* 0x040fe40007fde0ff */
[C---:B------:R-:W-:Y:S02]  /*11b20*/  IADD3 R13, P5, R20.reuse, 0x2000, RZ ;  /* 0x00002000140d7810 */ /* 0x040fe40007fbe0ff */
[----:B------:R-:W-:Y:S02]  /*11b30*/  LOP3.LUT R8, R9, 0x380, RZ, 0xc0, !PT ;  /* 0x0000038009087812 */ /* 0x000fe400078ec0ff */
[----:B------:R-:W-:Y:S02]  /*11b40*/  IADD3 R25, P4, R20, 0x3000, RZ ;  /* 0x0000300014197810 */ /* 0x000fe40007f9e0ff */
[----:B------:R-:W-:Y:S02]  /*11b50*/  SHF.R.U64 R8, R8, 0x3, RZ ;  /* 0x0000000308087819 */ /* 0x000fe400000012ff */
[----:B------:R-:W-:-:S02]  /*11b60*/  IADD3 R29, P3, R20, 0x4000, RZ ;  /* 0x00004000141d7810 */ /* 0x000fc40007f7e0ff */
[----:B------:R-:W-:Y:S01]  /*11b70*/  LOP3.LUT R8, R8, R9, RZ, 0x3c, !PT ;  /* 0x0000000908087212 */ /* 0x000fe200078e3cff */
[--C-:B------:R-:W-:Y:S01]  /*11b80*/  IMAD.X R9, RZ, RZ, R21.reuse, P6 ;  /* 0x000000ffff097224 */ /* 0x100fe200030e0615 */
[C---:B------:R-:W-:Y:S02]  /*11b90*/  IADD3 R33, P2, R20.reuse, 0x5000, RZ ;  /* 0x0000500014217810 */ /* 0x040fe40007f5e0ff */
[C---:B------:R-:W-:Y:S02]  /*11ba0*/  IADD3 R37, P0, R20.reuse, 0x6000, RZ ;  /* 0x0000600014257810 */ /* 0x040fe40007f1e0ff */
[C---:B------:R-:W-:Y:S01]  /*11bb0*/  LOP3.LUT R7, R20.reuse, 0x380, RZ, 0xc0, !PT ;  /* 0x0000038014077812 */ /* 0x040fe200078ec0ff */
[----:B------:R-:W-:Y:S01]  /*11bc0*/  UIMAD UR10, UR11, UR12, URZ ;  /* 0x0000000c0b0a72a4 */ /* 0x000fe2000f8e023f */
[----:B------:R-:W-:Y:S01]  /*11bd0*/  IADD3 R5, P6, R20, 0x7000, RZ ;  /* 0x0000700014057810 */ /* 0x000fe20007fde0ff */
[----:B------:R-:W-:Y:S01]  /*11be0*/  UIMAD.WIDE.U32 UR8, UR4, UR12, URZ ;  /* 0x0000000c040872a5 */ /* 0x000fe2000f8e003f */
[----:B------:R-:W-:Y:S01]  /*11bf0*/  LOP3.LUT R12, R13, 0x380, RZ, 0xc0, !PT ;  /* 0x000003800d0c7812 */ /* 0x000fe200078ec0ff */
[----:B------:R-:W5:Y:S01]  /*11c00*/  LD.E.128 R8, desc[UR52][R8.64] ;  /* 0x0000003408087980 */ /* 0x000f62000c101d00 */
[----:B------:R-:W-:Y:S01]  /*11c10*/  LOP3.LUT R24, R25, 0x380, RZ, 0xc0, !PT ;  /* 0x0000038019187812 */ /* 0x000fe200078ec0ff */
[----:B------:R-:W-:Y:S01]  /*11c20*/  IMAD.X R41, RZ, RZ, R21, P6 ;  /* 0x000000ffff297224 */ /* 0x000fe200030e0615 */
[----:B------:R-:W-:-:S02]  /*11c30*/  LOP3.LUT R28, R29, 0x380, RZ, 0xc0, !PT ;  /* 0x000003801d1c7812 */ /* 0x000fc400078ec0ff */
[----:B------:R-:W-:Y:S02]  /*11c40*/  LOP3.LUT R32, R33, 0x380, RZ, 0xc0, !PT ;  /* 0x0000038021207812 */ /* 0x000fe400078ec0ff */
[----:B------:R-:W-:Y:S02]  /*11c50*/  LOP3.LUT R36, R37, 0x380, RZ, 0xc0, !PT ;  /* 0x0000038025247812 */ /* 0x000fe400078ec0ff */
[----:B------:R-:W-:Y:S02]  /*11c60*/  SHF.R.U64 R7, R7, 0x3, RZ ;  /* 0x0000000307077819 */ /* 0x000fe400000012ff */
[----:B------:R-:W-:Y:S02]  /*11c70*/  LOP3.LUT R0, R5, 0x380, RZ, 0xc0, !PT ;  /* 0x0000038005007812 */ /* 0x000fe400078ec0ff */
[----:B------:R-:W-:Y:S02]  /*11c80*/  SHF.R.U64 R12, R12, 0x3, RZ ;  /* 0x000000030c0c7819 */ /* 0x000fe400000012ff */
[----:B------:R-:W-:-:S02]  /*11c90*/  SHF.R.U64 R24, R24, 0x3, RZ ;  /* 0x0000000318187819 */ /* 0x000fc400000012ff */
[----:B------:R-:W-:Y:S02]  /*11ca0*/  SHF.R.U64 R28, R28, 0x3, RZ ;  /* 0x000000031c1c7819 */ /* 0x000fe400000012ff */
[----:B------:R-:W-:Y:S02]  /*11cb0*/  SHF.R.U64 R32, R32, 0x3, RZ ;  /* 0x0000000320207819 */ /* 0x000fe400000012ff */
[----:B------:R-:W-:Y:S02]  /*11cc0*/  SHF.R.U64 R36, R36, 0x3, RZ ;  /* 0x0000000324247819 */ /* 0x000fe400000012ff */
[----:B------:R-:W-:Y:S02]  /*11cd0*/  LOP3.LUT R20, R7, R20, RZ, 0x3c, !PT ;  /* 0x0000001407147212 */ /* 0x000fe400078e3cff */
        /* <DEDUP_REMOVED lines=11> */
[----:B------:R-:W-:Y:S01]  /*11d90*/  LOP3.LUT R40, R0, R5, RZ, 0x3c, !PT ;  /* 0x0000000500287212 */ /* 0x000fe200078e3cff */
[----:B------:R-:W-:Y:S01]  /*11da0*/  UIMAD UR10, UR4, UR13, UR10 ;  /* 0x0000000d040a72a4 */ /* 0x000fe2000f8e020a */
[----:B------:R1:W5:Y:S01]  /*11db0*/  LD.E.128 R4, desc[UR52][R20.64] ;  /* 0x0000003414047980 */ /* 0x000362000c101d00 */
[----:B------:R-:W-:-:S03]  /*11dc0*/  IMAD R0, R22, 0x20, R182 ;  /* 0x0000002016007824 */ /* 0x000fc600078e02b6 */
[----:B------:R-:W5:Y:S04]  /*11dd0*/  LD.E.128 R12, desc[UR52][R12.64] ;  /* 0x000000340c0c7980 */ /* 0x000f68000c101d00 */
[----:B------:R-:W5:Y:S01]  /*11de0*/  LD.E.128 R24, desc[UR52][R24.64] ;  /* 0x0000003418187980 */ /* 0x000f62000c101d00 */
[----:B-1----:R-:W1:Y:S01]  /*11df0*/  @P1 LDC R21, c[0x0][0xbec] ;  /* 0x0002fb00ff151b82 */ /* 0x002e620000000800 */
[----:B------:R-:W-:Y:S02]  /*11e00*/  UIADD3 UR9, UR9, UR10, URZ ;  /* 0x0000000a09097290 */ /* 0x000fe4000fffe03f */
[----:B------:R-:W5:Y:S01]  /*11e10*/  LD.E.128 R28, desc[UR52][R28.64] ;  /* 0x000000341c1c7980 */ /* 0x000f62000c101d00 */
[----:B------:R-:W-:Y:S01]  /*11e20*/  ULDC.64 UR10, c[0x0][0xae8] ;  /* 0x0002ba00000a7ab9 */ /* 0x000fe20000000a00 */
[----:B------:R-:W-:Y:S01]  /*11e30*/  VIADD R44, R0, UR42 ;  /* 0x0000002a002c7c36 */ /* 0x000fe20008000000 */
[----:B------:R-:W-:Y:S01]  /*11e40*/  UIMAD.WIDE.U32 UR8, UR43, UR10, UR8 ;  /* 0x0000000a2b0872a5 */ /* 0x000fe2000f8e0008 */
[----:B------:R-:W5:Y:S01]  /*11e50*/  LD.E.128 R32, desc[UR52][R32.64] ;  /* 0x0000003420207980 */ /* 0x000f62000c101d00 */
[----:B------:R-:W-:-:S02]  /*11e60*/  USHF.R.S32.HI UR4, URZ, 0x1f, UR7 ;  /* 0x0000001f3f047899 */ /* 0x000fc40008011407 */
[----:B------:R-:W-:Y:S01]  /*11e70*/  UIMAD UR9, UR43, UR11, UR9 ;  /* 0x0000000b2b0972a4 */ /* 0x000fe2000f8e0209 */
[----:B------:R-:W5:Y:S02]  /*11e80*/  LD.E.128 R36, desc[UR52][R36.64] ;  /* 0x0000003424247980 */ /* 0x000f64000c101d00 */
[----:B------:R-:W-:Y:S02]  /*11e90*/  ULDC.64 UR10, c[0x0][0xaf0] ;  /* 0x0002bc00000a7ab9 */ /* 0x000fe40000000a00 */
[----:B------:R-:W-:Y:S01]  /*11ea0*/  UIMAD UR4, UR4, UR10, URZ ;  /* 0x0000000a040472a4 */ /* 0x000fe2000f8e023f */
[----:B------:R-:W-:Y:S01]  /*11eb0*/  IMAD.MOV.U32 R45, RZ, RZ, R44 ;  /* 0x000000ffff2d7224 */ /* 0x000fe200078e002c */
[----:B------:R-:W-:Y:S01]  /*11ec0*/  UIMAD.WIDE.U32 UR8, UR7, UR10, UR8 ;  /* 0x0000000a070872a5 */ /* 0x000fe2000f8e0008 */
[----:B------:R-:W5:Y:S01]  /*11ed0*/  LD.E.128 R40, desc[UR52][R40.64] ;  /* 0x0000003428287980 */ /* 0x000f62000c101d00 */
[----:B-1----:R-:W-:Y:S01]  /*11ee0*/  @P1 IMAD.HI.U32 R0, R44, R21, RZ ;  /* 0x000000152c001227 */ /* 0x002fe200078e00ff */
[----:B------:R-:W-:Y:S01]  /*11ef0*/  UIMAD UR4, UR7, UR11, UR4 ;  /* 0x0000000b070472a4 */ /* 0x000fe2000f8e0204 */
[----:B------:R-:W-:Y:S01]  /*11f00*/  @!PT LDS RZ, [RZ] ;  /* 0x00000000fffff984 */ /* 0x000fe20000000800 */
[----:B------:R-:W-:Y:S01]  /*11f10*/  @!PT LDS RZ, [RZ] ;  /* 0x00000000fffff984 */ /* 0x000fe20000000800 */
[----:B------:R-:W-:Y:S01]  /*11f20*/  @!PT LDS RZ, [RZ] ;  /* 0x00000000fffff984 */ /* 0x000fe20000000800 */
[----:B------:R-:W-:Y:S01]  /*11f30*/  @!PT LDS RZ, [RZ] ;  /* 0x00000000fffff984 */ /* 0x000fe20000000800 */
[----:B------:R1:W-:Y:S06]  /*11f40*/  MEMBAR.ALL.CTA ;  /* 0x0000000000007992 */ /* 0x0003ec0000008000 */
[----:B-1----:R-:W1:Y:S01]  /*11f50*/  FENCE.VIEW.ASYNC.S ;  /* 0x00000000000073c6 */ /* 0x002e620000000000 */
[----:B------:R-:W-:Y:S01]  /*11f60*/  ULDC.64 UR10, c[0x0][0xae0] ;  /* 0x0002b800000a7ab9 */ /* 0x000fe20000000a00 */
[----:B0-----:R-:W-:Y:S01]  /*11f70*/  @P1 SHF.R.U32.HI R45, RZ, R47, R0 ;  /* 0x0000002fff2d1219 */ /* 0x001fe20000011600 */
[----:B------:R-:W-:-:S03]  /*11f80*/  UIADD3 UR4, UR9, UR4, URZ ;  /* 0x0000000409047290 */ /* 0x000fc6000fffe03f */
[--C-:B------:R-:W-:Y:S01]  /*11f90*/  SHF.R.S32.HI R0, RZ, 0x1f, R45.reuse ;  /* 0x0000001fff007819 */ /* 0x100fe2000001142d */
[----:B------:R-:W-:Y:S02]  /*11fa0*/  IMAD.MOV R2, RZ, RZ, -R45 ;  /* 0x000000ffff027224 */ /* 0x000fe400078e0a2d */
[----:B------:R-:W-:Y:S02]  /*11fb0*/  IMAD.U32 R21, RZ, RZ, UR9 ;  /* 0x00000009ff157e24 */ /* 0x000fe4000f8e00ff */
[----:B------:R-:W-:Y:S02]  /*11fc0*/  IMAD R0, R0, UR10, RZ ;  /* 0x0000000a00007c24 */ /* 0x000fe4000f8e02ff */
[----:B------:R-:W-:Y:S02]  /*11fd0*/  IMAD R93, R93, R2, R44 ;  /* 0x000000025d5d7224 */ /* 0x000fe400078e022c */
[----:B------:R-:W-:Y:S01]  /*11fe0*/  IMAD.U32 R20, RZ, RZ, UR8 ;  /* 0x00000008ff147e24 */ /* 0x000fe2000f8e00ff */
[----:B------:R-:W-:Y:S01]  /*11ff0*/  ULDC.64 UR8, c[0x0][0xad8] ;  /* 0x0002b60000087ab9 */ /* 0x000fe20000000a00 */
[----:B------:R-:W-:-:S02]  /*12000*/  IMAD.U32 R21, RZ, RZ, UR4 ;  /* 0x00000004ff157e24 */ /* 0x000fc4000f8e00ff */
[C---:B------:R-:W-:Y:S01]  /*12010*/  IMAD R47, R45.reuse, UR11, R0 ;  /* 0x0000000b2d2f7c24 */ /* 0x040fe2000f8e0200 */
[----:B------:R-:W-:Y:S01]  /*12020*/  SHF.R.S32.HI R0, RZ, 0x1f, R93 ;  /* 0x0000001fff007819 */ /* 0x000fe2000001145d */
[----:B------:R-:W-:-:S04]  /*12030*/  IMAD.WIDE.U32 R20, R45, UR10, R20 ;  /* 0x0000000a2d147c25 */ /* 0x000fc8000f8e0014 */
[----:B------:R-:W-:Y:S02]  /*12040*/  IMAD.IADD R21, R21, 0x1, R47 ;  /* 0x0000000115157824 */ /* 0x000fe400078e022f */
[----:B------:R-:W-:Y:S02]  /*12050*/  IMAD R0, R0, UR8, RZ ;  /* 0x0000000800007c24 */ /* 0x000fe4000f8e02ff */
[----:B------:R-:W-:Y:S02]  /*12060*/  VIADD R49, R182, UR42 ;  /* 0x0000002ab6317c36 */ /* 0x000fe40008000000 */
[C---:B------:R-:W-:Y:S02]  /*12070*/  IMAD R47, R93.reuse, UR9, R0 ;  /* 0x000000095d2f7c24 */ /* 0x040fe4000f8e0200 */
[----:B------:R-:W-:Y:S01]  /*12080*/  IMAD.WIDE.U32 R20, R93, UR8, R20 ;  /* 0x000000085d147c25 */ /* 0x000fe2000f8e0014 */
[----:B------:R-:W-:Y:S01]  /*12090*/  ISETP.GE.AND P2, PT, R49, R92, PT ;  /* 0x0000005c3100720c */ /* 0x000fe20003f46270 */
[----:B------:R-:W-:-:S02]  /*120a0*/  ULDC.64 UR8, c[0x0][0xa80] ;  /* 0x0002a00000087ab9 */ /* 0x000fc40000000a00 */
[----:B------:R-:W-:Y:S01]  /*120b0*/  IMAD.IADD R21, R21, 0x1, R47 ;  /* 0x0000000115157824 */ /* 0x000fe200078e022f */
[C---:B------:R-:W-:Y:S01]  /*120c0*/  LEA R0, P3, R20.reuse, UR8, 0x1 ;  /* 0x0000000814007c11 */ /* 0x040fe2000f8608ff */
[----:B------:R-:W-:Y:S02]  /*120d0*/  VIADD R3, R3, 0x22820 ;  /* 0x0002282003037836 */ /* 0x000fe40000000000 */
[----:B------:R-:W-:Y:S01]  /*120e0*/  VIADD R45, R49, 0x20 ;  /* 0x00000020312d7836 */ /* 0x000fe20000000000 */
[----:B------:R-:W-:Y:S02]  /*120f0*/  LEA.HI.X R44, R20, UR9, R21, 0x1, P3 ;  /* 0x00000009142c7c11 */ /* 0x000fe400098f0c15 */
[----:B------:R-:W-:Y:S02]  /*12100*/  PRMT R3, RZ, 0x654, R3 ;  /* 0x00000654ff037816 */ /* 0x000fe40000000003 */
[-C--:B------:R-:W-:Y:S01]  /*12110*/  ISETP.GE.AND P0, PT, R45, R92.reuse, PT ;  /* 0x0000005c2d00720c */ /* 0x080fe20003f06270 */
[----:B------:R-:W-:Y:S01]  /*12120*/  VIADD R45, R49, 0x40 ;  /* 0x00000040312d7836 */ /* 0x000fe20000000000 */
[----:B-1----:R0:W-:Y:S01]  /*12130*/  SYNCS.ARRIVE.TRANS64.RED.A1T0 RZ, [R3+URZ], RZ ;  /* 0x000000ff03ff79a7 */ /* 0x0021e2000810043f */
        /* <DEDUP_REMOVED lines=8> */
[CC--:B-1----:R-:W-:Y:S02]  /*121c0*/  @!P2 LEA R2, P4, R18.reuse, R20.reuse, 0x1 ;  /* 0x000000141202a211 */ /* 0x0c2fe400078808ff */
[C---:B------:R-:W-:Y:S02]  /*121d0*/  @!P3 LEA R20, P5, R19.reuse, R20, 0x1 ;  /* 0x000000141314b211 */ /* 0x040fe400078a08ff */
[-C--:B0-2---:R-:W-:Y:S02]  /*121e0*/  @!P2 LEA.HI.X R3, R18, R21.reuse, R204, 0x1, P4 ;  /* 0x000000151203a211 */ /* 0x085fe400020f0ccc */
[----:B------:R-:W-:-:S03]  /*121f0*/  @!P3 LEA.HI.X R21, R19, R21, R203, 0x1, P5 ;  /* 0x000000151315b211 */ /* 0x000fc600028f0ccb */
[----:B-----5:R3:W-:Y:S04]  /*12200*/  @!P2 ST.E.128 desc[UR52][R2.64], R4 ;  /* 0x000000040200a985 */ /* 0x0207e8000c101d34 */
[----:B------:R3:W-:Y:S02]  /*12210*/  @!P3 ST.E.128 desc[UR52][R20.64], R28 ;  /* 0x0000001c1400b985 */ /* 0x0007e4000c101d34 */
.L_x_1148:
[----:B------:R-:W-:Y:S05]  /*12220*/  BSYNC B1 ;  /* 0x0000000000017941 */ /* 0x000fea0003800000 */
.L_x_1147:
[----:B---3-5:R3:W4:Y:S01]  /*12230*/  SHFL.IDX PT, R5, R44, 0x1, 0x181f ;  /* 0x00381f002c057f89 */ /* 0x02872200000e0000 */
[----:B------:R-:W-:Y:S03]  /*12240*/  BSSY B1, `(.L_x_1149) ;  /* 0x000000c000017945 */ /* 0x000fe60003800000 */
[----:B------:R3:W0:Y:S01]  /*12250*/  SHFL.IDX PT, R4, R0, 0x1, 0x181f ;  /* 0x00381f0000047f89 */ /* 0x00062200000e0000 */
[----:B------:R-:W-:Y:S05]  /*12260*/  @P0 BRA `(.L_x_1150) ;  /* 0x0000000000240947 */ /* 0x000fea0003800000 */
[----:B------:R-:W-:Y:S02]  /*12270*/  ULDC UR4, c[0x0][0xac8] ;  /* 0x0002b20000047ab9 */ /* 0x000fe40000000800 */
[----:B------:R-:W-:Y:S02]  /*12280*/  ISETP.GE.AND P3, PT, R18, UR4, PT ;  /* 0x0000000412007c0c */ /* 0x000fe4000bf66270 */
[----:B------:R-:W-:-:S11]  /*12290*/  ISETP.GE.AND P4, PT, R19, UR4, PT ;  /* 0x0000000413007c0c */ /* 0x000fd6000bf86270 */
[CC--:B0-----:R-:W-:Y:S02]  /*122a0*/  @!P3 LEA R2, P0, R18.reuse, R4.reuse, 0x1 ;  /* 0x000000041202b211 */ /* 0x0c1fe400078008ff */
[C---:B------:R-:W-:Y:S02]  /*122b0*/  @!P4 LEA R4, P2, R19.reuse, R4, 0x1 ;  /* 0x000000041304c211 */ /* 0x040fe400078408ff */
[-C--:B----4-:R-:W-:Y:S02]  /*122c0*/  @!P3 LEA.HI.X R3, R18, R5.reuse, R204, 0x1, P0 ;  /* 0x000000051203b211 */ /* 0x090fe400000f0ccc */
[----:B------:R-:W-:-:S03]  /*122d0*/  @!P4 LEA.HI.X R5, R19, R5, R203, 0x1, P2 ;  /* 0x000000051305c211 */ /* 0x000fc600010f0ccb */
[----:B------:R0:W-:Y:S04]  /*122e0*/  @!P3 ST.E.128 desc[UR52][R2.64], R8 ;  /* 0x000000080200b985 */ /* 0x0001e8000c101d34 */
[----:B------:R0:W-:Y:S02]  /*122f0*/  @!P4 ST.E.128 desc[UR52][R4.64], R32 ;  /* 0x000000200400c985 */ /* 0x0001e4000c101d34 */
.L_x_1150:
[----:B------:R-:W-:Y:S05]  /*12300*/  BSYNC B1 ;  /* 0x0000000000017941 */ /* 0x000fea0003800000 */
.L_x_1149:
[----:B0---4-:R0:W4:Y:S01]  /*12310*/  SHFL.IDX PT, R5, R44, 0x2, 0x181f ;  /* 0x00581f002c057f89 */ /* 0x01112200000e0000 */
        /* <DEDUP_REMOVED lines=12> */
.L_x_1152:
[----:B------:R-:W-:Y:S05]  /*123e0*/  BSYNC B1 ;  /* 0x0000000000017941 */ /* 0x000fea0003800000 */
.L_x_1151:
[----:B0-----:R-:W-:Y:S01]  /*123f0*/  VIADD R3, R49, 0x60 ;  /* 0x0000006031037836 */ /* 0x001fe20000000000 */
[----:B---3--:R-:W0:Y:S04]  /*12400*/  SHFL.IDX PT, R44, R44, 0x3, 0x181f ;  /* 0x00781f002c2c7f89 */ /* 0x008e2800000e0000 */
[----:B------:R-:W-:Y:S01]  /*12410*/  ISETP.GE.AND P0, PT, R3, R92, PT ;  /* 0x0000005c0300720c */ /* 0x000fe20003f06270 */
[----:B------:R-:W3:-:S12]  /*12420*/  SHFL.IDX PT, R0, R0, 0x3, 0x181f ;  /* 0x00781f0000007f89 */ /* 0x000ed800000e0000 */
[----:B------:R-:W-:Y:S05]  /*12430*/  @P0 BRA `(.L_x_1153) ;  /* 0x0000001800280947 */ /* 0x000fea0003800000 */
[----:B------:R-:W-:Y:S02]  /*12440*/  ULDC UR4, c[0x0][0xac8] ;  /* 0x0002b20000047ab9 */ /* 0x000fe40000000800 */
[----:B------:R-:W-:-:S13]  /*12450*/  ISETP.GE.AND P1, PT, R18, UR4, PT ;  /* 0x0000000412007c0c */ /* 0x000fda000bf26270 */
[----:B---3--:R-:W-:-:S04]  /*12460*/  @!P1 LEA R2, P0, R18, R0, 0x1 ;  /* 0x0000000012029211 */ /* 0x008fc800078008ff */
        /* <DEDUP_REMOVED lines=8> */
.L_x_1146:
[----:B------:R-:W-:Y:S01]  /*124f0*/  ULDC.64 UR12, c[0x0][0xb08] ;  /* 0x0002c200000c7ab9 */ /* 0x000fe20000000a00 */
[----:B------:R-:W0:Y:S01]  /*12500*/  @P1 LDC R0, c[0x0][0xbec] ;  /* 0x0002fb00ff001b82 */ /* 0x000e220000000800 */
[----:B------:R-:W-:Y:S01]  /*12510*/  UIMAD UR10, UR11, UR12, URZ ;  /* 0x0000000c0b0a72a4 */ /* 0x000fe2000f8e023f */
[----:B------:R-:W-:Y:S01]  /*12520*/  IMAD.MOV.U32 R7, RZ, RZ, R13 ;  /* 0x000000ffff077224 */ /* 0x000fe200078e000d */
[----:B------:R-:W-:Y:S01]  /*12530*/  UIMAD.WIDE.U32 UR8, UR4, UR12, URZ ;  /* 0x0000000c040872a5 */ /* 0x000fe2000f8e003f */
[----:B------:R-:W-:Y:S01]  /*12540*/  ISETP.GE.AND P0, PT, R11, R92, PT ;  /* 0x0000005c0b00720c */ /* 0x000fe20003f06270 */
[----:B------:R-:W-:Y:S01]  /*12550*/  UIMAD UR10, UR4, UR13, UR10 ;  /* 0x0000000d040a72a4 */ /* 0x000fe2000f8e020a */
[----:B------:R-:W-:Y:S01]  /*12560*/  BSSY B1, `(.L_x_1154) ;  /* 0x000006c000017945 */ /* 0x000fe20003800000 */
[----:B------:R-:W-:Y:S01]  /*12570*/  USHF.R.S32.HI UR4, URZ, 0x1f, UR7 ;  /* 0x0000001f3f047899 */ /* 0x000fe20008011407 */
[----:B------:R-:W1:Y:S01]  /*12580*/  @P1 LDC R5, c[0x0][0xbf0] ;  /* 0x0002fc00ff051b82 */ /* 0x000e620000000800 */
[----:B------:R-:W-:-:S03]  /*12590*/  UIADD3 UR9, UR9, UR10, URZ ;  /* 0x0000000a09097290 */ /* 0x000fc6000fffe03f */
[----:B------:R-:W-:Y:S02]  /*125a0*/  ULDC.64 UR10, c[0x0][0xb38] ;  /* 0x0002ce00000a7ab9 */ /* 0x000fe40000000a00 */
[----:B------:R-:W-:-:S04]  /*125b0*/  UIMAD.WIDE.U32 UR8, UR43, UR10, UR8 ;  /* 0x0000000a2b0872a5 */ /* 0x000fc8000f8e0008 */
[----:B------:R-:W-:-:S03]  /*125c0*/  UIMAD UR9, UR43, UR11, UR9 ;  /* 0x0000000b2b0972a4 */ /* 0x000fc6000f8e0209 */
[----:B------:R-:W-:Y:S02]  /*125d0*/  ULDC.64 UR10, c[0x0][0xb40] ;  /* 0x0002d000000a7ab9 */ /* 0x000fe40000000a00 */
[----:B------:R-:W-:Y:S01]  /*125e0*/  UIMAD UR4, UR4, UR10, URZ ;  /* 0x0000000a040472a4 */ /* 0x000fe2000f8e023f */
[----:B0-----:R-:W-:Y:S01]  /*125f0*/  @P1 IMAD.HI.U32 R0, R13, R0, RZ ;  /* 0x000000000d001227 */ /* 0x001fe200078e00ff */
[----:B------:R-:W-:Y:S02]  /*12600*/  UIMAD.WIDE.U32 UR8, UR7, UR10, UR8 ;  /* 0x0000000a070872a5 */ /* 0x000fe4000f8e0008 */
[----:B------:R-:W-:-:S03]  /*12610*/  UIMAD UR4, UR7, UR11, UR4 ;  /* 0x0000000b070472a4 */ /* 0x000fc6000f8e0204 */
[----:B------:R-:W-:Y:S01]  /*12620*/  ULDC.64 UR10, c[0x0][0xb48] ;  /* 0x0002d200000a7ab9 */ /* 0x000fe20000000a00 */
[----:B------:R-:W-:Y:S01]  /*12630*/  UIADD3 UR9, UR9, UR4, URZ ;  /* 0x0000000409097290 */ /* 0x000fe2000fffe03f */
[----:B-1----:R-:W-:-:S03]  /*12640*/  @P1 SHF.R.U32.HI R7, RZ, R5, R0 ;  /* 0x00000005ff071219 */ /* 0x002fc60000011600 */
[----:B------:R-:W-:Y:S01]  /*12650*/  UIMAD.WIDE.U32 UR8, UR40, UR10, UR8 ;  /* 0x0000000a280872a5 */ /* 0x000fe2000f8e0008 */
[--C-:B------:R-:W-:Y:S01]  /*12660*/  SHF.R.S32.HI R0, RZ, 0x1f, R7.reuse ;  /* 0x0000001fff007819 */ /* 0x100fe20000011407 */
[----:B------:R-:W-:Y:S02]  /*12670*/  IMAD.MOV R2, RZ, RZ, -R7 ;  /* 0x000000ffff027224 */ /* 0x000fe400078e0a07 */
[----:B------:R-:W-:Y:S02]  /*12680*/  UIMAD UR40, UR40, UR11, UR9 ;  /* 0x0000000b282872a4 */ /* 0x000fe4000f8e0209 */
[----:B------:R-:W-:Y:S01]  /*12690*/  IMAD R93, R93, R2, R13 ;  /* 0x000000025d5d7224 */ /* 0x000fe200078e020d */
[----:B------:R-:W-:Y:S01]  /*126a0*/  ULDC.64 UR10, c[0x0][0xb30] ;  /* 0x0002cc00000a7ab9 */ /* 0x000fe20000000a00 */
[----:B------:R-:W-:Y:S02]  /*126b0*/  IMAD.U32 R5, RZ, RZ, UR9 ;  /* 0x00000009ff057e24 */ /* 0x000fe4000f8e00ff */
[----:B------:R-:W-:-:S02]  /*126c0*/  IMAD R0, R0, UR10, RZ ;  /* 0x0000000a00007c24 */ /* 0x000fc4000f8e02ff */
        /* <DEDUP_REMOVED lines=11> */
[----:B------:R-:W-:Y:S01]  /*12780*/  VIADD R2, R3, 0x22820 ;  /* 0x0002282003027836 */ /* 0x000fe20000000000 */
[----:B------:R-:W-:Y:S01]  /*12790*/  LEA R0, P1, R4, UR8, 0x2 ;  /* 0x0000000804007c11 */ /* 0x000fe2000f8210ff */
[----:B------:R-:W-:-:S03]  /*127a0*/  IMAD.IADD R3, R5, 0x1, R7 ;  /* 0x0000000105037824 */ /* 0x000fc600078e0207 */
[----:B------:R-:W-:Y:S01]  /*127b0*/  PRMT R2, RZ, 0x654, R2 ;  /* 0x00000654ff027816 */ /* 0x000fe20000000002 */
[----:B------:R0:W1:Y:S01]  /*127c0*/  SHFL.IDX PT, R21, R0, RZ, 0x1c1f ;  /* 0x001c1fff00157589 */ /* 0x00006200000e0000 */
[----:B------:R-:W-:Y:S02]  /*127d0*/  LEA.HI.X R14, R4, UR9, R3, 0x2, P1 ;  /* 0x00000009040e7c11 */ /* 0x000fe400088f1403 */
[----:B------:R0:W-:Y:S03]  /*127e0*/  SYNCS.ARRIVE.TRANS64.RED.A1T0 RZ, [R2+URZ], RZ ;  /* 0x000000ff02ff79a7 */ /* 0x0001e6000810043f */
[----:B------:R0:W2:Y:S01]  /*127f0*/  SHFL.IDX PT, R20, R14, RZ, 0x1c1f ;  /* 0x001c1fff0e147589 */ /* 0x0000a200000e0000 */
[----:B------:R-:W-:Y:S05]  /*12800*/  @P0 BRA `(.L_x_1155) ;  /* 0x0000000400040947 */ /* 0x000fea0003800000 */
[----:B------:R-:W-:Y:S02]  /*12810*/  ULDC UR4, c[0x0][0xac8] ;  /* 0x0002b20000047ab9 */ /* 0x000fe40000000800 */
[----:B------:R-:W-:Y:S02]  /*12820*/  ISETP.GE.AND P2, PT, R16, UR4, PT ;  /* 0x0000000410007c0c */ /* 0x000fe4000bf46270 */
[----:B------:R-:W-:Y:S02]  /*12830*/  ISETP.GE.AND P3, PT, R181, UR4, PT ;  /* 0x00000004b5007c0c */ /* 0x000fe4000bf66270 */
[----:B------:R-:W-:Y:S02]  /*12840*/  ISETP.GE.AND P1, PT, R180, UR4, PT ;  /* 0x00000004b4007c0c */ /* 0x000fe4000bf26270 */
[----:B------:R-:W-:-:S07]  /*12850*/  ISETP.GE.AND P0, PT, R179, UR4, PT ;  /* 0x00000004b3007c0c */ /* 0x000fce000bf06270 */
[CC--:B01----:R-:W-:Y:S02]  /*12860*/  @!P2 LEA R2, P4, R16.reuse, R21.reuse, 0x2 ;  /* 0x000000151002a211 */ /* 0x0c3fe400078810ff */
[CC--:B------:R-:W-:Y:S02]  /*12870*/  @!P3 LEA R4, P5, R181.reuse, R21.reuse, 0x2 ;  /* 0x00000015b504b211 */ /* 0x0c0fe400078a10ff */
[-C--:B--2---:R-:W-:Y:S02]  /*12880*/  @!P2 LEA.HI.X R3, R16, R20.reuse, R199, 0x2, P4 ;  /* 0x000000141003a211 */ /* 0x084fe400020f14c7 */
[----:B------:R-:W-:Y:S02]  /*12890*/  ISETP.GE.AND P4, PT, R178, UR4, PT ;  /* 0x00000004b2007c0c */ /* 0x000fe4000bf86270 */
[----:B------:R-:W-:Y:S01]  /*128a0*/  @!P3 LEA.HI.X R5, R181, R20, R198, 0x2, P5 ;  /* 0x00000014b505b211 */ /* 0x000fe200028f14c6 */
[----:B------:R0:W-:Y:S01]  /*128b0*/  @!P2 ST.E.64 desc[UR52][R2.64], R90 ;  /* 0x0000005a0200a985 */ /* 0x0001e2000c101b34 */
[----:B------:R-:W-:-:S02]  /*128c0*/  @!P1 LEA R6, P6, R180, R21, 0x2 ;  /* 0x00000015b4069211 */ /* 0x000fc400078c10ff */
[----:B------:R-:W-:Y:S01]  /*128d0*/  ISETP.GE.AND P2, PT, R177, UR4, PT ;  /* 0x00000004b1007c0c */ /* 0x000fe2000bf46270 */
[----:B------:R1:W-:Y:S01]  /*128e0*/  @!P3 ST.E.64 desc[UR52][R4.64], R86 ;  /* 0x000000560400b985 */ /* 0x0003e2000c101b34 */
[----:B------:R-:W-:Y:S02]  /*128f0*/  ISETP.GE.AND P3, PT, R176, UR4, PT ;  /* 0x00000004b0007c0c */ /* 0x000fe4000bf66270 */
[C---:B------:R-:W-:Y:S02]  /*12900*/  @!P0 LEA R8, P5, R179.reuse, R21, 0x2 ;  /* 0x00000015b3088211 */ /* 0x040fe400078a10ff */
[-C--:B------:R-:W-:Y:S02]  /*12910*/  @!P1 LEA.HI.X R7, R180, R20.reuse, R197, 0x2, P6 ;  /* 0x00000014b4079211 */ /* 0x080fe400030f14c5 */
[----:B------:R-:W-:-:S03]  /*12920*/  @!P0 LEA.HI.X R9, R179, R20, R196, 0x2, P5 ;  /* 0x00000014b3098211 */ /* 0x000fc600028f14c4 */
[----:B------:R2:W-:Y:S01]  /*12930*/  @!P1 ST.E.64 desc[UR52][R6.64], R88 ;  /* 0x0000005806009985 */ /* 0x0005e2000c101b34 */
[CC--:B0-----:R-:W-:Y:S02]  /*12940*/  @!P4 LEA R2, P1, R178.reuse, R21.reuse, 0x2 ;  /* 0x00000015b202c211 */ /* 0x0c1fe400078210ff */
[-C--:B------:R-:W-:Y:S01]  /*12950*/  @!P2 LEA R10, P6, R177, R21.reuse, 0x2 ;  /* 0x00000015b10aa211 */ /* 0x080fe200078c10ff */
[----:B------:R0:W-:Y:S01]  /*12960*/  @!P0 ST.E.64 desc[UR52][R8.64], R84 ;  /* 0x0000005408008985 */ /* 0x0001e2000c101b34 */
[----:B------:R-:W-:Y:S02]  /*12970*/  ISETP.GE.AND P0, PT, R175, UR4, PT ;  /* 0x00000004af007c0c */ /* 0x000fe4000bf06270 */
[-C--:B------:R-:W-:Y:S02]  /*12980*/  @!P4 LEA.HI.X R3, R178, R20.reuse, R195, 0x2, P1 ;  /* 0x00000014b203c211 */ /* 0x080fe400008f14c3 */
[----:B------:R-:W-:Y:S02]  /*12990*/  ISETP.GE.AND P1, PT, R174, UR4, PT ;  /* 0x00000004ae007c0c */ /* 0x000fe4000bf26270 */
[----:B------:R-:W-:Y:S01]  /*129a0*/  @!P3 LEA R12, P5, R176, R21, 0x2 ;  /* 0x00000015b00cb211 */ /* 0x000fe200078a10ff */
[----:B------:R3:W-:Y:S01]  /*129b0*/  @!P4 ST.E.64 desc[UR52][R2.64], R82 ;  /* 0x000000520200c985 */ /* 0x0007e2000c101b34 */
[----:B------:R-:W-:-:S02]  /*129c0*/  @!P2 LEA.HI.X R11, R177, R20, R194, 0x2, P6 ;  /* 0x00000014b10ba211 */ /* 0x000fc400030f14c2 */
[----:B------:R-:W-:Y:S02]  /*129d0*/  ISETP.GE.AND P4, PT, R173, UR4, PT ;  /* 0x00000004ad007c0c */ /* 0x000fe4000bf86270 */
[----:B------:R-:W-:Y:S01]  /*129e0*/  @!P3 LEA.HI.X R13, R176, R20, R193, 0x2, P5 ;  /* 0x00000014b00db211 */ /* 0x000fe200028f14c1 */
[----:B------:R4:W-:Y:S01]  /*129f0*/  @!P2 ST.E.64 desc[UR52][R10.64], R80 ;  /* 0x000000500a00a985 */ /* 0x0009e2000c101b34 */
[----:B-1----:R-:W-:-:S03]  /*12a00*/  @!P0 LEA R4, P2, R175, R21, 0x2 ;  /* 0x00000015af048211 */ /* 0x002fc600078410ff */
[----:B------:R-:W-:Y:S01]  /*12a10*/  @!P3 ST.E.64 desc[UR52][R12.64], R78 ;  /* 0x0000004e0c00b985 */ /* 0x000fe2000c101b34 */
[----:B------:R-:W-:Y:S02]  /*12a20*/  ISETP.GE.AND P3, PT, R172, UR4, PT ;  /* 0x00000004ac007c0c */ /* 0x000fe4000bf66270 */
[CC--:B--2---:R-:W-:Y:S02]  /*12a30*/  @!P1 LEA R6, P5, R174.reuse, R21.reuse, 0x2 ;  /* 0x00000015ae069211 */ /* 0x0c4fe400078a10ff */
        /* <DEDUP_REMOVED lines=8> */
[C---:B---3--:R-:W-:Y:S02]  /*12ac0*/  @!P3 LEA R2, P1, R172.reuse, R21, 0x2 ;  /* 0x00000015ac02b211 */ /* 0x048fe400078210ff */
[----:B------:R-:W-:Y:S01]  /*12ad0*/  ISETP.GE.AND P5, PT, R169, UR4, PT ;  /* 0x00000004a9007c0c */ /* 0x000fe2000bfa6270 */
[----:B------:R2:W-:Y:S01]  /*12ae0*/  @!P4 ST.E.64 desc[UR52][R8.64], R72 ;  /* 0x000000480800c985 */ /* 0x0005e2000c101b34 */
[----:B------:R-:W-:Y:S02]  /*12af0*/  @!P3 LEA.HI.X R3, R172, R20, R189, 0x2, P1 ;  /* 0x00000014ac03b211 */ /* 0x000fe400008f14bd */
[----:B------:R-:W-:-:S02]  /*12b00*/  ISETP.GE.AND P4, PT, R168, UR4, PT ;  /* 0x00000004a8007c0c */ /* 0x000fc4000bf86270 */
[----:B------:R-:W-:Y:S01]  /*12b10*/  ISETP.GE.AND P1, PT, R23, UR4, PT ;  /* 0x0000000417007c0c */ /* 0x000fe2000bf26270 */
[----:B------:R3:W-:Y:S01]  /*12b20*/  @!P3 ST.E.64 desc[UR52][R2.64], R70 ;  /* 0x000000460200b985 */ /* 0x0007e2000c101b34 */
[CC--:B----4-:R-:W-:Y:S02]  /*12b30*/  @!P2 LEA R10, P6, R171.reuse, R21.reuse, 0x2 ;  /* 0x00000015ab0aa211 */ /* 0x0d0fe400078c10ff */
[C---:B0-----:R-:W-:Y:S02]  /*12b40*/  @!P0 LEA R4, P3, R170.reuse, R21, 0x2 ;  /* 0x00000015aa048211 */ /* 0x041fe400078610ff */
[-C--:B------:R-:W-:Y:S02]  /*12b50*/  @!P2 LEA.HI.X R11, R171, R20.reuse, R188, 0x2, P6 ;  /* 0x00000014ab0ba211 */ /* 0x080fe400030f14bc */
[----:B------:R-:W-:-:S03]  /*12b60*/  @!P0 LEA.HI.X R5, R170, R20, R187, 0x2, P3 ;  /* 0x00000014aa058211 */ /* 0x000fc600018f14bb */
[----:B------:R3:W-:Y:S01]  /*12b70*/  @!P2 ST.E.64 desc[UR52][R10.64], R68 ;  /* 0x000000440a00a985 */ /* 0x0007e2000c101b34 */
[-C--:B-1----:R-:W-:Y:S02]  /*12b80*/  @!P5 LEA R6, P2, R169, R21.reuse, 0x2 ;  /* 0x00000015a906d211 */ /* 0x082fe400078410ff */
[CC--:B--2---:R-:W-:Y:S01]  /*12b90*/  @!P4 LEA R8, P3, R168.reuse, R21.reuse, 0x2 ;  /* 0x00000015a808c211 */ /* 0x0c4fe200078610ff */
        /* <DEDUP_REMOVED lines=8> */
.L_x_1155:
[----:B------:R-:W-:Y:S05]  /*12c20*/  BSYNC B1 ;  /* 0x0000000000017941 */ /* 0x000fea0003800000 */
.L_x_1154:
[----:B------:R-:W-:Y:S01]  /*12c30*/  ISETP.GE.AND P0, PT, R15, R92, PT ;  /* 0x0000005c0f00720c */ /* 0x000fe20003f06270 */
[----:B0-----:R-:W0:Y:S04]  /*12c40*/  SHFL.IDX PT, R14, R14, 0x1, 0x1c1f ;  /* 0x003c1f000e0e7f89 */ /* 0x001e2800000e0000 */
[----:B------:R-:W4:Y:S08]  /*12c50*/  SHFL.IDX PT, R0, R0, 0x1, 0x1c1f ;  /* 0x003c1f0000007f89 */ /* 0x000f3000000e0000 */
[----:B------:R-:W-:Y:S05]  /*12c60*/  @P0 BRA `(.L_x_1153) ;  /* 0x00000010001c0947 */ /* 0x000fea0003800000 */
[----:B------:R-:W-:Y:S02]  /*12c70*/  ULDC UR4, c[0x0][0xac8] ;  /* 0x0002b20000047ab9 */ /* 0x000fe40000000800 */
[----:B------:R-:W-:Y:S02]  /*12c80*/  ISETP.GE.AND P3, PT, R16, UR4, PT ;  /* 0x0000000410007c0c */ /* 0x000fe4000bf66270 */
[----:B------:R-:W-:Y:S02]  /*12c90*/  ISETP.GE.AND P1, PT, R181, UR4, PT ;  /* 0x00000004b5007c0c */ /* 0x000fe4000bf26270 */
[----:B------:R-:W-:Y:S02]  /*12ca0*/  ISETP.GE.AND P0, PT, R180, UR4, PT ;  /* 0x00000004b4007c0c */ /* 0x000fe4000bf06270 */
[----:B------:R-:W-:-:S07]  /*12cb0*/  ISETP.GE.AND P4, PT, R179, UR4, PT ;  /* 0x00000004b3007c0c */ /* 0x000fce000bf86270 */
[CC--:B---34-:R-:W-:Y:S02]  /*12cc0*/  @!P3 LEA R2, P2, R16.reuse, R0.reuse, 0x2 ;  /* 0x000000001002b211 */ /* 0x0d8fe400078410ff */
[----:B------:R-:W-:Y:S02]  /*12cd0*/  @!P1 LEA R4, P6, R181, R0, 0x2 ;  /* 0x00000000b5049211 */ /* 0x000fe400078c10ff */
[----:B0-----:R-:W-:Y:S02]  /*12ce0*/  @!P3 LEA.HI.X R3, R16, R14, R199, 0x2, P2 ;  /* 0x0000000e1003b211 */ /* 0x001fe400010f14c7 */
[----:B------:R-:W-:Y:S02]  /*12cf0*/  ISETP.GE.AND P2, PT, R178, UR4, PT ;  /* 0x00000004b2007c0c */ /* 0x000fe4000bf46270 */
[----:B------:R-:W-:Y:S01]  /*12d00*/  @!P0 LEA R6, P5, R180, R0, 0x2 ;  /* 0x00000000b4068211 */ /* 0x000fe200078a10ff */
[----:B------:R0:W-:Y:S01]  /*12d10*/  @!P3 ST.E.64 desc[UR52][R2.64], R32 ;  /* 0x000000200200b985 */ /* 0x0001e2000c101b34 */
[----:B------:R-:W-:-:S02]  /*12d20*/  ISETP.GE.AND P3, PT, R177, UR4, PT ;  /* 0x00000004b1007c0c */ /* 0x000fc4000bf66270 */
[-C--:B------:R-:W-:Y:S02]  /*12d30*/  @!P1 LEA.HI.X R5, R181, R14.reuse, R198, 0x2, P6 ;  /* 0x0000000eb5059211 */ /* 0x080fe400030f14c6 */
[----:B------:R-:W-:-:S03]  /*12d40*/  @!P0 LEA.HI.X R7, R180, R14, R197, 0x2, P5 ;  /* 0x0000000eb4078211 */ /* 0x000fc600028f14c5 */
[----:B------:R3:W-:Y:S01]  /*12d50*/  @!P1 ST.E.64 desc[UR52][R4.64], R34 ;  /* 0x0000002204009985 */ /* 0x0007e2000c101b34 */
[CC--:B------:R-:W-:Y:S02]  /*12d60*/  @!P4 LEA R8, P1, R179.reuse, R0.reuse, 0x2 ;  /* 0x00000000b308c211 */ /* 0x0c0fe400078210ff */
[----:B------:R-:W-:Y:S01]  /*12d70*/  @!P2 LEA R10, P6, R178, R0, 0x2 ;  /* 0x00000000b20aa211 */ /* 0x000fe200078c10ff */
[----:B------:R4:W-:Y:S01]  /*12d80*/  @!P0 ST.E.64 desc[UR52][R6.64], R36 ;  /* 0x0000002406008985 */ /* 0x0009e2000c101b34 */
[----:B------:R-:W-:Y:S02]  /*12d90*/  ISETP.GE.AND P0, PT, R176, UR4, PT ;  /* 0x00000004b0007c0c */ /* 0x000fe4000bf06270 */
[----:B------:R-:W-:Y:S02]  /*12da0*/  @!P4 LEA.HI.X R9, R179, R14, R196, 0x2, P1 ;  /* 0x0000000eb309c211 */ /* 0x000fe400008f14c4 */
[----:B------:R-:W-:Y:S02]  /*12db0*/  ISETP.GE.AND P1, PT, R175, UR4, PT ;  /* 0x00000004af007c0c */ /* 0x000fe4000bf26270 */
[----:B------:R-:W-:Y:S01]  /*12dc0*/  @!P3 LEA R12, P5, R177, R0, 0x2 ;  /* 0x00000000b10cb211 */ /* 0x000fe200078a10ff */
[----:B------:R5:W-:Y:S01]  /*12dd0*/  @!P4 ST.E.64 desc[UR52][R8.64], R38 ;  /* 0x000000260800c985 */ /* 0x000be2000c101b34 */
[----:B------:R-:W-:-:S02]  /*12de0*/  @!P2 LEA.HI.X R11, R178, R14, R195, 0x2, P6 ;  /* 0x0000000eb20ba211 */ /* 0x000fc400030f14c3 */
[----:B------:R-:W-:Y:S02]  /*12df0*/  ISETP.GE.AND P4, PT, R174, UR4, PT ;  /* 0x00000004ae007c0c */ /* 0x000fe4000bf86270 */
[----:B------:R-:W-:Y:S01]  /*12e00*/  @!P3 LEA.HI.X R13, R177, R14, R194, 0x2, P5 ;  /* 0x0000000eb10db211 */ /* 0x000fe200028f14c2 */
[----:B------:R1:W-:Y:S01]  /*12e10*/  @!P2 ST.E.64 desc[UR52][R10.64], R40 ;  /* 0x000000280a00a985 */ /* 0x0003e2000c101b34 */
[----:B0-----:R-:W-:-:S03]  /*12e20*/  @!P0 LEA R2, P2, R176, R0, 0x2 ;  /* 0x00000000b0028211 */ /* 0x001fc600078410ff */
[----:B------:R-:W-:Y:S01]  /*12e30*/  @!P3 ST.E.64 desc[UR52][R12.64], R42 ;  /* 0x0000002a0c00b985 */ /* 0x000fe2000c101b34 */
[----:B------:R-:W-:Y:S02]  /*12e40*/  ISETP.GE.AND P3, PT, R173, UR4, PT ;  /* 0x00000004ad007c0c */ /* 0x000fe4000bf66270 */
[C---:B---3--:R-:W-:Y:S02]  /*12e50*/  @!P1 LEA R4, P5, R175.reuse, R0, 0x2 ;  /* 0x00000000af049211 */ /* 0x048fe400078a10ff */
[----:B------:R-:W-:Y:S02]  /*12e60*/  @!P0 LEA.HI.X R3, R176, R14, R193, 0x2, P2 ;  /* 0x0000000eb0038211 */ /* 0x000fe400010f14c1 */
[----:B------:R-:W-:Y:S02]  /*12e70*/  ISETP.GE.AND P2, PT, R172, UR4, PT ;  /* 0x00000004ac007c0c */ /* 0x000fe4000bf46270 */
[----:B----4-:R-:W-:Y:S01]  /*12e80*/  @!P4 LEA R6, P6, R174, R0, 0x2 ;  /* 0x00000000ae06c211 */ /* 0x010fe200078c10ff */
[----:B------:R0:W-:Y:S01]  /*12e90*/  @!P0 ST.E.64 desc[UR52][R2.64], R44 ;  /* 0x0000002c02008985 */ /* 0x0001e2000c101b34 */
[----:B------:R-:W-:-:S02]  /*12ea0*/  @!P1 LEA.HI.X R5, R175, R14, R192, 0x2, P5 ;  /* 0x0000000eaf059211 */ /* 0x000fc400028f14c0 */
[----:B------:R-:W-:Y:S02]  /*12eb0*/  @!P4 LEA.HI.X R7, R174, R14, R191, 0x2, P6 ;  /* 0x0000000eae07c211 */ /* 0x000fe400030f14bf */
[----:B------:R-:W-:Y:S01]  /*12ec0*/  ISETP.GE.AND P0, PT, R171, UR4, PT ;  /* 0x00000004ab007c0c */ /* 0x000fe2000bf06270 */
[----:B------:R3:W-:Y:S01]  /*12ed0*/  @!P1 ST.E.64 desc[UR52][R4.64], R46 ;  /* 0x0000002e04009985 */ /* 0x0007e2000c101b34 */
[C---:B-----5:R-:W-:Y:S02]  /*12ee0*/  @!P3 LEA R8, P1, R173.reuse, R0, 0x2 ;  /* 0x00000000ad08b211 */ /* 0x060fe400078210ff */
[----:B------:R-:W-:Y:S01]  /*12ef0*/  ISETP.GE.AND P5, PT, R170, UR4, PT ;  /* 0x00000004aa007c0c */ /* 0x000fe2000bfa6270 */
[----:B------:R4:W-:Y:S01]  /*12f00*/  @!P4 ST.E.64 desc[UR52][R6.64], R48 ;  /* 0x000000300600c985 */ /* 0x0009e2000c101b34 */
[----:B------:R-:W-:Y:S02]  /*12f10*/  @!P3 LEA.HI.X R9, R173, R14, R190, 0x2, P1 ;  /* 0x0000000ead09b211 */ /* 0x000fe400008f14be */
[----:B------:R-:W-:-:S02]  /*12f20*/  ISETP.GE.AND P4, PT, R169, UR4, PT ;  /* 0x00000004a9007c0c */ /* 0x000fc4000bf86270 */
[----:B------:R-:W-:Y:S01]  /*12f30*/  ISETP.GE.AND P1, PT, R168, UR4, PT ;  /* 0x00000004a8007c0c */ /* 0x000fe2000bf26270 */
[----:B------:R2:W-:Y:S01]  /*12f40*/  @!P3 ST.E.64 desc[UR52][R8.64], R50 ;  /* 0x000000320800b985 */ /* 0x0005e2000c101b34 */
[CC--:B-1----:R-:W-:Y:S02]  /*12f50*/  @!P2 LEA R10, P6, R172.reuse, R0.reuse, 0x2 ;  /* 0x00000000ac0aa211 */ /* 0x0c2fe400078c10ff */
[C---:B0-----:R-:W-:Y:S02]  /*12f60*/  @!P0 LEA R2, P3, R171.reuse, R0, 0x2 ;  /* 0x00000000ab028211 */ /* 0x041fe400078610ff */
[-C--:B------:R-:W-:Y:S02]  /*12f70*/  @!P2 LEA.HI.X R11, R172, R14.reuse, R189, 0x2, P6 ;  /* 0x0000000eac0ba211 */ /* 0x080fe400030f14bd */
[----:B------:R-:W-:-:S03]  /*12f80*/  @!P0 LEA.HI.X R3, R171, R14, R188, 0x2, P3 ;  /* 0x0000000eab038211 */ /* 0x000fc600018f14bc */
[----:B------:R0:W-:Y:S01]  /*12f90*/  @!P2 ST.E.64 desc[UR52][R10.64], R52 ;  /* 0x000000340a00a985 */ /* 0x0001e2000c101b34 */
[-C--:B---3--:R-:W-:Y:S02]  /*12fa0*/  @!P5 LEA R4, P2, R170, R0.reuse, 0x2 ;  /* 0x00000000aa04d211 */ /* 0x088fe400078410ff */
[CC--:B----4-:R-:W-:Y:S01]  /*12fb0*/  @!P4 LEA R6, P3, R169.reuse, R0.reuse, 0x2 ;  /* 0x00000000a906c211 */ /* 0x0d0fe200078610ff */
        /* <DEDUP_REMOVED lines=9> */
[----:B--2---:R-:W-:Y:S05]  /*13050*/  @P0 BRA `(.L_x_1153) ;  /* 0x0000000c00200947 */ /* 0x004fea0003800000 */
[----:B0-----:R-:W-:-:S04]  /*13060*/  LEA R2, P0, R23, R0, 0x2 ;  /* 0x0000000017027211 */ /* 0x001fc800078010ff */
[----:B------:R-:W-:-:S05]  /*13070*/  LEA.HI.X R3, R23, R14, R184, 0x2, P0 ;  /* 0x0000000e17037211 */ /* 0x000fca00000f14b8 */
[----:B------:R0:W-:Y:S01]  /*13080*/  ST.E.64 desc[UR52][R2.64], R30 ;  /* 0x0000001e02007985 */ /* 0x0001e2000c101b34 */
[----:B------:R-:W-:Y:S05]  /*13090*/  BRA `(.L_x_1153) ;  /* 0x0000000c00107947 */ /* 0x000fea0003800000 */
.L_x_1144:
        /* <DEDUP_REMOVED lines=9> */
[----:B------:R-:W-:Y:S01]  /*13130*/  UISETP.NE.U32.AND UP1, UPT, UR8, URZ, UPT ;  /* 0x0000003f0800728c */ /* 0x000fe2000bf25070 */
[----:B------:R-:W-:Y:S02]  /*13140*/  ULDC UR4, c[0x0][0xa88] ;  /* 0x0002a20000047ab9 */ /* 0x000fe40000000800 */
[----:B------:R-:W2:Y:S01]  /*13150*/  @P1 LDG.E R6, desc[UR52][R2.64] ;  /* 0x0000003402061981 */ /* 0x000ea2000c1e1900 */
[----:B------:R-:W-:Y:S01]  /*13160*/  UISETP.NE.AND.EX UP1, UPT, UR9, URZ, UPT, UP1 ;  /* 0x0000003f0900728c */ /* 0x000fe2000bf25310 */
[----:B------:R-:W-:-:S05]  /*13170*/  IMAD.U32 R0, RZ, RZ, UR4 ;  /* 0x00000004ff007e24 */ /* 0x000fca000f8e00ff */
        /* <DEDUP_REMOVED lines=8> */
[----:B--2---:R-:W-:Y:S01]  /*13200*/  @P1 R2UR UR4, R6 ;  /* 0x00000000060412ca */ /* 0x004fe200000e0000 */
[----:B0-----:R-:W-:-:S14]  /*13210*/  @P2 BRA `(.L_x_1156) ;  /* 0x0000000000102947 */ /* 0x001fdc0003800000 */
[----:B------:R-:W-:Y:S05]  /*13220*/  @!P1 BRA `(.L_x_1156) ;  /* 0x00000000000c9947 */ /* 0x000fea0003800000 */
[----:B------:R-:W2:Y:S04]  /*13230*/  LDG.E R5, desc[UR52][R2.64] ;  /* 0x0000003402057981 */ /* 0x000ea8000c1e1900 */
[----:B-----5:R-:W2:Y:S02]  /*13240*/  LDG.E R0, desc[UR52][R2.64+0x4] ;  /* 0x0000043402007981 */ /* 0x020ea4000c1e1900 */
[----:B--2---:R-:W-:-:S07]  /*13250*/  IMAD.IADD R0, R0, 0x1, -R5 ;  /* 0x0000000100007824 */ /* 0x004fce00078e0a05 */
.L_x_1156:
[----:B------:R-:W-:Y:S01]  /*13260*/  USHF.R.S32.HI UR12, URZ, 0x1f, UR44 ;  /* 0x0000001f3f0c7899 */ /* 0x000fe2000801142c */
[----:B------:R-:W-:Y:S01]  /*13270*/  BSSY B1, `(.L_x_1157) ;  /* 0x000003a000017945 */ /* 0x000fe20003800000 */
[----:B------:R-:W-:Y:S02]  /*13280*/  USHF.R.S32.HI UR18, URZ, 0x1f, UR4 ;  /* 0x0000001f3f127899 */ /* 0x000fe40008011404 */
[----:B------:R-:W-:Y:S02]  /*13290*/  USEL UR7, UR44, URZ, !UP0 ;  /* 0x0000003f2c077287 */ /* 0x000fe4000c000000 */
[----:B------:R-:W-:Y:S01]  /*132a0*/  USEL UR12, UR12, URZ, !UP0 ;  /* 0x0000003f0c0c7287 */ /* 0x000fe2000c000000 */
[----:B------:R-:W-:Y:S11]  /*132b0*/  @P0 BRA `(.L_x_1158) ;  /* 0x0000000000d40947 */ /* 0x000ff60003800000 */
[----:B------:R-:W0:Y:S01]  /*132c0*/  S2R R3, SR_TID.X ;  /* 0x0000000000037919 */ /* 0x000e220000002100 */
[----:B------:R-:W1:Y:S01]  /*132d0*/  LDC R9, c[0x0][0xbe8] ;  /* 0x0002fa00ff097b82 */ /* 0x000e620000000800 */
[----:B------:R-:W-:Y:S02]  /*132e0*/  IMAD.U32 R4, RZ, RZ, UR42 ;  /* 0x0000002aff047e24 */ /* 0x000fe4000f8e00ff */
[----:B-1---5:R-:W-:-:S03]  /*132f0*/  IMAD R2, R0, R9, RZ ;  /* 0x0000000900027224 */ /* 0x022fc600078e02ff */
[----:B0-----:R-:W-:-:S04]  /*13300*/  IADD3 R4, R4, -0x80, R3 ;  /* 0xffffff8004047810 */ /* 0x001fc80007ffe003 */
[----:B------:R-:W-:-:S13]  /*13310*/  ISETP.GE.AND P0, PT, R4, R2, PT ;  /* 0x000000020400720c */ /* 0x000fda0003f06270 */
[----:B------:R-:W-:Y:S05]  /*13320*/  @P0 BRA `(.L_x_1158) ;  /* 0x0000000000b80947 */ /* 0x000fea0003800000 */
[----:B------:R-:W-:Y:S01]  /*13330*/  ISETP.NE.AND P0, PT, R9, 0x1, PT ;  /* 0x000000010900780c */ /* 0x000fe20003f05270 */
[----:B------:R-:W-:Y:S01]  /*13340*/  UISETP.GT.AND UP2, UPT, UR46, 0x1, UPT ;  /* 0x000000012e00788c */ /* 0x000fe2000bf44270 */
[----:B------:R-:W-:Y:S01]  /*13350*/  IMAD.MOV.U32 R5, RZ, RZ, R4 ;  /* 0x000000ffff057224 */ /* 0x000fe200078e0004 */
[----:B------:R-:W-:Y:S02]  /*13360*/  UMOV UR8, 0x9b8 ;  /* 0x000009b800087882 */ /* 0x000fe40000000000 */
[----:B------:R-:W-:Y:S02]  /*13370*/  USEL UR19, UR8, 0x978, UP2 ;  /* 0x0000097808137887 */ /* 0x000fe40009000000 */
[----:B------:R-:W-:-:S06]  /*13380*/  USEL UR21, UR40, URZ, UP2 ;  /* 0x0000003f28157287 */ /* 0x000fcc0009000000 */
[----:B------:R-:W0:Y:S04]  /*13390*/  @P0 LDC R3, c[0x0][0xbec] ;  /* 0x0002fb00ff030b82 */ /* 0x000e280000000800 */
[----:B------:R-:W-:Y:S01]  /*133a0*/  ULDC.64 UR8, c[0x0][UR19+0x218] ;  /* 0x0000860013087abb */ /* 0x000fe20008000a00 */
[----:B------:R-:W-:Y:S01]  /*133b0*/  ULDC.64 UR14, c[0x0][UR19+0x220] ;  /* 0x00008800130e7abb */ /* 0x000fe20008000a00 */
[----:B------:R-:W-:Y:S01]  /*133c0*/  ULDC.64 UR16, c[0x0][UR19+0x228] ;  /* 0x00008a0013107abb */ /* 0x000fe20008000a00 */
[----:B------:R-:W-:Y:S01]  /*133d0*/  UIMAD.WIDE.U32 UR10, UR8, UR43, URZ ;  /* 0x0000002b080a72a5 */ /* 0x000fe2000f8e003f */
[----:B------:R-:W1:Y:S01]  /*133e0*/  @P0 LDC R7, c[0x0][0xbf0] ;  /* 0x0002fc00ff070b82 */ /* 0x000e620000000800 */
[----:B------:R-:W-:Y:S02]  /*133f0*/  UIMAD UR20, UR9, UR43, URZ ;  /* 0x0000002b091472a4 */ /* 0x000fe4000f8e023f */
        /* <DEDUP_REMOVED lines=10> */
[----:B------:R-:W-:Y:S02]  /*134a0*/  IMAD.U32 R3, RZ, RZ, UR23 ;  /* 0x00000017ff037e24 */ /* 0x000fe4000f8e00ff */
[----:B------:R-:W-:Y:S01]  /*134b0*/  IMAD.U32 R6, RZ, RZ, UR8 ;  /* 0x00000008ff067e24 */ /* 0x000fe2000f8e00ff */
[----:B------:R-:W-:Y:S01]  /*134c0*/  ULDC.64 UR8, c[0x0][UR19+0x210] ;  /* 0x0000840013087abb */ /* 0x000fe20008000a00 */
[----:B-1----:R-:W-:Y:S01]  /*134d0*/  @P0 SHF.R.U32.HI R5, RZ, R7, R2 ;  /* 0x00000007ff050219 */ /* 0x002fe20000011602 */
[----:B------:R-:W-:-:S04]  /*134e0*/  IMAD.U32 R2, RZ, RZ, UR22 ;  /* 0x00000016ff027e24 */ /* 0x000fc8000f8e00ff */
[--C-:B------:R-:W-:Y:S01]  /*134f0*/  IMAD.MOV R7, RZ, RZ, -R5.reuse ;  /* 0x000000ffff077224 */ /* 0x100fe200078e0a05 */
[----:B------:R-:W-:Y:S01]  /*13500*/  IADD3 R2, P0, P1, R5, UR10, R2 ;  /* 0x0000000a05027c10 */ /* 0x000fe2000f91e002 */
[----:B------:R-:W-:Y:S01]  /*13510*/  UIADD3.X UR10, UR13, UR11, UR18, UP0, UP1 ;  /* 0x0000000b0d0a7290 */ /* 0x000fe200087e2412 */
[----:B------:R-:W-:Y:S01]  /*13520*/  SHF.R.S32.HI R5, RZ, 0x1f, R5 ;  /* 0x0000001fff057819 */ /* 0x000fe20000011405 */
[----:B------:R-:W-:-:S04]  /*13530*/  IMAD R7, R9, R7, R4 ;  /* 0x0000000709077224 */ /* 0x000fc800078e0204 */
[----:B------:R-:W-:Y:S01]  /*13540*/  IADD3.X R3, R5, UR10, R6, P0, P1 ;  /* 0x0000000a05037c10 */ /* 0x000fe200087e2406 */
[C---:B------:R-:W-:Y:S01]  /*13550*/  IMAD R9, R7.reuse, UR9, RZ ;  /* 0x0000000907097c24 */ /* 0x040fe2000f8e02ff */
[----:B------:R-:W-:Y:S01]  /*13560*/  SHF.R.S32.HI R4, RZ, 0x1f, R7 ;  /* 0x0000001fff047819 */ /* 0x000fe20000011407 */
[----:B------:R-:W-:Y:S01]  /*13570*/  ULDC.64 UR10, c[0x0][0xba8] ;  /* 0x0002ea00000a7ab9 */ /* 0x000fe20000000a00 */
[----:B------:R-:W-:Y:S01]  /*13580*/  @!UP2 ULDC UR10, c[0x0][0xb50] ;  /* 0x0002d400000aaab9 */ /* 0x000fe20000000800 */
[----:B------:R-:W-:Y:S01]  /*13590*/  IMAD.WIDE.U32 R2, R7, UR8, R2 ;  /* 0x0000000807027c25 */ /* 0x000fe2000f8e0002 */
[----:B------:R-:W-:-:S03]  /*135a0*/  @!UP2 ULDC UR11, c[0x0][0xb54] ;  /* 0x0002d500000baab9 */ /* 0x000fc60000000800 */
[----:B------:R-:W-:Y:S01]  /*135b0*/  IMAD R9, R4, UR8, R9 ;  /* 0x0000000804097c24 */ /* 0x000fe2000f8e0209 */
[----:B------:R-:W-:-:S03]  /*135c0*/  LEA R4, P0, R2, UR10, 0x2 ;  /* 0x0000000a02047c11 */ /* 0x000fc6000f8010ff */
[----:B------:R-:W-:-:S05]  /*135d0*/  IMAD.IADD R3, R3, 0x1, R9 ;  /* 0x0000000103037824 */ /* 0x000fca00078e0209 */
[----:B------:R-:W-:Y:S01]  /*135e0*/  LEA.HI.X R5, R2, UR11, R3, 0x2, P0 ;  /* 0x0000000b02057c11 */ /* 0x000fe200080f1403 */
[----:B------:R-:W-:-:S05]  /*135f0*/  IMAD.MOV.U32 R3, RZ, RZ, -0x800000 ;  /* 0xff800000ff037424 */ /* 0x000fca00078e00ff */
[----:B------:R0:W-:Y:S02]  /*13600*/  STG.E desc[UR52][R4.64], R3 ;  /* 0x0000000304007986 */ /* 0x0001e4000c101934 */
.L_x_1158:
[----:B------:R-:W-:Y:S05]  /*13610*/  BSYNC B1 ;  /* 0x0000000000017941 */ /* 0x000fea0003800000 */
.L_x_1157:
[----:B------:R-:W-:-:S06]  /*13620*/  UISETP.GT.AND UP0, UPT, UR46, 0x1, UPT ;  /* 0x000000012e00788c */ /* 0x000fcc000bf04270 */
[----:B------:R-:W-:-:S13]  /*13630*/  PLOP3.LUT P0, PT, PT, PT, UP0, 0x80, 0x0 ;  /* 0x000000000000781c */ /* 0x000fda0003f0f008 */
[----:B------:R-:W-:Y:S05]  /*13640*/  @P0 BRA `(.L_x_1153) ;  /* 0x0000000400a40947 */ /* 0x000fea0003800000 */
[----:B------:R-:W1:Y:S01]  /*13650*/  LDC R11, c[0x0][0xbe8] ;  /* 0x0002fa00ff0b7b82 */ /* 0x000e620000000800 */
[----:B------:R-:W-:Y:S01]  /*13660*/  ULDC.64 UR14, c[0x0][0xaa0] ;  /* 0x0002a800000e7ab9 */ /* 0x000fe20000000a00 */
[----:B------:R-:W-:Y:S01]  /*13670*/  IMAD R2, R22, 0x20, R182 ;  /* 0x0000002016027824 */ /* 0x000fe200078e02b6 */
[----:B------:R-:W-:Y:S01]  /*13680*/  UIMAD UR10, UR18, UR14, URZ ;  /* 0x0000000e120a72a4 */ /* 0x000fe2000f8e023f */
[----:B------:R-:W-:Y:S01]  /*13690*/  BSSY B1, `(.L_x_1159) ;  /* 0x000003a000017945 */ /* 0x000fe20003800000 */
[----:B------:R-:W-:Y:S01]  /*136a0*/  UIMAD.WIDE.U32 UR8, UR4, UR14, URZ ;  /* 0x0000000e040872a5 */ /* 0x000fe2000f8e003f */
[----:B------:R-:W-:Y:S01]  /*136b0*/  VIADD R6, R2, UR42 ;  /* 0x0000002a02067c36 */ /* 0x000fe20008000000 */
[----:B------:R-:W-:-:S03]  /*136c0*/  UIMAD UR10, UR4, UR15, UR10 ;  /* 0x0000000f040a72a4 */ /* 0x000fc6000f8e020a */
[----:B0-----:R-:W-:Y:S01]  /*136d0*/  IMAD.MOV.U32 R5, RZ, RZ, R6 ;  /* 0x000000ffff057224 */ /* 0x001fe200078e0006 */
[----:B------:R-:W-:-:S03]  /*136e0*/  UIADD3 UR9, UR9, UR10, URZ ;  /* 0x0000000a09097290 */ /* 0x000fc6000fffe03f */
[----:B------:R-:W-:Y:S02]  /*136f0*/  ULDC.64 UR10, c[0x0][0xae8] ;  /* 0x0002ba00000a7ab9 */ /* 0x000fe40000000a00 */
[----:B------:R-:W-:-:S04]  /*13700*/  UIMAD.WIDE.U32 UR8, UR43, UR10, UR8 ;  /* 0x0000000a2b0872a5 */ /* 0x000fc8000f8e0008 */
[----:B------:R-:W-:-:S03]  /*13710*/  UIMAD UR9, UR43, UR11, UR9 ;  /* 0x0000000b2b0972a4 */ /* 0x000fc6000f8e0209 */
[----:B------:R-:W-:Y:S01]  /*13720*/  ULDC.64 UR10, c[0x0][0xaf0] ;  /* 0x0002bc00000a7ab9 */ /* 0x000fe20000000a00 */
[----:B-1----:R-:W-:Y:S01]  /*13730*/  ISETP.NE.AND P0, PT, R11, 0x1, PT ;  /* 0x000000010b00780c */ /* 0x002fe20003f05270 */
[----:B------:R-:W-:Y:S02]  /*13740*/  UIMAD UR12, UR12, UR10, URZ ;  /* 0x0000000a0c0c72a4 */ /* 0x000fe4000f8e023f */
[----:B------:R-:W-:Y:S02]  /*13750*/  UIMAD.WIDE.U32 UR8, UR7, UR10, UR8 ;  /* 0x0000000a070872a5 */ /* 0x000fe4000f8e0008 */
[----:B------:R-:W-:-:S03]  /*13760*/  UIMAD UR4, UR7, UR11, UR12 ;  /* 0x0000000b070472a4 */ /* 0x000fc6000f8e020c */
[----:B------:R-:W-:Y:S01]  /*13770*/  ULDC.64 UR10, c[0x0][0xae0] ;  /* 0x0002b800000a7ab9 */ /* 0x000fe20000000a00 */
[----:B------:R-:W-:-:S04]  /*13780*/  UIADD3 UR4, UR9, UR4, URZ ;  /* 0x0000000409047290 */ /* 0x000fc8000fffe03f */
        /* <DEDUP_REMOVED lines=9> */
[----:B------:R-:W-:Y:S02]  /*13820*/  IMAD R7, R11, R7, R6 ;  /* 0x000000070b077224 */ /* 0x000fe400078e0206 */
[----:B------:R-:W-:Y:S01]  /*13830*/  IMAD.U32 R2, RZ, RZ, UR8 ;  /* 0x00000008ff027e24 */ /* 0x000fe2000f8e00ff */
[----:B------:R-:W-:Y:S01]  /*13840*/  ULDC.64 UR8, c[0x0][0xad8] ;  /* 0x0002b60000087ab9 */ /* 0x000fe20000000a00 */
[C---:B------:R-:W-:Y:S01]  /*13850*/  IMAD R9, R5.reuse, UR11, R4 ;  /* 0x0000000b05097c24 */ /* 0x040fe2000f8e0204 */
[----:B------:R-:W-:Y:S01]  /*13860*/  SHF.R.S32.HI R4, RZ, 0x1f, R7 ;  /* 0x0000001fff047819 */ /* 0x000fe20000011407 */
[----:B------:R-:W-:-:S04]  /*13870*/  IMAD.WIDE.U32 R2, R5, UR10, R2 ;  /* 0x0000000a05027c25 */ /* 0x000fc8000f8e0002 */
[----:B------:R-:W-:Y:S02]  /*13880*/  IMAD.IADD R3, R3, 0x1, R9 ;  /* 0x0000000103037824 */ /* 0x000fe400078e0209 */
[----:B------:R-:W-:Y:S02]  /*13890*/  IMAD R4, R4, UR8, RZ ;  /* 0x0000000804047c24 */ /* 0x000fe4000f8e02ff */
[----:B------:R-:W-:Y:S02]  /*138a0*/  VIADD R6, R182, UR42 ;  /* 0x0000002ab6067c36 */ /* 0x000fe40008000000 */
[----:B-----5:R-:W-:Y:S02]  /*138b0*/  IMAD R11, R0, R11, RZ ;  /* 0x0000000b000b7224 */ /* 0x020fe400078e02ff */
[C---:B------:R-:W-:Y:S02]  /*138c0*/  IMAD R5, R7.reuse, UR9, R4 ;  /* 0x0000000907057c24 */ /* 0x040fe4000f8e0204 */
[----:B------:R-:W-:Y:S01]  /*138d0*/  IMAD.WIDE.U32 R2, R7, UR8, R2 ;  /* 0x0000000807027c25 */ /* 0x000fe2000f8e0002 */
[----:B------:R-:W-:Y:S01]  /*138e0*/  ISETP.GE.AND P2, PT, R6, R11, PT ;  /* 0x0000000b0600720c */ /* 0x000fe20003f46270 */
[----:B------:R-:W-:-:S02]  /*138f0*/  ULDC.64 UR8, c[0x0][0xa80] ;  /* 0x0002a00000087ab9 */ /* 0x000fc40000000a00 */
[----:B------:R-:W-:Y:S01]  /*13900*/  VIADD R0, R6, 0x20 ;  /* 0x0000002006007836 */ /* 0x000fe20000000000 */
[----:B------:R-:W-:Y:S01]  /*13910*/  LEA R4, P3, R2, UR8, 0x1 ;  /* 0x0000000802047c11 */ /* 0x000fe2000f8608ff */
[----:B------:R-:W-:-:S03]  /*13920*/  IMAD.IADD R3, R3, 0x1, R5 ;  /* 0x0000000103037824 */ /* 0x000fc600078e0205 */
[-C--:B------:R-:W-:Y:S01]  /*13930*/  ISETP.GE.AND P1, PT, R0, R11.reuse, PT ;  /* 0x0000000b0000720c */ /* 0x080fe20003f26270 */
[----:B------:R-:W-:Y:S01]  /*13940*/  VIADD R0, R6, 0x40 ;  /* 0x0000004006007836 */ /* 0x000fe20000000000 */
[----:B------:R-:W-:Y:S02]  /*13950*/  LEA.HI.X R5, R2, UR9, R3, 0x1, P3 ;  /* 0x0000000902057c11 */ /* 0x000fe400098f0c03 */
[----:B------:R0:W1:Y:S02]  /*13960*/  SHFL.IDX PT, R2, R4, RZ, 0x181f ;  /* 0x00181fff04027589 */ /* 0x00006400000e0000 */
[----:B------:R-:W-:Y:S02]  /*13970*/  ISETP.GE.AND P0, PT, R0, R11, PT ;  /* 0x0000000b0000720c */ /* 0x000fe40003f06270 */
[----:B------:R0:W2:Y:S01]  /*13980*/  SHFL.IDX PT, R0, R5, RZ, 0x181f ;  /* 0x00181fff05007589 */ /* 0x0000a200000e0000 */
[----:B------:R-:W-:Y:S10]  /*13990*/  @P2 BRA `(.L_x_1160) ;  /* 0x0000000000242947 */ /* 0x000ff40003800000 */
[----:B------:R-:W-:Y:S02]  /*139a0*/  ULDC UR4, c[0x0][0xac8] ;  /* 0x0002b20000047ab9 */ /* 0x000fe40000000800 */
[----:B------:R-:W-:Y:S02]  /*139b0*/  ISETP.GE.AND P4, PT, R18, UR4, PT ;  /* 0x0000000412007c0c */ /* 0x000fe4000bf86270 */
[----:B------:R-:W-:-:S11]  /*139c0*/  ISETP.GE.AND P5, PT, R19, UR4, PT ;  /* 0x0000000413007c0c */ /* 0x000fd6000bfa6270 */
[CC--:B-1----:R-:W-:Y:S02]  /*139d0*/  @!P4 LEA R8, P2, R18.reuse, R2.reuse, 0x1 ;  /* 0x000000021208c211 */ /* 0x0c2fe400078408ff */
[C---:B------:R-:W-:Y:S02]  /*139e0*/  @!P5 LEA R2, P3, R19.reuse, R2, 0x1 ;  /* 0x000000021302d211 */ /* 0x040fe400078608ff */
[-C--:B--2---:R-:W-:Y:S02]  /*139f0*/  @!P4 LEA.HI.X R9, R18, R0.reuse, R204, 0x1, P2 ;  /* 0x000000001209c211 */ /* 0x084fe400010f0ccc */
[----:B------:R-:W-:-:S03]  /*13a00*/  @!P5 LEA.HI.X R3, R19, R0, R203, 0x1, P3 ;  /* 0x000000001303d211 */ /* 0x000fc600018f0ccb */
[----:B------:R3:W-:Y:S04]  /*13a10*/  @!P4 ST.E.128 desc[UR52][R8.64], RZ ;  /* 0x000000ff0800c985 */ /* 0x0007e8000c101d34 */
[----:B------:R3:W-:Y:S02]  /*13a20*/  @!P5 ST.E.128 desc[UR52][R2.64], RZ ;  /* 0x000000ff0200d985 */ /* 0x0007e4000c101d34 */
.L_x_1160:
[----:B------:R-:W-:Y:S05]  /*13a30*/  BSYNC B1 ;  /* 0x0000000000017941 */ /* 0x000fea0003800000 */
.L_x_1159:
[----:B--2---:R2:W4:Y:S01]  /*13a40*/  SHFL.IDX PT, R0, R5, 0x1, 0x181f ;  /* 0x00381f0005007f89 */ /* 0x00452200000e0000 */
[----:B------:R-:W-:Y:S03]  /*13a50*/  BSSY B1, `(.L_x_1161) ;  /* 0x000000c000017945 */ /* 0x000fe60003800000 */
[----:B-1-3--:R2:W1:Y:S01]  /*13a60*/  SHFL.IDX PT, R2, R4, 0x1, 0x181f ;  /* 0x00381f0004027f89 */ /* 0x00a46200000e0000 */
[----:B------:R-:W-:Y:S05]  /*13a70*/  @P1 BRA `(.L_x_1162) ;  /* 0x0000000000241947 */ /* 0x000fea0003800000 */
[----:B------:R-:W-:Y:S02]  /*13a80*/  ULDC UR4, c[0x0][0xac8] ;  /* 0x0002b20000047ab9 */ /* 0x000fe40000000800 */
[----:B------:R-:W-:Y:S02]  /*13a90*/  ISETP.GE.AND P3, PT, R18, UR4, PT ;  /* 0x0000000412007c0c */ /* 0x000fe4000bf66270 */
[----:B------:R-:W-:-:S11]  /*13aa0*/  ISETP.GE.AND P4, PT, R19, UR4, PT ;  /* 0x0000000413007c0c */ /* 0x000fd6000bf86270 */
[CC--:B-1----:R-:W-:Y:S02]  /*13ab0*/  @!P3 LEA R8, P1, R18.reuse, R2.reuse, 0x1 ;  /* 0x000000021208b211 */ /* 0x0c2fe400078208ff */
[C---:B------:R-:W-:Y:S02]  /*13ac0*/  @!P4 LEA R2, P2, R19.reuse, R2, 0x1 ;  /* 0x000000021302c211 */ /* 0x040fe400078408ff */
[-C--:B----4-:R-:W-:Y:S02]  /*13ad0*/  @!P3 LEA.HI.X R9, R18, R0.reuse, R204, 0x1, P1 ;  /* 0x000000001209b211 */ /* 0x090fe400008f0ccc */
[----:B------:R-:W-:-:S03]  /*13ae0*/  @!P4 LEA.HI.X R3, R19, R0, R203, 0x1, P2 ;  /* 0x000000001303c211 */ /* 0x000fc600010f0ccb */
[----:B------:R3:W-:Y:S04]  /*13af0*/  @!P3 ST.E.128 desc[UR52][R8.64], RZ ;  /* 0x000000ff0800b985 */ /* 0x0007e8000c101d34 */
[----:B------:R3:W-:Y:S02]  /*13b00*/  @!P4 ST.E.128 desc[UR52][R2.64], RZ ;  /* 0x000000ff0200c985 */ /* 0x0007e4000c101d34 */
.L_x_1162:
[----:B------:R-:W-:Y:S05]  /*13b10*/  BSYNC B1 ;  /* 0x0000000000017941 */ /* 0x000fea0003800000 */
.L_x_1161:
[----:B----4-:R4:W0:Y:S01]  /*13b20*/  SHFL.IDX PT, R0, R5, 0x2, 0x181f ;  /* 0x00581f0005007f89 */ /* 0x01082200000e0000 */
        /* <DEDUP_REMOVED lines=8> */
[-C--:B0-----:R-:W-:Y:S02]  /*13bb0*/  @!P2 LEA.HI.X R9, R18, R0.reuse, R204, 0x1, P0 ;  /* 0x000000001209a211 */ /* 0x081fe400000f0ccc */
[----:B------:R-:W-:-:S03]  /*13bc0*/  @!P3 LEA.HI.X R3, R19, R0, R203, 0x1, P1 ;  /* 0x000000001303b211 */ /* 0x000fc600008f0ccb */
[----:B------:R3:W-:Y:S04]  /*13bd0*/  @!P2 ST.E.128 desc[UR52][R8.64], RZ ;  /* 0x000000ff0800a985 */ /* 0x0007e8000c101d34 */
[----:B------:R3:W-:Y:S02]  /*13be0*/  @!P3 ST.E.128 desc[UR52][R2.64], RZ ;  /* 0x000000ff0200b985 */ /* 0x0007e4000c101d34 */
.L_x_1164:
[----:B------:R-:W-:Y:S05]  /*13bf0*/  BSYNC B1 ;  /* 0x0000000000017941 */ /* 0x000fea0003800000 */
.L_x_1163:
[----:B0-----:R-:W-:Y:S01]  /*13c00*/  VIADD R0, R6, 0x60 ;  /* 0x0000006006007836 */ /* 0x001fe20000000000 */
[----:B--2-4-:R-:W0:Y:S04]  /*13c10*/  SHFL.IDX PT, R5, R5, 0x3, 0x181f ;  /* 0x00781f0005057f89 */ /* 0x014e2800000e0000 */
[----:B------:R-:W-:Y:S01]  /*13c20*/  ISETP.GE.AND P0, PT, R0, R11, PT ;  /* 0x0000000b0000720c */ /* 0x000fe20003f06270 */
[----:B-1-3--:R1:W2:-:S12]  /*13c30*/  SHFL.IDX PT, R2, R4, 0x3, 0x181f ;  /* 0x00781f0004027f89 */ /* 0x00a29800000e0000 */
[----:B-1----:R-:W-:Y:S05]  /*13c40*/  @P0 BRA `(.L_x_1153) ;  /* 0x0000000000240947 */ /* 0x002fea0003800000 */
[----:B------:R-:W-:Y:S02]  /*13c50*/  ULDC UR4, c[0x0][0xac8] ;  /* 0x0002b20000047ab9 */ /* 0x000fe40000000800 */
[----:B------:R-:W-:Y:S02]  /*13c60*/  ISETP.GE.AND P2, PT, R18, UR4, PT ;  /* 0x0000000412007c0c */ /* 0x000fe4000bf46270 */
[----:B------:R-:W-:-:S11]  /*13c70*/  ISETP.GE.AND P3, PT, R19, UR4, PT ;  /* 0x0000000413007c0c */ /* 0x000fd6000bf66270 */
[CC--:B--2---:R-:W-:Y:S02]  /*13c80*/  @!P2 LEA R6, P0, R18.reuse, R2.reuse, 0x1 ;  /* 0x000000021206a211 */ /* 0x0c4fe400078008ff */
[C---:B------:R-:W-:Y:S02]  /*13c90*/  @!P3 LEA R2, P1, R19.reuse, R2, 0x1 ;  /* 0x000000021302b211 */ /* 0x040fe400078208ff */
[-C--:B0-----:R-:W-:Y:S02]  /*13ca0*/  @!P2 LEA.HI.X R7, R18, R5.reuse, R204, 0x1, P0 ;  /* 0x000000051207a211 */ /* 0x081fe400000f0ccc */
[----:B------:R-:W-:-:S03]  /*13cb0*/  @!P3 LEA.HI.X R3, R19, R5, R203, 0x1, P1 ;  /* 0x000000051303b211 */ /* 0x000fc600008f0ccb */
[----:B------:R0:W-:Y:S04]  /*13cc0*/  @!P2 ST.E.128 desc[UR52][R6.64], RZ ;  /* 0x000000ff0600a985 */ /* 0x0001e8000c101d34 */
[----:B------:R0:W-:Y:S02]  /*13cd0*/  @!P3 ST.E.128 desc[UR52][R2.64], RZ ;  /* 0x000000ff0200b985 */ /* 0x0001e4000c101d34 */
.L_x_1153:
[----:B------:R-:W-:Y:S05]  /*13ce0*/  BSYNC B0 ;  /* 0x0000000000007941 */ /* 0x000fea0003800000 */
.L_x_1143:
[----:B------:R-:W-:Y:S02]  /*13cf0*/  ULDC UR4, c[0x0][0xc3c] ;  /* 0x00030f0000047ab9 */ /* 0x000fe40000000800 */
[----:B------:R-:W-:-:S06]  /*13d00*/  UISETP.GE.AND UP0, UPT, UR50, UR4, UPT ;  /* 0x000000043200728c */ /* 0x000fcc000bf06270 */
[----:B------:R-:W-:-:S13]  /*13d10*/  PLOP3.LUT P0, PT, PT, PT, UP0, 0x80, 0x0 ;  /* 0x000000000000781c */ /* 0x000fda0003f0f008 */
[----:B------:R-:W-:Y:S05]  /*13d20*/  @!P0 BRA `(.L_x_1165) ;  /* 0xfffffed000b88947 */ /* 0x000fea000383ffff */
[----:B------:R-:W-:Y:S05]  /*13d30*/  EXIT ;  /* 0x000000000000794d */ /* 0x000fea0003800000 */
.L_x_1056:
        /* <DEDUP_REMOVED lines=22> */
.L_x_1166:
        /* <DEDUP_REMOVED lines=21> */
[----:B------:R-:W-:Y:S02]  /*13ff0*/  IMAD.IADD R7, R4, 0x1, R7 ;  /* 0x0000000104077824 */ /* 0x000fe400078e0207 */
[----:B------:R-:W0:Y:S03]  /*14000*/  LDC R4, c[0x0][0xc38] ;  /* 0x00030e00ff047b82 */ /* 0x000e260000000800 */
[----:B------:R-:W1:Y:S02]  /*14010*/  SHFL.UP PT, R8, R7, 0x2, RZ ;  /* 0x0440000007087989 */ /* 0x000e6400000e00ff */
[----:B-1----:R-:W-:-:S05]  /*14020*/  SEL R8, R8, RZ, P2 ;  /* 0x000000ff08087207 */ /* 0x002fca0001000000 */
[----:B------:R-:W-:Y:S02]  /*14030*/  IMAD.IADD R8, R7, 0x1, R8 ;  /* 0x0000000107087824 */ /* 0x000fe400078e0208 */
[----:B------:R-:W1:Y:S03]  /*14040*/  S2R R7, SR_CTAID.X ;  /* 0x0000000000077919 */ /* 0x000e660000002500 */
[----:B------:R-:W2:Y:S02]  /*14050*/  SHFL.UP PT, R9, R8, 0x4, RZ ;  /* 0x0480000008097989 */ /* 0x000ea400000e00ff */
[----:B--2---:R-:W-:-:S05]  /*14060*/  SEL R9, R9, RZ, P3 ;  /* 0x000000ff09097207 */ /* 0x004fca0001800000 */
[----:B------:R-:W-:-:S05]  /*14070*/  IMAD.IADD R9, R8, 0x1, R9 ;  /* 0x0000000108097824 */ /* 0x000fca00078e0209 */
[----:B------:R-:W2:Y:S02]  /*14080*/  SHFL.UP PT, R2, R9, 0x8, RZ ;  /* 0x0500000009027989 */ /* 0x000ea400000e00ff */
[----:B--2---:R-:W-:-:S05]  /*14090*/  SEL R2, R2, RZ, P4 ;  /* 0x000000ff02027207 */ /* 0x004fca0002000000 */
[----:B------:R-:W-:-:S05]  /*140a0*/  IMAD.IADD R2, R9, 0x1, R2 ;  /* 0x0000000109027824 */ /* 0x000fca00078e0202 */
[----:B------:R-:W2:Y:S02]  /*140b0*/  SHFL.UP PT, R3, R2, 0x10, RZ ;  /* 0x0600000002037989 */ /* 0x000ea400000e00ff */
[----:B--2---:R-:W-:-:S05]  /*140c0*/  SEL R3, R3, RZ, P5 ;  /* 0x000000ff03037207 */ /* 0x004fca0002800000 */
[----:B------:R-:W-:-:S05]  /*140d0*/  IMAD.IADD R3, R2, 0x1, R3 ;  /* 0x0000000102037824 */ /* 0x000fca00078e0203 */
[----:B------:R-:W0:Y:S02]  /*140e0*/  SHFL.IDX PT, R11, R3, 0x1f, 0x1f ;  /* 0x03e01f00030b7f89 */ /* 0x000e2400000e0000 */
[----:B0-----:R-:W-:-:S04]  /*140f0*/  IMAD R8, R11, R4, RZ ;  /* 0x000000040b087224 */ /* 0x001fc800078e02ff */
[----:B------:R-:W-:Y:S01]  /*14100*/  IMAD.MOV.U32 R9, RZ, RZ, R8 ;  /* 0x000000ffff097224 */ /* 0x000fe200078e0008 */
[----:B-1----:R-:W-:-:S13]  /*14110*/  ISETP.GT.AND P6, PT, R8, R7, PT ;  /* 0x000000070800720c */ /* 0x002fda0003fc4270 */
[----:B------:R-:W-:Y:S05]  /*14120*/  @P6 BRA `(.L_x_1168) ;  /* 0x0000000000a86947 */ /* 0x000fea0003800000 */
[----:B------:R-:W-:Y:S01]  /*14130*/  IMAD.MOV.U32 R8, RZ, RZ, R9 ;  /* 0x000000ffff087224 */ /* 0x000fe200078e0009 */
[----:B------:R-:W-:Y:S01]  /*14140*/  UMOV UR42, URZ ;  /* 0x0000003f002a7c82 */ /* 0x000fe20008000000 */
[----:B------:R-:W-:-:S05]  /*14150*/  ULDC UR5, c[0x0][0xc3c] ;  /* 0x00030f0000057ab9 */ /* 0x000fca0000000800 */
.L_x_1170:
        /* <DEDUP_REMOVED lines=22> */
[----:B------:R-:W-:Y:S02]  /*142c0*/  IMAD.IADD R9, R4, 0x1, R9 ;  /* 0x0000000104097824 */ /* 0x000fe400078e0209 */
[----:B------:R-:W0:Y:S03]  /*142d0*/  LDC R4, c[0x0][0xc38] ;  /* 0x00030e00ff047b82 */ /* 0x000e260000000800 */
[----:B------:R-:W1:Y:S02]  /*142e0*/  SHFL.UP PT, R10, R9, 0x4, RZ ;  /* 0x04800000090a7989 */ /* 0x000e6400000e00ff */
[----:B-1----:R-:W-:-:S05]  /*142f0*/  SEL R10, R10, RZ, P3 ;  /* 0x000000ff0a0a7207 */ /* 0x002fca0001800000 */
[----:B------:R-:W-:-:S05]  /*14300*/  IMAD.IADD R10, R9, 0x1, R10 ;  /* 0x00000001090a7824 */ /* 0x000fca00078e020a */
[----:B------:R-:W1:Y:S02]  /*14310*/  SHFL.UP PT, R2, R10, 0x8, RZ ;  /* 0x050000000a027989 */ /* 0x000e6400000e00ff */
[----:B-1----:R-:W-:-:S05]  /*14320*/  SEL R3, R2, RZ, P4 ;  /* 0x000000ff02037207 */ /* 0x002fca0002000000 */
[----:B------:R-:W-:-:S05]  /*14330*/  IMAD.IADD R3, R10, 0x1, R3 ;  /* 0x000000010a037824 */ /* 0x000fca00078e0203 */
[----:B------:R-:W1:Y:S02]  /*14340*/  SHFL.UP PT, R2, R3, 0x10, RZ ;  /* 0x0600000003027989 */ /* 0x000e6400000e00ff */
[----:B-1----:R-:W-:-:S05]  /*14350*/  SEL R2, R2, RZ, P5 ;  /* 0x000000ff02027207 */ /* 0x002fca0002800000 */
[----:B------:R-:W-:-:S05]  /*14360*/  IMAD.IADD R2, R3, 0x1, R2 ;  /* 0x0000000103027824 */ /* 0x000fca00078e0202 */
[----:B------:R-:W0:Y:S02]  /*14370*/  SHFL.IDX PT, R11, R2, 0x1f, 0x1f ;  /* 0x03e01f00020b7f89 */ /* 0x000e2400000e0000 */
[----:B0-----:R-:W-:-:S04]  /*14380*/  IMAD R9, R11, R4, RZ ;  /* 0x000000040b097224 */ /* 0x001fc800078e02ff */
[----:B------:R-:W-:-:S05]  /*14390*/  IMAD.IADD R8, R9, 0x1, R8 ;  /* 0x0000000109087824 */ /* 0x000fca00078e0208 */
[----:B------:R-:W-:-:S13]  /*143a0*/  ISETP.GT.AND P6, PT, R8, R7, PT ;  /* 0x000000070800720c */ /* 0x000fda0003fc4270 */
[----:B------:R-:W-:Y:S05]  /*143b0*/  @!P6 BRA `(.L_x_1170) ;  /* 0xfffffffc0068e947 */ /* 0x000fea000383ffff */
[----:B------:R-:W-:-:S07]  /*143c0*/  IMAD.MOV.U32 R3, RZ, RZ, R2 ;  /* 0x000000ffff037224 */ /* 0x000fce00078e0002 */
.L_x_1168:
        /* <DEDUP_REMOVED lines=8> */
[----:B------:R-:W-:-:S04]  /*14450*/  IMAD.U32 R11, RZ, RZ, UR4 ;  /* 0x00000004ff0b7e24 */ /* 0x000fc8000f8e00ff */
[----:B------:R0:W1:Y:S04]  /*14460*/  SHFL.IDX PT, R8, R5, R8, 0x1f ;  /* 0x00001f0805087589 */ /* 0x00006800000e0000 */
[----:B------:R0:W2:Y:S01]  /*14470*/  SHFL.IDX PT, R6, R6, R11, 0x1f ;  /* 0x00001f0b06067589 */ /* 0x0000a200000e0000 */
[----:B------:R-:W-:Y:S05]  /*14480*/  @!P0 BRA `(.L_x_1171) ;  /* 0x00000000000c8947 */ /* 0x000fea0003800000 */
[----:B------:R-:W-:-:S06]  /*14490*/  UIADD3 UR5, UR4, -0x1, URZ ;  /* 0xffffffff04057890 */ /* 0x000fcc000fffe03f */
[----:B------:R-:W-:-:S05]  /*144a0*/  IMAD.U32 R2, RZ, RZ, UR5 ;  /* 0x00000005ff027e24 */ /* 0x000fca000f8e00ff */
[----:B------:R3:W4:Y:S02]  /*144b0*/  SHFL.IDX PT, R9, R3, R2, 0x1f ;  /* 0x00001f0203097589 */ /* 0x00072400000e0000 */
.L_x_1171:
[----:B---34-:R-:W-:Y:S01]  /*144c0*/  IMAD R2, R9, R4, R10 ;  /* 0x0000000409027224 */ /* 0x018fe200078e020a */
[----:B-1----:R-:W-:Y:S01]  /*144d0*/  ISETP.NE.AND P0, PT, R8, 0x1, PT ;  /* 0x000000010800780c */ /* 0x002fe20003f05270 */
[----:B------:R-:W-:Y:S02]  /*144e0*/  UIADD3 UR42, UR4, UR42, URZ ;  /* 0x0000002a042a7290 */ /* 0x000fe4000fffe03f */
[----:B0-----:R-:W-:Y:S01]  /*144f0*/  IMAD.IADD R5, R7, 0x1, -R2 ;  /* 0x0000000107057824 */ /* 0x001fe200078e0a02 */
[----:B------:R0:W-:Y:S09]  /*14500*/  STL [R1+0x10], R2 ;  /* 0x0000100201007387 */ /* 0x0001f20000100800 */
[----:B------:R-:W-:Y:S05]  /*14510*/  @!P0 BRA `(.L_x_1172) ;  /* 0x0000000000e08947 */ /* 0x000fea0003800000 */
[----:B--2---:R-:W-:Y:S02]  /*14520*/  IABS R4, R6 ;  /* 0x0000000600047213 */ /* 0x004fe40000000000 */
[----:B------:R-:W-:Y:S02]  /*14530*/  IABS R7, R8 ;  /* 0x0000000800077213 */ /* 0x000fe40000000000 */
[----:B------:R-:W1:Y:S08]  /*14540*/  I2F.RP R9, R4 ;  /* 0x0000000400097306 */ /* 0x000e700000209400 */
[----:B------:R-:W2:Y:S08]  /*14550*/  I2F.RP R10, R7 ;  /* 0x00000007000a7306 */ /* 0x000eb00000209400 */
[----:B-1----:R-:W0:Y:S08]  /*14560*/  MUFU.RCP R9, R9 ;  /* 0x0000000900097308 */ /* 0x002e300000001000 */
[----:B--2---:R-:W-:Y:S01]  /*14570*/  MUFU.RCP R10, R10 ;  /* 0x0000000a000a7308 */ /* 0x004fe20000001000 */
[----:B0-----:R-:W-:Y:S01]  /*14580*/  VIADD R2, R9, 0xffffffe ;  /* 0x0ffffffe09027836 */ /* 0x001fe20000000000 */
[----:B------:R-:W-:-:S06]  /*14590*/  IABS R9, R6 ;  /* 0x0000000600097213 */ /* 0x000fcc0000000000 */
[----:B------:R0:W1:Y:S02]  /*145a0*/  F2I.FTZ.U32.TRUNC.NTZ R3, R2 ;  /* 0x0000000200037305 */ /* 0x000064000021f000 */
[----:B0-----:R-:W-:Y:S02]  /*145b0*/  IMAD.MOV.U32 R2, RZ, RZ, RZ ;  /* 0x000000ffff027224 */ /* 0x001fe400078e00ff */
[----:B-1----:R-:W-:-:S04]  /*145c0*/  IMAD.MOV R11, RZ, RZ, -R3 ;  /* 0x000000ffff0b7224 */ /* 0x002fc800078e0a03 */
[----:B------:R-:W-:-:S04]  /*145d0*/  IMAD R11, R11, R4, RZ ;  /* 0x000000040b0b7224 */ /* 0x000fc800078e02ff */
[----:B------:R-:W-:Y:S01]  /*145e0*/  IMAD.HI.U32 R3, R3, R11, R2 ;  /* 0x0000000b03037227 */ /* 0x000fe200078e0002 */
[----:B------:R-:W-:-:S03]  /*145f0*/  IABS R2, R5 ;  /* 0x0000000500027213 */ /* 0x000fc60000000000 */
[----:B------:R-:W-:Y:S02]  /*14600*/  IMAD.MOV R11, RZ, RZ, -R9 ;  /* 0x000000ffff0b7224 */ /* 0x000fe400078e0a09 */
[----:B------:R-:W-:-:S04]  /*14610*/  IMAD.HI.U32 R9, R3, R2, RZ ;  /* 0x0000000203097227 */ /* 0x000fc800078e00ff */
[----:B------:R-:W-:Y:S02]  /*14620*/  VIADD R3, R10, 0xffffffe ;  /* 0x0ffffffe0a037836 */ /* 0x000fe40000000000 */
[----:B------:R-:W-:-:S04]  /*14630*/  IMAD R11, R9, R11, R2 ;  /* 0x0000000b090b7224 */ /* 0x000fc800078e0202 */
[----:B------:R-:W0:Y:S01]  /*14640*/  F2I.FTZ.U32.TRUNC.NTZ R3, R3 ;  /* 0x0000000300037305 */ /* 0x000e22000021f000 */
[----:B------:R-:W-:-:S13]  /*14650*/  ISETP.GT.U32.AND P1, PT, R4, R11, PT ;  /* 0x0000000b0400720c */ /* 0x000fda0003f24070 */
[----:B------:R-:W-:Y:S02]  /*14660*/  @!P1 IMAD.IADD R11, R11, 0x1, -R4 ;  /* 0x000000010b0b9824 */ /* 0x000fe400078e0a04 */
[----:B0-----:R-:W-:Y:S02]  /*14670*/  IMAD.MOV R2, RZ, RZ, -R3 ;  /* 0x000000ffff027224 */ /* 0x001fe400078e0a03 */
[----:B------:R-:W-:Y:S01]  /*14680*/  @!P1 VIADD R9, R9, 0x1 ;  /* 0x0000000109099836 */ /* 0x000fe20000000000 */
[----:B------:R-:W-:Y:S01]  /*14690*/  ISETP.GE.U32.AND P0, PT, R11, R4, PT ;  /* 0x000000040b00720c */ /* 0x000fe20003f06070 */
[----:B------:R-:W-:Y:S01]  /*146a0*/  IMAD R11, R2, R7, RZ ;  /* 0x00000007020b7224 */ /* 0x000fe200078e02ff */
[----:B------:R-:W-:Y:S01]  /*146b0*/  ISETP.NE.AND P1, PT, R6, RZ, PT ;  /* 0x000000ff0600720c */ /* 0x000fe20003f25270 */
[----:B------:R-:W-:-:S04]  /*146c0*/  IMAD.MOV.U32 R2, RZ, RZ, RZ ;  /* 0x000000ffff027224 */ /* 0x000fc800078e00ff */
[----:B------:R-:W-:Y:S01]  /*146d0*/  IMAD.HI.U32 R4, R3, R11, R2 ;  /* 0x0000000b03047227 */ /* 0x000fe200078e0002 */
[----:B------:R-:W-:-:S04]  /*146e0*/  LOP3.LUT R2, R5, R6, RZ, 0x3c, !PT ;  /* 0x0000000605027212 */ /* 0x000fc800078e3cff */
[----:B------:R-:W-:Y:S01]  /*146f0*/  ISETP.GE.AND P2, PT, R2, RZ, PT ;  /* 0x000000ff0200720c */ /* 0x000fe20003f46270 */
[----:B------:R-:W-:Y:S01]  /*14700*/  @P0 VIADD R9, R9, 0x1 ;  /* 0x0000000109090836 */ /* 0x000fe20000000000 */
[----:B------:R-:W-:-:S05]  /*14710*/  IABS R2, R8 ;  /* 0x0000000800027213 */ /* 0x000fca0000000000 */
[----:B------:R-:W-:-:S06]  /*14720*/  IMAD.MOV R2, RZ, RZ, -R2 ;  /* 0x000000ffff027224 */ /* 0x000fcc00078e0a02 */
[----:B------:R-:W-:Y:S01]  /*14730*/  @!P2 IMAD.MOV R9, RZ, RZ, -R9 ;  /* 0x000000ffff09a224 */ /* 0x000fe200078e0a09 */
[----:B------:R-:W-:-:S04]  /*14740*/  @!P1 LOP3.LUT R9, RZ, R6, RZ, 0x33, !PT ;  /* 0x00000006ff099212 */ /* 0x000fc800078e33ff */
        /* <DEDUP_REMOVED lines=15> */
[--C-:B------:R-:W-:Y:S02]  /*14840*/  IMAD R8, R8, R2, R9.reuse ;  /* 0x0000000208087224 */ /* 0x100fe400078e0209 */
[----:B------:R-:W-:Y:S02]  /*14850*/  IMAD.MOV R2, RZ, RZ, -R9 ;  /* 0x000000ffff027224 */ /* 0x000fe400078e0a09 */
[----:B------:R-:W-:Y:S02]  /*14860*/  IMAD R3, R8, 0x10000, R3 ;  /* 0x0001000008037824 */ /* 0x000fe400078e0203 */
[----:B------:R-:W-:-:S03]  /*14870*/  IMAD R2, R6, R2, R5 ;  /* 0x0000000206027224 */ /* 0x000fc600078e0205 */
[----:B------:R0:W-:Y:S01]  /*14880*/  STL [R1+0x18], R3 ;  /* 0x0000180301007387 */ /* 0x0001e20000100800 */
[----:B------:R-:W-:Y:S05]  /*14890*/  BRA `(.L_x_1173) ;  /* 0x0000000000fc7947 */ /* 0x000fea0003800000 */
.L_x_1172:
[----:B------:R-:W-:Y:S02]  /*148a0*/  ULDC.64 UR4, c[0x0][0xc90] ;  /* 0x0003240000047ab9 */ /* 0x000fe40000000a00 */
[----:B------:R-:W-:-:S06]  /*148b0*/  UIMAD.WIDE UR4, UR42, 0x4, UR4 ;  /* 0x000000042a0478a5 */ /* 0x000fcc000f8e0204 */
[----:B0-----:R-:W-:Y:S02]  /*148c0*/  IMAD.U32 R2, RZ, RZ, UR4 ;  /* 0x00000004ff027e24 */ /* 0x001fe4000f8e00ff */
[----:B------:R-:W-:-:S05]  /*148d0*/  IMAD.U32 R3, RZ, RZ, UR5 ;  /* 0x00000005ff037e24 */ /* 0x000fca000f8e00ff */
[----:B------:R0:W2:Y:S02]  /*148e0*/  LDG.E R7, desc[UR52][R2.64] ;  /* 0x0000003402077981 */ /* 0x0000a4000c1e1900 */
[----:B0-----:R-:W-:Y:S02]  /*148f0*/  IMAD.MOV.U32 R2, RZ, RZ, RZ ;  /* 0x000000ffff027224 */ /* 0x001fe400078e00ff */
[----:B--2---:R-:W-:-:S05]  /*14900*/  IMAD R8, R6, R7, RZ ;  /* 0x0000000706087224 */ /* 0x004fca00078e02ff */
[----:B------:R-:W-:-:S04]  /*14910*/  IABS R9, R8 ;  /* 0x0000000800097213 */ /* 0x000fc80000000000 */
[----:B------:R-:W0:Y:S08]  /*14920*/  I2F.RP R10, R9 ;  /* 0x00000009000a7306 */ /* 0x000e300000209400 */
[----:B0-----:R-:W0:Y:S02]  /*14930*/  MUFU.RCP R10, R10 ;  /* 0x0000000a000a7308 */ /* 0x001e240000001000 */
[----:B0-----:R-:W-:-:S06]  /*14940*/  VIADD R11, R10, 0xffffffe ;  /* 0x0ffffffe0a0b7836 */ /* 0x001fcc0000000000 */
[----:B------:R-:W0:Y:S02]  /*14950*/  F2I.FTZ.U32.TRUNC.NTZ R3, R11 ;  /* 0x0000000b00037305 */ /* 0x000e24000021f000 */
[----:B0-----:R-:W-:-:S04]  /*14960*/  IMAD.MOV R12, RZ, RZ, -R3 ;  /* 0x000000ffff0c7224 */ /* 0x001fc800078e0a03 */
[----:B------:R-:W-:-:S04]  /*14970*/  IMAD R13, R12, R9, RZ ;  /* 0x000000090c0d7224 */ /* 0x000fc800078e02ff */
[----:B------:R-:W-:Y:S01]  /*14980*/  IMAD.HI.U32 R2, R3, R13, R2 ;  /* 0x0000000d03027227 */ /* 0x000fe200078e0002 */
[----:B------:R-:W-:Y:S02]  /*14990*/  IABS R13, R5 ;  /* 0x00000005000d7213 */ /* 0x000fe40000000000 */
[----:B------:R-:W-:-:S03]  /*149a0*/  IABS R3, R8 ;  /* 0x0000000800037213 */ /* 0x000fc60000000000 */
[----:B------:R-:W-:-:S04]  /*149b0*/  IMAD.HI.U32 R2, R2, R13, RZ ;  /* 0x0000000d02027227 */ /* 0x000fc800078e00ff */
[----:B------:R-:W-:-:S04]  /*149c0*/  IMAD.MOV R3, RZ, RZ, -R3 ;  /* 0x000000ffff037224 */ /* 0x000fc800078e0a03 */
[----:B------:R-:W-:Y:S01]  /*149d0*/  IMAD R10, R2, R3, R13 ;  /* 0x00000003020a7224 */ /* 0x000fe200078e020d */
[----:B------:R-:W-:-:S04]  /*149e0*/  LOP3.LUT R3, R5, R8, RZ, 0x3c, !PT ;  /* 0x0000000805037212 */ /* 0x000fc800078e3cff */
[----:B------:R-:W-:Y:S02]  /*149f0*/  ISETP.GT.U32.AND P1, PT, R9, R10, PT ;  /* 0x0000000a0900720c */ /* 0x000fe40003f24070 */
[----:B------:R-:W-:-:S11]  /*14a00*/  ISETP.GE.AND P2, PT, R3, RZ, PT ;  /* 0x000000ff0300720c */ /* 0x000fd60003f46270 */
[----:B------:R-:W-:Y:S02]  /*14a10*/  @!P1 IMAD.IADD R10, R10, 0x1, -R9 ;  /* 0x000000010a0a9824 */ /* 0x000fe400078e0a09 */
[----:B------:R-:W-:Y:S01]  /*14a20*/  @!P1 VIADD R2, R2, 0x1 ;  /* 0x0000000102029836 */ /* 0x000fe20000000000 */
[----:B------:R-:W-:Y:S02]  /*14a30*/  ISETP.NE.AND P1, PT, R8, RZ, PT ;  /* 0x000000ff0800720c */ /* 0x000fe40003f25270 */
[----:B------:R-:W-:-:S13]  /*14a40*/  ISETP.GE.U32.AND P0, PT, R10, R9, PT ;  /* 0x000000090a00720c */ /* 0x000fda0003f06070 */
[----:B------:R-:W-:-:S04]  /*14a50*/  @P0 VIADD R2, R2, 0x1 ;  /* 0x0000000102020836 */ /* 0x000fc80000000000 */
[----:B------:R-:W-:Y:S01]  /*14a60*/  @!P2 IMAD.MOV R2, RZ, RZ, -R2 ;  /* 0x000000ffff02a224 */ /* 0x000fe200078e0a02 */
[----:B------:R-:W-:-:S05]  /*14a70*/  @!P1 LOP3.LUT R2, RZ, R8, RZ, 0x33, !PT ;  /* 0x00000008ff029212 */ /* 0x000fca00078e33ff */
[----:B------:R-:W-:Y:S02]  /*14a80*/  IMAD R9, R7, R2, RZ ;  /* 0x0000000207097224 */ /* 0x000fe400078e02ff */
[----:B------:R-:W-:Y:S02]  /*14a90*/  IMAD.MOV R2, RZ, RZ, -R2 ;  /* 0x000000ffff027224 */ /* 0x000fe400078e0a02 */
[----:B------:R-:W-:Y:S02]  /*14aa0*/  IMAD.MOV R3, RZ, RZ, -R9 ;  /* 0x000000ffff037224 */ /* 0x000fe400078e0a09 */
[----:B------:R-:W-:-:S03]  /*14ab0*/  IMAD R5, R8, R2, R5 ;  /* 0x0000000208057224 */ /* 0x000fc600078e0205 */
[----:B------:R-:W-:-:S04]  /*14ac0*/  VIADDMNMX R4, R3, R4, R7, PT ;  /* 0x0000000403047246 */ /* 0x000fc80003800107 */
[-C--:B------:R-:W-:Y:S02]  /*14ad0*/  IABS R7, R4.reuse ;  /* 0x0000000400077213 */ /* 0x080fe40000000000 */
[----:B------:R-:W-:Y:S02]  /*14ae0*/  IABS R8, R4 ;  /* 0x0000000400087213 */ /* 0x000fe40000000000 */
[----:B------:R-:W0:Y:S03]  /*14af0*/  I2F.RP R10, R7 ;  /* 0x00000007000a7306 */ /* 0x000e260000209400 */
[----:B------:R-:W-:-:S05]  /*14b00*/  IMAD.MOV R8, RZ, RZ, -R8 ;  /* 0x000000ffff087224 */ /* 0x000fca00078e0a08 */
[----:B0-----:R-:W0:Y:S02]  /*14b10*/  MUFU.RCP R10, R10 ;  /* 0x0000000a000a7308 */ /* 0x001e240000001000 */
[----:B0-----:R-:W-:-:S06]  /*14b20*/  VIADD R3, R10, 0xffffffe ;  /* 0x0ffffffe0a037836 */ /* 0x001fcc0000000000 */
[----:B------:R-:W0:Y:S02]  /*14b30*/  F2I.FTZ.U32.TRUNC.NTZ R3, R3 ;  /* 0x0000000300037305 */ /* 0x000e24000021f000 */
[----:B0-----:R-:W-:-:S04]  /*14b40*/  IMAD.MOV R2, RZ, RZ, -R3 ;  /* 0x000000ffff027224 */ /* 0x001fc800078e0a03 */
[----:B------:R-:W-:Y:S02]  /*14b50*/  IMAD R11, R2, R7, RZ ;  /* 0x00000007020b7224 */ /* 0x000fe400078e02ff */
[----:B------:R-:W-:-:S04]  /*14b60*/  IMAD.MOV.U32 R2, RZ, RZ, RZ ;  /* 0x000000ffff027224 */ /* 0x000fc800078e00ff */
[----:B------:R-:W-:Y:S01]  /*14b70*/  IMAD.HI.U32 R2, R3, R11, R2 ;  /* 0x0000000b03027227 */ /* 0x000fe200078e0002 */
[----:B------:R-:W-:Y:S02]  /*14b80*/  IABS R11, R5 ;  /* 0x00000005000b7213 */ /* 0x000fe40000000000 */
[----:B------:R-:W-:Y:S02]  /*14b90*/  LOP3.LUT R3, R5, R4, RZ, 0x3c, !PT ;  /* 0x0000000405037212 */ /* 0x000fe400078e3cff */
[----:B------:R-:W-:Y:S01]  /*14ba0*/  IADD3 R5, R9, 0x1000000, R5 ;  /* 0x0100000009057810 */ /* 0x000fe20007ffe005 */
        /* <DEDUP_REMOVED lines=10> */
[----:B------:R-:W-:Y:S01]  /*14c50*/  @!P1 LOP3.LUT R2, RZ, R4, RZ, 0x33, !PT ;  /* 0x00000004ff029212 */ /* 0x000fe200078e33ff */
[----:B------:R-:W-:-:S04]  /*14c60*/  IMAD.MOV R4, RZ, RZ, -R4 ;  /* 0x000000ffff047224 */ /* 0x000fc800078e0a04 */
[----:B------:R-:W-:-:S05]  /*14c70*/  IMAD R3, R2, R4, R5 ;  /* 0x0000000402037224 */ /* 0x000fca00078e0205 */
[----:B------:R1:W-:Y:S02]  /*14c80*/  STL [R1+0x18], R3 ;  /* 0x0000180301007387 */ /* 0x0003e40000100800 */
.L_x_1173:
[----:B01----:R-:W-:-:S05]  /*14c90*/  LOP3.LUT R3, RZ, R2, RZ, 0x33, !PT ;  /* 0x00000002ff037212 */ /* 0x003fca00078e33ff */
[----:B------:R-:W-:-:S05]  /*14ca0*/  IMAD.IADD R2, R6, 0x1, R3 ;  /* 0x0000000106027824 */ /* 0x000fca00078e0203 */
[----:B------:R1:W-:Y:S01]  /*14cb0*/  STL [R1+0x14], R2 ;  /* 0x0000140201007387 */ /* 0x0003e20000100800 */
[----:B------:R-:W-:Y:S05]  /*14cc0*/  BRA `(.L_x_1174) ;  /* 0x00000000000c7947 */ /* 0x000fea0003800000 */
.L_x_1169:
[----:B------:R0:W-:Y:S04]  /*14cd0*/  STL [R1+0x10], R7 ;  /* 0x0000100701007387 */ /* 0x0001e80000100800 */
[----:B------:R0:W-:Y:S04]  /*14ce0*/  STL [R1+0x14], RZ ;  /* 0x000014ff01007387 */ /* 0x0001e80000100800 */
[----:B------:R0:W-:Y:S02]  /*14cf0*/  STL [R1+0x18], RZ ;  /* 0x000018ff01007387 */ /* 0x0001e40000100800 */
.L_x_1174:
[----:B------:R-:W2:Y:S04]  /*14d00*/  LDL R4, [R1+0x10] ;  /* 0x0000100001047983 */ /* 0x000ea80000100800 */
[----:B------:R-:W2:Y:S04]  /*14d10*/  LDL R5, [R1+0x14] ;  /* 0x0000140001057983 */ /* 0x000ea80000100800 */
[----:B------:R-:W2:Y:S01]  /*14d20*/  LDL R6, [R1+0x18] ;  /* 0x0000180001067983 */ /* 0x000ea20000100800 */
[----:B------:R-:W-:Y:S01]  /*14d30*/  ISETP.NE.AND P0, PT, R0, RZ, PT ;  /* 0x000000ff0000720c */ /* 0x000fe20003f05270 */
[----:B-1----:R-:W-:-:S12]  /*14d40*/  IMAD.U32 R2, RZ, RZ, UR42 ;  /* 0x0000002aff027e24 */ /* 0x002fd8000f8e00ff */
[----:B------:R-:W1:Y:S01]  /*14d50*/  @!P0 S2R R3, SR_CgaCtaId ;  /* 0x0000000000038919 */ /* 0x000e620000008800 */
[----:B------:R-:W-:Y:S01]  /*14d60*/  @!P0 MOV R0, 0x400 ;  /* 0x0000040000008802 */ /* 0x000fe20000000f00 */
[----:B0-----:R-:W-:-:S03]  /*14d70*/  @!P0 IMAD.MOV.U32 R7, RZ, RZ, R2 ;  /* 0x000000ffff078224 */ /* 0x001fc600078e0002 */
[----:B-1----:R-:W-:-:S05]  /*14d80*/  @!P0 LEA R0, R3, R0, 0x18 ;  /* 0x0000000003008211 */ /* 0x002fca00078ec0ff */
[----:B--2---:R0:W-:Y:S01]  /*14d90*/  @!P0 STS.128 [R0+0x228d0], R4 ;  /* 0x0228d00400008388 */ /* 0x0041e20000000c00 */
[----:B------:R-:W-:Y:S06]  /*14da0*/  BAR.ARV 0x5, 0x180 ;  /* 0x0146000000007b1d */ /* 0x000fec0000002000 */
.L_x_1167:
        /* <DEDUP_REMOVED lines=8> */
[----:B------:R-:W1:Y:S01]  /*14e30*/  S2R R8, SR_TID.X ;  /* 0x0000000000087919 */ /* 0x000e620000002100 */
[----:B------:R-:W0:Y:S01]  /*14e40*/  S2UR UR5, SR_CgaCtaId ;  /* 0x00000000000579c3 */ /* 0x000e220000008800 */
[----:B------:R-:W-:Y:S01]  /*14e50*/  UMOV UR4, 0x400 ;  /* 0x0000040000047882 */ /* 0x000fe20000000000 */
[----:B------:R-:W-:Y:S01]  /*14e60*/  IMAD.MOV.U32 R19, RZ, RZ, RZ ;  /* 0x000000ffff137224 */ /* 0x000fe200078e00ff */
[----:B------:R-:W-:Y:S01]  /*14e70*/  ULDC UR40, c[0x0][0xc] ;  /* 0x0000030000287ab9 */ /* 0x000fe20000000800 */
[----:B------:R-:W-:Y:S02]  /*14e80*/  ULOP3.LUT UR39, UR38, 0x1, URZ, 0xfc, !UPT ;  /* 0x0000000126277892 */ /* 0x000fe4000f8efc3f */
[----:B------:R-:W-:Y:S01]  /*14e90*/  ULOP3.LUT UR41, UR38, 0x2, URZ, 0xfc, !UPT ;  /* 0x0000000226297892 */ /* 0x000fe2000f8efc3f */
[----:B------:R-:W-:Y:S01]  /*14ea0*/  ULDC.64 UR44, c[0x0][0x198] ;  /* 0x00006600002c7ab9 */ /* 0x000fe20000000a00 */
[----:B0-----:R-:W-:-:S06]  /*14eb0*/  ULEA UR4, UR5, UR4, 0x18 ;  /* 0x0000000405047291 */ /* 0x001fcc000f8ec03f */
[----:B------:R-:W-:Y:S01]  /*14ec0*/  IMAD.U32 R17, RZ, RZ, UR4 ;  /* 0x00000004ff117e24 */ /* 0x000fe2000f8e00ff */
[C---:B-1----:R-:W-:Y:S01]  /*14ed0*/  LOP3.LUT R6, R8.reuse, 0x7f, RZ, 0xc0, !PT ;  /* 0x0000007f08067812 */ /* 0x042fe200078ec0ff */
[C---:B------:R-:W-:Y:S01]  /*14ee0*/  IMAD.SHL.U32 R2, R8.reuse, 0x80, RZ ;  /* 0x0000008008027824 */ /* 0x040fe200078e00ff */
[----:B------:R-:W-:Y:S02]  /*14ef0*/  R2P PR, R8, 0x6 ;  /* 0x0000000608007804 */ /* 0x000fe40000000000 */
[----:B------:R-:W-:Y:S02]  /*14f00*/  SHF.R.U32.HI R3, RZ, 0x5, R6 ;  /* 0x00000005ff037819 */ /* 0x000fe40000011606 */
[C---:B------:R-:W-:Y:S02]  /*14f10*/  LOP3.LUT R0, R2.reuse, 0x380, RZ, 0xc0, !PT ;  /* 0x0000038002007812 */ /* 0x040fe400078ec0ff */
[----:B------:R-:W-:Y:S02]  /*14f20*/  LOP3.LUT R4, R2, 0x400, RZ, 0xc0, !PT ;  /* 0x0000040002047812 */ /* 0x000fe400078ec0ff */
[----:B------:R-:W-:Y:S01]  /*14f30*/  LOP3.LUT R7, R0, 0x10, R8, 0xf8, !PT ;  /* 0x0000001000077812 */ /* 0x000fe200078ef808 */
[----:B------:R-:W-:-:S02]  /*14f40*/  IMAD R5, R3, 0x10, R0 ;  /* 0x0000001003057824 */ /* 0x000fc400078e0200 */
[----:B------:R-:W-:Y:S02]  /*14f50*/  IMAD.SHL.U32 R0, R8, 0x10, RZ ;  /* 0x0000001008007824 */ /* 0x000fe400078e00ff */
[----:B------:R-:W-:-:S03]  /*14f60*/  IMAD R4, R3, 0x800, R4 ;  /* 0x0000080003047824 */ /* 0x000fc600078e0204 */
[--C-:B------:R-:W-:Y:S02]  /*14f70*/  LOP3.LUT R5, R5, 0x70, R0.reuse, 0x78, !PT ;  /* 0x0000007005057812 */ /* 0x100fe400078e7800 */
[----:B------:R-:W-:Y:S02]  /*14f80*/  LOP3.LUT R7, R7, 0x70, R0, 0x78, !PT ;  /* 0x0000007007077812 */ /* 0x000fe400078e7800 */
[----:B------:R-:W-:Y:S02]  /*14f90*/  LOP3.LUT R9, R5, 0xc00, R2, 0xf8, !PT ;  /* 0x00000c0005097812 */ /* 0x000fe400078ef802 */
[----:B------:R-:W-:Y:S01]  /*14fa0*/  LOP3.LUT R2, R0, 0x40, RZ, 0xc0, !PT ;  /* 0x0000004000027812 */ /* 0x000fe200078ec0ff */
[----:B------:R-:W-:Y:S02]  /*14fb0*/  IMAD.IADD R5, R4, 0x1, R7 ;  /* 0x0000000104057824 */ /* 0x000fe400078e0207 */
[----:B------:R-:W-:Y:S02]  /*14fc0*/  STL [R1+0x28], R9 ;  /* 0x0000280901007387 */ /* 0x000fe40000100800 */
[----:B------:R-:W-:Y:S01]  /*14fd0*/  IMAD R4, R3, 0x200, R2 ;  /* 0x0000020003047824 */ /* 0x000fe200078e0202 */
[----:B------:R-:W-:Y:S01]  /*14fe0*/  LOP3.LUT R2, R0, 0x1b0, RZ, 0xc0, !PT ;  /* 0x000001b000027812 */ /* 0x000fe200078ec0ff */
[----:B------:R-:W-:Y:S01]  /*14ff0*/  IMAD.SHL.U32 R3, R8, 0x2, RZ ;  /* 0x0000000208037824 */ /* 0x000fe200078e00ff */
[----:B------:R0:W-:Y:S04]  /*15000*/  STL [R1+0x24], R5 ;  /* 0x0000240501007387 */ /* 0x0001e80000100800 */
[----:B------:R-:W-:Y:S01]  /*15010*/  LOP3.LUT R2, R2, 0x30, R3, 0x78, !PT ;  /* 0x0000003002027812 */ /* 0x000fe200078e7803 */
[----:B------:R-:W-:-:S03]  /*15020*/  IMAD.MOV.U32 R3, RZ, RZ, 0x20 ;  /* 0x00000020ff037424 */ /* 0x000fc600078e00ff */
[----:B------:R-:W-:Y:S02]  /*15030*/  IADD3 R2, R17, R4, R2 ;  /* 0x0000000411027210 */ /* 0x000fe40007ffe002 */
[----:B------:R-:W-:Y:S01]  /*15040*/  LOP3.LUT R4, R0, 0x30, RZ, 0xc0, !PT ;  /* 0x0000003000047812 */ /* 0x000fe200078ec0ff */
[----:B------:R-:W-:Y:S01]  /*15050*/  IMAD.MOV.U32 R0, RZ, RZ, 0x40 ;  /* 0x00000040ff007424 */ /* 0x000fe200078e00ff */
[----:B------:R-:W-:Y:S01]  /*15060*/  SEL R3, R3, 0xffffffe0, !P1 ;  /* 0xffffffe003037807 */ /* 0x000fe20004800000 */
[----:B------:R1:W-:Y:S01]  /*15070*/  STL [R1+0x2c], R2 ;  /* 0x00002c0201007387 */ /* 0x0003e20000100800 */
[----:B0-----:R-:W-:Y:S02]  /*15080*/  SHF.R.U32.HI R5, RZ, 0x2, R6 ;  /* 0x00000002ff057819 */ /* 0x001fe40000011606 */
[----:B------:R-:W-:-:S05]  /*15090*/  SEL R0, R0, 0xffffffc0, !P2 ;  /* 0xffffffc000007807 */ /* 0x000fca0005000000 */
[----:B------:R0:W-:Y:S01]  /*150a0*/  STL [R1+0xc], R0 ;  /* 0x00000c0001007387 */ /* 0x0001e20000100800 */
[----:B-1----:R-:W-:-:S03]  /*150b0*/  IMAD.SHL.U32 R2, R8, 0x20, RZ ;  /* 0x0000002008027824 */ /* 0x002fc600078e00ff */
[----:B------:R-:W-:Y:S02]  /*150c0*/  STL [R1+0x8], R3 ;  /* 0x0000080301007387 */ /* 0x000fe40000100800 */
[----:B------:R-:W-:Y:S02]  /*150d0*/  LOP3.LUT R2, R5, 0x60, R2, 0xf8, !PT ;  /* 0x0000006005027812 */ /* 0x000fe400078ef802 */
[----:B------:R-:W-:Y:S01]  /*150e0*/  STL [R1+0x38], RZ ;  /* 0x000038ff01007387 */ /* 0x000fe20000100800 */
[----:B------:R-:W-:Y:S01]  /*150f0*/  LOP3.LUT R2, R4, 0x40, RZ, 0xfc, !PT ;  /* 0x0000004004027812 */ /* 0x000fe200078efcff */
[----:B0-----:R-:W-:-:S05]  /*15100*/  IMAD.MOV.U32 R0, RZ, RZ, 0x1 ;  /* 0x00000001ff007424 */ /* 0x001fca00078e00ff */
[----:B------:R0:W-:Y:S02]  /*15110*/  STL [R1], R0 ;  /* 0x0000000001007387 */ /* 0x0001e40000100800 */
[----:B0-----:R-:W-:-:S07]  /*15120*/  LOP3.LUT R0, R4, 0x80, RZ, 0xfc, !PT ;  /* 0x0000008004007812 */ /* 0x001fce00078efcff */
.L_x_1253:
[----:B------:R-:W-:Y:S01]  /*15130*/  ULDC.64 UR4, c[0x0][0xa28] ;  /* 0x00028a0000047ab9 */ /* 0x000fe20000000a00 */
[----:B------:R-:W-:Y:S01]  /*15140*/  ULDC.64 UR8, c[0x0][0xa00] ;  /* 0x0002800000087ab9 */ /* 0x000fe20000000a00 */
[----:B------:R-:W-:Y:S01]  /*15150*/  UISETP.NE.U32.AND UP0, UPT, UR4, URZ, UPT ;  /* 0x0000003f0400728c */ /* 0x000fe2000bf05070 */
[----:B------:R-:W-:Y:S01]  /*15160*/  ISETP.NE.U32.AND P0, PT, RZ, UR8, PT ;  /* 0x00000008ff007c0c */ /* 0x000fe2000bf05070 */
[----:B------:R-:W-:Y:S01]  /*15170*/  ULDC.64 UR6, c[0x0][0xa00] ;  /* 0x0002800000067ab9 */ /* 0x000fe20000000a00 */
[----:B------:R-:W-:Y:S01]  /*15180*/  IMAD.MOV.U32 R0, RZ, RZ, RZ ;  /* 0x000000ffff007224 */ /* 0x000fe200078e00ff */
[----:B------:R-:W-:Y:S01]  /*15190*/  UISETP.NE.AND.EX UP0, UPT, UR5, URZ, UPT, UP0 ;  /* 0x0000003f0500728c */ /* 0x000fe2000bf05300 */
[----:B------:R-:W-:Y:S01]  /*151a0*/  ISETP.NE.AND.EX P0, PT, RZ, UR9, PT, P0 ;  /* 0x00000009ff007c0c */ /* 0x000fe2000bf05300 */
[----:B------:R-:W-:Y:S01]  /*151b0*/  UIMAD.WIDE UR6, UR42, 0x4, UR6 ;  /* 0x000000042a0678a5 */ /* 0x000fe2000f8e0206 */
[----:B0-----:R-:W2:Y:S01]  /*151c0*/  LDL.LU R7, [R1+0x18] ;  /* 0x0000180001077983 */ /* 0x001ea20000300800 */
[----:B------:R-:W-:Y:S01]  /*151d0*/  ULDC.64 UR10, c[0x0][0xa18] ;  /* 0x00028600000a7ab9 */ /* 0x000fe20000000a00 */
[----:B-1----:R-:W0:Y:S01]  /*151e0*/  LDC R6, c[0x0][0x288] ;  /* 0x0000a200ff067b82 */ /* 0x002e220000000800 */
[----:B------:R-:W-:Y:S01]  /*151f0*/  PLOP3.LUT P1, PT, PT, PT, UP0, 0x80, 0x0 ;  /* 0x000000000000781c */ /* 0x000fe20003f2f008 */
[----:B------:R-:W-:Y:S01]  /*15200*/  ULDC.64 UR8, c[0x0][0xa08] ;  /* 0x0002820000087ab9 */ /* 0x000fe20000000a00 */
[----:B---3--:R-:W-:-:S02]  /*15210*/  IMAD.U32 R2, RZ, RZ, UR6 ;  /* 0x00000006ff027e24 */ /* 0x008fc4000f8e00ff */
[----:B------:R-:W-:Y:S01]  /*15220*/  IMAD.U32 R3, RZ, RZ, UR7 ;  /* 0x00000007ff037e24 */ /* 0x000fe2000f8e00ff */
[----:B------:R-:W-:Y:S02]  /*15230*/  @UP0 ULDC.64 UR4, c[0x0][0xa28] ;  /* 0x00028a0000040ab9 */ /* 0x000fe40000000a00 */
[----:B------:R-:W-:Y:S02]  /*15240*/  @UP0 UIMAD.WIDE UR4, UR42, 0x4, UR4 ;  /* 0x000000042a0408a5 */ /* 0x000fe4000f8e0204 */
[----:B------:R1:W3:Y:S01]  /*15250*/  @P0 LDG.E R5, desc[UR52][R2.64] ;  /* 0x0000003402050981 */ /* 0x0002e2000c1e1900 */
[----:B------:R-:W-:-:S04]  /*15260*/  UISETP.NE.U32.AND UP0, UPT, UR10, URZ, UPT ;  /* 0x0000003f0a00728c */ /* 0x000fc8000bf05070 */
[----:B------:R-:W-:Y:S01]  /*15270*/  UISETP.NE.AND.EX UP0, UPT, UR11, URZ, UPT, UP0 ;  /* 0x0000003f0b00728c */ /* 0x000fe2000bf05300 */
[----:B-1----:R-:W-:Y:S02]  /*15280*/  IMAD.U32 R2, RZ, RZ, UR4 ;  /* 0x00000004ff027e24 */ /* 0x002fe4000f8e00ff */
[----:B------:R-:W-:Y:S01]  /*15290*/  IMAD.U32 R3, RZ, RZ, UR5 ;  /* 0x00000005ff037e24 */ /* 0x000fe2000f8e00ff */
[----:B------:R-:W-:-:S04]  /*152a0*/  ULDC.64 UR4, c[0x0][0xa08] ;  /* 0x0002820000047ab9 */ /* 0x000fc80000000a00 */
[----:B------:R1:W5:Y:S01]  /*152b0*/  @P1 LDG.E R0, desc[UR52][R2.64] ;  /* 0x0000003402001981 */ /* 0x000362000c1e1900 */
[----:B------:R-:W-:Y:S01]  /*152c0*/  ISETP.NE.U32.AND P1, PT, RZ, UR4, PT ;  /* 0x00000004ff007c0c */ /* 0x000fe2000bf25070 */
[----:B------:R-:W-:Y:S01]  /*152d0*/  UIMAD.WIDE UR8, UR42, 0x4, UR8 ;  /* 0x000000042a0878a5 */ /* 0x000fe2000f8e0208 */
[----:B------:R-:W-:Y:S02]  /*152e0*/  IMAD.MOV.U32 R4, RZ, RZ, RZ ;  /* 0x000000ffff047224 */ /* 0x000fe400078e00ff */
[----:B------:R-:W-:Y:S01]  /*152f0*/  ISETP.NE.AND.EX P1, PT, RZ, UR5, PT, P1 ;  /* 0x00000005ff007c0c */ /* 0x000fe2000bf25310 */
[----:B------:R-:W-:Y:S01]  /*15300*/  @UP0 ULDC.64 UR4, c[0x0][0xa18] ;  /* 0x0002860000040ab9 */ /* 0x000fe20000000a00 */
[----:B------:R-:W-:Y:S01]  /*15310*/  PLOP3.LUT P4, PT, PT, PT, UP0, 0x80, 0x0 ;  /* 0x000000000000781c */ /* 0x000fe20003f8f008 */
[----:B------:R-:W-:Y:S01]  /*15320*/  @UP0 UIMAD.WIDE UR4, UR42, 0x4, UR4 ;  /* 0x000000042a0408a5 */ /* 0x000fe2000f8e0204 */
[----:B-1----:R-:W-:Y:S02]  /*15330*/  IMAD.U32 R2, RZ, RZ, UR8 ;  /* 0x00000008ff027e24 */ /* 0x002fe4000f8e00ff */
[----:B------:R-:W-:-:S07]  /*15340*/  IMAD.U32 R3, RZ, RZ, UR9 ;  /* 0x00000009ff037e24 */ /* 0x000fce000f8e00ff */
[----:B------:R1:W5:Y:S02]  /*15350*/  @P1 LDG.E R4, desc[UR52][R2.64] ;  /* 0x0000003402041981 */ /* 0x000364000c1e1900 */
[----:B-1----:R-:W-:Y:S02]  /*15360*/  IMAD.U32 R2, RZ, RZ, UR4 ;  /* 0x00000004ff027e24 */ /* 0x002fe4000f8e00ff */
[----:B------:R-:W-:Y:S01]  /*15370*/  IMAD.U32 R3, RZ, RZ, UR5 ;  /* 0x00000005ff037e24 */ /* 0x000fe2000f8e00ff */
[----:B------:R-:W-:Y:S01]  /*15380*/  UMOV UR43, URZ ;  /* 0x0000003f002b7c82 */ /* 0x000fe20008000000 */
[----:B------:R-:W-:-:S03]  /*15390*/  ULDC.64 UR4, c[0x0][0xa20] ;  /* 0x0002880000047ab9 */ /* 0x000fc60000000a00 */
[----:B0-----:R0:W4:Y:S01]  /*153a0*/  @P4 LDG.E R6, desc[UR52][R2.64] ;  /* 0x0000003402064981 */ /* 0x001122000c1e1900 */
[----:B------:R-:W-:-:S04]  /*153b0*/  ISETP.NE.U32.AND P3, PT, RZ, UR4, PT ;  /* 0x00000004ff007c0c */ /* 0x000fc8000bf65070 */
[----:B------:R-:W-:Y:S01]  /*153c0*/  ISETP.NE.AND.EX P3, PT, RZ, UR5, PT, P3 ;  /* 0x00000005ff007c0c */ /* 0x000fe2000bf65330 */
[----:B0-----:R-:W0:Y:S02]  /*153d0*/  LDC.64 R2, c[0x0][0x418] ;  /* 0x00010600ff027b82 */ /* 0x001e240000000a00 */
[----:B0-----:R-:W-:-:S04]  /*153e0*/  ISETP.NE.U32.AND P2, PT, R2, RZ, PT ;  /* 0x000000ff0200720c */ /* 0x001fc80003f45070 */
[----:B------:R-:W-:Y:S02]  /*153f0*/  ISETP.NE.AND.EX P2, PT, R3, RZ, PT, P2 ;  /* 0x000000ff0300720c */ /* 0x000fe40003f45320 */
[C---:B--2---:R-:W-:Y:S02]  /*15400*/  R2UR UR36, R7.reuse ;  /* 0x00000000072472ca */ /* 0x044fe400000e0000 */
[C---:B------:R-:W-:Y:S02]  /*15410*/  LOP3.LUT R2, R7.reuse, 0xff000000, RZ, 0xc0, !PT ;  /* 0xff00000007027812 */ /* 0x040fe400078ec0ff */
[----:B------:R-:W-:Y:S02]  /*15420*/  LOP3.LUT R7, R7, 0xff0000, RZ, 0xc0, !PT ;  /* 0x00ff000007077812 */ /* 0x000fe400078ec0ff */
[----:B------:R-:W-:-:S04]  /*15430*/  SHF.R.U32.HI R2, RZ, 0x8, R2 ;  /* 0x00000008ff027819 */ /* 0x000fc80000011602 */
[----:B------:R-:W-:Y:S02]  /*15440*/  LEA.HI R7, R7, R2, RZ, 0x10 ;  /* 0x0000000207077211 */ /* 0x000fe400078f80ff */
[----:B---3--:R-:W-:Y:S01]  /*15450*/  @P0 R2UR UR43, R5 ;  /* 0x00000000052b02ca */ /* 0x008fe200000e0000 */
[----:B------:R-:W-:Y:S01]  /*15460*/  ULOP3.LUT UR36, UR36, 0xffff, URZ, 0xc0, !UPT ;  /* 0x0000ffff24247892 */ /* 0x000fe2000f8ec03f */
[----:B------:R-:W0:Y:S02]  /*15470*/  LDC R5, c[0x0][0x424] ;  /* 0x00010900ff057b82 */ /* 0x000e240000000800 */
[----:B0-----:R-:W-:Y:S01]  /*15480*/  SEL R5, R5, 0x1, P2 ;  /* 0x0000000105057807 */ /* 0x001fe20001000000 */
[----:B----4-:R0:W-:Y:S01]  /*15490*/  STL [R1+0x30], R6 ;  /* 0x0000300601007387 */ /* 0x0101e20000100800 */
[----:B------:R-:W-:-:S04]  /*154a0*/  IMAD.MOV.U32 R9, RZ, RZ, R6 ;  /* 0x000000ffff097224 */ /* 0x000fc800078e0006 */
[----:B0-----:R-:W0:Y:S02]  /*154b0*/  LDC R6, c[0x0][0x2f0] ;  /* 0x0000bc00ff067b82 */ /* 0x001e240000000800 */
[----:B0-----:R-:W-:Y:S01]  /*154c0*/  IMAD R5, R5, R6, RZ ;  /* 0x0000000605057224 */ /* 0x001fe200078e02ff */
[----:B------:R-:W-:Y:S06]  /*154d0*/  @P4 BRA `(.L_x_1176) ;  /* 0x00000000001c4947 */ /* 0x000fec0003800000 */
[----:B------:R-:W-:Y:S05]  /*154e0*/  @!P0 BRA `(.L_x_1176) ;  /* 0x0000000000188947 */ /* 0x000fea0003800000 */
[----:B------:R-:W-:Y:S02]  /*154f0*/  IMAD.U32 R2, RZ, RZ, UR6 ;  /* 0x00000006ff027e24 */ /* 0x000fe4000f8e00ff */
[----:B------:R-:W-:-:S05]  /*15500*/  IMAD.U32 R3, RZ, RZ, UR7 ;  /* 0x00000007ff037e24 */ /* 0x000fca000f8e00ff */
[----:B------:R-:W2:Y:S04]  /*15510*/  LDG.E R6, desc[UR52][R2.64] ;  /* 0x0000003402067981 */ /* 0x000ea8000c1e1900 */
[----:B------:R-:W2:Y:S02]  /*15520*/  LDG.E R2, desc[UR52][R2.64+0x4] ;  /* 0x0000043402027981 */ /* 0x000ea4000c1e1900 */
[----:B--2---:R-:W-:-:S05]  /*15530*/  IMAD.IADD R9, R2, 0x1, -R6 ;  /* 0x0000000102097824 */ /* 0x004fca00078e0a06 */
[----:B------:R0:W-:Y:S02]  /*15540*/  STL [R1+0x30], R9 ;  /* 0x0000300901007387 */ /* 0x0001e40000100800 */
.L_x_1176:
[----:B-----5:R-:W-:-:S05]  /*15550*/  IMAD.IADD R2, R4, 0x1, R0 ;  /* 0x0000000104027824 */ /* 0x020fca00078e0200 */
[----:B------:R1:W-:Y:S01]  /*15560*/  STL [R1+0x1c], R2 ;  /* 0x00001c0201007387 */ /* 0x0003e20000100800 */
[----:B------:R-:W-:Y:S05]  /*15570*/  @!P3 BRA `(.L_x_1177) ;  /* 0x000000000018b947 */ /* 0x000fea0003800000 */
[----:B------:R-:W-:Y:S02]  /*15580*/  ULDC.64 UR4, c[0x0][0xa20] ;  /* 0x0002880000047ab9 */ /* 0x000fe40000000a00 */
[----:B------:R-:W-:-:S06]  /*15590*/  UIMAD.WIDE UR4, UR42, 0x4, UR4 ;  /* 0x000000042a0478a5 */ /* 0x000fcc000f8e0204 */
[----:B-1----:R-:W-:Y:S02]  /*155a0*/  IMAD.U32 R2, RZ, RZ, UR4 ;  /* 0x00000004ff027e24 */ /* 0x002fe4000f8e00ff */
[----:B------:R-:W-:-:S05]  /*155b0*/  IMAD.U32 R3, RZ, RZ, UR5 ;  /* 0x00000005ff037e24 */ /* 0x000fca000f8e00ff */
[----:B------:R1:W5:Y:S01]  /*155c0*/  LDG.E R5, desc[UR52][R2.64] ;  /* 0x0000003402057981 */ /* 0x000362000c1e1900 */
[----:B------:R-:W-:Y:S05]  /*155d0*/  BRA `(.L_x_1178) ;  /* 0x0000000000187947 */ /* 0x000fea0003800000 */
.L_x_1177:
[----:B------:R-:W-:Y:S05]  /*155e0*/  @!P1 BRA `(.L_x_1178) ;  /* 0x0000000000149947 */ /* 0x000fea0003800000 */
[----:B-1----:R-:W-:Y:S02]  /*155f0*/  IMAD.U32 R2, RZ, RZ, UR8 ;  /* 0x00000008ff027e24 */ /* 0x002fe4000f8e00ff */
[----:B------:R-:W-:-:S05]  /*15600*/  IMAD.U32 R3, RZ, RZ, UR9 ;  /* 0x00000009ff037e24 */ /* 0x000fca000f8e00ff */
[----:B------:R-:W2:Y:S04]  /*15610*/  LDG.E R5, desc[UR52][R2.64] ;  /* 0x0000003402057981 */ /* 0x000ea8000c1e1900 */
[----:B------:R-:W2:Y:S02]  /*15620*/  LDG.E R2, desc[UR52][R2.64+0x4] ;  /* 0x0000043402027981 */ /* 0x000ea4000c1e1900 */
[----:B--2---:R-:W-:-:S07]  /*15630*/  IMAD.IADD R5, R2, 0x1, -R5 ;  /* 0x0000000102057824 */ /* 0x004fce00078e0a05 */
.L_x_1178:
[----:B------:R-:W2:Y:S01]  /*15640*/  LDL.LU R4, [R1+0x14] ;  /* 0x0000140001047983 */ /* 0x000ea20000300800 */
[----:B-1----:R-:W1:Y:S01]  /*15650*/  LDC R2, c[0x0][0x448] ;  /* 0x00011200ff027b82 */ /* 0x002e620000000800 */
[----:B-----5:R-:W-:Y:S01]  /*15660*/  IMAD.IADD R0, R5, 0x1, -R0 ;  /* 0x0000000105007824 */ /* 0x020fe200078e0a00 */
[----:B-1----:R-:W-:-:S13]  /*15670*/  ISETP.NE.AND P1, PT, R2, 0x1, PT ;  /* 0x000000010200780c */ /* 0x002fda0003f25270 */
[----:B------:R-:W1:Y:S08]  /*15680*/  @P1 LDC R3, c[0x0][0x44c] ;  /* 0x00011300ff031b82 */ /* 0x000e700000000800 */
[----:B------:R-:W3:Y:S01]  /*15690*/  @P1 LDC R2, c[0x0][0x450] ;  /* 0x00011400ff021b82 */ /* 0x000ee20000000800 */
[----:B--2---:R-:W-:-:S04]  /*156a0*/  IMAD.SHL.U32 R18, R4, 0x80, RZ ;  /* 0x0000008004127824 */ /* 0x004fc800078e00ff */
[----:B------:R-:W-:-:S04]  /*156b0*/  VIADD R4, R18, 0x7f ;  /* 0x0000007f12047836 */ /* 0x000fc80000000000 */
[----:B-1----:R-:W-:-:S04]  /*156c0*/  @P1 IMAD.HI.U32 R3, R4, R3, RZ ;  /* 0x0000000304031227 */ /* 0x002fc800078e00ff */
[----:B------:R-:W-:Y:S01]  /*156d0*/  IMAD.MOV.U32 R6, RZ, RZ, R4 ;  /* 0x000000ffff067224 */ /* 0x000fe200078e0004 */
[----:B---3--:R-:W-:Y:S02]  /*156e0*/  @P1 SHF.R.U32.HI R6, RZ, R2, R3 ;  /* 0x00000002ff061219 */ /* 0x008fe40000011603 */
[----:B------:R-:W-:-:S05]  /*156f0*/  IADD3 R2, R0, 0x1, -R9 ;  /* 0x0000000100027810 */ /* 0x000fca0007ffe809 */
[----:B------:R-:W-:Y:S02]  /*15700*/  IMAD.IADD R6, R2, 0x1, R6 ;  /* 0x0000000102067824 */ /* 0x000fe400078e0206 */
[----:B------:R-:W1:Y:S02]  /*15710*/  LDC.64 R2, c[0x0][0x9e0] ;  /* 0x00027800ff027b82 */ /* 0x000e640000000a00 */
[----:B-1----:R-:W-:Y:S01]  /*15720*/  ISETP.GE.AND P2, PT, R3, 0x1, PT ;  /* 0x000000010300780c */ /* 0x002fe20003f46270 */
[----:B------:R-:W-:-:S12]  /*15730*/  IMAD.IADD R2, R6, 0x1, R2 ;  /* 0x0000000106027824 */ /* 0x000fd800078e0202 */
[----:B------:R-:W-:Y:S05]  /*15740*/  @!P2 BRA `(.L_x_1179) ;  /* 0x000000000040a947 */ /* 0x000fea0003800000 */
[C---:B------:R-:W-:Y:S01]  /*15750*/  ISETP.GT.AND P0, PT, R6.reuse, RZ, PT ;  /* 0x000000ff0600720c */ /* 0x040fe20003f04270 */
[----:B------:R-:W-:-:S12]  /*15760*/  VIADD R8, R6, 0xffffffff ;  /* 0xffffffff06087836 */ /* 0x000fd80000000000 */
[----:B------:R-:W-:Y:S05]  /*15770*/  @P0 BRA `(.L_x_1180) ;  /* 0x00000000001c0947 */ /* 0x000fea0003800000 */
[----:B------:R-:W-:Y:S01]  /*15780*/  ISETP.NE.AND P0, PT, R3, 0x1, PT ;  /* 0x000000010300780c */ /* 0x000fe20003f05270 */
[----:B------:R-:W-:-:S12]  /*15790*/  IMAD.MOV R6, RZ, RZ, -R6 ;  /* 0x000000ffff067224 */ /* 0x000fd800078e0a06 */
[----:B------:R-:W1:Y:S02]  /*157a0*/  @P0 LDC.64 R4, c[0x0][0x9e8] ;  /* 0x00027a00ff040b82 */ /* 0x000e640000000a00 */
[----:B-1----:R-:W-:-:S05]  /*157b0*/  @P0 IMAD.HI.U32 R4, R6, R4, RZ ;  /* 0x0000000406040227 */ /* 0x002fca00078e00ff */
[----:B------:R-:W-:-:S04]  /*157c0*/  @P0 SHF.R.U32.HI R6, RZ, R5, R4 ;  /* 0x00000005ff060219 */ /* 0x000fc80000011604 */
[----:B------:R-:W-:Y:S01]  /*157d0*/  LOP3.LUT R8, RZ, R6, RZ, 0x33, !PT ;  /* 0x00000006ff087212 */ /* 0x000fe200078e33ff */
[----:B------:R-:W-:Y:S06]  /*157e0*/  BRA `(.L_x_1181) ;  /* 0x0000000000107947 */ /* 0x000fec0003800000 */
.L_x_1180:
[----:B------:R-:W-:-:S13]  /*157f0*/  ISETP.NE.AND P0, PT, R3, 0x1, PT ;  /* 0x000000010300780c */ /* 0x000fda0003f05270 */
[----:B------:R-:W1:Y:S02]  /*15800*/  @P0 LDC.64 R4, c[0x0][0x9e8] ;  /* 0x00027a00ff040b82 */ /* 0x000e640000000a00 */
[----:B-1----:R-:W-:-:S05]  /*15810*/  @P0 IMAD.HI.U32 R4, R8, R4, RZ ;  /* 0x0000000408040227 */ /* 0x002fca00078e00ff */
[----:B------:R-:W-:-:S07]  /*15820*/  @P0 SHF.R.U32.HI R8, RZ, R5, R4 ;  /* 0x00000005ff080219 */ /* 0x000fce0000011604 */
.L_x_1181:
[----:B------:R-:W-:-:S05]  /*15830*/  IMAD R8, R8, R3, R3 ;  /* 0x0000000308087224 */ /* 0x000fca00078e0203 */
[----:B------:R-:W-:-:S07]  /*15840*/  VIMNMX R2, R2, R8, PT ;  /* 0x0000000802027248 */ /* 0x000fce0003fe0100 */
.L_x_1179:
[----:B------:R-:W1:Y:S01]  /*15850*/  @P1 LDC R4, c[0x0][0x44c] ;  /* 0x00011300ff041b82 */ /* 0x000e620000000800 */
[----:B------:R-:W-:Y:S01]  /*15860*/  IMAD.MOV.U32 R5, RZ, RZ, R18 ;  /* 0x000000ffff057224 */ /* 0x000fe200078e0012 */
[----:B------:R-:W-:Y:S01]  /*15870*/  ULDC UR4, c[0x0][0x9dc] ;  /* 0x0002770000047ab9 */ /* 0x000fe20000000800 */
[----:B------:R-:W-:-:S05]  /*15880*/  VIADD R2, R2, 0x7f ;  /* 0x0000007f02027836 */ /* 0x000fca0000000000 */
[----:B------:R-:W2:Y:S01]  /*15890*/  @P1 LDC R6, c[0x0][0x450] ;  /* 0x00011400ff061b82 */ /* 0x000ea20000000800 */
[----:B-1----:R-:W-:-:S05]  /*158a0*/  @P1 IMAD.HI.U32 R4, R18, R4, RZ ;  /* 0x0000000412041227 */ /* 0x002fca00078e00ff */
[----:B--2---:R-:W-:Y:S02]  /*158b0*/  @P1 SHF.R.U32.HI R5, RZ, R6, R4 ;  /* 0x00000006ff051219 */ /* 0x004fe40000011604 */
[----:B------:R-:W-:Y:S02]  /*158c0*/  SHF.R.S32.HI R4, RZ, 0x1f, R2 ;  /* 0x0000001fff047819 */ /* 0x000fe40000011402 */
[----:B------:R-:W-:Y:S01]  /*158d0*/  IADD3 R6, R5, R0, -R9 ;  /* 0x0000000005067210 */ /* 0x000fe20007ffe809 */
[----:B------:R-:W-:Y:S01]  /*158e0*/  VIADD R0, R0, 0x7f ;  /* 0x0000007f00007836 */ /* 0x000fe20000000000 */
[----:B------:R-:W-:-:S04]  /*158f0*/  LEA.HI R4, R4, R2, RZ, 0x7 ;  /* 0x0000000204047211 */ /* 0x000fc800078f38ff */
[----:B------:R-:W-:-:S04]  /*15900*/  SHF.R.S32.HI R2, RZ, 0x1f, R0 ;  /* 0x0000001fff027819 */ /* 0x000fc80000011400 */
[----:B------:R-:W-:Y:S02]  /*15910*/  LEA.HI R2, R2, R0, RZ, 0x7 ;  /* 0x0000000002027211 */ /* 0x000fe400078f38ff */
[----:B------:R-:W-:Y:S02]  /*15920*/  SHF.R.S32.HI R0, RZ, 0x7, R4 ;  /* 0x00000007ff007819 */ /* 0x000fe40000011404 */
[----:B------:R-:W-:-:S04]  /*15930*/  SHF.R.S32.HI R2, RZ, 0x7, R2 ;  /* 0x00000007ff027819 */ /* 0x000fc80000011402 */
[----:B------:R-:W-:Y:S01]  /*15940*/  VIMNMX R0, R2, R0, PT ;  /* 0x0000000002007248 */ /* 0x000fe20003fe0100 */
[----:B------:R-:W-:Y:S01]  /*15950*/  VIADD R2, R6, -UR4 ;  /* 0x8000000406027c36 */ /* 0x000fe20008000000 */
[----:B------:R-:W-:Y:S06]  /*15960*/  @!P2 BRA `(.L_x_1182) ;  /* 0x00000000003ca947 */ /* 0x000fec0003800000 */
[----:B------:R-:W-:-:S13]  /*15970*/  ISETP.GT.AND P0, PT, R6, -0x1, PT ;  /* 0xffffffff0600780c */ /* 0x000fda0003f04270 */
[----:B------:R-:W-:Y:S05]  /*15980*/  @P0 BRA `(.L_x_1183) ;  /* 0x00000000001c0947 */ /* 0x000fea0003800000 */
[----:B------:R-:W-:Y:S02]  /*15990*/  ISETP.NE.AND P0, PT, R3, 0x1, PT ;  /* 0x000000010300780c */ /* 0x000fe40003f05270 */
[----:B------:R-:W-:-:S11]  /*159a0*/  LOP3.LUT R6, RZ, R6, RZ, 0x33, !PT ;  /* 0x00000006ff067212 */ /* 0x000fd600078e33ff */
[----:B------:R-:W1:Y:S02]  /*159b0*/  @P0 LDC.64 R4, c[0x0][0x9e8] ;  /* 0x00027a00ff040b82 */ /* 0x000e640000000a00 */
[----:B-1----:R-:W-:-:S05]  /*159c0*/  @P0 IMAD.HI.U32 R4, R6, R4, RZ ;  /* 0x0000000406040227 */ /* 0x002fca00078e00ff */
[----:B------:R-:W-:-:S04]  /*159d0*/  @P0 SHF.R.U32.HI R6, RZ, R5, R4 ;  /* 0x00000005ff060219 */ /* 0x000fc80000011604 */
[----:B------:R-:W-:Y:S01]  /*159e0*/  LOP3.LUT R6, RZ, R6, RZ, 0x33, !PT ;  /* 0x00000006ff067212 */ /* 0x000fe200078e33ff */
[----:B------:R-:W-:Y:S06]  /*159f0*/  BRA `(.L_x_1184) ;  /* 0x0000000000107947 */ /* 0x000fec0003800000 */
.L_x_1183:
[----:B------:R-:W-:-:S13]  /*15a00*/  ISETP.NE.AND P0, PT, R3, 0x1, PT ;  /* 0x000000010300780c */ /* 0x000fda0003f05270 */
[----:B------:R-:W1:Y:S02]  /*15a10*/  @P0 LDC.64 R4, c[0x0][0x9e8] ;  /* 0x00027a00ff040b82 */ /* 0x000e640000000a00 */
[----:B-1----:R-:W-:-:S05]  /*15a20*/  @P0 IMAD.HI.U32 R4, R6, R4, RZ ;  /* 0x0000000406040227 */ /* 0x002fca00078e00ff */
[----:B------:R-:W-:-:S07]  /*15a30*/  @P0 SHF.R.U32.HI R6, RZ, R5, R4 ;  /* 0x00000005ff060219 */ /* 0x000fce0000011604 */
.L_x_1184:
[----:B------:R-:W-:-:S05]  /*15a40*/  IMAD R3, R6, R3, RZ ;  /* 0x0000000306037224 */ /* 0x000fca00078e02ff */
[----:B------:R-:W-:-:S07]  /*15a50*/  VIMNMX R2, R2, R3, !PT ;  /* 0x0000000302027248 */ /* 0x000fce0007fe0100 */
.L_x_1182:
[----:B------:R-:W-:Y:S02]  /*15a60*/  SHF.R.U32.HI R5, RZ, 0x10, R7 ;  /* 0x00000010ff057819 */ /* 0x000fe40000011607 */
[----:B------:R-:W-:Y:S02]  /*15a70*/  SHF.R.S32.HI R3, RZ, 0x1f, R2 ;  /* 0x0000001fff037819 */ /* 0x000fe40000011402 */
[----:B------:R-:W-:Y:S02]  /*15a80*/  ISETP.NE.AND P0, PT, R5, RZ, PT ;  /* 0x000000ff0500720c */ /* 0x000fe40003f05270 */
[----:B------:R-:W-:Y:S01]  /*15a90*/  LEA.HI R3, R3, R2, RZ, 0x7 ;  /* 0x0000000203037211 */ /* 0x000fe200078f38ff */
[----:B------:R-:W-:-:S03]  /*15aa0*/  IMAD.MOV.U32 R2, RZ, RZ, RZ ;  /* 0x000000ffff027224 */ /* 0x000fc600078e00ff */
[----:B------:R-:W-:-:S04]  /*15ab0*/  SHF.R.S32.HI R3, RZ, 0x7, R3 ;  /* 0x00000007ff037819 */ /* 0x000fc80000011403 */
[----:B------:R-:W-:-:S03]  /*15ac0*/  VIMNMX R4, RZ, R3, !PT ;  /* 0x00000003ff047248 */ /* 0x000fc60007fe0100 */
[----:B------:R-:W1:Y:S01]  /*15ad0*/  @!P0 LDC R5, c[0x0][0x9f0] ;  /* 0x00027c00ff058b82 */ /* 0x000e620000000800 */
[----:B------:R-:W-:-:S13]  /*15ae0*/  ISETP.GT.AND P1, PT, R0, R4, PT ;  /* 0x000000040000720c */ /* 0x000fda0003f24270 */
[----:B------:R-:W-:Y:S05]  /*15af0*/  @!P1 BRA `(.L_x_1185) ;  /* 0x0000000000689947 */ /* 0x000fea0003800000 */
[-C--:B-1----:R-:W-:Y:S02]  /*15b00*/  IABS R6, R5.reuse ;  /* 0x0000000500067213 */ /* 0x082fe40000000000 */
[----:B0-----:R-:W-:Y:S02]  /*15b10*/  IABS R9, R5 ;  /* 0x0000000500097213 */ /* 0x001fe40000000000 */
        /* <DEDUP_REMOVED lines=9> */
[----:B------:R-:W-:-:S05]  /*15bb0*/  IADD3 R8, R5, -0x1, R0 ;  /* 0xffffffff05087810 */ /* 0x000fca0007ffe000 */
[----:B------:R-:W-:-:S05]  /*15bc0*/  IMAD.IADD R8, R8, 0x1, -R4 ;  /* 0x0000000108087824 */ /* 0x000fca00078e0a04 */
[----:B------:R-:W-:Y:S02]  /*15bd0*/  IABS R3, R8 ;  /* 0x0000000800037213 */ /* 0x000fe40000000000 */
[----:B------:R-:W-:-:S03]  /*15be0*/  LOP3.LUT R8, R8, R5, RZ, 0x3c, !PT ;  /* 0x0000000508087212 */ /* 0x000fc600078e3cff */
        /* <DEDUP_REMOVED lines=10> */
[----:B------:R-:W-:-:S07]  /*15c90*/  @!P1 LOP3.LUT R2, RZ, R5, RZ, 0x33, !PT ;  /* 0x00000005ff029212 */ /* 0x000fce00078e33ff */
.L_x_1185:
[----:B------:R-:W-:Y:S01]  /*15ca0*/  LOP3.LUT R7, R7, 0xff, RZ, 0xc0, !PT ;  /* 0x000000ff07077812 */ /* 0x000fe200078ec0ff */
[----:B------:R-:W-:Y:S04]  /*15cb0*/  BSSY B7, `(.L_x_1186) ;  /* 0x000031e000077945 */ /* 0x000fe80003800000 */
[----:B------:R-:W-:-:S05]  /*15cc0*/  IMAD R3, R7, R2, R4 ;  /* 0x0000000207037224 */ /* 0x000fca00078e0204 */
        /* <DEDUP_REMOVED lines=10> */
[----:B------:R-:W-:Y:S02]  /*15d70*/  VOTEU.ANY UR4, UPT, PT ;  /* 0x0000000000047886 */ /* 0x000fe400038e0100 */
[----:B------:R-:W2:Y:S08]  /*15d80*/  FLO.U32 R0, UR4 ;  /* 0x0000000400007d00 */ /* 0x000eb000080e0000 */
[----:B------:R-:W3:Y:S01]  /*15d90*/  POPC R4, UR4 ;  /* 0x0000000400047d09 */ /* 0x000ee20008000000 */
[----:B--2---:R-:W-:-:S02]  /*15da0*/  ISETP.EQ.U32.AND P0, PT, R0, R3, PT ;  /* 0x000000030000720c */ /* 0x004fc40003f02070 */
[----:B------:R-:W3:Y:S11]  /*15db0*/  LDC.64 R2, c[0x0][0xc60] ;  /* 0x00031800ff027b82 */ /* 0x000ef60000000a00 */
[----:B---3--:R-:W2:Y:S01]  /*15dc0*/  @P0 ATOMG.E.ADD.STRONG.GPU PT, R3, desc[UR52][R2.64], R4 ;  /* 0x00000004020309a8 */ /* 0x008ea200081ee1f4 */
[----:B-1----:R-:W1:Y:S02]  /*15dd0*/  S2R R5, SR_LTMASK ;  /* 0x0000000000057919 */ /* 0x002e640000003900 */
[----:B-1----:R-:W-:-:S06]  /*15de0*/  LOP3.LUT R5, R5, UR4, RZ, 0xc0, !PT ;  /* 0x0000000405057c12 */ /* 0x002fcc000f8ec0ff */
[----:B------:R-:W1:Y:S01]  /*15df0*/  POPC R5, R5 ;  /* 0x0000000500057309 */ /* 0x000e620000000000 */
[----:B--2---:R-:W1:Y:S02]  /*15e00*/  SHFL.IDX PT, R0, R3, R0, 0x1f ;  /* 0x00001f0003007589 */ /* 0x004e6400000e0000 */
[----:B-1----:R-:W-:-:S05]  /*15e10*/  IADD3 R0, R0, UR40, R5 ;  /* 0x0000002800007c10 */ /* 0x002fca000fffe005 */
[----:B------:R2:W-:Y:S01]  /*15e20*/  STL [R1+0x10], R0 ;  /* 0x0000100001007387 */ /* 0x0005e20000100800 */
[----:B------:R-:W-:Y:S05]  /*15e30*/  BRA `(.L_x_1188) ;  /* 0x0000003000147947 */ /* 0x000fea0003800000 */
.L_x_1187:
        /* <DEDUP_REMOVED lines=9> */
[----:B------:R-:W2:Y:S01]  /*15ed0*/  LDC.64 R2, c[0x4][R2] ;  /* 0x0100000002027b82 */ /* 0x000ea20000000a00 */
[----:B-1----:R-:W-:Y:S02]  /*15ee0*/  IMAD.U32 R5, RZ, RZ, UR7 ;  /* 0x00000007ff057e24 */ /* 0x002fe4000f8e00ff */
        /* <DEDUP_REMOVED lines=9> */
.L_x_1190:
[----:B------:R-:W-:Y:S05]  /*15f80*/  BSYNC B6 ;  /* 0x0000000000067941 */ /* 0x000fea0003800000 */
.L_x_1189:
        /* <DEDUP_REMOVED lines=13> */
[----:B------:R-:W3:Y:S01]  /*16060*/  LDC.64 R2, c[0x4][R2] ;  /* 0x0100000002027b82 */ /* 0x000ee20000000a00 */
        /* <DEDUP_REMOVED lines=9> */
[----:B0-23--:R-:W-:Y:S05]  /*16100*/  CALL.ABS.NOINC R2 ;  /* 0x0000000002007343 */ /* 0x00dfea0003c00000 */
.L_x_1192:
[----:B------:R-:W-:Y:S05]  /*16110*/  BSYNC B6 ;  /* 0x0000000000067941 */ /* 0x000fea0003800000 */
.L_x_1191:
        /* <DEDUP_REMOVED lines=20> */
.L_x_1194:
[----:B------:R-:W-:Y:S05]  /*16260*/  BSYNC B6 ;  /* 0x0000000000067941 */ /* 0x000fea0003800000 */
.L_x_1193:
        /* <DEDUP_REMOVED lines=19> */
.L_x_1196:
[----:B------:R-:W-:Y:S05]  /*163a0*/  BSYNC B6 ;  /* 0x0000000000067941 */ /* 0x000fea0003800000 */
.L_x_1195:
[----:B------:R-:W-:Y:S01]  /*163b0*/  ULDC.64 UR4, c[0x0][0x9f8] ;  /* 0x00027e0000047ab9 */ /* 0x000fe20000000a00 */
[----:B------:R-:W-:Y:S01]  /*163c0*/  IMAD.U32 R8, RZ, RZ, UR42 ;  /* 0x0000002aff087e24 */ /* 0x000fe2000f8e00ff */
[----:B------:R-:W-:-:S04]  /*163d0*/  UISETP.NE.U32.AND UP0, UPT, UR4, URZ, UPT ;  /* 0x0000003f0400728c */ /* 0x000fc8000bf05070 */
[----:B------:R-:W-:-:S06]  /*163e0*/  UISETP.NE.AND.EX UP0, UPT, UR5, URZ, UPT, UP0 ;  /* 0x0000003f0500728c */ /* 0x000fcc000bf05300 */
[----:B------:R-:W-:-:S05]  /*163f0*/  PLOP3.LUT P0, PT, PT, PT, UP0, 0x80, 0x0 ;  /* 0x000000000000781c */ /* 0x000fca0003f0f008 */
[----:B------:R-:W-:Y:S02]  /*16400*/  @UP0 ULDC.64 UR4, c[0x0][0x9f8] ;  /* 0x00027e0000040ab9 */ /* 0x000fe40000000a00 */
[----:B------:R-:W-:-:S06]  /*16410*/  @UP0 UIMAD.WIDE UR4, UR42, 0x4, UR4 ;  /* 0x000000042a0408a5 */ /* 0x000fcc000f8e0204 */
[----:B------:R-:W-:Y:S02]  /*16420*/  IMAD.U32 R2, RZ, RZ, UR4 ;  /* 0x00000004ff027e24 */ /* 0x000fe4000f8e00ff */
[----:B------:R-:W-:Y:S01]  /*16430*/  IMAD.U32 R3, RZ, RZ, UR5 ;  /* 0x00000005ff037e24 */ /* 0x000fe2000f8e00ff */
[----:B------:R-:W3:Y:S01]  /*16440*/  S2R R0, SR_TID.X ;  /* 0x0000000000007919 */ /* 0x000ee20000002100 */
[----:B------:R-:W-:-:S03]  /*16450*/  ULDC.64 UR4, c[0x0][0xa08] ;  /* 0x0002820000047ab9 */ /* 0x000fc60000000a00 */
[----:B------:R4:W0:Y:S02]  /*16460*/  @P0 LDG.E R8, desc[UR52][R2.64] ;  /* 0x0000003402080981 */ /* 0x000824000c1e1900 */
[----:B----4-:R-:W4:Y:S01]  /*16470*/  LDC.64 R2, c[0x0][0x418] ;  /* 0x00010600ff027b82 */ /* 0x010f220000000a00 */
[----:B---3--:R-:W-:-:S04]  /*16480*/  SHF.R.U32.HI R0, RZ, 0x5, R0 ;  /* 0x00000005ff007819 */ /* 0x008fc80000011600 */
[----:B------:R-:W-:Y:S02]  /*16490*/  LOP3.LUT R0, R0, 0x3, RZ, 0xc0, !PT ;  /* 0x0000000300007812 */ /* 0x000fe400078ec0ff */
[----:B----4-:R-:W-:Y:S01]  /*164a0*/  LOP3.LUT P0, RZ, R2, UR4, RZ, 0xfc, !PT ;  /* 0x0000000402ff7c12 */ /* 0x010fe2000f80fcff */
[----:B------:R-:W-:-:S03]  /*164b0*/  UMOV UR4, 0xffffffff ;  /* 0xffffffff00047882 */ /* 0x000fc60000000000 */
[----:B------:R-:W-:Y:S02]  /*164c0*/  LOP3.LUT P0, RZ, R3, UR5, RZ, 0xfc, P0 ;  /* 0x0000000503ff7c12 */ /* 0x000fe4000800fcff */
[----:B0-----:R-:W-:Y:S01]  /*164d0*/  SHF.R.S32.HI R9, RZ, 0x1f, R8 ;  /* 0x0000001fff097819 */ /* 0x001fe20000011408 */
[----:B------:R0:W-:Y:S01]  /*164e0*/  STL [R1+0x4], R8 ;  /* 0x0000040801007387 */ /* 0x0001e20000100800 */
[----:B--2---:R-:W-:-:S03]  /*164f0*/  SEL R16, R8, RZ, !P0 ;  /* 0x000000ff08107207 */ /* 0x004fc60004000000 */
[----:B------:R0:W-:Y:S01]  /*16500*/  STL [R1+0x18], R9 ;  /* 0x0000180901007387 */ /* 0x0001e20000100800 */
[----:B------:R-:W-:Y:S05]  /*16510*/  BRA.DIV UR4, `(.L_x_1197) ;  /* 0x00000042046c7947 */ /* 0x000fea000b800000 */
[----:B------:R2:W3:Y:S02]  /*16520*/  SHFL.IDX PT, R14, R0, RZ, 0x1f ;  /* 0x00001fff000e7589 */ /* 0x0004e400000e0000 */
.L_x_1272:
[----:B--2---:R-:W2:Y:S01]  /*16530*/  LDL.LU R0, [R1+0x20] ;  /* 0x0000200001007983 */ /* 0x004ea20000300800 */
[----:B------:R-:W-:Y:S02]  /*16540*/  PLOP3.LUT P1, PT, PT, PT, PT, 0x8, 0x0 ;  /* 0x000000000000781c */ /* 0x000fe40003f2e170 */
[----:B---3--:R-:W-:Y:S02]  /*16550*/  ISETP.NE.AND P0, PT, R14, RZ, PT ;  /* 0x000000ff0e00720c */ /* 0x008fe40003f05270 */
[----:B--2---:R-:W-:-:S09]  /*16560*/  LOP3.LUT R0, R0, 0xfffffffe, RZ, 0xc0, !PT ;  /* 0xfffffffe00007812 */ /* 0x004fd200078ec0ff */
[----:B------:R-:W-:-:S05]  /*16570*/  @P1 LOP3.LUT R0, R0, 0x1, RZ, 0xfc, !PT ;  /* 0x0000000100001812 */ /* 0x000fca00078efcff */
[----:B------:R2:W-:Y:S01]  /*16580*/  STL [R1+0x20], R0 ;  /* 0x0000200001007387 */ /* 0x0005e20000100800 */
[----:B------:R-:W-:Y:S05]  /*16590*/  @P0 BRA `(.L_x_1198) ;  /* 0x0000000400940947 */ /* 0x000fea0003800000 */
[----:B--2---:R-:W2:Y:S01]  /*165a0*/  LDL R0, [R1+0x34] ;  /* 0x0000340001007983 */ /* 0x004ea20000100800 */
[----:B------:R-:W-:Y:S01]  /*165b0*/  UMOV UR4, 0xffffffff ;  /* 0xffffffff00047882 */ /* 0x000fe20000000000 */
[----:B--2---:R-:W-:Y:S02]  /*165c0*/  VIADD R0, R0, 0xffffffff ;  /* 0xffffffff00007836 */ /* 0x004fe40000000000 */
[----:B------:R-:W-:Y:S05]  /*165d0*/  BRA.DIV UR4, `(.L_x_1199) ;  /* 0x00000042045c7947 */ /* 0x000fea000b800000 */
[----:B------:R-:W-:-:S13]  /*165e0*/  ELECT P6, URZ, PT ;  /* 0x00000000003f782f */ /* 0x000fda00038c0000 */
.L_x_1275:
[----:B------:R-:W-:Y:S05]  /*165f0*/  @!P6 BRA `(.L_x_1198) ;  /* 0x00000004007ce947 */ /* 0x000fea0003800000 */
[----:B------:R-:W-:-:S04]  /*16600*/  ISETP.NE.U32.AND P0, PT, R2, RZ, PT ;  /* 0x000000ff0200720c */ /* 0x000fc80003f05070 */
[----:B------:R-:W-:-:S13]  /*16610*/  ISETP.NE.AND.EX P0, PT, R3, RZ, PT, P0 ;  /* 0x000000ff0300720c */ /* 0x000fda0003f05300 */
[----:B------:R-:W-:Y:S05]  /*16620*/  @!P0 BRA `(.L_x_1200) ;  /* 0x0000000000448947 */ /* 0x000fea0003800000 */
[----:B------:R-:W2:Y:S01]  /*16630*/  LDC R7, c[0x0][0x43c] ;  /* 0x00010f00ff077b82 */ /* 0x000ea20000000800 */
[----:B------:R-:W-:Y:S01]  /*16640*/  ULDC.64 UR4, c[0x0][0x428] ;  /* 0x00010a0000047ab9 */ /* 0x000fe20000000a00 */
[----:B--2---:R-:W-:-:S13]  /*16650*/  ISETP.NE.AND P0, PT, R7, 0x1, PT ;  /* 0x000000010700780c */ /* 0x004fda0003f05270 */
[----:B-1----:R-:W1:Y:S02]  /*16660*/  @P0 LDC.64 R4, c[0x0][0x440] ;  /* 0x00011000ff040b82 */ /* 0x002e640000000a00 */
        /* <DEDUP_REMOVED lines=13> */
.L_x_1200:
[----:B--2---:R-:W2:Y:S01]  /*16740*/  LDL R3, [R1] ;  /* 0x0000000001037983 */ /* 0x004ea20000100800 */
[----:B------:R-:W-:Y:S01]  /*16750*/  IMAD R2, R19, 0x8, R17 ;  /* 0x0000000813027824 */ /* 0x000fe200078e0211 */
[----:B0-----:R-:W0:Y:S02]  /*16760*/  S2R R8, SR_TID.X ;  /* 0x0000000000087919 */ /* 0x001e240000002100 */
[----:B0-----:R-:W-:-:S04]  /*16770*/  LOP3.LUT R8, R8, 0x7f, RZ, 0xc0, !PT ;  /* 0x0000007f08087812 */ /* 0x001fc800078ec0ff */
[----:B------:R-:W-:Y:S02]  /*16780*/  ISETP.NE.AND P1, PT, R8, RZ, PT ;  /* 0x000000ff0800720c */ /* 0x000fe40003f25270 */
[----:B--2---:R-:W-:-:S04]  /*16790*/  SHF.L.U32 R3, R3, 0x1f, RZ ;  /* 0x0000001f03037819 */ /* 0x004fc800000006ff */
[----:B------:R-:W0:Y:S02]  /*167a0*/  SYNCS.PHASECHK.TRANS64.TRYWAIT P0, [R2+URZ+0x22880], R3 ;  /* 0x02288003020075a7 */ /* 0x000e24000800017f */
[----:B0-----:R-:W-:Y:S05]  /*167b0*/  @!P0 BRA `(.L_x_1201) ;  /* 0x0000004000048947 */ /* 0x001fea0003800000 */
.L_x_1276:
[----:B------:R-:W-:Y:S05]  /*167c0*/  @P1 BRA `(.L_x_1202) ;  /* 0x00000000001c1947 */ /* 0x000fea0003800000 */
[----:B------:R-:W1:Y:S02]  /*167d0*/  S2R R4, SR_TID.X ;  /* 0x0000000000047919 */ /* 0x000e640000002100 */
[----:B-1----:R-:W-:Y:S01]  /*167e0*/  LOP3.LUT R5, R4, 0x1f, RZ, 0xc0, !PT ;  /* 0x0000001f04057812 */ /* 0x002fe200078ec0ff */
[----:B------:R-:W-:-:S03]  /*167f0*/  IMAD.MOV.U32 R4, RZ, RZ, 0x4000 ;  /* 0x00004000ff047424 */ /* 0x000fc600078e00ff */
[----:B------:R-:W-:Y:S01]  /*16800*/  ISETP.NE.AND P0, PT, R5, RZ, PT ;  /* 0x000000ff0500720c */ /* 0x000fe20003f05270 */
[----:B------:R2:W-:-:S12]  /*16810*/  SYNCS.ARRIVE.TRANS64 RZ, [R2+URZ+0x22870], R4 ;  /* 0x0228700402ff79a7 */ /* 0x0005d8000800003f */
[----:B--2---:R-:W-:Y:S05]  /*16820*/  @!P0 BRA `(.L_x_1202) ;  /* 0x0000000000048947 */ /* 0x004fea0003800000 */
[----:B------:R-:W-:Y:S01]  /*16830*/  BPT.TRAP 0x1 ;  /* 0x000000040000795c */ /* 0x000fe20000300000 */
.L_x_1202:
[----:B-1----:R-:W2:Y:S01]  /*16840*/  LDL R5, [R1+0x1c] ;  /* 0x00001c0001057983 */ /* 0x002ea20000100800 */
[----:B------:R-:W-:Y:S01]  /*16850*/  IMAD R4, R19, 0x4000, R17 ;  /* 0x0000400013047824 */ /* 0x000fe200078e0211 */
[----:B------:R-:W-:Y:S01]  /*16860*/  R2UR UR33, R2 ;  /* 0x00000000022172ca */ /* 0x000fe200000e0000 */
[----:B------:R-:W-:Y:S01]  /*16870*/  UIADD3 UR4, UP0, UR44, 0x470, URZ ;  /* 0x000004702c047890 */ /* 0x000fe2000ff1e03f */
[----:B-----5:R-:W-:Y:S01]  /*16880*/  R2UR UR37, R16 ;  /* 0x00000000102572ca */ /* 0x020fe200000e0000 */
[----:B------:R-:W-:Y:S01]  /*16890*/  UMOV UR6, 0x0 ;  /* 0x0000000000067882 */ /* 0x000fe20000000000 */
[----:B------:R-:W-:Y:S01]  /*168a0*/  R2UR UR32, R4 ;  /* 0x00000000042072ca */ /* 0x000fe200000e0000 */
[----:B------:R-:W-:Y:S01]  /*168b0*/  UIADD3.X UR5, URZ, UR45, URZ, UP0, !UPT ;  /* 0x0000002d3f057290 */ /* 0x000fe200087fe43f */
[----:B------:R-:W-:Y:S01]  /*168c0*/  UMOV UR7, 0x14f00000 ;  /* 0x14f0000000077882 */ /* 0x000fe20000000000 */
[----:B------:R-:W-:-:S06]  /*168d0*/  UMOV UR34, URZ ;  /* 0x0000003f00227c82 */ /* 0x000fcc0008000000 */
[----:B------:R-:W-:-:S04]  /*168e0*/  UIADD3 UR33, UR33, 0x22870, URZ ;  /* 0x0002287021217890 */ /* 0x000fc8000fffe03f */
[----:B------:R-:W-:Y:S01]  /*168f0*/  UIADD3 UR32, UR32, 0x8400, URZ ;  /* 0x0000840020207890 */ /* 0x000fe2000fffe03f */
[----:B--2---:R-:W-:-:S05]  /*16900*/  IMAD R0, R0, 0x80, R5 ;  /* 0x0000008000007824 */ /* 0x004fca00078e0205 */
[----:B------:R-:W-:-:S13]  /*16910*/  R2UR UR35, R0 ;  /* 0x00000000002372ca */ /* 0x000fda00000e0000 */
[----:B------:R1:W-:Y:S01]  /*16920*/  UTMALDG.4D [UR32], [UR4], desc[UR6] ;  /* 0x00000620040075b4 */ /* 0x0003e20008019000 */
[----:B------:R-:W2:Y:S02]  /*16930*/  SYNCS.PHASECHK.TRANS64.TRYWAIT P0, [R2+URZ+0x22840], R3 ;  /* 0x02284003020075a7 */ /* 0x000ea4000800017f */
[----:B-12---:R-:W-:Y:S05]  /*16940*/  @!P0 BRA `(.L_x_1203) ;  /* 0x0000003c00b48947 */ /* 0x006fea0003800000 */
.L_x_1277:
        /* <DEDUP_REMOVED lines=8> */
.L_x_1204:
        /* <DEDUP_REMOVED lines=34> */
.L_x_1198:
[----:B------:R-:W-:Y:S05]  /*16bf0*/  WARPSYNC.ALL ;  /* 0x0000000000007948 */ /* 0x000fea0003800000 */
[----:B--2---:R-:W-:Y:S01]  /*16c00*/  VIADD R0, R17, 0x10400 ;  /* 0x0001040011007836 */ /* 0x004fe20000000000 */
[----:B---3--:R-:W-:Y:S01]  /*16c10*/  USHF.R.S32.HI UR4, URZ, 0x1f, UR43 ;  /* 0x0000001f3f047899 */ /* 0x008fe2000801142b */
[----:B------:R-:W-:Y:S03]  /*16c20*/  BAR.SYNC.DEFER_BLOCKING 0x8, 0x180 ;  /* 0x0206000000007b1d */ /* 0x000fe60000010000 */
[----:B------:R-:W-:-:S03]  /*16c30*/  LOP3.LUT P0, RZ, R0, 0x1bf, RZ, 0xc0, !PT ;  /* 0x000001bf00ff7812 */ /* 0x000fc6000780c0ff */
[----:B------:R-:W-:Y:S01]  /*16c40*/  ULDC.64 UR6, c[0x0][0x298] ;  /* 0x0000a60000067ab9 */ /* 0x000fe20000000a00 */
[----:B------:R-:W-:Y:S01]  /*16c50*/  BSSY B6, `(.L_x_1205) ;  /* 0x0000016000067945 */ /* 0x000fe20003800000 */
[----:B------:R-:W-:Y:S02]  /*16c60*/  UIMAD UR4, UR4, UR6, URZ ;  /* 0x00000006040472a4 */ /* 0x000fe4000f8e023f */
[----:B------:R-:W-:Y:S02]  /*16c70*/  UIMAD.WIDE.U32 UR46, UR43, UR6, URZ ;  /* 0x000000062b2e72a5 */ /* 0x000fe4000f8e003f */
[----:B------:R-:W-:-:S04]  /*16c80*/  UIMAD UR4, UR43, UR7, UR4 ;  /* 0x000000072b0472a4 */ /* 0x000fc8000f8e0204 */
[----:B------:R-:W-:Y:S01]  /*16c90*/  UIADD3 UR37, UR47, UR4, URZ ;  /* 0x000000042f257290 */ /* 0x000fe2000fffe03f */
[----:B------:R-:W-:Y:S11]  /*16ca0*/  @!P0 BRA `(.L_x_1206) ;  /* 0x0000000000408947 */ /* 0x000ff60003800000 */
        /* <DEDUP_REMOVED lines=11> */
[----:B0-----:R-:W-:Y:S02]  /*16d60*/  IMAD.MOV.U32 R8, RZ, RZ, 0x70 ;  /* 0x00000070ff087424 */ /* 0x001fe400078e00ff */
[----:B------:R-:W-:Y:S02]  /*16d70*/  IMAD.MOV.U32 R12, RZ, RZ, 0x1 ;  /* 0x00000001ff0c7424 */ /* 0x000fe400078e00ff */
[----:B------:R-:W-:-:S07]  /*16d80*/  IMAD.MOV.U32 R13, RZ, RZ, RZ ;  /* 0x000000ffff0d7224 */ /* 0x000fce00078e00ff */
[----:B------:R-:W-:-:S07]  /*16d90*/  LEPC R20, `(.L_x_1206) ;  /* 0x000000001014794e */ /* 0x000fce0000000000 */
[----:B--2---:R-:W-:Y:S05]  /*16da0*/  CALL.ABS.NOINC R2 ;  /* 0x0000000002007343 */ /* 0x004fea0003c00000 */
.L_x_1206:
[----:B------:R-:W-:Y:S05]  /*16db0*/  BSYNC B6 ;  /* 0x0000000000067941 */ /* 0x000fea0003800000 */
.L_x_1205:
[----:B------:R-:W2:Y:S01]  /*16dc0*/  S2R R2, SR_TID.X ;  /* 0x0000000000027919 */ /* 0x000ea20000002100 */
[----:B0-----:R-:W0:Y:S01]  /*16dd0*/  LDC R8, c[0x0][0x448] ;  /* 0x00011200ff087b82 */ /* 0x001e220000000800 */
[----:B------:R-:W-:Y:S01]  /*16de0*/  ULDC.64 UR8, c[0x0][0xa00] ;  /* 0x0002800000087ab9 */ /* 0x000fe20000000a00 */
[----:B------:R-:W-:Y:S01]  /*16df0*/  ULDC.64 UR6, c[0x0][0x2d8] ;  /* 0x0000b60000067ab9 */ /* 0x000fe20000000a00 */
[----:B------:R-:W3:Y:S01]  /*16e00*/  S2R R0, SR_TID.X ;  /* 0x0000000000007919 */ /* 0x000ee20000002100 */
[----:B------:R-:W-:Y:S01]  /*16e10*/  UISETP.NE.U32.AND UP0, UPT, UR8, URZ, UPT ;  /* 0x0000003f0800728c */ /* 0x000fe2000bf05070 */
[----:B------:R-:W-:Y:S01]  /*16e20*/  UMOV UR4, UR46 ;  /* 0x0000002e00047c82 */ /* 0x000fe20008000000 */
[----:B------:R-:W-:Y:S02]  /*16e30*/  UMOV UR5, UR37 ;  /* 0x0000002500057c82 */ /* 0x000fe40008000000 */
[----:B------:R-:W-:Y:S01]  /*16e40*/  UISETP.NE.AND.EX UP0, UPT, UR9, URZ, UPT, UP0 ;  /* 0x0000003f0900728c */ /* 0x000fe2000bf05300 */
[----:B------:R-:W4:Y:S01]  /*16e50*/  S2R R11, SR_TID.X ;  /* 0x00000000000b7919 */ /* 0x000f220000002100 */
[----:B------:R-:W-:-:S02]  /*16e60*/  UIMAD.WIDE.U32 UR4, UR36, UR6, UR4 ;  /* 0x00000006240472a5 */ /* 0x000fc4000f8e0004 */
[----:B------:R-:W-:Y:S01]  /*16e70*/  USHF.R.S32.HI UR6, URZ, 0x1f, UR42 ;  /* 0x0000001f3f067899 */ /* 0x000fe2000801142a */
[----:B------:R-:W1:Y:S01]  /*16e80*/  S2R R10, SR_TID.X ;  /* 0x00000000000a7919 */ /* 0x000e620000002100 */
[----:B------:R-:W-:Y:S01]  /*16e90*/  ULDC.64 UR8, c[0x0][0x2e0] ;  /* 0x0000b80000087ab9 */ /* 0x000fe20000000a00 */
[----:B------:R-:W-:Y:S02]  /*16ea0*/  UIMAD UR5, UR36, UR7, UR5 ;  /* 0x00000007240572a4 */ /* 0x000fe4000f8e0205 */
[----:B------:R-:W-:Y:S02]  /*16eb0*/  USEL UR6, UR6, URZ, !UP0 ;  /* 0x0000003f06067287 */ /* 0x000fe4000c000000 */
[----:B------:R-:W-:Y:S02]  /*16ec0*/  USEL UR7, UR42, URZ, !UP0 ;  /* 0x0000003f2a077287 */ /* 0x000fe4000c000000 */
[----:B------:R-:W-:Y:S02]  /*16ed0*/  UIMAD UR6, UR6, UR8, URZ ;  /* 0x00000008060672a4 */ /* 0x000fe4000f8e023f */
[----:B------:R-:W-:Y:S01]  /*16ee0*/  UIMAD.WIDE.U32 UR4, UR7, UR8, UR4 ;  /* 0x00000008070472a5 */ /* 0x000fe2000f8e0004 */
[----:B0-----:R-:W-:Y:S01]  /*16ef0*/  ISETP.NE.AND P0, PT, R8, 0x1, PT ;  /* 0x000000010800780c */ /* 0x001fe20003f05270 */
[----:B------:R-:W-:-:S04]  /*16f00*/  UIMAD UR6, UR7, UR9, UR6 ;  /* 0x00000009070672a4 */ /* 0x000fc8000f8e0206 */
[----:B------:R-:W-:Y:S01]  /*16f10*/  UIADD3 UR6, UR5, UR6, URZ ;  /* 0x0000000605067290 */ /* 0x000fe2000fffe03f */
[----:B------:R-:W-:Y:S01]  /*16f20*/  IMAD.U32 R6, RZ, RZ, UR4 ;  /* 0x00000004ff067e24 */ /* 0x000fe2000f8e00ff */
[----:B--2---:R-:W-:Y:S01]  /*16f30*/  LOP3.LUT R2, R2, 0x7f, RZ, 0xc0, !PT ;  /* 0x0000007f02027812 */ /* 0x004fe200078ec0ff */
[----:B------:R-:W-:Y:S01]  /*16f40*/  IMAD.U32 R7, RZ, RZ, UR5 ;  /* 0x00000005ff077e24 */ /* 0x000fe2000f8e00ff */
[----:B------:R-:W-:Y:S02]  /*16f50*/  ULDC.64 UR4, c[0x0][0x2d0] ;  /* 0x0000b40000047ab9 */ /* 0x000fe40000000a00 */
[----:B------:R-:W-:Y:S01]  /*16f60*/  SHF.R.U32.HI R2, RZ, 0x2, R2 ;  /* 0x00000002ff027819 */ /* 0x000fe20000011602 */
[----:B---3--:R-:W-:Y:S01]  /*16f70*/  IMAD.SHL.U32 R0, R0, 0x20, RZ ;  /* 0x0000002000007824 */ /* 0x008fe200078e00ff */
[----:B------:R-:W0:Y:S04]  /*16f80*/  @P0 LDC R3, c[0x0][0x450] ;  /* 0x00011400ff030b82 */ /* 0x000e280000000800 */
[----:B------:R-:W-:Y:S01]  /*16f90*/  LOP3.LUT R0, R2, 0x60, R0, 0xf8, !PT ;  /* 0x0000006002007812 */ /* 0x000fe200078ef800 */
[----:B----4-:R-:W-:-:S03]  /*16fa0*/  IMAD.SHL.U32 R11, R11, 0x10, RZ ;  /* 0x000000100b0b7824 */ /* 0x010fc600078e00ff */
[----:B------:R-:W2:Y:S01]  /*16fb0*/  @P0 LDC R2, c[0x0][0x44c] ;  /* 0x00011300ff020b82 */ /* 0x000ea20000000800 */
[----:B------:R-:W-:Y:S01]  /*16fc0*/  IMAD.IADD R0, R0, 0x1, R18 ;  /* 0x0000000100007824 */ /* 0x000fe200078e0212 */
[----:B------:R-:W-:Y:S01]  /*16fd0*/  LOP3.LUT R11, R11, 0x30, RZ, 0xc0, !PT ;  /* 0x000000300b0b7812 */ /* 0x000fe200078ec0ff */
[----:B-1----:R-:W-:Y:S02]  /*16fe0*/  IMAD.SHL.U32 R9, R10, 0x10, RZ ;  /* 0x000000100a097824 */ /* 0x002fe400078e00ff */
[----:B------:R-:W-:Y:S01]  /*16ff0*/  IMAD.MOV.U32 R4, RZ, RZ, R0 ;  /* 0x000000ffff047224 */ /* 0x000fe200078e0000 */
[----:B------:R-:W-:Y:S02]  /*17000*/  LOP3.LUT R12, R11, 0x40, RZ, 0xfc, !PT ;  /* 0x000000400b0c7812 */ /* 0x000fe400078efcff */
[----:B------:R-:W-:Y:S02]  /*17010*/  LOP3.LUT R9, R9, 0x30, RZ, 0xc0, !PT ;  /* 0x0000003009097812 */ /* 0x000fe400078ec0ff */
[----:B------:R-:W-:Y:S01]  /*17020*/  LOP3.LUT R11, R11, 0x80, RZ, 0xfc, !PT ;  /* 0x000000800b0b7812 */ /* 0x000fe200078efcff */
[----:B--2---:R-:W-:-:S05]  /*17030*/  @P0 IMAD.HI.U32 R2, R0, R2, RZ ;  /* 0x0000000200020227 */ /* 0x004fca00078e00ff */
[----:B0-----:R-:W-:Y:S01]  /*17040*/  @P0 SHF.R.U32.HI R4, RZ, R3, R2 ;  /* 0x00000003ff040219 */ /* 0x001fe20000011602 */
[----:B------:R-:W-:Y:S01]  /*17050*/  IMAD.U32 R3, RZ, RZ, UR6 ;  /* 0x00000006ff037e24 */ /* 0x000fe2000f8e00ff */
[----:B------:R-:W-:Y:S02]  /*17060*/  ULDC.64 UR6, c[0x0][0x280] ;  /* 0x0000a00000067ab9 */ /* 0x000fe40000000a00 */
[--C-:B------:R-:W-:Y:S01]  /*17070*/  SHF.R.S32.HI R5, RZ, 0x1f, R4.reuse ;  /* 0x0000001fff057819 */ /* 0x100fe20000011404 */
[----:B------:R-:W-:-:S04]  /*17080*/  IMAD.MOV R2, RZ, RZ, -R4 ;  /* 0x000000ffff027224 */ /* 0x000fc800078e0a04 */
[----:B------:R-:W-:Y:S02]  /*17090*/  IMAD R0, R8, R2, R0 ;  /* 0x0000000208007224 */ /* 0x000fe400078e0200 */
[----:B------:R-:W-:Y:S02]  /*170a0*/  IMAD.MOV.U32 R2, RZ, RZ, R6 ;  /* 0x000000ffff027224 */ /* 0x000fe400078e0006 */
[----:B------:R-:W-:Y:S02]  /*170b0*/  IMAD R5, R5, UR4, RZ ;  /* 0x0000000405057c24 */ /* 0x000fe4000f8e02ff */
[----:B------:R-:W-:-:S04]  /*170c0*/  IMAD.WIDE.U32 R2, R4, UR4, R2 ;  /* 0x0000000404027c25 */ /* 0x000fc8000f8e0002 */
[----:B------:R-:W-:Y:S01]  /*170d0*/  IMAD R4, R4, UR5, R5 ;  /* 0x0000000504047c24 */ /* 0x000fe2000f8e0205 */
[----:B------:R-:W-:-:S03]  /*170e0*/  ULDC.64 UR4, c[0x0][0x2c8] ;  /* 0x0000b20000047ab9 */ /* 0x000fc60000000a00 */
[----:B------:R-:W-:Y:S01]  /*170f0*/  IMAD.IADD R3, R3, 0x1, R4 ;  /* 0x0000000103037824 */ /* 0x000fe200078e0204 */
[----:B------:R-:W-:-:S05]  /*17100*/  SHF.R.S32.HI R4, RZ, 0x1f, R0 ;  /* 0x0000001fff047819 */ /* 0x000fca0000011400 */
[----:B------:R-:W-:Y:S02]  /*17110*/  IMAD R6, R4, UR4, RZ ;  /* 0x0000000404067c24 */ /* 0x000fe4000f8e02ff */
[C---:B------:R-:W-:Y:S01]  /*17120*/  IMAD.WIDE.U32 R4, R0.reuse, UR4, R2 ;  /* 0x0000000400047c25 */ /* 0x040fe2000f8e0002 */
[----:B------:R-:W-:Y:S02]  /*17130*/  ULDC UR4, c[0x0][0x2b8] ;  /* 0x0000ae0000047ab9 */ /* 0x000fe40000000800 */
[----:B------:R-:W-:Y:S01]  /*17140*/  ISETP.GE.AND P0, PT, R9, UR4, PT ;  /* 0x0000000409007c0c */ /* 0x000fe2000bf06270 */
[----:B------:R-:W-:Y:S01]  /*17150*/  IMAD R2, R0, UR5, R6 ;  /* 0x0000000500027c24 */ /* 0x000fe2000f8e0206 */
[----:B------:R-:W-:Y:S01]  /*17160*/  IADD3 R3, P3, R4, UR6, RZ ;  /* 0x0000000604037c10 */ /* 0x000fe2000ff7e0ff */
[----:B------:R0:W5:Y:S01]  /*17170*/  LDL R6, [R1+0x2c] ;  /* 0x00002c0001067983 */ /* 0x0001620000100800 */
[----:B------:R-:W-:Y:S02]  /*17180*/  ISETP.GE.AND P1, PT, R12, UR4, PT ;  /* 0x000000040c007c0c */ /* 0x000fe4000bf26270 */
[----:B------:R-:W-:Y:S01]  /*17190*/  ISETP.GE.AND P2, PT, R11, UR4, PT ;  /* 0x000000040b007c0c */ /* 0x000fe2000bf46270 */
[----:B------:R-:W-:Y:S01]  /*171a0*/  UMOV UR4, 0xffffffff ;  /* 0xffffffff00047882 */ /* 0x000fe20000000000 */
[----:B------:R-:W-:-:S02]  /*171b0*/  LOP3.LUT R10, R10, 0x7f, RZ, 0xc0, !PT ;  /* 0x0000007f0a0a7812 */ /* 0x000fc400078ec0ff */
[----:B------:R-:W-:Y:S02]  /*171c0*/  IADD3.X R2, R5, UR7, R2, P3, !PT ;  /* 0x0000000705027c10 */ /* 0x000fe40009ffe402 */
[----:B------:R-:W-:Y:S01]  /*171d0*/  SHF.R.U32.HI R10, RZ, 0x2, R10 ;  /* 0x00000002ff0a7819 */ /* 0x000fe2000001160a */
[----:B0-----:R-:W-:Y:S06]  /*171e0*/  BRA.DIV UR4, `(.L_x_1207) ;  /* 0x0000003604a07947 */ /* 0x001fec000b800000 */
[----:B------:R-:W2:Y:S01]  /*171f0*/  LDL.LU R5, [R1+0x30] ;  /* 0x0000300001057983 */ /* 0x000ea20000300800 */
[----:B------:R-:W-:-:S03]  /*17200*/  IMAD.IADD R18, R10, 0x1, R18 ;  /* 0x000000010a127824 */ /* 0x000fc600078e0212 */
[----:B------:R-:W-:Y:S01]  /*17210*/  SHFL.IDX PT, R4, R2, RZ, 0x1c1f ;  /* 0x001c1fff02047589 */ /* 0x000fe200000e0000 */
[----:B--2---:R-:W-:-:S03]  /*17220*/  IMAD R0, R5, R8, RZ ;  /* 0x0000000805007224 */ /* 0x004fc600078e02ff */
[----:B------:R-:W0:Y:S02]  /*17230*/  SHFL.IDX PT, R5, R3, RZ, 0x1c1f ;  /* 0x001c1fff03057589 */ /* 0x000e2400000e0000 */
[----:B------:R-:W-:-:S13]  /*17240*/  ISETP.GE.AND P4, PT, R18, R0, PT ;  /* 0x000000001200720c */ /* 0x000fda0003f86270 */
[----:B0-----:R-:W-:-:S05]  /*17250*/  @!P4 IADD3 R5, P3, R9, R5, RZ ;  /* 0x000000050905c210 */ /* 0x001fca0007f7e0ff */
[----:B------:R-:W-:-:S05]  /*17260*/  @!P4 IMAD.X R4, RZ, RZ, R4, P3 ;  /* 0x000000ffff04c224 */ /* 0x000fca00018e0604 */
[----:B------:R-:W-:-:S04]  /*17270*/  @!P4 LOP3.LUT R5, R5, R4, RZ, 0x3c, !PT ;  /* 0x000000040505c212 */ /* 0x000fc800078e3cff */
[----:B------:R-:W-:-:S04]  /*17280*/  @!P4 LOP3.LUT R4, R5, R4, RZ, 0x3c, !PT ;  /* 0x000000040504c212 */ /* 0x000fc800078e3cff */
[----:B------:R-:W-:-:S05]  /*17290*/  @!P4 LOP3.LUT R5, R5, R4, RZ, 0x3c, !PT ;  /* 0x000000040505c212 */ /* 0x000fca00078e3cff */
[----:B------:R-:W-:Y:S01]  /*172a0*/  @!PT LDS RZ, [RZ] ;  /* 0x00000000fffff984 */ /* 0x000fe20000000800 */
[----:B-----5:R-:W-:Y:S04]  /*172b0*/  @!P4 LDGSTS.E.BYPASS.LTC128B.128 [R6+0x10400], desc[UR52][R4.64], !P0 ;  /* 0x104000000406cfae */ /* 0x020fe8000c101d74 */
[----:B------:R-:W-:Y:S04]  /*172c0*/  @!P4 LDGSTS.E.BYPASS.LTC128B.128 [R6+0x12400], desc[UR52][R4.64+0x40], !P1 ;  /* 0x124000400406cfae */ /* 0x000fe8000c901d74 */
[----:B------:R0:W-:Y:S02]  /*172d0*/  @!P4 LDGSTS.E.BYPASS.LTC128B.128 [R6+0x14400], desc[UR52][R4.64+0x80], !P2 ;  /* 0x144000800406cfae */ /* 0x0001e4000d101d74 */
[----:B0-----:R-:W-:-:S02]  /*172e0*/  VIADD R4, R18, 0x20 ;  /* 0x0000002012047836 */ /* 0x001fc40000000000 */
[----:B------:R-:W0:Y:S03]  /*172f0*/  SHFL.IDX PT, R5, R3, 0x1, 0x1c1f ;  /* 0x003c1f0003057f89 */ /* 0x000e2600000e0000 */
[----:B------:R-:W-:Y:S02]  /*17300*/  ISETP.GE.AND P3, PT, R4, R0, PT ;  /* 0x000000000400720c */ /* 0x000fe40003f66270 */
[----:B------:R-:W1:Y:S11]  /*17310*/  SHFL.IDX PT, R4, R2, 0x1, 0x1c1f ;  /* 0x003c1f0002047f89 */ /* 0x000e7600000e0000 */
[----:B0-----:R-:W-:-:S05]  /*17320*/  @!P3 IADD3 R5, P4, R9, R5, RZ ;  /* 0x000000050905b210 */ /* 0x001fca0007f9e0ff */
[----:B-1----:R-:W-:-:S05]  /*17330*/  @!P3 IMAD.X R4, RZ, RZ, R4, P4 ;  /* 0x000000ffff04b224 */ /* 0x002fca00020e0604 */
[----:B------:R-:W-:-:S04]  /*17340*/  @!P3 LOP3.LUT R5, R5, R4, RZ, 0x3c, !PT ;  /* 0x000000040505b212 */ /* 0x000fc800078e3cff */
[----:B------:R-:W-:-:S04]  /*17350*/  @!P3 LOP3.LUT R4, R5, R4, RZ, 0x3c, !PT ;  /* 0x000000040504b212 */ /* 0x000fc800078e3cff */
[----:B------:R-:W-:-:S05]  /*17360*/  @!P3 LOP3.LUT R5, R5, R4, RZ, 0x3c, !PT ;  /* 0x000000040505b212 */ /* 0x000fca00078e3cff */
[----:B------:R-:W-:Y:S04]  /*17370*/  @!P3 LDGSTS.E.BYPASS.LTC128B.128 [R6+0x10c00], desc[UR52][R4.64], !P0 ;  /* 0x10c000000406bfae */ /* 0x000fe8000c101d74 */
[----:B------:R-:W-:Y:S04]  /*17380*/  @!P3 LDGSTS.E.BYPASS.LTC128B.128 [R6+0x12c00], desc[UR52][R4.64+0x40], !P1 ;  /* 0x12c000400406bfae */ /* 0x000fe8000c901d74 */
[----:B------:R0:W-:Y:S02]  /*17390*/  @!P3 LDGSTS.E.BYPASS.LTC128B.128 [R6+0x14c00], desc[UR52][R4.64+0x80], !P2 ;  /* 0x14c000800406bfae */ /* 0x0001e4000d101d74 */
[----:B0-----:R-:W-:-:S02]  /*173a0*/  VIADD R4, R18, 0x40 ;  /* 0x0000004012047836 */ /* 0x001fc40000000000 */
[----:B------:R-:W0:Y:S03]  /*173b0*/  SHFL.IDX PT, R5, R3, 0x2, 0x1c1f ;  /* 0x005c1f0003057f89 */ /* 0x000e2600000e0000 */
[----:B------:R-:W-:Y:S01]  /*173c0*/  ISETP.GE.AND P3, PT, R4, R0, PT ;  /* 0x000000000400720c */ /* 0x000fe20003f66270 */
[----:B------:R-:W-:Y:S04]  /*173d0*/  SHFL.IDX PT, R3, R3, 0x3, 0x1c1f ;  /* 0x007c1f0003037f89 */ /* 0x000fe800000e0000 */
[----:B------:R-:W1:Y:S08]  /*173e0*/  SHFL.IDX PT, R4, R2, 0x2, 0x1c1f ;  /* 0x005c1f0002047f89 */ /* 0x000e7000000e0000 */
[----:B0-----:R-:W-:-:S05]  /*173f0*/  @!P3 IADD3 R5, P4, R9, R5, RZ ;  /* 0x000000050905b210 */ /* 0x001fca0007f9e0ff */
[----:B-1----:R-:W-:-:S05]  /*17400*/  @!P3 IMAD.X R4, RZ, RZ, R4, P4 ;  /* 0x000000ffff04b224 */ /* 0x002fca00020e0604 */
[----:B------:R-:W-:-:S04]  /*17410*/  @!P3 LOP3.LUT R5, R5, R4, RZ, 0x3c, !PT ;  /* 0x000000040505b212 */ /* 0x000fc800078e3cff */
[----:B------:R-:W-:-:S04]  /*17420*/  @!P3 LOP3.LUT R4, R5, R4, RZ, 0x3c, !PT ;  /* 0x000000040504b212 */ /* 0x000fc800078e3cff */
[----:B------:R-:W-:-:S05]  /*17430*/  @!P3 LOP3.LUT R5, R5, R4, RZ, 0x3c, !PT ;  /* 0x000000040505b212 */ /* 0x000fca00078e3cff */
[----:B------:R-:W-:Y:S04]  /*17440*/  @!P3 LDGSTS.E.BYPASS.LTC128B.128 [R6+0x11400], desc[UR52][R4.64], !P0 ;  /* 0x114000000406bfae */ /* 0x000fe8000c101d74 */
[----:B------:R-:W-:Y:S04]  /*17450*/  @!P3 LDGSTS.E.BYPASS.LTC128B.128 [R6+0x13400], desc[UR52][R4.64+0x40], !P1 ;  /* 0x134000400406bfae */ /* 0x000fe8000c901d74 */
[----:B------:R0:W-:Y:S04]  /*17460*/  @!P3 LDGSTS.E.BYPASS.LTC128B.128 [R6+0x15400], desc[UR52][R4.64+0x80], !P2 ;  /* 0x154000800406bfae */ /* 0x0001e8000d101d74 */
[----:B0-----:R0:W1:Y:S02]  /*17470*/  SHFL.IDX PT, R4, R2, 0x3, 0x1c1f ;  /* 0x007c1f0002047f89 */ /* 0x00106400000e0000 */
.L_x_1286:
[----:B------:R-:W-:Y:S01]  /*17480*/  VIADD R18, R18, 0x60 ;  /* 0x0000006012127836 */ /* 0x000fe20000000000 */
[----:B------:R-:W-:Y:S04]  /*17490*/  BSSY B0, `(.L_x_1208) ;  /* 0x000000b000007945 */ /* 0x000fe80003800000 */
[----:B------:R-:W-:-:S13]  /*174a0*/  ISETP.GE.AND P3, PT, R18, R0, PT ;  /* 0x000000001200720c */ /* 0x000fda0003f66270 */
[----:B------:R-:W-:Y:S05]  /*174b0*/  @P3 BRA `(.L_x_1209) ;  /* 0x0000000000203947 */ /* 0x000fea0003800000 */
[----:B0-----:R-:W-:-:S05]  /*174c0*/  IADD3 R2, P3, R9, R3, RZ ;  /* 0x0000000309027210 */ /* 0x001fca0007f7e0ff */
[----:B-1----:R-:W-:-:S05]  /*174d0*/  IMAD.X R3, RZ, RZ, R4, P3 ;  /* 0x000000ffff037224 */ /* 0x002fca00018e0604 */
[----:B------:R-:W-:Y:S01]  /*174e0*/  @!PT LDS RZ, [RZ] ;  /* 0x00000000fffff984 */ /* 0x000fe20000000800 */
[----:B------:R-:W-:Y:S01]  /*174f0*/  @!PT LDS RZ, [RZ] ;  /* 0x00000000fffff984 */ /* 0x000fe20000000800 */
[----:B------:R-:W-:Y:S01]  /*17500*/  @!PT LDS RZ, [RZ] ;  /* 0x00000000fffff984 */ /* 0x000fe20000000800 */
[----:B------:R2:W-:Y:S04]  /*17510*/  LDGSTS.E.BYPASS.LTC128B.128 [R6+0x11c00], desc[UR52][R2.64], !P0 ;  /* 0x11c0000002067fae */ /* 0x0005e8000c101d74 */
[----:B------:R2:W-:Y:S04]  /*17520*/  LDGSTS.E.BYPASS.LTC128B.128 [R6+0x13c00], desc[UR52][R2.64+0x40], !P1 ;  /* 0x13c0004002067fae */ /* 0x0005e8000c901d74 */
[----:B------:R2:W-:Y:S02]  /*17530*/  LDGSTS.E.BYPASS.LTC128B.128 [R6+0x15c00], desc[UR52][R2.64+0x80], !P2 ;  /* 0x15c0008002067fae */ /* 0x0005e4000d101d74 */
.L_x_1209:
[----:B------:R-:W-:Y:S05]  /*17540*/  BSYNC B0 ;  /* 0x0000000000007941 */ /* 0x000fea0003800000 */
.L_x_1208:
[----:B------:R-:W-:Y:S01]  /*17550*/  NOP ;  /* 0x0000000000007918 */ /* 0x000fe20000000000 */
[----:B------:R-:W-:-:S13]  /*17560*/  PLOP3.LUT P0, PT, PT, PT, PT, 0x80, 0x0 ;  /* 0x000000000000781c */ /* 0x000fda0003f0f070 */
.L_x_1210:
[----:B------:R-:W-:Y:S02]  /*17570*/  PLOP3.LUT P1, PT, P1, P0, PT, 0xa2, 0x0 ;  /* 0x000000000000781c */ /* 0x000fe40000f21472 */
[----:B------:R-:W-:-:S08]  /*17580*/  @P0 R2UR P1, UR4, R17 ;  /* 0x00000000110402ca */ /* 0x000fd00000020000 */
[----:B------:R-:W-:-:S05]  /*17590*/  @P0 PLOP3.LUT P0, PT, P1, PT, PT, 0x80, 0x0 ;  /* 0x000000000000081c */ /* 0x000fca0000f0f070 */
[----:B------:R-:W-:Y:S01]  /*175a0*/  @!P1 SYNCS.ARRIVE.TRANS64.RED.A0T1 RZ, [UR4+0x22800], RZ ;  /* 0x022800ffffff99a7 */ /* 0x000fe20008200404 */
[----:B------:R-:W-:Y:S07]  /*175b0*/  @!P1 ARRIVES.LDGSTSBAR.64.TRANSCNT [UR4+0x22800] ;  /* 0x02280000ff0099b0 */ /* 0x000fee0008000a84 */
[----:B------:R-:W-:Y:S05]  /*175c0*/  @P0 BRA.U.ANY `(.L_x_1210) ;  /* 0xfffffffd00e80947 */ /* 0x000fea000393ffff */
[----:B0-2---:R-:W2:Y:S02]  /*175d0*/  LDL.LU R2, [R1+0x38] ;  /* 0x0000380001027983 */ /* 0x005ea40000300800 */
        /* <DEDUP_REMOVED lines=10> */
[----:B0-2---:R-:W-:Y:S05]  /*17680*/  @!P0 BRA `(.L_x_1212) ;  /* 0x0000003400d88947 */ /* 0x005fea0003800000 */
.L_x_1287:
[----:B------:R-:W-:Y:S05]  /*17690*/  BSYNC B0 ;  /* 0x0000000000007941 */ /* 0x000fea0003800000 */
.L_x_1211:
[----:B------:R-:W0:Y:S04]  /*176a0*/  LDL.LU R3, [R1+0x34] ;  /* 0x0000340001037983 */ /* 0x000e280000300800 */
[----:B------:R-:W2:Y:S01]  /*176b0*/  LDL R2, [R1+0x14] ;  /* 0x0000140001027983 */ /* 0x000ea20000100800 */
[----:B0-----:R-:W-:-:S05]  /*176c0*/  VIADD R0, R3, 0xfffffffe ;  /* 0xfffffffe03007836 */ /* 0x001fca0000000000 */
[----:B--2---:R-:W-:-:S13]  /*176d0*/  ISETP.GE.AND P0, PT, R0, R2, PT ;  /* 0x000000020000720c */ /* 0x004fda0003f06270 */
[----:B------:R-:W-:Y:S05]  /*176e0*/  @!P0 BRA `(.L_x_1213) ;  /* 0x0000000c00f48947 */ /* 0x000fea0003800000 */
[----:B------:R0:W5:Y:S01]  /*176f0*/  LDL.LU R7, [R1] ;  /* 0x0000000001077983 */ /* 0x0001620000300800 */
[----:B------:R-:W-:-:S07]  /*17700*/  IMAD.MOV.U32 R6, RZ, RZ, R19 ;  /* 0x000000ffff067224 */ /* 0x000fce00078e0013 */
.L_x_1235:
[----:B------:R-:W2:Y:S01]  /*17710*/  LDL R2, [R1+0x20] ;  /* 0x0000200001027983 */ /* 0x000ea20000100800 */
[----:B------:R-:W-:Y:S01]  /*17720*/  VIADD R19, R6, 0x1 ;  /* 0x0000000106137836 */ /* 0x000fe20000000000 */
[----:B------:R-:W-:Y:S05]  /*17730*/  YIELD ;  /* 0x0000000000007946 */ /* 0x000fea0003800000 */
[C---:B------:R-:W-:Y:S01]  /*17740*/  ISETP.NE.AND P0, PT, R19.reuse, 0x2, PT ;  /* 0x000000021300780c */ /* 0x040fe20003f05270 */
[----:B------:R-:W-:Y:S03]  /*17750*/  BSSY B0, `(.L_x_1214) ;  /* 0x0000089000007945 */ /* 0x000fe60003800000 */
[----:B------:R-:W-:-:S02]  /*17760*/  SEL R19, R19, RZ, P0 ;  /* 0x000000ff13137207 */ /* 0x000fc40000000000 */
[----:B--2---:R-:W-:Y:S02]  /*17770*/  LOP3.LUT P1, RZ, R2, 0x1, RZ, 0xc0, !PT ;  /* 0x0000000102ff7812 */ /* 0x004fe4000782c0ff */
[----:B------:R-:W-:-:S04]  /*17780*/  SEL R2, RZ, 0x1, P0 ;  /* 0x00000001ff027807 */ /* 0x000fc80000000000 */
[----:B-----5:R-:W-:-:S05]  /*17790*/  LOP3.LUT R9, R7, R2, RZ, 0x3c, !PT ;  /* 0x0000000207097212 */ /* 0x020fca00078e3cff */
[----:B------:R2:W-:Y:S02]  /*177a0*/  STL [R1], R9 ;  /* 0x0000000901007387 */ /* 0x0005e40000100800 */
        /* <DEDUP_REMOVED lines=9> */
[----:B------:R-:W2:Y:S01]  /*17840*/  LDL R10, [R1+0x4] ;  /* 0x00000400010a7983 */ /* 0x000ea20000100800 */
[----:B----4-:R-:W-:-:S13]  /*17850*/  ISETP.NE.AND P0, PT, R5, 0x1, PT ;  /* 0x000000010500780c */ /* 0x010fda0003f05270 */
[----:B------:R-:W1:Y:S02]  /*17860*/  @P0 LDC.64 R2, c[0x0][0x440] ;  /* 0x00011000ff020b82 */ /* 0x000e640000000a00 */
[----:B-1----:R-:W-:-:S04]  /*17870*/  @P0 IMAD.HI.U32 R4, R0, R2, RZ ;  /* 0x0000000200040227 */ /* 0x002fc800078e00ff */
[----:B------:R-:W-:Y:S01]  /*17880*/  IMAD.MOV.U32 R2, RZ, RZ, R0 ;  /* 0x000000ffff027224 */ /* 0x000fe200078e0000 */
[----:B------:R-:W-:-:S04]  /*17890*/  @P0 SHF.R.U32.HI R2, RZ, R3, R4 ;  /* 0x00000003ff020219 */ /* 0x000fc80000011604 */
[--C-:B------:R-:W-:Y:S01]  /*178a0*/  SHF.R.S32.HI R3, RZ, 0x1f, R2.reuse ;  /* 0x0000001fff037819 */ /* 0x100fe20000011402 */
[----:B------:R-:W-:-:S04]  /*178b0*/  IMAD.MOV R8, RZ, RZ, -R2 ;  /* 0x000000ffff087224 */ /* 0x000fc800078e0a02 */
[----:B------:R-:W-:Y:S02]  /*178c0*/  IMAD R8, R5, R8, R0 ;  /* 0x0000000805087224 */ /* 0x000fe400078e0200 */
[----:B---3--:R-:W-:-:S04]  /*178d0*/  IMAD R4, R11, UR6, RZ ;  /* 0x000000060b047c24 */ /* 0x008fc8000f8e02ff */
[C---:B--2---:R-:W-:Y:S02]  /*178e0*/  IMAD R4, R10.reuse, UR7, R4 ;  /* 0x000000070a047c24 */ /* 0x044fe4000f8e0204 */
[----:B------:R-:W-:-:S04]  /*178f0*/  IMAD.WIDE.U32 R2, R10, UR6, R2 ;  /* 0x000000060a027c25 */ /* 0x000fc8000f8e0002 */
[----:B------:R-:W-:Y:S01]  /*17900*/  IMAD.IADD R3, R4, 0x1, R3 ;  /* 0x0000000104037824 */ /* 0x000fe200078e0203 */
[----:B------:R-:W-:-:S04]  /*17910*/  LEA R4, P0, R2, UR4, 0x2 ;  /* 0x0000000402047c11 */ /* 0x000fc8000f8010ff */
[----:B------:R-:W-:-:S05]  /*17920*/  LEA.HI.X R5, R2, UR5, R3, 0x2, P0 ;  /* 0x0000000502057c11 */ /* 0x000fca00080f1403 */
[----:B------:R3:W5:Y:S04]  /*17930*/  LDG.E R16, desc[UR52][R4.64] ;  /* 0x0000003404107981 */ /* 0x000768000c1e1900 */
.L_x_1216:
[----:B------:R-:W1:Y:S01]  /*17940*/  S2R R2, SR_TID.X ;  /* 0x0000000000027919 */ /* 0x000e620000002100 */
[----:B------:R-:W-:Y:S01]  /*17950*/  IMAD R3, R19, 0x8, R17 ;  /* 0x0000000813037824 */ /* 0x000fe200078e0211 */
[----:B------:R-:W-:Y:S01]  /*17960*/  BSSY B1, `(.L_x_1217) ;  /* 0x0000006000017945 */ /* 0x000fe20003800000 */
[----:B-1-3--:R-:W-:Y:S02]  /*17970*/  LOP3.LUT R4, R2, 0x7f, RZ, 0xc0, !PT ;  /* 0x0000007f02047812 */ /* 0x00afe400078ec0ff */
[----:B------:R-:W-:Y:S02]  /*17980*/  SHF.L.U32 R2, R9, 0x1f, RZ ;  /* 0x0000001f09027819 */ /* 0x000fe400000006ff */
[----:B------:R-:W-:Y:S02]  /*17990*/  ISETP.NE.AND P1, PT, R4, RZ, PT ;  /* 0x000000ff0400720c */ /* 0x000fe40003f25270 */
[----:B------:R-:W1:Y:S02]  /*179a0*/  SYNCS.PHASECHK.TRANS64.TRYWAIT P0, [R3+URZ+0x22880], R2 ;  /* 0x02288002030075a7 */ /* 0x000e64000800017f */
[----:B-1----:R-:W-:Y:S09]  /*179b0*/  @!P0 BRA `(.L_x_1218) ;  /* 0x0000003400208947 */ /* 0x002ff20003800000 */
.L_x_1288:
[----:B------:R-:W-:Y:S05]  /*179c0*/  BSYNC B1 ;  /* 0x0000000000017941 */ /* 0x000fea0003800000 */
.L_x_1217:
        /* <DEDUP_REMOVED lines=9> */
.L_x_1220:
[----:B------:R-:W-:Y:S05]  /*17a60*/  BSYNC B1 ;  /* 0x0000000000017941 */ /* 0x000fea0003800000 */
.L_x_1219:
[----:B------:R-:W3:Y:S01]  /*17a70*/  LDL R4, [R1+0x1c] ;  /* 0x00001c0001047983 */ /* 0x000ee20000100800 */
        /* <DEDUP_REMOVED lines=9> */
[----:B---3--:R-:W-:-:S02]  /*17b10*/  IMAD R4, R8, 0x80, R4 ;  /* 0x0000008008047824 */ /* 0x008fc400078e0204 */
[----:B------:R-:W-:-:S09]  /*17b20*/  VIADD R8, R3, 0x22870 ;  /* 0x0002287003087836 */ /* 0x000fd20000000000 */
.L_x_1221:
        /* <DEDUP_REMOVED lines=13> */
.L_x_1289:
[----:B------:R-:W-:Y:S05]  /*17c00*/  BSYNC B1 ;  /* 0x0000000000017941 */ /* 0x000fea0003800000 */
.L_x_1222:
[----:B------:R-:W-:Y:S01]  /*17c10*/  BSSY B1, `(.L_x_1224) ;  /* 0x000000b000017945 */ /* 0x000fe20003800000 */
[----:B------:R-:W-:Y:S02]  /*17c20*/  IMAD.MOV.U32 R8, RZ, RZ, 0x0 ;  /* 0x00000000ff087424 */ /* 0x000fe400078e00ff */
[----:B--2---:R-:W-:Y:S01]  /*17c30*/  IMAD.MOV.U32 R9, RZ, RZ, 0x14f00000 ;  /* 0x14f00000ff097424 */ /* 0x004fe200078e00ff */
[----:B------:R-:W-:Y:S06]  /*17c40*/  @P1 BRA `(.L_x_1225) ;  /* 0x00000000001c1947 */ /* 0x000fec0003800000 */
[----:B------:R-:W2:Y:S01]  /*17c50*/  S2R R5, SR_TID.X ;  /* 0x0000000000057919 */ /* 0x000ea20000002100 */
[----:B-1-3--:R-:W-:-:S04]  /*17c60*/  IMAD.MOV.U32 R2, RZ, RZ, 0x6000 ;  /* 0x00006000ff027424 */ /* 0x00afc800078e00ff */
[----:B------:R4:W-:Y:S01]  /*17c70*/  SYNCS.ARRIVE.TRANS64 RZ, [R3+URZ+0x22830], R2 ;  /* 0x0228300203ff79a7 */ /* 0x0009e2000800003f */
[----:B--2---:R-:W-:-:S04]  /*17c80*/  LOP3.LUT R5, R5, 0x1f, RZ, 0xc0, !PT ;  /* 0x0000001f05057812 */ /* 0x004fc800078ec0ff */
[----:B------:R-:W-:-:S13]  /*17c90*/  ISETP.NE.AND P0, PT, R5, RZ, PT ;  /* 0x000000ff0500720c */ /* 0x000fda0003f05270 */
[----:B----4-:R-:W-:Y:S05]  /*17ca0*/  @!P0 BRA `(.L_x_1225) ;  /* 0x0000000000048947 */ /* 0x010fea0003800000 */
[----:B------:R-:W-:Y:S01]  /*17cb0*/  BPT.TRAP 0x1 ;  /* 0x000000040000795c */ /* 0x000fe20000300000 */
.L_x_1225:
[----:B------:R-:W-:Y:S05]  /*17cc0*/  BSYNC B1 ;  /* 0x0000000000017941 */ /* 0x000fea0003800000 */
.L_x_1224:
[----:B------:R-:W-:Y:S01]  /*17cd0*/  R2UR UR10, R10 ;  /* 0x000000000a0a72ca */ /* 0x000fe200000e0000 */
[----:B-1-3--:R-:W-:Y:S01]  /*17ce0*/  IMAD R2, R19, 0x6000, R17 ;  /* 0x0000600013027824 */ /* 0x00afe200078e0211 */
[----:B------:R-:W-:Y:S01]  /*17cf0*/  R2UR UR6, R8 ;  /* 0x00000000080672ca */ /* 0x000fe200000e0000 */
[----:B------:R-:W-:Y:S01]  /*17d00*/  UIADD3 UR4, UP0, UR44, 0x370, URZ ;  /* 0x000003702c047890 */ /* 0x000fe2000ff1e03f */
[----:B------:R-:W-:Y:S01]  /*17d10*/  R2UR UR7, R9 ;  /* 0x00000000090772ca */ /* 0x000fe200000e0000 */
[----:B------:R-:W-:Y:S01]  /*17d20*/  VIADD R3, R3, 0x22830 ;  /* 0x0002283003037836 */ /* 0x000fe20000000000 */
[----:B------:R-:W-:Y:S01]  /*17d30*/  PLOP3.LUT P0, PT, PT, PT, PT, 0x80, 0x0 ;  /* 0x000000000000781c */ /* 0x000fe20003f0f070 */
[----:B------:R-:W-:Y:S01]  /*17d40*/  VIADD R5, R2, 0x16400 ;  /* 0x0001640002057836 */ /* 0x000fe20000000000 */
[----:B------:R-:W-:-:S12]  /*17d50*/  UIADD3.X UR5, URZ, UR45, URZ, UP0, !UPT ;  /* 0x0000002d3f057290 */ /* 0x000fd800087fe43f */
.L_x_1226:
        /* <DEDUP_REMOVED lines=9> */
[----:B-1----:R-:W-:Y:S05]  /*17df0*/  @P0 BRA.U.ANY `(.L_x_1226) ;  /* 0xfffffffd00d80947 */ /* 0x002fea000393ffff */
[----:B------:R-:W-:Y:S01]  /*17e00*/  R2UR UR6, R8 ;  /* 0x00000000080672ca */ /* 0x000fe200000e0000 */
[----:B------:R-:W-:Y:S01]  /*17e10*/  VIADD R5, R2, 0x18400 ;  /* 0x0001840002057836 */ /* 0x000fe20000000000 */
[----:B------:R-:W-:Y:S01]  /*17e20*/  R2UR UR7, R9 ;  /* 0x00000000090772ca */ /* 0x000fe200000e0000 */
[----:B------:R-:W-:Y:S01]  /*17e30*/  UMOV UR10, 0x40 ;  /* 0x00000040000a7882 */ /* 0x000fe20000000000 */
[----:B------:R-:W-:-:S13]  /*17e40*/  PLOP3.LUT P0, PT, PT, PT, PT, 0x80, 0x0 ;  /* 0x000000000000781c */ /* 0x000fda0003f0f070 */
.L_x_1227:
        /* <DEDUP_REMOVED lines=15> */
.L_x_1228:
        /* <DEDUP_REMOVED lines=10> */
.L_x_1215:
[----:B------:R-:W-:Y:S05]  /*17fe0*/  BSYNC B0 ;  /* 0x0000000000007941 */ /* 0x000fea0003800000 */
.L_x_1214:
[----:B------:R-:W-:-:S06]  /*17ff0*/  UISETP.NE.AND UP0, UPT, UR39, 0x3, UPT ;  /* 0x000000032700788c */ /* 0x000fcc000bf05270 */
[----:B------:R-:W-:-:S13]  /*18000*/  PLOP3.LUT P0, PT, PT, PT, UP0, 0x80, 0x0 ;  /* 0x000000000000781c */ /* 0x000fda0003f0f008 */
[----:B------:R-:W-:Y:S05]  /*18010*/  @!P0 BRA `(.L_x_1229) ;  /* 0x0000000000048947 */ /* 0x000fea0003800000 */
[----:B------:R-:W-:Y:S01]  /*18020*/  BPT.TRAP 0x1 ;  /* 0x000000040000795c */ /* 0x000fe20000300000 */
.L_x_1229:
        /* <DEDUP_REMOVED lines=8> */
.L_x_1290:
[----:B------:R-:W-:Y:S05]  /*180b0*/  BSYNC B0 ;  /* 0x0000000000007941 */ /* 0x000fea0003800000 */
.L_x_1230:
[----:B------:R-:W-:Y:S05]  /*180c0*/  @!P1 BRA `(.L_x_1232) ;  /* 0x0000000000049947 */ /* 0x000fea0003800000 */
[----:B------:R-:W-:Y:S01]  /*180d0*/  BPT.TRAP 0x1 ;  /* 0x000000040000795c */ /* 0x000fe20000300000 */
.L_x_1232:
[----:B---3--:R-:W-:Y:S01]  /*180e0*/  SHF.L.U32 R2, R7, 0x1f, RZ ;  /* 0x0000001f07027819 */ /* 0x008fe200000006ff */
[----:B------:R-:W-:-:S03]  /*180f0*/  IMAD.SHL.U32 R3, R6, 0x4000, RZ ;  /* 0x0000400006037824 */ /* 0x000fc600078e00ff */
[----:B------:R-:W3:Y:S02]  /*18100*/  SYNCS.PHASECHK.TRANS64.TRYWAIT P0, [R20+URZ+0x22860], R2 ;  /* 0x02286002140075a7 */ /* 0x000ee4000800017f */
[----:B---3--:R-:W-:Y:S05]  /*18110*/  @!P0 BRA `(.L_x_1233) ;  /* 0x0000002c00848947 */ /* 0x008fea0003800000 */
.L_x_1291:
[----:B-1----:R-:W3:Y:S04]  /*18120*/  LDL R4, [R1+0x28] ;  /* 0x0000280001047983 */ /* 0x002ee80000100800 */
[----:B------:R-:W4:Y:S04]  /*18130*/  LDL R12, [R1+0xc] ;  /* 0x00000c00010c7983 */ /* 0x000f280000100800 */
[----:B------:R-:W5:Y:S01]  /*18140*/  LDL R13, [R1+0x24] ;  /* 0x00002400010d7983 */ /* 0x000f620000100800 */
[----:B------:R-:W-:Y:S05]  /*18150*/  WARPSYNC.ALL ;  /* 0x0000000000007948 */ /* 0x000fea0003800000 */
[----:B---3--:R-:W-:-:S05]  /*18160*/  LOP3.LUT R2, R3, R4, RZ, 0xfc, !PT ;  /* 0x0000000403027212 */ /* 0x008fca00078efcff */
[----:B------:R-:W-:-:S05]  /*18170*/  IMAD.IADD R2, R17, 0x1, R2 ;  /* 0x0000000111027824 */ /* 0x000fca00078e0202 */
[----:B--2---:R-:W1:Y:S01]  /*18180*/  LDSM.16.MT88.4 R8, [R2+0x8400] ;  /* 0x008400000208783b */ /* 0x004e620000004200 */
[----:B----4-:R-:W-:Y:S01]  /*18190*/  IMAD.IADD R18, R12, 0x1, R2 ;  /* 0x000000010c127824 */ /* 0x010fe200078e0202 */
[----:B-----5:R-:W-:Y:S02]  /*181a0*/  IADD3 R3, R17, R3, R13 ;  /* 0x0000000311037210 */ /* 0x020fe40007ffe00d */
[C-C-:B-1----:R-:W-:Y:S02]  /*181b0*/  PRMT R4, R8.reuse, 0x6420, R9.reuse ;  /* 0x0000642008047816 */ /* 0x142fe40000000009 */
[----:B------:R-:W-:Y:S02]  /*181c0*/  PRMT R5, R8, 0x7531, R9 ;  /* 0x0000753108057816 */ /* 0x000fe40000000009 */
[C-C-:B------:R-:W-:Y:S02]  /*181d0*/  PRMT R6, R10.reuse, 0x6420, R11.reuse ;  /* 0x000064200a067816 */ /* 0x140fe4000000000b */
[----:B------:R-:W-:-:S02]  /*181e0*/  PRMT R7, R10, 0x7531, R11 ;  /* 0x000075310a077816 */ /* 0x000fc4000000000b */
[----:B------:R-:W1:Y:S04]  /*181f0*/  LDSM.16.MT88.4 R8, [R18+0x8400] ;  /* 0x008400001208783b */ /* 0x000e680000004200 */
[----:B------:R2:W-:Y:S02]  /*18200*/  STSM.16.M88.4 [R3+0x400], R4 ;  /* 0x0004000403007844 */ /* 0x0005e40000000200 */
[----:B--2---:R-:W-:Y:S01]  /*18210*/  IMAD.MOV.U32 R7, RZ, RZ, R12 ;  /* 0x000000ffff077224 */ /* 0x004fe200078e000c */
[C-C-:B-1----:R-:W-:Y:S02]  /*18220*/  PRMT R12, R8.reuse, 0x6420, R9.reuse ;  /* 0x00006420080c7816 */ /* 0x142fe40000000009 */
[----:B------:R-:W-:Y:S02]  /*18230*/  PRMT R13, R8, 0x7531, R9 ;  /* 0x00007531080d7816 */ /* 0x000fe40000000009 */
[----:B------:R-:W-:-:S02]  /*18240*/  PRMT R14, R10, 0x6420, R11 ;  /* 0x000064200a0e7816 */ /* 0x000fc4000000000b */
[----:B------:R-:W-:-:S05]  /*18250*/  PRMT R15, R10, 0x7531, R11 ;  /* 0x000075310a0f7816 */ /* 0x000fca000000000b */
[----:B------:R1:W-:Y:S04]  /*18260*/  STSM.16.M88.4 [R3+0x2400], R12 ;  /* 0x0024000c03007844 */ /* 0x0003e80000000200 */
[----:B------:R-:W2:Y:S04]  /*18270*/  LDSM.16.MT88.4 R8, [R2+0x9400] ;  /* 0x009400000208783b */ /* 0x000ea80000004200 */
[----:B-1----:R-:W3:Y:S01]  /*18280*/  LDL R15, [R1+0x8] ;  /* 0x00000800010f7983 */ /* 0x002ee20000100800 */
[----:B------:R-:W-:Y:S01]  /*18290*/  IMAD.MOV.U32 R14, RZ, RZ, R7 ;  /* 0x000000ffff0e7224 */ /* 0x000fe200078e0007 */
[----:B--2---:R-:W-:-:S02]  /*182a0*/  PRMT R4, R8, 0x6420, R9 ;  /* 0x0000642008047816 */ /* 0x004fc40000000009 */
[----:B------:R-:W-:Y:S02]  /*182b0*/  PRMT R5, R8, 0x7531, R9 ;  /* 0x0000753108057816 */ /* 0x000fe40000000009 */
[C-C-:B------:R-:W-:Y:S02]  /*182c0*/  PRMT R6, R10.reuse, 0x6420, R11.reuse ;  /* 0x000064200a067816 */ /* 0x140fe4000000000b */
[----:B------:R-:W-:Y:S02]  /*182d0*/  PRMT R7, R10, 0x7531, R11 ;  /* 0x000075310a077816 */ /* 0x000fe4000000000b */
[----:B------:R-:W1:Y:S02]  /*182e0*/  LDSM.16.MT88.4 R8, [R18+0x9400] ;  /* 0x009400001208783b */ /* 0x000e640000004200 */
[C-C-:B-1----:R-:W-:Y:S02]  /*182f0*/  PRMT R12, R8.reuse, 0x6420, R9.reuse ;  /* 0x00006420080c7816 */ /* 0x142fe40000000009 */
[----:B------:R-:W-:-:S02]  /*18300*/  PRMT R13, R8, 0x7531, R9 ;  /* 0x00007531080d7816 */ /* 0x000fc40000000009 */
[----:B---3--:R-:W-:-:S05]  /*18310*/  IADD3 R21, R15, 0x400, R3 ;  /* 0x000004000f157810 */ /* 0x008fca0007ffe003 */
[----:B------:R1:W-:Y:S02]  /*18320*/  STSM.16.M88.4 [R21], R4 ;  /* 0x0000000415007844 */ /* 0x0003e40000000200 */
[----:B-1----:R-:W-:Y:S01]  /*18330*/  IMAD.MOV.U32 R6, RZ, RZ, R14 ;  /* 0x000000ffff067224 */ /* 0x002fe200078e000e */
[C---:B------:R-:W-:Y:S01]  /*18340*/  PRMT R14, R10.reuse, 0x6420, R11 ;  /* 0x000064200a0e7816 */ /* 0x040fe2000000000b */
[----:B------:R-:W-:Y:S01]  /*18350*/  IMAD.MOV.U32 R7, RZ, RZ, R15 ;  /* 0x000000ffff077224 */ /* 0x000fe200078e000f */
[----:B------:R-:W-:-:S05]  /*18360*/  PRMT R15, R10, 0x7531, R11 ;  /* 0x000075310a0f7816 */ /* 0x000fca000000000b */
[----:B------:R1:W-:Y:S04]  /*18370*/  STSM.16.M88.4 [R21+0x2000], R12 ;  /* 0x0020000c15007844 */ /* 0x0003e80000000200 */
[----:B------:R-:W2:Y:S01]  /*18380*/  LDSM.16.MT88.4 R8, [R2+0xa400] ;  /* 0x00a400000208783b */ /* 0x000ea20000004200 */
[----:B-1----:R-:W-:Y:S02]  /*18390*/  IMAD.MOV.U32 R14, RZ, RZ, R6 ;  /* 0x000000ffff0e7224 */ /* 0x002fe400078e0006 */
[----:B------:R-:W-:Y:S01]  /*183a0*/  IMAD.MOV.U32 R15, RZ, RZ, R7 ;  /* 0x000000ffff0f7224 */ /* 0x000fe200078e0007 */
[C-C-:B--2---:R-:W-:Y:S02]  /*183b0*/  PRMT R4, R8.reuse, 0x6420, R9.reuse ;  /* 0x0000642008047816 */ /* 0x144fe40000000009 */
[----:B------:R-:W-:-:S02]  /*183c0*/  PRMT R5, R8, 0x7531, R9 ;  /* 0x0000753108057816 */ /* 0x000fc40000000009 */
[C-C-:B------:R-:W-:Y:S02]  /*183d0*/  PRMT R6, R10.reuse, 0x6420, R11.reuse ;  /* 0x000064200a067816 */ /* 0x140fe4000000000b */
[----:B------:R-:W-:Y:S02]  /*183e0*/  PRMT R7, R10, 0x7531, R11 ;  /* 0x000075310a077816 */ /* 0x000fe4000000000b */
[----:B------:R-:W1:Y:S01]  /*183f0*/  LDSM.16.MT88.4 R8, [R18+0xa400] ;  /* 0x00a400001208783b */ /* 0x000e620000004200 */
[----:B------:R-:W-:-:S05]  /*18400*/  IADD3 R3, R14, 0x400, R3 ;  /* 0x000004000e037810 */ /* 0x000fca0007ffe003 */
[----:B------:R2:W-:Y:S02]  /*18410*/  STSM.16.M88.4 [R3], R4 ;  /* 0x0000000403007844 */ /* 0x0005e40000000200 */
[----:B--2---:R-:W-:Y:S01]  /*18420*/  IMAD.MOV.U32 R7, RZ, RZ, R15 ;  /* 0x000000ffff077224 */ /* 0x004fe200078e000f */
[C-C-:B-1----:R-:W-:Y:S02]  /*18430*/  PRMT R12, R8.reuse, 0x6420, R9.reuse ;  /* 0x00006420080c7816 */ /* 0x142fe40000000009 */
[----:B------:R-:W-:Y:S02]  /*18440*/  PRMT R13, R8, 0x7531, R9 ;  /* 0x00007531080d7816 */ /* 0x000fe40000000009 */
[C-C-:B------:R-:W-:Y:S02]  /*18450*/  PRMT R14, R10.reuse, 0x6420, R11.reuse ;  /* 0x000064200a0e7816 */ /* 0x140fe4000000000b */
[----:B------:R-:W-:-:S05]  /*18460*/  PRMT R15, R10, 0x7531, R11 ;  /* 0x000075310a0f7816 */ /* 0x000fca000000000b */
[----:B------:R1:W-:Y:S04]  /*18470*/  STSM.16.M88.4 [R3+0x2000], R12 ;  /* 0x0020000c03007844 */ /* 0x0003e80000000200 */
[----:B------:R-:W2:Y:S01]  /*18480*/  LDSM.16.MT88.4 R8, [R2+0xb400] ;  /* 0x00b400000208783b */ /* 0x000ea20000004200 */
[----:B-1----:R-:W-:Y:S01]  /*18490*/  IMAD.MOV.U32 R15, RZ, RZ, R7 ;  /* 0x000000ffff0f7224 */ /* 0x002fe200078e0007 */
[C-C-:B--2---:R-:W-:Y:S02]  /*184a0*/  PRMT R4, R8.reuse, 0x6420, R9.reuse ;  /* 0x0000642008047816 */ /* 0x144fe40000000009 */
[----:B------:R-:W-:Y:S02]  /*184b0*/  PRMT R5, R8, 0x7531, R9 ;  /* 0x0000753108057816 */ /* 0x000fe40000000009 */
[----:B------:R-:W-:-:S02]  /*184c0*/  PRMT R6, R10, 0x6420, R11 ;  /* 0x000064200a067816 */ /* 0x000fc4000000000b */
[----:B------:R-:W-:Y:S02]  /*184d0*/  PRMT R7, R10, 0x7531, R11 ;  /* 0x000075310a077816 */ /* 0x000fe4000000000b */
[----:B------:R-:W1:Y:S01]  /*184e0*/  LDSM.16.MT88.4 R8, [R18+0xb400] ;  /* 0x00b400001208783b */ /* 0x000e620000004200 */
[----:B------:R-:W-:-:S05]  /*184f0*/  IMAD.IADD R3, R15, 0x1, R3 ;  /* 0x000000010f037824 */ /* 0x000fca00078e0203 */
[----:B------:R1:W-:Y:S02]  /*18500*/  STSM.16.M88.4 [R3], R4 ;  /* 0x0000000403007844 */ /* 0x0003e40000000200 */
        /* <DEDUP_REMOVED lines=13> */
.L_x_1234:
[----:B------:R-:W3:Y:S01]  /*185e0*/  S2R R2, SR_TID.X ;  /* 0x0000000000027919 */ /* 0x000ee20000002100 */
[----:B--2---:R2:W-:Y:S01]  /*185f0*/  SYNCS.ARRIVE.TRANS64.A1T0 RZ, [R20+URZ+0x22850], RZ ;  /* 0x022850ff14ff79a7 */ /* 0x0045e2000810003f */
[----:B-1----:R4:W5:Y:S01]  /*18600*/  LDL R7, [R1] ;  /* 0x0000000001077983 */ /* 0x0029620000100800 */
[----:B---3--:R-:W-:-:S03]  /*18610*/  LOP3.LUT R3, R2, 0x7f, RZ, 0xc0, !PT ;  /* 0x0000007f02037812 */ /* 0x008fc600078ec0ff */
[----:B------:R-:W3:Y:S01]  /*18620*/  LDL R2, [R1+0x14] ;  /* 0x0000140001027983 */ /* 0x000ee20000100800 */
[----:B------:R-:W-:Y:S01]  /*18630*/  IMAD.MOV.U32 R6, RZ, RZ, R19 ;  /* 0x000000ffff067224 */ /* 0x000fe200078e0013 */
[----:B------:R-:W-:Y:S01]  /*18640*/  BAR.SYNC.DEFER_BLOCKING 0x2, 0x80 ;  /* 0x0082000000007b1d */ /* 0x000fe20000010000 */
[----:B------:R-:W-:-:S13]  /*18650*/  ISETP.NE.AND P0, PT, R3, RZ, PT ;  /* 0x000000ff0300720c */ /* 0x000fda0003f05270 */
[----:B--2---:R-:W-:-:S05]  /*18660*/  @!P0 VIADD R20, R20, 0x22880 ;  /* 0x0002288014148836 */ /* 0x004fca0000000000 */
[----:B------:R-:W-:-:S04]  /*18670*/  @!P0 PRMT R20, RZ, 0x654, R20 ;  /* 0x00000654ff148816 */ /* 0x000fc80000000014 */
[----:B------:R4:W-:Y:S01]  /*18680*/  @!P0 SYNCS.ARRIVE.TRANS64.RED.A1T0 RZ, [R20+URZ], RZ ;  /* 0x000000ff14ff89a7 */ /* 0x0009e2000810043f */
[C---:B---3--:R-:W-:Y:S01]  /*18690*/  ISETP.GT.AND P0, PT, R0.reuse, R2, PT ;  /* 0x000000020000720c */ /* 0x048fe20003f04270 */
[----:B------:R-:W-:-:S12]  /*186a0*/  VIADD R0, R0, 0xffffffff ;  /* 0xffffffff00007836 */ /* 0x000fd80000000000 */
[----:B----4-:R-:W-:Y:S05]  /*186b0*/  @P0 BRA `(.L_x_1235) ;  /* 0xfffffff000140947 */ /* 0x010fea000383ffff */
.L_x_1213:
[----:B------:R-:W2:Y:S01]  /*186c0*/  S2R R2, SR_TID.X ;  /* 0x0000000000027919 */ /* 0x000ea20000002100 */
[----:B------:R-:W-:Y:S01]  /*186d0*/  BSSY B0, `(.L_x_1236) ;  /* 0x0000011000007945 */ /* 0x000fe20003800000 */
[----:B--2---:R-:W-:-:S04]  /*186e0*/  LOP3.LUT R2, R2, 0x7f, RZ, 0xc0, !PT ;  /* 0x0000007f02027812 */ /* 0x004fc800078ec0ff */
[----:B------:R-:W-:-:S13]  /*186f0*/  ISETP.NE.AND P0, PT, R2, RZ, PT ;  /* 0x000000ff0200720c */ /* 0x000fda0003f05270 */
[----:B------:R-:W-:Y:S05]  /*18700*/  @P0 BRA `(.L_x_1237) ;  /* 0x0000000000340947 */ /* 0x000fea0003800000 */
[----:B------:R-:W2:Y:S01]  /*18710*/  S2R R3, SR_LANEID ;  /* 0x0000000000037919 */ /* 0x000ea20000000000 */
[----:B------:R-:W-:Y:S02]  /*18720*/  VOTEU.ANY UR4, UPT, PT ;  /* 0x0000000000047886 */ /* 0x000fe400038e0100 */
[----:B------:R-:W2:Y:S08]  /*18730*/  FLO.U32 R0, UR4 ;  /* 0x0000000400007d00 */ /* 0x000eb000080e0000 */
[----:B-1----:R-:W1:Y:S01]  /*18740*/  POPC R4, UR4 ;  /* 0x0000000400047d09 */ /* 0x002e620008000000 */
[----:B--2---:R-:W-:-:S02]  /*18750*/  ISETP.EQ.U32.AND P1, PT, R0, R3, PT ;  /* 0x000000030000720c */ /* 0x004fc40003f22070 */
[----:B------:R-:W1:Y:S11]  /*18760*/  LDC.64 R2, c[0x0][0xc60] ;  /* 0x00031800ff027b82 */ /* 0x000e760000000a00 */
[----:B-1----:R-:W2:Y:S01]  /*18770*/  @P1 ATOMG.E.ADD.STRONG.GPU PT, R3, desc[UR52][R2.64], R4 ;  /* 0x00000004020319a8 */ /* 0x002ea200081ee1f4 */
[----:B------:R-:W1:Y:S02]  /*18780*/  S2R R5, SR_LTMASK ;  /* 0x0000000000057919 */ /* 0x000e640000003900 */
[----:B-1----:R-:W-:-:S06]  /*18790*/  LOP3.LUT R5, R5, UR4, RZ, 0xc0, !PT ;  /* 0x0000000405057c12 */ /* 0x002fcc000f8ec0ff */
[----:B------:R-:W1:Y:S01]  /*187a0*/  POPC R5, R5 ;  /* 0x0000000500057309 */ /* 0x000e620000000000 */
[----:B--2---:R-:W1:Y:S02]  /*187b0*/  SHFL.IDX PT, R0, R3, R0, 0x1f ;  /* 0x00001f0003007589 */ /* 0x004e6400000e0000 */
[----:B-1----:R-:W-:-:S05]  /*187c0*/  IADD3 R0, R0, UR40, R5 ;  /* 0x0000002800007c10 */ /* 0x002fca000fffe005 */
[----:B------:R2:W-:Y:S02]  /*187d0*/  STL [R1+0x10], R0 ;  /* 0x0000100001007387 */ /* 0x0005e40000100800 */
.L_x_1237:
[----:B------:R-:W-:Y:S05]  /*187e0*/  BSYNC B0 ;  /* 0x0000000000007941 */ /* 0x000fea0003800000 */
.L_x_1236:
[----:B------:R-:W-:-:S06]  /*187f0*/  UISETP.NE.AND UP0, UPT, UR39, 0x3, UPT ;  /* 0x000000032700788c */ /* 0x000fcc000bf05270 */
[----:B------:R-:W-:-:S13]  /*18800*/  PLOP3.LUT P1, PT, PT, PT, UP0, 0x80, 0x0 ;  /* 0x000000000000781c */ /* 0x000fda0003f2f008 */
[----:B------:R-:W-:Y:S05]  /*18810*/  @!P1 BRA `(.L_x_1238) ;  /* 0x0000000000049947 */ /* 0x000fea0003800000 */
[----:B------:R-:W-:Y:S01]  /*18820*/  BPT.TRAP 0x1 ;  /* 0x000000040000795c */ /* 0x000fe20000300000 */
.L_x_1238:
[----:B------:R-:W3:Y:S01]  /*18830*/  LDL R2, [R1] ;  /* 0x0000000001027983 */ /* 0x000ee20000100800 */
[----:B------:R-:W-:Y:S01]  /*18840*/  IMAD R16, R19, 0x8, R17 ;  /* 0x0000000813107824 */ /* 0x000fe200078e0211 */
[----:B------:R-:W-:Y:S01]  /*18850*/  BSSY B0, `(.L_x_1239) ;  /* 0x0000007000007945 */ /* 0x000fe20003800000 */
[----:B--2---:R-:W-:-:S05]  /*18860*/  IMAD.U32 R0, RZ, RZ, UR41 ;  /* 0x00000029ff007e24 */ /* 0x004fca000f8e00ff */
[----:B------:R-:W-:Y:S02]  /*18870*/  ISETP.NE.AND P2, PT, R0, 0x3, PT ;  /* 0x000000030000780c */ /* 0x000fe40003f45270 */
[----:B---3--:R-:W-:-:S04]  /*18880*/  LOP3.LUT R3, R2, 0x1, RZ, 0x3c, !PT ;  /* 0x0000000102037812 */ /* 0x008fc800078e3cff */
[----:B------:R-:W-:-:S04]  /*18890*/  SHF.L.U32 R3, R3, 0x1f, RZ ;  /* 0x0000001f03037819 */ /* 0x000fc800000006ff */
[----:B------:R-:W2:Y:S02]  /*188a0*/  SYNCS.PHASECHK.TRANS64.TRYWAIT P1, [R16+URZ+0x22870], R3 ;  /* 0x02287003100075a7 */ /* 0x000ea4000802017f */
[----:B--2---:R-:W-:Y:S05]  /*188b0*/  @!P1 BRA `(.L_x_1240) ;  /* 0x0000002400b09947 */ /* 0x004fea0003800000 */
.L_x_1292:
[----:B------:R-:W-:Y:S05]  /*188c0*/  BSYNC B0 ;  /* 0x0000000000007941 */ /* 0x000fea0003800000 */
.L_x_1239:
[----:B------:R-:W-:Y:S05]  /*188d0*/  @!P2 BRA `(.L_x_1241) ;  /* 0x000000000004a947 */ /* 0x000fea0003800000 */
[----:B------:R-:W-:Y:S01]  /*188e0*/  BPT.TRAP 0x1 ;  /* 0x000000040000795c */ /* 0x000fe20000300000 */
.L_x_1241:
[----:B------:R-:W2:Y:S02]  /*188f0*/  LDL R0, [R1] ;  /* 0x0000000001007983 */ /* 0x000ea40000100800 */
[----:B--2---:R-:W-:-:S04]  /*18900*/  SHF.L.U32 R3, R0, 0x1f, RZ ;  /* 0x0000001f00037819 */ /* 0x004fc800000006ff */
[----:B------:R-:W2:Y:S02]  /*18910*/  SYNCS.PHASECHK.TRANS64.TRYWAIT P1, [R16+URZ+0x22860], R3 ;  /* 0x02286003100075a7 */ /* 0x000ea4000802017f */
[----:B--2---:R-:W-:Y:S05]  /*18920*/  @!P1 BRA `(.L_x_1242) ;  /* 0x0000002400a89947 */ /* 0x004fea0003800000 */
.L_x_1293:
[----:B------:R-:W3:Y:S04]  /*18930*/  LDL R0, [R1+0x28] ;  /* 0x0000280001007983 */ /* 0x000ee80000100800 */
[----:B------:R-:W2:Y:S04]  /*18940*/  LDL R12, [R1+0xc] ;  /* 0x00000c00010c7983 */ /* 0x000ea80000100800 */
[----:B------:R-:W4:Y:S01]  /*18950*/  LDL R13, [R1+0x24] ;  /* 0x00002400010d7983 */ /* 0x000f220000100800 */
[----:B------:R-:W-:Y:S01]  /*18960*/  IMAD.SHL.U32 R2, R19, 0x4000, RZ ;  /* 0x0000400013027824 */ /* 0x000fe200078e00ff */
[----:B------:R-:W-:Y:S05]  /*18970*/  WARPSYNC.ALL ;  /* 0x0000000000007948 */ /* 0x000fea0003800000 */
[----:B---3--:R-:W-:-:S05]  /*18980*/  LOP3.LUT R0, R2, R0, RZ, 0xfc, !PT ;  /* 0x0000000002007212 */ /* 0x008fca00078efcff */
[----:B------:R-:W-:-:S05]  /*18990*/  IMAD.IADD R0, R17, 0x1, R0 ;  /* 0x0000000111007824 */ /* 0x000fca00078e0200 */
[----:B-1---5:R-:W1:Y:S01]  /*189a0*/  LDSM.16.MT88.4 R4, [R0+0x8400] ;  /* 0x008400000004783b */ /* 0x022e620000004200 */
[----:B--2---:R-:W-:Y:S01]  /*189b0*/  IMAD.IADD R3, R12, 0x1, R0 ;  /* 0x000000010c037824 */ /* 0x004fe200078e0200 */
[----:B----4-:R-:W-:Y:S02]  /*189c0*/  IADD3 R2, R17, R2, R13 ;  /* 0x0000000211027210 */ /* 0x010fe40007ffe00d */
[C-C-:B-1----:R-:W-:Y:S02]  /*189d0*/  PRMT R8, R4.reuse, 0x6420, R5.reuse ;  /* 0x0000642004087816 */ /* 0x142fe40000000005 */
[----:B------:R-:W-:Y:S02]  /*189e0*/  PRMT R9, R4, 0x7531, R5 ;  /* 0x0000753104097816 */ /* 0x000fe40000000005 */
[C-C-:B------:R-:W-:Y:S02]  /*189f0*/  PRMT R10, R6.reuse, 0x6420, R7.reuse ;  /* 0x00006420060a7816 */ /* 0x140fe40000000007 */
[----:B------:R-:W-:-:S02]  /*18a00*/  PRMT R11, R6, 0x7531, R7 ;  /* 0x00007531060b7816 */ /* 0x000fc40000000007 */
[----:B------:R-:W1:Y:S04]  /*18a10*/  LDSM.16.MT88.4 R4, [R3+0x8400] ;  /* 0x008400000304783b */ /* 0x000e680000004200 */
[----:B------:R1:W-:Y:S02]  /*18a20*/  STSM.16.M88.4 [R2+0x400], R8 ;  /* 0x0004000802007844 */ /* 0x0003e40000000200 */
        /* <DEDUP_REMOVED lines=31> */
[----:B------:R-:W-:Y:S01]  /*18c20*/  STSM.16.M88.4 [R2], R12 ;  /* 0x0000000c02007844 */ /* 0x000fe20000000200 */
[C-C-:B-1----:R-:W-:Y:S02]  /*18c30*/  PRMT R8, R4.reuse, 0x6420, R5.reuse ;  /* 0x0000642004087816 */ /* 0x142fe40000000005 */
[----:B------:R-:W-:Y:S02]  /*18c40*/  PRMT R9, R4, 0x7531, R5 ;  /* 0x0000753104097816 */ /* 0x000fe40000000005 */
[C-C-:B------:R-:W-:Y:S02]  /*18c50*/  PRMT R10, R6.reuse, 0x6420, R7.reuse ;  /* 0x00006420060a7816 */ /* 0x140fe40000000007 */
[----:B------:R-:W-:-:S05]  /*18c60*/  PRMT R11, R6, 0x7531, R7 ;  /* 0x00007531060b7816 */ /* 0x000fca0000000007 */
[----:B------:R-:W-:Y:S04]  /*18c70*/  STSM.16.M88.4 [R2+0x2000], R8 ;  /* 0x0020000802007844 */ /* 0x000fe80000000200 */
[----:B------:R-:W1:Y:S02]  /*18c80*/  LDSM.16.MT88.4 R4, [R0+0xb400] ;  /* 0x00b400000004783b */ /* 0x000e640000004200 */
[C-C-:B-1----:R-:W-:Y:S02]  /*18c90*/  PRMT R12, R4.reuse, 0x6420, R5.reuse ;  /* 0x00006420040c7816 */ /* 0x142fe40000000005 */
[----:B------:R-:W-:Y:S02]  /*18ca0*/  PRMT R13, R4, 0x7531, R5 ;  /* 0x00007531040d7816 */ /* 0x000fe40000000005 */
[----:B------:R-:W-:-:S02]  /*18cb0*/  PRMT R14, R6, 0x6420, R7 ;  /* 0x00006420060e7816 */ /* 0x000fc40000000007 */
[----:B------:R-:W-:Y:S02]  /*18cc0*/  PRMT R15, R6, 0x7531, R7 ;  /* 0x00007531060f7816 */ /* 0x000fe40000000007 */
[----:B------:R-:W1:Y:S01]  /*18cd0*/  LDSM.16.MT88.4 R4, [R3+0xb400] ;  /* 0x00b400000304783b */ /* 0x000e620000004200 */
[----:B------:R-:W-:-:S05]  /*18ce0*/  IMAD.IADD R2, R18, 0x1, R2 ;  /* 0x0000000112027824 */ /* 0x000fca00078e0202 */
[----:B------:R2:W-:Y:S01]  /*18cf0*/  STSM.16.M88.4 [R2], R12 ;  /* 0x0000000c02007844 */ /* 0x0005e20000000200 */
        /* <DEDUP_REMOVED lines=13> */
.L_x_1243:
[----:B--2---:R-:W2:Y:S01]  /*18dd0*/  LDL.LU R2, [R1] ;  /* 0x0000000001027983 */ /* 0x004ea20000300800 */
[----:B-1----:R1:W-:Y:S01]  /*18de0*/  SYNCS.ARRIVE.TRANS64.A1T0 RZ, [R16+URZ+0x22850], RZ ;  /* 0x022850ff10ff79a7 */ /* 0x0023e2000810003f */
[----:B------:R-:W-:Y:S02]  /*18df0*/  VIADD R19, R19, 0x1 ;  /* 0x0000000113137836 */ /* 0x000fe40000000000 */
[----:B-1----:R-:W-:-:S05]  /*18e00*/  @!P0 VIADD R16, R16, 0x22880 ;  /* 0x0002288010108836 */ /* 0x002fca0000000000 */
[----:B------:R-:W-:Y:S01]  /*18e10*/  @!P0 PRMT R16, RZ, 0x654, R16 ;  /* 0x00000654ff108816 */ /* 0x000fe20000000010 */
[----:B------:R-:W-:Y:S06]  /*18e20*/  BAR.SYNC.DEFER_BLOCKING 0x2, 0x80 ;  /* 0x0082000000007b1d */ /* 0x000fec0000010000 */
[----:B------:R3:W-:Y:S01]  /*18e30*/  @!P0 SYNCS.ARRIVE.TRANS64.RED.A1T0 RZ, [R16+URZ], RZ ;  /* 0x000000ff10ff89a7 */ /* 0x0007e2000810043f */
[----:B------:R-:W-:-:S04]  /*18e40*/  ISETP.NE.AND P0, PT, R19, 0x2, PT ;  /* 0x000000021300780c */ /* 0x000fc80003f05270 */
[----:B------:R-:W-:Y:S02]  /*18e50*/  SEL R0, RZ, 0x1, P0 ;  /* 0x00000001ff007807 */ /* 0x000fe40000000000 */
[----:B------:R-:W-:Y:S02]  /*18e60*/  SEL R19, R19, RZ, P0 ;  /* 0x000000ff13137207 */ /* 0x000fe40000000000 */
[----:B--2---:R-:W-:-:S05]  /*18e70*/  LOP3.LUT R2, R2, R0, RZ, 0x3c, !PT ;  /* 0x0000000002027212 */ /* 0x004fca00078e3cff */
[----:B------:R3:W-:Y:S02]  /*18e80*/  STL [R1], R2 ;  /* 0x0000000201007387 */ /* 0x0007e40000100800 */
.L_x_1188:
[----:B------:R-:W-:Y:S05]  /*18e90*/  BSYNC B7 ;  /* 0x0000000000077941 */ /* 0x000fea0003800000 */
.L_x_1186:
[----:B--2---:R-:W2:Y:S02]  /*18ea0*/  LDL R0, [R1+0x20] ;  /* 0x0000200001007983 */ /* 0x004ea40000100800 */
[----:B--2---:R-:W-:-:S13]  /*18eb0*/  LOP3.LUT P0, RZ, R0, 0x2, RZ, 0xc0, !PT ;  /* 0x0000000200ff7812 */ /* 0x004fda000780c0ff */
[----:B------:R-:W-:Y:S05]  /*18ec0*/  @!P0 BRA `(.L_x_1244) ;  /* 0x0000000000308947 */ /* 0x000fea0003800000 */
[----:B------:R-:W2:Y:S08]  /*18ed0*/  S2UR UR5, SR_CgaCtaId ;  /* 0x00000000000579c3 */ /* 0x000eb00000008800 */
[----:B------:R-:W-:Y:S06]  /*18ee0*/  BAR.SYNC.DEFER_BLOCKING 0x5, 0x180 ;  /* 0x0146000000007b1d */ /* 0x000fec0000010000 */
[----:B------:R-:W-:-:S02]  /*18ef0*/  UMOV UR4, 0x400 ;  /* 0x0000040000047882 */ /* 0x000fc40000000000 */
[----:B--2---:R-:W-:-:S06]  /*18f00*/  ULEA UR4, UR5, UR4, 0x18 ;  /* 0x0000000405047291 */ /* 0x004fcc000f8ec03f */
[----:B------:R-:W-:-:S05]  /*18f10*/  IMAD.U32 R17, RZ, RZ, UR4 ;  /* 0x00000004ff117e24 */ /* 0x000fca000f8e00ff */
[----:B-1----:R-:W1:Y:S04]  /*18f20*/  LDS.128 R4, [R17+0x228d0] ;  /* 0x0228d00011047984 */ /* 0x002e680000000c00 */
[----:B-1----:R1:W-:Y:S01]  /*18f30*/  STL.64 [R1+0x10], R4 ;  /* 0x0000100401007387 */ /* 0x0023e20000100a00 */
[----:B------:R-:W-:-:S03]  /*18f40*/  IMAD.MOV.U32 R0, RZ, RZ, R7 ;  /* 0x000000ffff007224 */ /* 0x000fc600078e0007 */
[----:B------:R1:W-:Y:S02]  /*18f50*/  STL [R1+0x18], R6 ;  /* 0x0000180601007387 */ /* 0x0003e40000100800 */
[----:B------:R-:W-:Y:S01]  /*18f60*/  R2UR UR42, R0 ;  /* 0x00000000002a72ca */ /* 0x000fe200000e0000 */
[----:B------:R-:W-:Y:S06]  /*18f70*/  BAR.ARV 0x4, 0x180 ;  /* 0x0106000000007b1d */ /* 0x000fec0000002000 */
[----:B------:R-:W-:Y:S08]  /*18f80*/  BRA `(.L_x_1245) ;  /* 0x0000000c00e47947 */ /* 0x000ff00003800000 */
.L_x_1244:
[----:B------:R-:W2:Y:S01]  /*18f90*/  LDL.LU R0, [R1+0x10] ;  /* 0x0000100001007983 */ /* 0x000ea20000300800 */
[----:B------:R-:W-:Y:S01]  /*18fa0*/  ULDC UR4, c[0x0][0xc3c] ;  /* 0x00030f0000047ab9 */ /* 0x000fe20000000800 */
[----:B---3--:R-:W0:Y:S02]  /*18fb0*/  S2R R2, SR_TID.X ;  /* 0x0000000000027919 */ /* 0x008e240000002100 */
[----:B0-----:R-:W-:-:S04]  /*18fc0*/  LOP3.LUT R9, R2, 0x1f, RZ, 0xc0, !PT ;  /* 0x0000001f02097812 */ /* 0x001fc800078ec0ff */
[C---:B------:R-:W-:Y:S01]  /*18fd0*/  ISETP.NE.AND P0, PT, R9.reuse, 0x1f, PT ;  /* 0x0000001f0900780c */ /* 0x040fe20003f05270 */
[----:B------:R-:W-:-:S05]  /*18fe0*/  VIADD R6, R9, UR42 ;  /* 0x0000002a09067c36 */ /* 0x000fca0008000000 */
[----:B------:R-:W-:Y:S01]  /*18ff0*/  ISETP.GE.OR P1, PT, R6, UR4, !P0 ;  /* 0x0000000406007c0c */ /* 0x000fe2000c726670 */
[----:B------:R-:W-:Y:S02]  /*19000*/  IMAD.MOV.U32 R7, RZ, RZ, RZ ;  /* 0x000000ffff077224 */ /* 0x000fe400078e00ff */
[----:B--2---:R-:W-:-:S10]  /*19010*/  IMAD.MOV.U32 R8, RZ, RZ, R0 ;  /* 0x000000ffff087224 */ /* 0x004fd400078e0000 */
[----:B------:R-:W0:Y:S01]  /*19020*/  @!P1 LDC.64 R2, c[0x0][0xc80] ;  /* 0x00032000ff029b82 */ /* 0x000e220000000a00 */
[----:B------:R-:W-:Y:S01]  /*19030*/  IMAD.MOV.U32 R0, RZ, RZ, RZ ;  /* 0x000000ffff007224 */ /* 0x000fe200078e00ff */
[----:B------:R-:W-:Y:S01]  /*19040*/  ISETP.GE.U32.AND P2, PT, R9, 0x2, PT ;  /* 0x000000020900780c */ /* 0x000fe20003f46070 */
[----:B------:R-:W-:-:S05]  /*19050*/  ULDC UR4, c[0x0][0xc3c] ;  /* 0x00030f0000047ab9 */ /* 0x000fca0000000800 */
[----:B-1----:R-:W1:Y:S01]  /*19060*/  @!P1 LDC.64 R4, c[0x0][0xc78] ;  /* 0x00031e00ff049b82 */ /* 0x002e620000000a00 */
[----:B0-----:R-:W-:-:S05]  /*19070*/  @!P1 IMAD.WIDE R2, R6, 0x4, R2 ;  /* 0x0000000406029825 */ /* 0x001fca00078e0202 */
[----:B------:R1:W2:Y:S02]  /*19080*/  @!P1 LDG.E R0, desc[UR52][R2.64] ;  /* 0x0000003402009981 */ /* 0x0002a4000c1e1900 */
[----:B-1----:R-:W-:-:S05]  /*19090*/  @!P1 IMAD.WIDE R2, R6, 0x4, R4 ;  /* 0x0000000406029825 */ /* 0x002fca00078e0204 */
[----:B------:R-:W2:Y:S01]  /*190a0*/  @!P1 LDG.E R7, desc[UR52][R2.64] ;  /* 0x0000003402079981 */ /* 0x000ea2000c1e1900 */
[C---:B------:R-:W-:Y:S01]  /*190b0*/  ISETP.NE.AND P1, PT, R9.reuse, RZ, PT ;  /* 0x000000ff0900720c */ /* 0x040fe20003f25270 */
[----:B------:R-:W-:Y:S01]  /*190c0*/  IMAD.MOV.U32 R5, RZ, RZ, RZ ;  /* 0x000000ffff057224 */ /* 0x000fe200078e00ff */
[C---:B------:R-:W-:Y:S01]  /*190d0*/  ISETP.GE.U32.AND P3, PT, R9.reuse, 0x4, PT ;  /* 0x000000040900780c */ /* 0x040fe20003f66070 */
[----:B------:R-:W-:Y:S01]  /*190e0*/  SHFL.IDX PT, R6, R8, 0x1, 0x1f ;  /* 0x00201f0008067f89 */ /* 0x000fe200000e0000 */
[C---:B------:R-:W-:Y:S02]  /*190f0*/  ISETP.GE.U32.AND P4, PT, R9.reuse, 0x8, PT ;  /* 0x000000080900780c */ /* 0x040fe40003f86070 */
[----:B------:R-:W-:Y:S01]  /*19100*/  ISETP.GE.U32.AND P5, PT, R9, 0x10, PT ;  /* 0x000000100900780c */ /* 0x000fe20003fa6070 */
[----:B------:R-:W-:Y:S01]  /*19110*/  SHFL.IDX PT, R4, R8, RZ, 0x1f ;  /* 0x00001fff08047589 */ /* 0x000fe200000e0000 */
[----:B------:R-:W0:Y:S01]  /*19120*/  LDC R9, c[0x0][0xc38] ;  /* 0x00030e00ff097b82 */ /* 0x000e220000000800 */
[----:B--2---:R-:W-:-:S05]  /*19130*/  IMAD R2, R7, R0, RZ ;  /* 0x0000000007027224 */ /* 0x004fca00078e02ff */
        /* <DEDUP_REMOVED lines=19> */
[----:B------:R-:W-:Y:S05]  /*19270*/  @P6 BRA `(.L_x_1246) ;  /* 0x0000000000986947 */ /* 0x000fea0003800000 */
.L_x_1248:
[----:B------:R-:W-:-:S04]  /*19280*/  UIADD3 UR42, UR42, 0x1f, URZ ;  /* 0x0000001f2a2a7890 */ /* 0x000fc8000fffe03f */
[----:B------:R-:W-:-:S06]  /*19290*/  UISETP.GE.AND UP0, UPT, UR42, UR4, UPT ;  /* 0x000000042a00728c */ /* 0x000fcc000bf06270 */
[----:B------:R-:W-:-:S13]  /*192a0*/  PLOP3.LUT P6, PT, PT, PT, UP0, 0x40, 0x0 ;  /* 0x000000000000781c */ /* 0x000fda0003fce808 */
[----:B------:R-:W-:Y:S05]  /*192b0*/  @!P6 BRA `(.L_x_1247) ;  /* 0x0000000800c8e947 */ /* 0x000fea0003800000 */
[----:B------:R-:W0:Y:S01]  /*192c0*/  S2R R0, SR_TID.X ;  /* 0x0000000000007919 */ /* 0x000e220000002100 */
[----:B------:R-:W1:Y:S01]  /*192d0*/  LDC R9, c[0x0][0xc38] ;  /* 0x00030e00ff097b82 */ /* 0x000e620000000800 */
        /* <DEDUP_REMOVED lines=27> */
[----:B------:R-:W1:Y:S02]  /*19490*/  SHFL.IDX PT, R3, R2, 0x1f, 0x1f ;  /* 0x03e01f0002037f89 */ /* 0x000e6400000e0000 */
[----:B-1----:R-:W-:-:S04]  /*194a0*/  IMAD R3, R3, R9, RZ ;  /* 0x0000000903037224 */ /* 0x002fc800078e02ff */
[----:B------:R-:W-:-:S05]  /*194b0*/  IMAD.IADD R6, R3, 0x1, R6 ;  /* 0x0000000103067824 */ /* 0x000fca00078e0206 */
[----:B------:R-:W-:-:S13]  /*194c0*/  ISETP.GT.AND P6, PT, R6, R4, PT ;  /* 0x000000040600720c */ /* 0x000fda0003fc4270 */
[----:B------:R-:W-:Y:S05]  /*194d0*/  @!P6 BRA `(.L_x_1248) ;  /* 0xfffffffc0068e947 */ /* 0x000fea000383ffff */
.L_x_1246:
        /* <DEDUP_REMOVED lines=13> */
.L_x_1249:
[----:B---34-:R-:W-:Y:S01]  /*195b0*/  IMAD R2, R5, R9, R6 ;  /* 0x0000000905027224 */ /* 0x018fe200078e0206 */
[----:B--2---:R-:W-:Y:S01]  /*195c0*/  ISETP.NE.AND P0, PT, R7, 0x1, PT ;  /* 0x000000010700780c */ /* 0x004fe20003f05270 */
[----:B------:R-:W-:Y:S02]  /*195d0*/  UIADD3 UR42, UR4, UR42, URZ ;  /* 0x0000002a042a7290 */ /* 0x000fe4000fffe03f */
[----:B------:R-:W-:Y:S01]  /*195e0*/  IMAD.IADD R4, R4, 0x1, -R2 ;  /* 0x0000000104047824 */ /* 0x000fe200078e0a02 */
[----:B------:R2:W-:Y:S09]  /*195f0*/  STL [R1+0x10], R2 ;  /* 0x0000100201007387 */ /* 0x0005f20000100800 */
[----:B------:R-:W-:Y:S05]  /*19600*/  @!P0 BRA `(.L_x_1250) ;  /* 0x0000000000e48947 */ /* 0x000fea0003800000 */
[----:B-1----:R-:W-:-:S04]  /*19610*/  IABS R5, R0 ;  /* 0x0000000000057213 */ /* 0x002fc80000000000 */
[----:B--2---:R-:W1:Y:S08]  /*19620*/  I2F.RP R2, R5 ;  /* 0x0000000500027306 */ /* 0x004e700000209400 */
[----:B-1----:R-:W1:Y:S02]  /*19630*/  MUFU.RCP R2, R2 ;  /* 0x0000000200027308 */ /* 0x002e640000001000 */
[----:B-1----:R-:W-:-:S06]  /*19640*/  VIADD R2, R2, 0xffffffe ;  /* 0x0ffffffe02027836 */ /* 0x002fcc0000000000 */
[----:B0-----:R-:W0:Y:S02]  /*19650*/  F2I.FTZ.U32.TRUNC.NTZ R3, R2 ;  /* 0x0000000200037305 */ /* 0x001e24000021f000 */
[----:B0-----:R-:W-:-:S04]  /*19660*/  IMAD.MOV R2, RZ, RZ, -R3 ;  /* 0x000000ffff027224 */ /* 0x001fc800078e0a03 */
        /* <DEDUP_REMOVED lines=12> */
[----:B------:R-:W-:Y:S02]  /*19730*/  ISETP.GE.U32.AND P0, PT, R2, R5, PT ;  /* 0x000000050200720c */ /* 0x000fe40003f06070 */
[----:B------:R-:W-:-:S04]  /*19740*/  IABS R5, R7 ;  /* 0x0000000700057213 */ /* 0x000fc80000000000 */
        /* <DEDUP_REMOVED lines=9> */
[----:B------:R-:W-:-:S03]  /*197e0*/  LOP3.LUT R2, R4, R0, RZ, 0x3c, !PT ;  /* 0x0000000004027212 */ /* 0x000fc600078e3cff */
[----:B------:R-:W-:Y:S01]  /*197f0*/  IMAD.MOV.U32 R3, RZ, RZ, R8 ;  /* 0x000000ffff037224 */ /* 0x000fe200078e0008 */
[----:B------:R-:W-:Y:S02]  /*19800*/  ISETP.GE.AND P2, PT, R2, RZ, PT ;  /* 0x000000ff0200720c */ /* 0x000fe40003f46270 */
        /* <DEDUP_REMOVED lines=11> */
[----:B------:R-:W-:Y:S01]  /*198c0*/  ISETP.GE.U32.AND P0, PT, R2, R5, PT ;  /* 0x000000050200720c */ /* 0x000fe20003f06070 */
[----:B------:R-:W-:-:S04]  /*198d0*/  IMAD.MOV R2, RZ, RZ, -R3 ;  /* 0x000000ffff027224 */ /* 0x000fc800078e0a03 */
[----:B------:R-:W-:Y:S01]  /*198e0*/  IMAD R4, R0, R2, R4 ;  /* 0x0000000200047224 */ /* 0x000fe200078e0204 */
[----:B------:R-:W-:-:S04]  /*198f0*/  LOP3.LUT R2, R3, R7, RZ, 0x3c, !PT ;  /* 0x0000000703027212 */ /* 0x000fc800078e3cff */
[----:B------:R-:W-:-:S03]  /*19900*/  ISETP.GE.AND P2, PT, R2, RZ, PT ;  /* 0x000000ff0200720c */ /* 0x000fc60003f46270 */
[----:B------:R-:W-:-:S10]  /*19910*/  @P0 VIADD R6, R6, 0x1 ;  /* 0x0000000106060836 */ /* 0x000fd40000000000 */
[----:B------:R-:W-:Y:S01]  /*19920*/  @!P2 IMAD.MOV R6, RZ, RZ, -R6 ;  /* 0x000000ffff06a224 */ /* 0x000fe200078e0a06 */
[----:B------:R-:W-:-:S05]  /*19930*/  @!P1 LOP3.LUT R6, RZ, R7, RZ, 0x33, !PT ;  /* 0x00000007ff069212 */ /* 0x000fca00078e33ff */
[--C-:B------:R-:W-:Y:S02]  /*19940*/  IMAD.MOV R2, RZ, RZ, -R6.reuse ;  /* 0x000000ffff027224 */ /* 0x100fe400078e0a06 */
[C---:B------:R-:W-:Y:S02]  /*19950*/  IMAD R6, R7.reuse, 0x1000000, R6 ;  /* 0x0100000007067824 */ /* 0x040fe400078e0206 */
[----:B------:R-:W-:-:S04]  /*19960*/  IMAD R2, R7, R2, R3 ;  /* 0x0000000207027224 */ /* 0x000fc800078e0203 */
[----:B------:R-:W-:-:S05]  /*19970*/  IMAD R2, R2, 0x10000, R6 ;  /* 0x0001000002027824 */ /* 0x000fca00078e0206 */
[----:B------:R0:W-:Y:S01]  /*19980*/  STL [R1+0x18], R2 ;  /* 0x0000180201007387 */ /* 0x0001e20000100800 */
[----:B------:R-:W-:Y:S05]  /*19990*/  BRA `(.L_x_1251) ;  /* 0x0000000400007947 */ /* 0x000fea0003800000 */
.L_x_1250:
[----:B------:R-:W-:Y:S02]  /*199a0*/  ULDC.64 UR4, c[0x0][0xc90] ;  /* 0x0003240000047ab9 */ /* 0x000fe40000000a00 */
[----:B------:R-:W-:-:S06]  /*199b0*/  UIMAD.WIDE UR4, UR42, 0x4, UR4 ;  /* 0x000000042a0478a5 */ /* 0x000fcc000f8e0204 */
[----:B--2---:R-:W-:Y:S02]  /*199c0*/  IMAD.U32 R2, RZ, RZ, UR4 ;  /* 0x00000004ff027e24 */ /* 0x004fe4000f8e00ff */
[----:B0-----:R-:W-:-:S05]  /*199d0*/  IMAD.U32 R3, RZ, RZ, UR5 ;  /* 0x00000005ff037e24 */ /* 0x001fca000f8e00ff */
[----:B------:R-:W1:Y:S02]  /*199e0*/  LDG.E R6, desc[UR52][R2.64] ;  /* 0x0000003402067981 */ /* 0x000e64000c1e1900 */
[----:B-1----:R-:W-:-:S05]  /*199f0*/  IMAD R5, R0, R6, RZ ;  /* 0x0000000600057224 */ /* 0x002fca00078e02ff */
[----:B------:R-:W-:-:S04]  /*19a00*/  IABS R7, R5 ;  /* 0x0000000500077213 */ /* 0x000fc80000000000 */
[----:B------:R-:W0:Y:S08]  /*19a10*/  I2F.RP R2, R7 ;  /* 0x0000000700027306 */ /* 0x000e300000209400 */
        /* <DEDUP_REMOVED lines=22> */
[----:B------:R-:W-:Y:S02]  /*19b80*/  IMAD R7, R6, R2, RZ ;  /* 0x0000000206077224 */ /* 0x000fe400078e02ff */
[----:B------:R-:W-:Y:S02]  /*19b90*/  IMAD.MOV R2, RZ, RZ, -R2 ;  /* 0x000000ffff027224 */ /* 0x000fe400078e0a02 */
[----:B------:R-:W-:Y:S02]  /*19ba0*/  IMAD.MOV R3, RZ, RZ, -R7 ;  /* 0x000000ffff037224 */ /* 0x000fe400078e0a07 */
[----:B------:R-:W-:-:S03]  /*19bb0*/  IMAD R4, R5, R2, R4 ;  /* 0x0000000205047224 */ /* 0x000fc600078e0204 */
[----:B------:R-:W-:-:S04]  /*19bc0*/  VIADDMNMX R6, R3, R9, R6, PT ;  /* 0x0000000903067246 */ /* 0x000fc80003800106 */
        /* <DEDUP_REMOVED lines=19> */
[----:B------:R-:W-:Y:S02]  /*19d00*/  LOP3.LUT R3, R4, R6, RZ, 0x3c, !PT ;  /* 0x0000000604037212 */ /* 0x000fe400078e3cff */
[----:B------:R-:W-:Y:S02]  /*19d10*/  IADD3 R4, R7, 0x1000000, R4 ;  /* 0x0100000007047810 */ /* 0x000fe40007ffe004 */
[----:B------:R-:W-:-:S07]  /*19d20*/  ISETP.GE.AND P2, PT, R3, RZ, PT ;  /* 0x000000ff0300720c */ /* 0x000fce0003f46270 */
[----:B------:R-:W-:-:S06]  /*19d30*/  @P0 VIADD R2, R2, 0x1 ;  /* 0x0000000102020836 */ /* 0x000fcc0000000000 */
[----:B------:R-:W-:Y:S01]  /*19d40*/  @!P2 IMAD.MOV R2, RZ, RZ, -R2 ;  /* 0x000000ffff02a224 */ /* 0x000fe200078e0a02 */
[----:B------:R-:W-:Y:S01]  /*19d50*/  @!P1 LOP3.LUT R2, RZ, R6, RZ, 0x33, !PT ;  /* 0x00000006ff029212 */ /* 0x000fe200078e33ff */
[----:B------:R-:W-:-:S04]  /*19d60*/  IMAD.MOV R6, RZ, RZ, -R6 ;  /* 0x000000ffff067224 */ /* 0x000fc800078e0a06 */
[----:B------:R-:W-:Y:S02]  /*19d70*/  IMAD R3, R2, R6, R4 ;  /* 0x0000000602037224 */ /* 0x000fe400078e0204 */
[----:B------:R-:W-:-:S03]  /*19d80*/  IMAD.MOV.U32 R4, RZ, RZ, R2 ;  /* 0x000000ffff047224 */ /* 0x000fc600078e0002 */
[----:B------:R1:W-:Y:S04]  /*19d90*/  STL [R1+0x18], R3 ;  /* 0x0000180301007387 */ /* 0x0003e80000100800 */
.L_x_1251:
[----:B------:R-:W-:-:S05]  /*19da0*/  LOP3.LUT R4, RZ, R4, RZ, 0x33, !PT ;  /* 0x00000004ff047212 */ /* 0x000fca00078e33ff */
[----:B------:R-:W-:-:S05]  /*19db0*/  IMAD.IADD R0, R0, 0x1, R4 ;  /* 0x0000000100007824 */ /* 0x000fca00078e0204 */
[----:B------:R2:W-:Y:S01]  /*19dc0*/  STL [R1+0x14], R0 ;  /* 0x0000140001007387 */ /* 0x0005e20000100800 */
[----:B------:R-:W-:Y:S05]  /*19dd0*/  BRA `(.L_x_1252) ;  /* 0x0000000000107947 */ /* 0x000fea0003800000 */
.L_x_1247:
[----:B------:R0:W-:Y:S01]  /*19de0*/  STL [R1+0x10], R4 ;  /* 0x0000100401007387 */ /* 0x0001e20000100800 */
[----:B------:R-:W-:-:S03]  /*19df0*/  ULDC UR42, c[0x0][0xc3c] ;  /* 0x00030f00002a7ab9 */ /* 0x000fc60000000800 */
[----:B------:R0:W-:Y:S04]  /*19e00*/  STL [R1+0x14], RZ ;  /* 0x000014ff01007387 */ /* 0x0001e80000100800 */
[----:B------:R0:W-:Y:S02]  /*19e10*/  STL [R1+0x18], RZ ;  /* 0x000018ff01007387 */ /* 0x0001e40000100800 */
.L_x_1252:
[----:B0-----:R-:W3:Y:S04]  /*19e20*/  LDL R2, [R1+0x18] ;  /* 0x0000180001027983 */ /* 0x001ee80000100800 */
[----:B-1----:R-:W4:Y:S04]  /*19e30*/  LDL R3, [R1+0x14] ;  /* 0x0000140001037983 */ /* 0x002f280000100800 */
[----:B------:R-:W5:Y:S01]  /*19e40*/  LDL R4, [R1+0x10] ;  /* 0x0000100001047983 */ /* 0x000f620000100800 */
[----:B--2---:R-:W0:Y:S02]  /*19e50*/  S2R R0, SR_TID.X ;  /* 0x0000000000007919 */ /* 0x004e240000002100 */
[----:B0-----:R-:W-:Y:S01]  /*19e60*/  LOP3.LUT R0, R0, 0x1f, RZ, 0xc0, !PT ;  /* 0x0000001f00007812 */ /* 0x001fe200078ec0ff */
[----:B------:R-:W-:Y:S03]  /*19e70*/  BAR.SYNC.DEFER_BLOCKING 0x4, 0x180 ;  /* 0x0106000000007b1d */ /* 0x000fe60000010000 */
[----:B------:R-:W-:-:S13]  /*19e80*/  ISETP.NE.AND P0, PT, R0, RZ, PT ;  /* 0x000000ff0000720c */ /* 0x000fda0003f05270 */
[----:B------:R-:W0:Y:S01]  /*19e90*/  @!P0 S2R R0, SR_CgaCtaId ;  /* 0x0000000000008919 */ /* 0x000e220000008800 */
[----:B---3--:R-:W-:Y:S01]  /*19ea0*/  IMAD.MOV.U32 R6, RZ, RZ, R2 ;  /* 0x000000ffff067224 */ /* 0x008fe200078e0002 */
[----:B------:R-:W-:-:S04]  /*19eb0*/  @!P0 MOV R2, 0x400 ;  /* 0x0000040000028802 */ /* 0x000fc80000000f00 */
[----:B0-----:R-:W-:Y:S01]  /*19ec0*/  @!P0 LEA R17, R0, R2, 0x18 ;  /* 0x0000000200118211 */ /* 0x001fe200078ec0ff */
[----:B------:R-:W-:Y:S02]  /*19ed0*/  IMAD.U32 R0, RZ, RZ, UR42 ;  /* 0x0000002aff007e24 */ /* 0x000fe4000f8e00ff */
[----:B----4-:R-:W-:Y:S02]  /*19ee0*/  IMAD.MOV.U32 R5, RZ, RZ, R3 ;  /* 0x000000ffff057224 */ /* 0x010fe400078e0003 */
[----:B------:R-:W-:-:S05]  /*19ef0*/  @!P0 IMAD.MOV.U32 R7, RZ, RZ, R0 ;  /* 0x000000ffff078224 */ /* 0x000fca00078e0000 */
[----:B-----5:R0:W-:Y:S01]  /*19f00*/  @!P0 STS.128 [R17+0x228d0], R4 ;  /* 0x0228d00411008388 */ /* 0x0201e20000000c00 */
[----:B------:R-:W-:Y:S06]  /*19f10*/  BAR.ARV 0x5, 0x180 ;  /* 0x0146000000007b1d */ /* 0x000fec0000002000 */
.L_x_1245:
[----:B------:R-:W-:Y:S02]  /*19f20*/  ULDC UR4, c[0x0][0xc3c] ;  /* 0x00030f0000047ab9 */ /* 0x000fe40000000800 */
[----:B------:R-:W-:-:S06]  /*19f30*/  UISETP.GE.AND UP0, UPT, UR42, UR4, UPT ;  /* 0x000000042a00728c */ /* 0x000fcc000bf06270 */
[----:B------:R-:W-:-:S13]  /*19f40*/  PLOP3.LUT P0, PT, PT, PT, UP0, 0x80, 0x0 ;  /* 0x000000000000781c */ /* 0x000fda0003f0f008 */
[----:B------:R-:W-:Y:S05]  /*19f50*/  @!P0 BRA `(.L_x_1253) ;  /* 0xffffffb000748947 */ /* 0x000fea000383ffff */
.L_x_1175:
        /* <DEDUP_REMOVED lines=12> */
.L_x_1294:
[----:B------:R-:W-:Y:S05]  /*1a020*/  BSYNC B0 ;  /* 0x0000000000007941 */ /* 0x000fea0003800000 */
.L_x_1254:
[----:B------:R-:W-:-:S03]  /*1a030*/  UMOV UR4, 0xffffffff ;  /* 0xffffffff00047882 */ /* 0x000fc60000000000 */
[----:B------:R-:W-:Y:S05]  /*1a040*/  BRA.DIV UR4, `(.L_x_1256) ;  /* 0x0000001204087947 */ /* 0x000fea000b800000 */
[----:B------:R-:W1:Y:S02]  /*1a050*/  S2R R2, SR_TID.X ;  /* 0x0000000000027919 */ /* 0x000e640000002100 */
[----:B-1----:R-:W-:-:S04]  /*1a060*/  SHF.R.U32.HI R2, RZ, 0x5, R2 ;  /* 0x00000005ff027819 */ /* 0x002fc80000011602 */
[----:B------:R-:W-:-:S05]  /*1a070*/  LOP3.LUT R2, R2, 0x3, RZ, 0xc0, !PT ;  /* 0x0000000302027812 */ /* 0x000fca00078ec0ff */
[----:B------:R1:W2:Y:S02]  /*1a080*/  SHFL.IDX PT, R14, R2, RZ, 0x1f ;  /* 0x00001fff020e7589 */ /* 0x0002a400000e0000 */
.L_x_1297:
[----:B--2---:R-:W-:Y:S01]  /*1a090*/  ISETP.NE.AND P0, PT, R14, RZ, PT ;  /* 0x000000ff0e00720c */ /* 0x004fe20003f05270 */
[----:B------:R-:W-:-:S12]  /*1a0a0*/  BSSY B0, `(.L_x_1257) ;  /* 0x000002c000007945 */ /* 0x000fd80003800000 */
[----:B------:R-:W-:Y:S05]  /*1a0b0*/  @P0 BRA `(.L_x_1258) ;  /* 0x0000000000a80947 */ /* 0x000fea0003800000 */
[----:B------:R-:W-:-:S03]  /*1a0c0*/  UMOV UR4, 0xffffffff ;  /* 0xffffffff00047882 */ /* 0x000fc60000000000 */
[----:B------:R-:W-:Y:S05]  /*1a0d0*/  BRA.DIV UR4, `(.L_x_1259) ;  /* 0x0000001204187947 */ /* 0x000fea000b800000 */
[----:B------:R-:W-:-:S13]  /*1a0e0*/  ELECT P6, URZ, PT ;  /* 0x00000000003f782f */ /* 0x000fda00038c0000 */
.L_x_1300:
[----:B------:R-:W-:Y:S05]  /*1a0f0*/  @!P6 BRA `(.L_x_1258) ;  /* 0x000000000098e947 */ /* 0x000fea0003800000 */
[----:B------:R-:W-:-:S06]  /*1a100*/  ULOP3.LUT UR4, UR38, 0x2, URZ, 0xfc, !UPT ;  /* 0x0000000226047892 */ /* 0x000fcc000f8efc3f */
[----:B-1----:R-:W-:-:S05]  /*1a110*/  IMAD.U32 R2, RZ, RZ, UR4 ;  /* 0x00000004ff027e24 */ /* 0x002fca000f8e00ff */
[----:B------:R-:W-:-:S13]  /*1a120*/  ISETP.NE.AND P0, PT, R2, 0x3, PT ;  /* 0x000000030200780c */ /* 0x000fda0003f05270 */
[----:B------:R-:W-:Y:S05]  /*1a130*/  @!P0 BRA `(.L_x_1260) ;  /* 0x0000000000048947 */ /* 0x000fea0003800000 */
[----:B------:R-:W-:Y:S01]  /*1a140*/  BPT.TRAP 0x1 ;  /* 0x000000040000795c */ /* 0x000fe20000300000 */
.L_x_1260:
[----:B------:R-:W2:Y:S01]  /*1a150*/  LDL.LU R7, [R1] ;  /* 0x0000000001077983 */ /* 0x000ea20000300800 */
[----:B------:R-:W-:Y:S02]  /*1a160*/  VIADD R2, R0, 0x22840 ;  /* 0x0002284000027836 */ /* 0x000fe40000000000 */
[C---:B0-----:R-:W-:Y:S02]  /*1a170*/  VIADD R3, R19.reuse, 0x1 ;  /* 0x0000000113037836 */ /* 0x041fe40000000000 */
[----:B------:R-:W-:-:S03]  /*1a180*/  IMAD R6, R19, 0x8, R2 ;  /* 0x0000000813067824 */ /* 0x000fc600078e0202 */
        /* <DEDUP_REMOVED lines=9> */
.L_x_1301:
[----:B------:R-:W1:Y:S02]  /*1a220*/  SYNCS.PHASECHK.TRANS64.TRYWAIT P1, [R7+URZ], R2 ;  /* 0x00000002070075a7 */ /* 0x000e64000802017f */
[----:B-1----:R-:W-:Y:S05]  /*1a230*/  @!P1 BRA `(.L_x_1262) ;  /* 0x0000000c00f49947 */ /* 0x002fea0003800000 */
.L_x_1302:
[----:B------:R-:W-:Y:S05]  /*1a240*/  @!P0 BRA `(.L_x_1263) ;  /* 0x0000000000048947 */ /* 0x000fea0003800000 */
[----:B------:R-:W-:Y:S01]  /*1a250*/  BPT.TRAP 0x1 ;  /* 0x000000040000795c */ /* 0x000fe20000300000 */
.L_x_1263:
[----:B------:R-:W-:-:S04]  /*1a260*/  IMAD R4, R19, 0x8, R0 ;  /* 0x0000000813047824 */ /* 0x000fc800078e0200 */
[----:B------:R-:W2:Y:S02]  /*1a270*/  SYNCS.PHASECHK.TRANS64.TRYWAIT P1, [R4+URZ+0x22860], R5 ;  /* 0x02286005040075a7 */ /* 0x000ea4000802017f */
[----:B--2---:R-:W-:Y:S05]  /*1a280*/  @!P1 BRA `(.L_x_1264) ;  /* 0x0000000c00f49947 */ /* 0x004fea0003800000 */
.L_x_1303:
[----:B------:R-:W-:Y:S05]  /*1a290*/  @!P0 BRA `(.L_x_1265) ;  /* 0x0000000000048947 */ /* 0x000fea0003800000 */
[----:B------:R-:W-:Y:S01]  /*1a2a0*/  BPT.TRAP 0x1 ;  /* 0x000000040000795c */ /* 0x000fe20000300000 */
.L_x_1265:
[----:B------:R-:W-:-:S04]  /*1a2b0*/  IMAD R3, R3, 0x8, R0 ;  /* 0x0000000803037824 */ /* 0x000fc800078e0200 */
[----:B------:R-:W3:Y:S02]  /*1a2c0*/  SYNCS.PHASECHK.TRANS64.TRYWAIT P1, [R3+URZ+0x22860], R2 ;  /* 0x02286002030075a7 */ /* 0x000ee4000802017f */
[----:B---3--:R-:W-:Y:S05]  /*1a2d0*/  @!P1 BRA `(.L_x_1266) ;  /* 0x0000000c00f49947 */ /* 0x008fea0003800000 */
.L_x_1304:
[----:B------:R-:W-:Y:S05]  /*1a2e0*/  @!P0 BRA `(.L_x_1267) ;  /* 0x0000000000048947 */ /* 0x000fea0003800000 */
[----:B------:R-:W-:Y:S01]  /*1a2f0*/  BPT.TRAP 0x1 ;  /* 0x000000040000795c */ /* 0x000fe20000300000 */
.L_x_1267:
[----:B------:R-:W4:Y:S02]  /*1a300*/  SYNCS.PHASECHK.TRANS64.TRYWAIT P0, [R4+URZ+0x22880], R5 ;  /* 0x02288005040075a7 */ /* 0x000f24000800017f */
[----:B----4-:R-:W-:Y:S05]  /*1a310*/  @!P0 BRA `(.L_x_1268) ;  /* 0x0000000c00f88947 */ /* 0x010fea0003800000 */
.L_x_1269:
[----:B------:R0:W0:Y:S02]  /*1a320*/  SYNCS.PHASECHK.TRANS64.TRYWAIT P0, [R3+URZ+0x22880], R2 ;  /* 0x02288002030075a7 */ /* 0x000024000800017f */
[----:B0-----:R-:W-:Y:S05]  /*1a330*/  @!P0 NANOSLEEP.SYNCS 0x989680 ;  /* 0x009896800000895d */ /* 0x001fea0003900000 */
[----:B------:R-:W0:Y:S02]  /*1a340*/  @!P0 SYNCS.PHASECHK.TRANS64 P0, [R3+URZ+0x22880], R2 ;  /* 0x02288002030085a7 */ /* 0x000e24000800007f */
[----:B0-----:R-:W-:Y:S05]  /*1a350*/  @!P0 BRA `(.L_x_1269) ;  /* 0xfffffffc00f08947 */ /* 0x001fea000383ffff */
.L_x_1258:
[----:B------:R-:W-:Y:S05]  /*1a360*/  BSYNC B0 ;  /* 0x0000000000007941 */ /* 0x000fea0003800000 */
.L_x_1257:
[----:B------:R-:W-:Y:S05]  /*1a370*/  EXIT ;  /* 0x000000000000794d */ /* 0x000fea0003800000 */
.L_x_1070:
[----:B0-----:R-:W-:-:S04]  /*1a380*/  IMAD.U32 R3, RZ, RZ, UR36 ;  /* 0x00000024ff037e24 */ /* 0x001fc8000f8e00ff */
[----:B------:R0:W1:Y:S03]  /*1a390*/  SYNCS.PHASECHK.TRANS64.TRYWAIT P1, [R3+URZ+0x22800], R6 ;  /* 0x02280006030075a7 */ /* 0x000066000802017f */
[----:B-1----:R-:W-:Y:S05]  /*1a3a0*/  @!P1 NANOSLEEP.SYNCS 0x989680 ;  /* 0x009896800000995d */ /* 0x002fea0003900000 */
[----:B------:R-:W1:Y:S02]  /*1a3b0*/  @!P1 SYNCS.PHASECHK.TRANS64 P1, [R3+URZ+0x22800], R6 ;  /* 0x02280006030095a7 */ /* 0x000e64000802007f */
[----:B-1----:R-:W-:Y:S05]  /*1a3c0*/  @!P1 BRA `(.L_x_1070) ;  /* 0xfffffffc00ec9947 */ /* 0x002fea000383ffff */
[----:B------:R-:W-:Y:S05]  /*1a3d0*/  BRA `(.L_x_1270) ;  /* 0xfffffe80000c7947 */ /* 0x000fea000383ffff */
.L_x_1074:
[----:B-1----:R1:W2:Y:S02]  /*1a3e0*/  SYNCS.PHASECHK.TRANS64.TRYWAIT P2, [R20+URZ+0x22830], R3 ;  /* 0x02283003140075a7 */ /* 0x0022a4000804017f */
[----:B--2---:R-:W-:Y:S05]  /*1a3f0*/  @!P2 NANOSLEEP.SYNCS 0x989680 ;  /* 0x009896800000a95d */ /* 0x004fea0003900000 */
[----:B------:R-:W2:Y:S02]  /*1a400*/  @!P2 SYNCS.PHASECHK.TRANS64 P2, [R20+URZ+0x22830], R3 ;  /* 0x022830031400a5a7 */ /* 0x000ea4000804007f */
[----:B--2---:R-:W-:Y:S05]  /*1a410*/  @!P2 BRA `(.L_x_1074) ;  /* 0xfffffffc00f0a947 */ /* 0x004fea000383ffff */
[----:B------:R-:W-:Y:S05]  /*1a420*/  BRA `(.L_x_1073) ;  /* 0xfffffe8000307947 */ /* 0x000fea000383ffff */
.L_x_1090:
[----:B-1----:R-:W-:-:S04]  /*1a430*/  IMAD.U32 R8, RZ, RZ, UR6 ;  /* 0x00000006ff087e24 */ /* 0x002fc8000f8e00ff */
[----:B------:R1:W2:Y:S03]  /*1a440*/  SYNCS.PHASECHK.TRANS64.TRYWAIT P2, [R8+URZ+0x22830], R7 ;  /* 0x02283007080075a7 */ /* 0x0002a6000804017f */
[----:B--2---:R-:W-:Y:S05]  /*1a450*/  @!P2 NANOSLEEP.SYNCS 0x989680 ;  /* 0x009896800000a95d */ /* 0x004fea0003900000 */
[----:B------:R-:W2:Y:S02]  /*1a460*/  @!P2 SYNCS.PHASECHK.TRANS64 P2, [R8+URZ+0x22830], R7 ;  /* 0x022830070800a5a7 */ /* 0x000ea4000804007f */
[----:B--2---:R-:W-:Y:S05]  /*1a470*/  @!P2 BRA `(.L_x_1090) ;  /* 0xfffffffc00eca947 */ /* 0x004fea000383ffff */
[----:B------:R-:W-:Y:S05]  /*1a480*/  BRA `(.L_x_1087) ;  /* 0xfffffebc00147947 */ /* 0x000fea000383ffff */
.L_x_1094:
[----:B-1----:R-:W-:-:S04]  /*1a490*/  IMAD.U32 R8, RZ, RZ, UR6 ;  /* 0x00000006ff087e24 */ /* 0x002fc8000f8e00ff */
[----:B------:R1:W2:Y:S03]  /*1a4a0*/  SYNCS.PHASECHK.TRANS64.TRYWAIT P2, [R8+URZ+0x22850], R7 ;  /* 0x02285007080075a7 */ /* 0x0002a6000804017f */
[----:B--2---:R-:W-:Y:S05]  /*1a4b0*/  @!P2 NANOSLEEP.SYNCS 0x989680 ;  /* 0x009896800000a95d */ /* 0x004fea0003900000 */
[----:B------:R-:W2:Y:S02]  /*1a4c0*/  @!P2 SYNCS.PHASECHK.TRANS64 P2, [R8+URZ+0x22850], R7 ;  /* 0x022850070800a5a7 */ /* 0x000ea4000804007f */
[----:B--2---:R-:W-:Y:S05]  /*1a4d0*/  @!P2 BRA `(.L_x_1094) ;  /* 0xfffffffc00eca947 */ /* 0x004fea000383ffff */
[----:B------:R-:W-:Y:S05]  /*1a4e0*/  BRA `(.L_x_1091) ;  /* 0xfffffebc00b47947 */ /* 0x000fea000383ffff */
.L_x_1112:
[----:B-1----:R-:W-:-:S04]  /*1a4f0*/  IMAD.U32 R6, RZ, RZ, UR6 ;  /* 0x00000006ff067e24 */ /* 0x002fc8000f8e00ff */
[----:B------:R1:W2:Y:S03]  /*1a500*/  SYNCS.PHASECHK.TRANS64.TRYWAIT P2, [R6+URZ+0x22830], R5 ;  /* 0x02283005060075a7 */ /* 0x0002a6000804017f */
[----:B--2---:R-:W-:Y:S05]  /*1a510*/  @!P2 NANOSLEEP.SYNCS 0x989680 ;  /* 0x009896800000a95d */ /* 0x004fea0003900000 */
[----:B------:R-:W2:Y:S02]  /*1a520*/  @!P2 SYNCS.PHASECHK.TRANS64 P2, [R6+URZ+0x22830], R5 ;  /* 0x022830050600a5a7 */ /* 0x000ea4000804007f */
[----:B--2---:R-:W-:Y:S05]  /*1a530*/  @!P2 BRA `(.L_x_1112) ;  /* 0xfffffffc00eca947 */ /* 0x004fea000383ffff */
[----:B------:R-:W-:Y:S05]  /*1a540*/  BRA `(.L_x_1109) ;  /* 0xfffffef400647947 */ /* 0x000fea000383ffff */
.L_x_1116:
[----:B-1----:R-:W-:-:S04]  /*1a550*/  IMAD.U32 R6, RZ, RZ, UR6 ;  /* 0x00000006ff067e24 */ /* 0x002fc8000f8e00ff */
[----:B------:R1:W2:Y:S03]  /*1a560*/  SYNCS.PHASECHK.TRANS64.TRYWAIT P2, [R6+URZ+0x22850], R5 ;  /* 0x02285005060075a7 */ /* 0x0002a6000804017f */
[----:B--2---:R-:W-:Y:S05]  /*1a570*/  @!P2 NANOSLEEP.SYNCS 0x989680 ;  /* 0x009896800000a95d */ /* 0x004fea0003900000 */
[----:B------:R-:W2:Y:S02]  /*1a580*/  @!P2 SYNCS.PHASECHK.TRANS64 P2, [R6+URZ+0x22850], R5 ;  /* 0x022850050600a5a7 */ /* 0x000ea4000804007f */
[----:B--2---:R-:W-:Y:S05]  /*1a590*/  @!P2 BRA `(.L_x_1116) ;  /* 0xfffffffc00eca947 */ /* 0x004fea000383ffff */
[----:B------:R-:W-:Y:S05]  /*1a5a0*/  BRA `(.L_x_1113) ;  /* 0xfffffef800107947 */ /* 0x000fea000383ffff */
.L_x_1123:
[----:B-1----:R-:W-:-:S04]  /*1a5b0*/  IMAD.U32 R6, RZ, RZ, UR6 ;  /* 0x00000006ff067e24 */ /* 0x002fc8000f8e00ff */
[----:B------:R1:W2:Y:S03]  /*1a5c0*/  SYNCS.PHASECHK.TRANS64.TRYWAIT P2, [R6+URZ+0x22830], R5 ;  /* 0x02283005060075a7 */ /* 0x0002a6000804017f */
[----:B--2---:R-:W-:Y:S05]  /*1a5d0*/  @!P2 NANOSLEEP.SYNCS 0x989680 ;  /* 0x009896800000a95d */ /* 0x004fea0003900000 */
[----:B------:R-:W2:Y:S02]  /*1a5e0*/  @!P2 SYNCS.PHASECHK.TRANS64 P2, [R6+URZ+0x22830], R5 ;  /* 0x022830050600a5a7 */ /* 0x000ea4000804007f */
[----:B--2---:R-:W-:Y:S05]  /*1a5f0*/  @!P2 BRA `(.L_x_1123) ;  /* 0xfffffffc00eca947 */ /* 0x004fea000383ffff */
[----:B------:R-:W-:Y:S05]  /*1a600*/  BRA `(.L_x_1120) ;  /* 0xffffff1800f07947 */ /* 0x000fea000383ffff */
.L_x_1127:
[----:B-1----:R-:W-:-:S04]  /*1a610*/  IMAD.U32 R6, RZ, RZ, UR6 ;  /* 0x00000006ff067e24 */ /* 0x002fc8000f8e00ff */
[----:B------:R1:W2:Y:S03]  /*1a620*/  SYNCS.PHASECHK.TRANS64.TRYWAIT P2, [R6+URZ+0x22850], R5 ;  /* 0x02285005060075a7 */ /* 0x0002a6000804017f */
[----:B--2---:R-:W-:Y:S05]  /*1a630*/  @!P2 NANOSLEEP.SYNCS 0x989680 ;  /* 0x009896800000a95d */ /* 0x004fea0003900000 */
[----:B------:R-:W2:Y:S02]  /*1a640*/  @!P2 SYNCS.PHASECHK.TRANS64 P2, [R6+URZ+0x22850], R5 ;  /* 0x022850050600a5a7 */ /* 0x000ea4000804007f */
[----:B--2---:R-:W-:Y:S05]  /*1a650*/  @!P2 BRA `(.L_x_1127) ;  /* 0xfffffffc00eca947 */ /* 0x004fea000383ffff */
[----:B------:R-:W-:Y:S05]  /*1a660*/  BRA `(.L_x_1124) ;  /* 0xffffff1c009c7947 */ /* 0x000fea000383ffff */
.L_x_1141:
[----:B-1----:R-:W-:-:S04]  /*1a670*/  IMAD.U32 R7, RZ, RZ, UR9 ;  /* 0x00000009ff077e24 */ /* 0x002fc8000f8e00ff */
[----:B------:R1:W2:Y:S03]  /*1a680*/  SYNCS.PHASECHK.TRANS64.TRYWAIT P1, [R7+URZ+0x22850], R0 ;  /* 0x02285000070075a7 */ /* 0x0002a6000802017f */
[----:B--2---:R-:W-:Y:S05]  /*1a690*/  @!P1 NANOSLEEP.SYNCS 0x989680 ;  /* 0x009896800000995d */ /* 0x004fea0003900000 */
[----:B------:R-:W2:Y:S02]  /*1a6a0*/  @!P1 SYNCS.PHASECHK.TRANS64 P1, [R7+URZ+0x22850], R0 ;  /* 0x02285000070095a7 */ /* 0x000ea4000802007f */
[----:B--2---:R-:W-:Y:S05]  /*1a6b0*/  @!P1 BRA `(.L_x_1141) ;  /* 0xfffffffc00ec9947 */ /* 0x004fea000383ffff */
[----:B------:R-:W-:Y:S05]  /*1a6c0*/  BRA `(.L_x_1140) ;  /* 0xffffff5000607947 */ /* 0x000fea000383ffff */
.L_x_1197:
[----:B------:R-:W-:Y:S02]  /*1a6d0*/  IMAD.MOV.U32 R13, RZ, RZ, R0 ;  /* 0x000000ffff0d7224 */ /* 0x000fe400078e0000 */
[----:B------:R-:W-:Y:S02]  /*1a6e0*/  IMAD.MOV.U32 R12, RZ, RZ, RZ ;  /* 0x000000ffff0c7224 */ /* 0x000fe400078e00ff */
[----:B------:R-:W-:Y:S02]  /*1a6f0*/  IMAD.MOV.U32 R11, RZ, RZ, 0x1f ;  /* 0x0000001fff0b7424 */ /* 0x000fe400078e00ff */
[----:B------:R-:W-:-:S07]  /*1a700*/  IMAD.MOV.U32 R15, RZ, RZ, -0x1 ;  /* 0xffffffffff0f7424 */ /* 0x000fce00078e00ff */
[----:B01----:R-:W-:Y:S05]  /*1a710*/  WARPSYNC.COLLECTIVE R15, `(.L_x_1271) ;  /* 0x000000000f087348 */ /* 0x003fea0003c00000 */
[----:B------:R2:W3:Y:S02]  /*1a720*/  SHFL.IDX P6, R14, R13, R12, R11 ;  /* 0x0000000c0d0e7389 */ /* 0x0004e400000c000b */
[----:B0123--:R-:W-:Y:S01]  /*1a730*/  ENDCOLLECTIVE ;  /* 0x000000000000791b */ /* 0x00ffe20003800000 */
.L_x_1271:
[----:B------:R-:W-:Y:S05]  /*1a740*/  BRA `(.L_x_1272) ;  /* 0xffffffbc00787947 */ /* 0x000fea000383ffff */
.L_x_1199:
[----:B------:R-:W-:Y:S01]  /*1a750*/  BSSY B0, `(.L_x_1273) ;  /* 0x0000006000007945 */ /* 0x000fe20003800000 */
[----:B------:R-:W-:-:S07]  /*1a760*/  IMAD.MOV.U32 R15, RZ, RZ, -0x1 ;  /* 0xffffffffff0f7424 */ /* 0x000fce00078e00ff */
[----:B01----:R-:W-:Y:S05]  /*1a770*/  WARPSYNC.COLLECTIVE R15, `(.L_x_1274) ;  /* 0x000000000f0c7348 */ /* 0x003fea0003c00000 */
[----:B------:R-:W-:Y:S02]  /*1a780*/  ELECT P6, UR62, PT ;  /* 0x00000000003e782f */ /* 0x000fe400038c0000 */
[----:B------:R-:W-:Y:S01]  /*1a790*/  MOV R14, UR62 ;  /* 0x0000003e000e7c02 */ /* 0x000fe20008000f00 */
[----:B01----:R-:W-:Y:S10]  /*1a7a0*/  ENDCOLLECTIVE ;  /* 0x000000000000791b */ /* 0x003ff40003800000 */
.L_x_1274:
[----:B------:R-:W-:Y:S05]  /*1a7b0*/  BSYNC B0 ;  /* 0x0000000000007941 */ /* 0x000fea0003800000 */
.L_x_1273:
[----:B------:R-:W-:Y:S05]  /*1a7c0*/  BRA `(.L_x_1275) ;  /* 0xffffffbc00887947 */ /* 0x000fea000383ffff */
.L_x_1201:
[----:B0-----:R0:W2:Y:S02]  /*1a7d0*/  SYNCS.PHASECHK.TRANS64.TRYWAIT P0, [R2+URZ+0x22880], R3 ;  /* 0x02288003020075a7 */ /* 0x0010a4000800017f */
[----:B--2---:R-:W-:Y:S05]  /*1a7e0*/  @!P0 NANOSLEEP.SYNCS 0x989680 ;  /* 0x009896800000895d */ /* 0x004fea0003900000 */
[----:B------:R-:W2:Y:S02]  /*1a7f0*/  @!P0 SYNCS.PHASECHK.TRANS64 P0, [R2+URZ+0x22880], R3 ;  /* 0x02288003020085a7 */ /* 0x000ea4000800007f */
[----:B--2---:R-:W-:Y:S05]  /*1a800*/  @!P0 BRA `(.L_x_1201) ;  /* 0xfffffffc00f08947 */ /* 0x004fea000383ffff */
[----:B------:R-:W-:Y:S05]  /*1a810*/  BRA `(.L_x_1276) ;  /* 0xffffffbc00e87947 */ /* 0x000fea000383ffff */
.L_x_1203:
[----:B-1----:R1:W2:Y:S02]  /*1a820*/  SYNCS.PHASECHK.TRANS64.TRYWAIT P0, [R2+URZ+0x22840], R3 ;  /* 0x02284003020075a7 */ /* 0x0022a4000800017f */
[----:B--2---:R-:W-:Y:S05]  /*1a830*/  @!P0 NANOSLEEP.SYNCS 0x989680 ;  /* 0x009896800000895d */ /* 0x004fea0003900000 */
[----:B------:R-:W2:Y:S02]  /*1a840*/  @!P0 SYNCS.PHASECHK.TRANS64 P0, [R2+URZ+0x22840], R3 ;  /* 0x02284003020085a7 */ /* 0x000ea4000800007f */
[----:B--2---:R-:W-:Y:S05]  /*1a850*/  @!P0 BRA `(.L_x_1203) ;  /* 0xfffffffc00f08947 */ /* 0x004fea000383ffff */
[----:B------:R-:W-:Y:S05]  /*1a860*/  BRA `(.L_x_1277) ;  /* 0xffffffc000387947 */ /* 0x000fea000383ffff */
.L_x_1207:
[----:B------:R-:W2:Y:S01]  /*1a870*/  LDL.LU R11, [R1+0x30] ;  /* 0x00003000010b7983 */ /* 0x000ea20000300800 */
[----:B------:R-:W-:Y:S02]  /*1a880*/  IMAD.MOV.U32 R13, RZ, RZ, R2 ;  /* 0x000000ffff0d7224 */ /* 0x000fe400078e0002 */
[----:B------:R-:W-:Y:S02]  /*1a890*/  IMAD.MOV.U32 R12, RZ, RZ, RZ ;  /* 0x000000ffff0c7224 */ /* 0x000fe400078e00ff */
[----:B------:R-:W-:Y:S02]  /*1a8a0*/  IMAD.MOV.U32 R15, RZ, RZ, -0x1 ;  /* 0xffffffffff0f7424 */ /* 0x000fe400078e00ff */
[----:B------:R-:W-:-:S04]  /*1a8b0*/  IMAD.IADD R18, R10, 0x1, R18 ;  /* 0x000000010a127824 */ /* 0x000fc800078e0212 */
[----:B------:R-:W-:Y:S02]  /*1a8c0*/  VIADD R7, R18, 0x20 ;  /* 0x0000002012077836 */ /* 0x000fe40000000000 */
[----:B--2---:R-:W-:Y:S02]  /*1a8d0*/  IMAD R0, R11, R8, RZ ;  /* 0x000000080b007224 */ /* 0x004fe400078e02ff */
[----:B------:R-:W-:-:S03]  /*1a8e0*/  IMAD.MOV.U32 R11, RZ, RZ, 0x1c1f ;  /* 0x00001c1fff0b7424 */ /* 0x000fc600078e00ff */
[----:B------:R-:W-:-:S13]  /*1a8f0*/  ISETP.GE.AND P4, PT, R18, R0, PT ;  /* 0x000000001200720c */ /* 0x000fda0003f86270 */
[----:B-----5:R-:W-:Y:S05]  /*1a900*/  WARPSYNC.COLLECTIVE R15, `(.L_x_1278) ;  /* 0x000000000f087348 */ /* 0x020fea0003c00000 */
[----:B------:R0:W1:Y:S02]  /*1a910*/  SHFL.IDX P6, R14, R13, R12, R11 ;  /* 0x0000000c0d0e7389 */ /* 0x00006400000c000b */
[----:B01---5:R-:W-:Y:S01]  /*1a920*/  ENDCOLLECTIVE ;  /* 0x000000000000791b */ /* 0x023fe20003800000 */
.L_x_1278:
[----:B------:R-:W-:Y:S02]  /*1a930*/  IMAD.MOV.U32 R13, RZ, RZ, R3 ;  /* 0x000000ffff0d7224 */ /* 0x000fe400078e0003 */
[----:B------:R-:W-:-:S07]  /*1a940*/  IMAD.MOV.U32 R4, RZ, RZ, R14 ;  /* 0x000000ffff047224 */ /* 0x000fce00078e000e */
[----:B------:R-:W-:Y:S05]  /*1a950*/  WARPSYNC.COLLECTIVE R15, `(.L_x_1279) ;  /* 0x000000000f087348 */ /* 0x000fea0003c00000 */
[----:B------:R0:W1:Y:S02]  /*1a960*/  SHFL.IDX P6, R14, R13, R12, R11 ;  /* 0x0000000c0d0e7389 */ /* 0x00006400000c000b */
[----:B01----:R-:W-:Y:S01]  /*1a970*/  ENDCOLLECTIVE ;  /* 0x000000000000791b */ /* 0x003fe20003800000 */
.L_x_1279:
[----:B------:R-:W-:Y:S02]  /*1a980*/  IMAD.MOV.U32 R13, RZ, RZ, R2 ;  /* 0x000000ffff0d7224 */ /* 0x000fe400078e0002 */
[----:B------:R-:W-:Y:S02]  /*1a990*/  IMAD.MOV.U32 R12, RZ, RZ, 0x1 ;  /* 0x00000001ff0c7424 */ /* 0x000fe400078e00ff */
[----:B------:R-:W-:-:S07]  /*1a9a0*/  IMAD.MOV.U32 R5, RZ, RZ, R14 ;  /* 0x000000ffff057224 */ /* 0x000fce00078e000e */
[----:B------:R-:W-:Y:S05]  /*1a9b0*/  WARPSYNC.COLLECTIVE R15, `(.L_x_1280) ;  /* 0x000000000f087348 */ /* 0x000fea0003c00000 */
[----:B------:R0:W1:Y:S02]  /*1a9c0*/  SHFL.IDX P6, R14, R13, R12, R11 ;  /* 0x0000000c0d0e7389 */ /* 0x00006400000c000b */
[----:B01----:R-:W-:Y:S01]  /*1a9d0*/  ENDCOLLECTIVE ;  /* 0x000000000000791b */ /* 0x003fe20003800000 */
.L_x_1280:
        /* <DEDUP_REMOVED lines=17> */
.L_x_1281:
[----:B------:R-:W-:Y:S02]  /*1aaf0*/  IMAD.MOV.U32 R13, RZ, RZ, R2 ;  /* 0x000000ffff0d7224 */ /* 0x000fe400078e0002 */
[----:B------:R-:W-:Y:S02]  /*1ab00*/  IMAD.MOV.U32 R12, RZ, RZ, 0x2 ;  /* 0x00000002ff0c7424 */ /* 0x000fe400078e00ff */
[----:B------:R-:W-:-:S07]  /*1ab10*/  IMAD.MOV.U32 R5, RZ, RZ, R14 ;  /* 0x000000ffff057224 */ /* 0x000fce00078e000e */
[----:B------:R-:W-:Y:S05]  /*1ab20*/  WARPSYNC.COLLECTIVE R15, `(.L_x_1282) ;  /* 0x000000000f087348 */ /* 0x000fea0003c00000 */
[----:B------:R0:W1:Y:S02]  /*1ab30*/  SHFL.IDX P6, R14, R13, R12, R11 ;  /* 0x0000000c0d0e7389 */ /* 0x00006400000c000b */
[----:B01----:R-:W-:Y:S01]  /*1ab40*/  ENDCOLLECTIVE ;  /* 0x000000000000791b */ /* 0x003fe20003800000 */
.L_x_1282:
        /* <DEDUP_REMOVED lines=12> */
[----:B0-----:R-:W-:-:S05]  /*1ac10*/  VIADD R4, R18, 0x40 ;  /* 0x0000004012047836 */ /* 0x001fca0000000000 */
[----:B------:R-:W-:Y:S01]  /*1ac20*/  ISETP.GE.AND P3, PT, R4, R0, PT ;  /* 0x000000000400720c */ /* 0x000fe20003f66270 */
[----:B------:R-:W-:-:S12]  /*1ac30*/  IMAD.MOV.U32 R4, RZ, RZ, R14 ;  /* 0x000000ffff047224 */ /* 0x000fd800078e000e */
[----:B------:R-:W-:Y:S05]  /*1ac40*/  WARPSYNC.COLLECTIVE R15, `(.L_x_1283) ;  /* 0x000000000f087348 */ /* 0x000fea0003c00000 */
[----:B------:R0:W1:Y:S02]  /*1ac50*/  SHFL.IDX P6, R14, R13, R12, R11 ;  /* 0x0000000c0d0e7389 */ /* 0x00006400000c000b */
[----:B01----:R-:W-:Y:S01]  /*1ac60*/  ENDCOLLECTIVE ;  /* 0x000000000000791b */ /* 0x003fe20003800000 */
.L_x_1283:
[----:B------:R-:W-:Y:S02]  /*1ac70*/  IMAD.MOV.U32 R13, RZ, RZ, R2 ;  /* 0x000000ffff0d7224 */ /* 0x000fe400078e0002 */
[----:B------:R-:W-:Y:S02]  /*1ac80*/  IMAD.MOV.U32 R12, RZ, RZ, 0x3 ;  /* 0x00000003ff0c7424 */ /* 0x000fe400078e00ff */
[----:B------:R-:W-:-:S07]  /*1ac90*/  IMAD.MOV.U32 R5, RZ, RZ, R14 ;  /* 0x000000ffff057224 */ /* 0x000fce00078e000e */
[----:B------:R-:W-:Y:S05]  /*1aca0*/  WARPSYNC.COLLECTIVE R15, `(.L_x_1284) ;  /* 0x000000000f087348 */ /* 0x000fea0003c00000 */
[----:B------:R0:W1:Y:S02]  /*1acb0*/  SHFL.IDX P6, R14, R13, R12, R11 ;  /* 0x0000000c0d0e7389 */ /* 0x00006400000c000b */
[----:B01----:R-:W-:Y:S01]  /*1acc0*/  ENDCOLLECTIVE ;  /* 0x000000000000791b */ /* 0x003fe20003800000 */
.L_x_1284:
        /* <DEDUP_REMOVED lines=16> */
.L_x_1285:
[----:B------:R-:W-:Y:S01]  /*1add0*/  IMAD.MOV.U32 R3, RZ, RZ, R14 ;  /* 0x000000ffff037224 */ /* 0x000fe200078e000e */
[----:B------:R-:W-:Y:S06]  /*1ade0*/  BRA `(.L_x_1286) ;  /* 0xffffffc400a47947 */ /* 0x000fec000383ffff */
.L_x_1212:
[----:B0-----:R0:W2:Y:S02]  /*1adf0*/  SYNCS.PHASECHK.TRANS64.TRYWAIT P0, [R17+URZ+0x22820], R0 ;  /* 0x02282000110075a7 */ /* 0x0010a4000800017f */
[----:B--2---:R-:W-:Y:S05]  /*1ae00*/  @!P0 NANOSLEEP.SYNCS 0x989680 ;  /* 0x009896800000895d */ /* 0x004fea0003900000 */
[----:B------:R-:W2:Y:S02]  /*1ae10*/  @!P0 SYNCS.PHASECHK.TRANS64 P0, [R17+URZ+0x22820], R0 ;  /* 0x02282000110085a7 */ /* 0x000ea4000800007f */
[----:B--2---:R-:W-:Y:S05]  /*1ae20*/  @!P0 BRA `(.L_x_1212) ;  /* 0xfffffffc00f08947 */ /* 0x004fea000383ffff */
[----:B------:R-:W-:Y:S05]  /*1ae30*/  BRA `(.L_x_1287) ;  /* 0xffffffc800147947 */ /* 0x000fea000383ffff */
.L_x_1218:
[----:B-1----:R1:W3:Y:S02]  /*1ae40*/  SYNCS.PHASECHK.TRANS64.TRYWAIT P0, [R3+URZ+0x22880], R2 ;  /* 0x02288002030075a7 */ /* 0x0022e4000800017f */
[----:B---3--:R-:W-:Y:S05]  /*1ae50*/  @!P0 NANOSLEEP.SYNCS 0x989680 ;  /* 0x009896800000895d */ /* 0x008fea0003900000 */
[----:B------:R-:W3:Y:S02]  /*1ae60*/  @!P0 SYNCS.PHASECHK.TRANS64 P0, [R3+URZ+0x22880], R2 ;  /* 0x02288002030085a7 */ /* 0x000ee4000800007f */
[----:B---3--:R-:W-:Y:S05]  /*1ae70*/  @!P0 BRA `(.L_x_1218) ;  /* 0xfffffffc00f08947 */ /* 0x008fea000383ffff */
[----:B------:R-:W-:Y:S05]  /*1ae80*/  BRA `(.L_x_1288) ;  /* 0xffffffc800cc7947 */ /* 0x000fea000383ffff */
.L_x_1223:
[----:B---3--:R3:W4:Y:S02]  /*1ae90*/  SYNCS.PHASECHK.TRANS64.TRYWAIT P0, [R3+URZ+0x22840], R2 ;  /* 0x02284002030075a7 */ /* 0x008724000800017f */
[----:B----4-:R-:W-:Y:S05]  /*1aea0*/  @!P0 NANOSLEEP.SYNCS 0x989680 ;  /* 0x009896800000895d */ /* 0x010fea0003900000 */
[----:B------:R-:W4:Y:S02]  /*1aeb0*/  @!P0 SYNCS.PHASECHK.TRANS64 P0, [R3+URZ+0x22840], R2 ;  /* 0x02284002030085a7 */ /* 0x000f24000800007f */
[----:B----4-:R-:W-:Y:S05]  /*1aec0*/  @!P0 BRA `(.L_x_1223) ;  /* 0xfffffffc00f08947 */ /* 0x010fea000383ffff */
[----:B------:R-:W-:Y:S05]  /*1aed0*/  BRA `(.L_x_1289) ;  /* 0xffffffcc00487947 */ /* 0x000fea000383ffff */
.L_x_1231:
[----:B---3--:R3:W4:Y:S02]  /*1aee0*/  SYNCS.PHASECHK.TRANS64.TRYWAIT P0, [R20+URZ+0x22870], R2 ;  /* 0x02287002140075a7 */ /* 0x008724000800017f */
[----:B----4-:R-:W-:Y:S05]  /*1aef0*/  @!P0 NANOSLEEP.SYNCS 0x989680 ;  /* 0x009896800000895d */ /* 0x010fea0003900000 */
[----:B------:R-:W4:Y:S02]  /*1af00*/  @!P0 SYNCS.PHASECHK.TRANS64 P0, [R20+URZ+0x22870], R2 ;  /* 0x02287002140085a7 */ /* 0x000f24000800007f */
[----:B----4-:R-:W-:Y:S05]  /*1af10*/  @!P0 BRA `(.L_x_1231) ;  /* 0xfffffffc00f08947 */ /* 0x010fea000383ffff */
[----:B------:R-:W-:Y:S05]  /*1af20*/  BRA `(.L_x_1290) ;  /* 0xffffffd000607947 */ /* 0x000fea000383ffff */
.L_x_1233:
[----:B---3--:R3:W4:Y:S02]  /*1af30*/  SYNCS.PHASECHK.TRANS64.TRYWAIT P0, [R20+URZ+0x22860], R2 ;  /* 0x02286002140075a7 */ /* 0x008724000800017f */
[----:B----4-:R-:W-:Y:S05]  /*1af40*/  @!P0 NANOSLEEP.SYNCS 0x989680 ;  /* 0x009896800000895d */ /* 0x010fea0003900000 */
[----:B------:R-:W4:Y:S02]  /*1af50*/  @!P0 SYNCS.PHASECHK.TRANS64 P0, [R20+URZ+0x22860], R2 ;  /* 0x02286002140085a7 */ /* 0x000f24000800007f */
[----:B----4-:R-:W-:Y:S05]  /*1af60*/  @!P0 BRA `(.L_x_1233) ;  /* 0xfffffffc00f08947 */ /* 0x010fea000383ffff */
[----:B------:R-:W-:Y:S05]  /*1af70*/  BRA `(.L_x_1291) ;  /* 0xffffffd000687947 */ /* 0x000fea000383ffff */
.L_x_1240:
[----:B--2---:R2:W3:Y:S02]  /*1af80*/  SYNCS.PHASECHK.TRANS64.TRYWAIT P1, [R16+URZ+0x22870], R3 ;  /* 0x02287003100075a7 */ /* 0x0044e4000802017f */
[----:B---3--:R-:W-:Y:S05]  /*1af90*/  @!P1 NANOSLEEP.SYNCS 0x989680 ;  /* 0x009896800000995d */ /* 0x008fea0003900000 */
[----:B------:R-:W3:Y:S02]  /*1afa0*/  @!P1 SYNCS.PHASECHK.TRANS64 P1, [R16+URZ+0x22870], R3 ;  /* 0x02287003100095a7 */ /* 0x000ee4000802007f */
[----:B---3--:R-:W-:Y:S05]  /*1afb0*/  @!P1 BRA `(.L_x_1240) ;  /* 0xfffffffc00f09947 */ /* 0x008fea000383ffff */
[----:B------:R-:W-:Y:S05]  /*1afc0*/  BRA `(.L_x_1292) ;  /* 0xffffffd8003c7947 */ /* 0x000fea000383ffff */
.L_x_1242:
[----:B--2---:R2:W3:Y:S02]  /*1afd0*/  SYNCS.PHASECHK.TRANS64.TRYWAIT P1, [R16+URZ+0x22860], R3 ;  /* 0x02286003100075a7 */ /* 0x0044e4000802017f */
[----:B---3--:R-:W-:Y:S05]  /*1afe0*/  @!P1 NANOSLEEP.SYNCS 0x989680 ;  /* 0x009896800000995d */ /* 0x008fea0003900000 */
[----:B------:R-:W3:Y:S02]  /*1aff0*/  @!P1 SYNCS.PHASECHK.TRANS64 P1, [R16+URZ+0x22860], R3 ;  /* 0x02286003100095a7 */ /* 0x000ee4000802007f */
[----:B---3--:R-:W-:Y:S05]  /*1b000*/  @!P1 BRA `(.L_x_1242) ;  /* 0xfffffffc00f09947 */ /* 0x008fea000383ffff */
[----:B------:R-:W-:Y:S05]  /*1b010*/  BRA `(.L_x_1293) ;  /* 0xffffffd800447947 */ /* 0x000fea000383ffff */
.L_x_1255:
[----:B0-----:R0:W1:Y:S02]  /*1b020*/  SYNCS.PHASECHK.TRANS64.TRYWAIT P0, [R0+URZ+0x22820], R3 ;  /* 0x02282003000075a7 */ /* 0x001064000800017f */
[----:B-1----:R-:W-:Y:S05]  /*1b030*/  @!P0 NANOSLEEP.SYNCS 0x989680 ;  /* 0x009896800000895d */ /* 0x002fea0003900000 */
[----:B------:R-:W1:Y:S02]  /*1b040*/  @!P0 SYNCS.PHASECHK.TRANS64 P0, [R0+URZ+0x22820], R3 ;  /* 0x02282003000085a7 */ /* 0x000e64000800007f */
[----:B-1----:R-:W-:Y:S05]  /*1b050*/  @!P0 BRA `(.L_x_1255) ;  /* 0xfffffffc00f08947 */ /* 0x002fea000383ffff */
[----:B------:R-:W-:Y:S05]  /*1b060*/  BRA `(.L_x_1294) ;  /* 0xffffffec00ec7947 */ /* 0x000fea000383ffff */
.L_x_1256:
        /* <DEDUP_REMOVED lines=11> */
.L_x_1296:
[----:B------:R-:W-:Y:S05]  /*1b120*/  BSYNC B0 ;  /* 0x0000000000007941 */ /* 0x000fea0003800000 */
.L_x_1295:
[----:B------:R-:W-:Y:S05]  /*1b130*/  BRA `(.L_x_1297) ;  /* 0xffffffec00d47947 */ /* 0x000fea000383ffff */
.L_x_1259:
[----:B------:R-:W-:Y:S01]  /*1b140*/  BSSY B1, `(.L_x_1298) ;  /* 0x0000006000017945 */ /* 0x000fe20003800000 */
[----:B------:R-:W-:-:S07]  /*1b150*/  IMAD.MOV.U32 R15, RZ, RZ, -0x1 ;  /* 0xffffffffff0f7424 */ /* 0x000fce00078e00ff */
[----:B01----:R-:W-:Y:S05]  /*1b160*/  WARPSYNC.COLLECTIVE R15, `(.L_x_1299) ;  /* 0x000000000f0c7348 */ /* 0x003fea0003c00000 */
[----:B------:R-:W-:Y:S02]  /*1b170*/  ELECT P6, UR62, PT ;  /* 0x00000000003e782f */ /* 0x000fe400038c0000 */
[----:B------:R-:W-:Y:S01]  /*1b180*/  MOV R14, UR62 ;  /* 0x0000003e000e7c02 */ /* 0x000fe20008000f00 */
[----:B01----:R-:W-:Y:S10]  /*1b190*/  ENDCOLLECTIVE ;  /* 0x000000000000791b */ /* 0x003ff40003800000 */
.L_x_1299:
[----:B------:R-:W-:Y:S05]  /*1b1a0*/  BSYNC B1 ;  /* 0x0000000000017941 */ /* 0x000fea0003800000 */
.L_x_1298:
[----:B------:R-:W-:Y:S05]  /*1b1b0*/  BRA `(.L_x_1300) ;  /* 0xffffffec00cc7947 */ /* 0x000fea000383ffff */
.L_x_1261:
[----:B0-----:R0:W1:Y:S02]  /*1b1c0*/  SYNCS.PHASECHK.TRANS64.TRYWAIT P1, [R6+URZ], R5 ;  /* 0x00000005060075a7 */ /* 0x001064000802017f */
[----:B-1----:R-:W-:Y:S05]  /*1b1d0*/  @!P1 NANOSLEEP.SYNCS 0x989680 ;  /* 0x009896800000995d */ /* 0x002fea0003900000 */
[----:B------:R-:W1:Y:S02]  /*1b1e0*/  @!P1 SYNCS.PHASECHK.TRANS64 P1, [R6+URZ], R5 ;  /* 0x00000005060095a7 */ /* 0x000e64000802007f */
[----:B-1----:R-:W-:Y:S05]  /*1b1f0*/  @!P1 BRA `(.L_x_1261) ;  /* 0xfffffffc00f09947 */ /* 0x002fea000383ffff */
[----:B------:R-:W-:Y:S05]  /*1b200*/  BRA `(.L_x_1301) ;  /* 0xfffffff000047947 */ /* 0x000fea000383ffff */
.L_x_1262:
[----:B-1----:R1:W2:Y:S02]  /*1b210*/  SYNCS.PHASECHK.TRANS64.TRYWAIT P1, [R7+URZ], R2 ;  /* 0x00000002070075a7 */ /* 0x0022a4000802017f */
[----:B--2---:R-:W-:Y:S05]  /*1b220*/  @!P1 NANOSLEEP.SYNCS 0x989680 ;  /* 0x009896800000995d */ /* 0x004fea0003900000 */
[----:B------:R-:W2:Y:S02]  /*1b230*/  @!P1 SYNCS.PHASECHK.TRANS64 P1, [R7+URZ], R2 ;  /* 0x00000002070095a7 */ /* 0x000ea4000802007f */
[----:B--2---:R-:W-:Y:S05]  /*1b240*/  @!P1 BRA `(.L_x_1262) ;  /* 0xfffffffc00f09947 */ /* 0x004fea000383ffff */
[----:B------:R-:W-:Y:S05]  /*1b250*/  BRA `(.L_x_1302) ;  /* 0xffffffec00f87947 */ /* 0x000fea000383ffff */
.L_x_1264:
[----:B--2---:R2:W3:Y:S02]  /*1b260*/  SYNCS.PHASECHK.TRANS64.TRYWAIT P1, [R4+URZ+0x22860], R5 ;  /* 0x02286005040075a7 */ /* 0x0044e4000802017f */
[----:B---3--:R-:W-:Y:S05]  /*1b270*/  @!P1 NANOSLEEP.SYNCS 0x989680 ;  /* 0x009896800000995d */ /* 0x008fea0003900000 */
[----:B------:R-:W3:Y:S02]  /*1b280*/  @!P1 SYNCS.PHASECHK.TRANS64 P1, [R4+URZ+0x22860], R5 ;  /* 0x02286005040095a7 */ /* 0x000ee4000802007f */
[----:B---3--:R-:W-:Y:S05]  /*1b290*/  @!P1 BRA `(.L_x_1264) ;  /* 0xfffffffc00f09947 */ /* 0x008fea000383ffff */
[----:B------:R-:W-:Y:S05]  /*1b2a0*/  BRA `(.L_x_1303) ;  /* 0xffffffec00f87947 */ /* 0x000fea000383ffff */
.L_x_1266:
[----:B---3--:R3:W4:Y:S02]  /*1b2b0*/  SYNCS.PHASECHK.TRANS64.TRYWAIT P1, [R3+URZ+0x22860], R2 ;  /* 0x02286002030075a7 */ /* 0x008724000802017f */
[----:B----4-:R-:W-:Y:S05]  /*1b2c0*/  @!P1 NANOSLEEP.SYNCS 0x989680 ;  /* 0x009896800000995d */ /* 0x010fea0003900000 */
[----:B------:R-:W4:Y:S02]  /*1b2d0*/  @!P1 SYNCS.PHASECHK.TRANS64 P1, [R3+URZ+0x22860], R2 ;  /* 0x02286002030095a7 */ /* 0x000f24000802007f */
[----:B----4-:R-:W-:Y:S05]  /*1b2e0*/  @!P1 BRA `(.L_x_1266) ;  /* 0xfffffffc00f09947 */ /* 0x010fea000383ffff */
[----:B------:R-:W-:Y:S05]  /*1b2f0*/  BRA `(.L_x_1304) ;  /* 0xffffffec00f87947 */ /* 0x000fea000383ffff */
.L_x_1268:
[----:B----4-:R4:W0:Y:S02]  /*1b300*/  SYNCS.PHASECHK.TRANS64.TRYWAIT P0, [R4+URZ+0x22880], R5 ;  /* 0x02288005040075a7 */ /* 0x010824000800017f */
[----:B0-----:R-:W-:Y:S05]  /*1b310*/  @!P0 NANOSLEEP.SYNCS 0x989680 ;  /* 0x009896800000895d */ /* 0x001fea0003900000 */
[----:B------:R-:W0:Y:S02]  /*1b320*/  @!P0 SYNCS.PHASECHK.TRANS64 P0, [R4+URZ+0x22880], R5 ;  /* 0x02288005040085a7 */ /* 0x000e24000800007f */
[----:B0-----:R-:W-:Y:S05]  /*1b330*/  @!P0 BRA `(.L_x_1268) ;  /* 0xfffffffc00f08947 */ /* 0x001fea000383ffff */
[----:B------:R-:W-:Y:S05]  /*1b340*/  BRA `(.L_x_1269) ;  /* 0xffffffec00f47947 */ /* 0x000fea000383ffff */
.L_x_1305:
        /* <DEDUP_REMOVED lines=11> */
.L_x_2804:


//--------------------- .text._ZN7cutlass13device_kernelIN5flash11enable_sm90INS1_16FlashAttnFwdSm90INS1_25CollectiveMainloopFwdSm90ILi2EN4cute5tupleIJNS5_1CILi1EEES8_S8_EEENS6_IJNS7_ILi128EEESA_NS7_ILi192EEEEEELi128ENS_12float_e4m3_tEfNS_4arch4Sm90ELb0ELb1ELb1ELb1ELb0ELb1ELb0ELb1ELb1ELb1ELb1ELb0EEENS1_21CollectiveEpilogueFwdINS6_IJSA_SA_SA_EEES9_NS_10bfloat16_tESF_Li256ELb1ELb1ELb1ELb1EEENS1_36VarlenDynamicPersistentTileSchedulerILi128ELi128ELi256ELi128ELb1ELb1ELb1ELb1ELb0ELb1EEEEEEEEEvNT_6ParamsE --------------------------
	.section	.text._ZN7cutlass13device_kernelIN5flash11enable_sm90INS1_16FlashAttnFwdSm90INS1_25CollectiveMainloopFwdSm90ILi2EN4cute5tupleIJNS5_1CILi1EEES8_S8_EEENS6_IJNS7_ILi128EEESA_NS7_ILi192EEEEEELi128ENS_12float_e4m3_tEfNS_4arch4Sm90ELb0ELb1ELb1ELb1ELb0ELb1ELb0ELb1ELb1ELb1ELb1ELb0EEENS1_21CollectiveEpilogueFwdINS6_IJSA_SA_SA_EEES9_NS_10bfloat16_tESF_Li256ELb1ELb1ELb1ELb1EEENS1_36VarlenDynamicPersistentTileSchedulerILi128ELi128ELi256ELi128ELb1ELb1ELb1ELb1ELb0ELb1EEEEEEEEEvNT_6ParamsE,"ax",@progbits
	.align	128
.text._ZN7cutlass13device_kernelIN5flash11enable_sm90INS1_16FlashAttnFwdSm90INS1_25CollectiveMainloopFwdSm90ILi2EN4cute5tupleIJNS5_1CILi1EEES8_S8_EEENS6_IJNS7_ILi128EEESA_NS7_ILi192EEEEEELi128ENS_12float_e4m3_tEfNS_4arch4Sm90ELb0ELb1ELb1ELb1ELb0ELb1ELb0ELb1ELb1ELb1ELb1ELb0EEENS1_21CollectiveEpilogueFwdINS6_IJSA_SA_SA_EEES9_NS_10bfloat16_tESF_Li256ELb1ELb1ELb1ELb1EEENS1_36VarlenDynamicPersistentTileSchedulerILi128ELi128ELi256ELi128ELb1ELb1ELb1ELb1ELb0ELb1EEEEEEEEEvNT_6ParamsE:
        .type           _ZN7cutlass13device_kernelIN5flash11enable_sm90INS1_16FlashAttnFwdSm90INS1_25CollectiveMainloopFwdSm90ILi2EN4cute5tupleIJNS5_1CILi1EEES8_S8_EEENS6_IJNS7_ILi128EEESA_NS7_ILi192EEEEEELi128ENS_12float_e4m3_tEfNS_4arch4Sm90ELb0ELb1ELb1ELb1ELb0ELb1ELb0ELb1ELb1ELb1ELb1ELb0EEENS1_21CollectiveEpilogueFwdINS6_IJSA_SA_SA_EEES9_NS_10bfloat16_tESF_Li256ELb1ELb1ELb1ELb1EEENS1_36VarlenDynamicPersistentTileSchedulerILi128ELi128ELi256ELi128ELb1ELb1ELb1ELb1ELb0ELb1EEEEEEEEEvNT_6ParamsE,@function
        .size           _ZN7cutlass13device_kernelIN5flash11enable_sm90INS1_16FlashAttnFwdSm90INS1_25CollectiveMainloopFwdSm90ILi2EN4cute5tupleIJNS5_1CILi1EEES8_S8_EEENS6_IJNS7_ILi128EEESA_NS7_ILi192EEEEEELi128ENS_12float_e4m3_tEfNS_4arch4Sm90ELb0ELb1ELb1ELb1ELb0ELb1ELb0ELb1ELb1ELb1ELb1ELb0EEENS1_21CollectiveEpilogueFwdINS6_IJSA_SA_SA_EEES9_NS_10bfloat16_tESF_Li256ELb1ELb1ELb1ELb1EEENS1_36VarlenDynamicPersistentTileSchedulerILi128ELi128ELi256ELi128ELb1ELb1ELb1ELb1ELb0ELb1EEEEEEEEEvNT_6ParamsE,(.L_x_2805 - _ZN7cutlass13device_kernelIN5flash11enable_sm90INS1_16FlashAttnFwdSm90INS1_25CollectiveMainloopFwdSm90ILi2EN4cute5tupleIJNS5_1CILi1EEES8_S8_EEENS6_IJNS7_ILi128EEESA_NS7_ILi192EEEEEELi128ENS_12float_e4m3_tEfNS_4arch4Sm90ELb0ELb1ELb1ELb1ELb0ELb1ELb0ELb1ELb1ELb1ELb1ELb0EEENS1_21CollectiveEpilogueFwdINS6_IJSA_SA_SA_EEES9_NS_10bfloat16_tESF_Li256ELb1ELb1ELb1ELb1EEENS1_36VarlenDynamicPersistentTileSchedulerILi128ELi128ELi256ELi128ELb1ELb1ELb1ELb1ELb0ELb1EEEEEEEEEvNT_6ParamsE)
        .other          _ZN7cutlass13device_kernelIN5flash11enable_sm90INS1_16FlashAttnFwdSm90INS1_25CollectiveMainloopFwdSm90ILi2EN4cute5tupleIJNS5_1CILi1EEES8_S8_EEENS6_IJNS7_ILi128EEESA_NS7_ILi192EEEEEELi128ENS_12float_e4m3_tEfNS_4arch4Sm90ELb0ELb1ELb1ELb1ELb0ELb1ELb0ELb1ELb1ELb1ELb1ELb0EEENS1_21CollectiveEpilogueFwdINS6_IJSA_SA_SA_EEES9_NS_10bfloat16_tESF_Li256ELb1ELb1ELb1ELb1EEENS1_36VarlenDynamicPersistentTileSchedulerILi128ELi128ELi256ELi128ELb1ELb1ELb1ELb1ELb0ELb1EEEEEEEEEvNT_6ParamsE,@"STO_CUDA_ENTRY STV_DEFAULT"
_ZN7cutlass13device_kernelIN5flash11enable_sm90INS1_16FlashAttnFwdSm90INS1_25CollectiveMainloopFwdSm90ILi2EN4cute5tupleIJNS5_1CILi1EEES8_S8_EEENS6_IJNS7_ILi128EEESA_NS7_ILi192EEEEEELi128ENS_12float_e4m3_tEfNS_4arch4Sm90ELb0ELb1ELb1ELb1ELb0ELb1ELb0ELb1ELb1ELb1ELb1ELb0EEENS1_21CollectiveEpilogueFwdINS6_IJSA_SA_SA_EEES9_NS_10bfloat16_tESF_Li256ELb1ELb1ELb1ELb1EEENS1_36VarlenDynamicPersistentTileSchedulerILi128ELi128ELi256ELi128ELb1ELb1ELb1ELb1ELb0ELb1EEEEEEEEEvNT_6ParamsE:
        /* <DEDUP_REMOVED lines=24> */
.L_x_1307:
[----:B------:R-:W-:Y:S05]  /*0180*/  BSYNC B0 ;  /* 0x0000000000007941 */ /* 0x000fea0003800000 */
.L_x_1306:
        /* <DEDUP_REMOVED lines=41> */
.L_x_1308:
        /* <DEDUP_REMOVED lines=22> */
.L_x_1309:
        /* <DEDUP_REMOVED lines=18> */
.L_x_1310:
        /* <DEDUP_REMOVED lines=22> */
.L_x_1311:
        /* <DEDUP_REMOVED lines=22> */
.L_x_1312:
        /* <DEDUP_REMOVED lines=8> */
.L_x_1315:
        /* <DEDUP_REMOVED lines=8> */
[----:B-1----:R-:W-:-:S06]  /*0a60*/  ULEA UR4, UR38, UR4, 0x18 ;  /* 0x0000000426047291 */ /* 0x002fcc000f8ec03f */
[----:B------:R-:W-:Y:S01]  /*0a70*/  IMAD.U32 R16, RZ, RZ, UR4 ;  /* 0x00000004ff107e24 */ /* 0x000fe2000f8e00ff */
[----:B0-----:R-:W-:Y:S01]  /*0a80*/  SHF.R.U32.HI R0, RZ, 0x7, R0 ;  /* 0x00000007ff007819 */ /* 0x001fe20000011600 */
[----:B------:R-:W-:-:S03]  /*0a90*/  ULDC UR4, c[0x0][0xc3c] ;  /* 0x00030f0000047ab9 */ /* 0x000fc60000000800 */
[----:B------:R-:W-:-:S13]  /*0aa0*/  ISETP.NE.AND P0, PT, R0, 0x1, PT ;  /* 0x000000010000780c */ /* 0x000fda0003f05270 */
[----:B------:R-:W-:Y:S08]  /*0ab0*/  @!P0 BAR.ARV 0x9, 0x100 ;  /* 0x0244000000008b1d */ /* 0x000ff00000002000 */
[----:B------:R-:W-:Y:S06]  /*0ac0*/  BAR.SYNC.DEFER_BLOCKING 0x5, 0x180 ;  /* 0x0146000000007b1d */ /* 0x000fec0000010000 */
[----:B------:R-:W0:Y:S02]  /*0ad0*/  LDS.128 R180, [R16+0x228d0] ;  /* 0x0228d00010b47984 */ /* 0x000e240000000c00 */
[----:B------:R-:W-:Y:S06]  /*0ae0*/  BAR.ARV 0x4, 0x180 ;  /* 0x0106000000007b1d */ /* 0x000fec0000002000 */
[----:B0-----:R-:W-:-:S13]  /*0af0*/  ISETP.GE.AND P0, PT, R183, UR4, PT ;  /* 0x00000004b7007c0c */ /* 0x001fda000bf06270 */
[----:B------:R-:W-:Y:S05]  /*0b00*/  @P0 BRA `(.L_x_1316) ;  /* 0x000002ac00d80947 */ /* 0x000fea0003800000 */
[----:B------:R-:W0:Y:S01]  /*0b10*/  S2R R0, SR_TID.X ;  /* 0x0000000000007919 */ /* 0x000e220000002100 */
[----:B------:R-:W-:Y:S01]  /*0b20*/  R2UR UR39, R16 ;  /* 0x00000000102772ca */ /* 0x000fe200000e0000 */
[----:B------:R-:W-:Y:S01]  /*0b30*/  IMAD.MOV.U32 R216, RZ, RZ, 0x20 ;  /* 0x00000020ffd87424 */ /* 0x000fe200078e00ff */
[----:B------:R-:W-:Y:S01]  /*0b40*/  ULOP3.LUT UR40, UR36, 0x1, URZ, 0xfc, !UPT ;  /* 0x0000000124287892 */ /* 0x000fe2000f8efc3f */
[----:B------:R-:W-:Y:S01]  /*0b50*/  IMAD.MOV.U32 R174, RZ, RZ, RZ ;  /* 0x000000ffffae7224 */ /* 0x000fe200078e00ff */
[----:B------:R-:W-:Y:S01]  /*0b60*/  UMOV UR37, URZ ;  /* 0x0000003f00257c82 */ /* 0x000fe20008000000 */
[----:B------:R-:W-:Y:S02]  /*0b70*/  IMAD.MOV.U32 R18, RZ, RZ, RZ ;  /* 0x000000ffff127224 */ /* 0x000fe400078e00ff */
[----:B------:R-:W-:-:S06]  /*0b80*/  IMAD.MOV.U32 R169, RZ, RZ, RZ ;  /* 0x000000ffffa97224 */ /* 0x000fcc00078e00ff */
[----:B------:R-:W-:Y:S01]  /*0b90*/  UIADD3 UR39, UR39, 0x10400, URZ ;  /* 0x0001040027277890 */ /* 0x000fe2000fffe03f */
[----:B0-----:R-:W-:-:S05]  /*0ba0*/  VIADD R20, R0, 0xffffff80 ;  /* 0xffffff8000147836 */ /* 0x001fca0000000000 */
[----:B------:R-:W-:Y:S02]  /*0bb0*/  SHF.R.S32.HI R0, RZ, 0x1f, R20 ;  /* 0x0000001fff007819 */ /* 0x000fe40000011414 */
[-C--:B------:R-:W-:Y:S02]  /*0bc0*/  LEA.HI R4, R20, R20.reuse, RZ, 0x1 ;  /* 0x0000001414047211 */ /* 0x080fe400078f08ff */
[CC--:B------:R-:W-:Y:S02]  /*0bd0*/  LEA.HI R5, R0.reuse, R20.reuse, RZ, 0x4 ;  /* 0x0000001400057211 */ /* 0x0c0fe400078f20ff */
[CC--:B------:R-:W-:Y:S02]  /*0be0*/  LEA.HI R3, R0.reuse, R20.reuse, RZ, 0x5 ;  /* 0x0000001400037211 */ /* 0x0c0fe400078f28ff */
[----:B------:R-:W-:Y:S02]  /*0bf0*/  LEA.HI R2, R0, R20, RZ, 0x2 ;  /* 0x0000001400027211 */ /* 0x000fe400078f10ff */
[----:B------:R-:W-:Y:S01]  /*0c00*/  SHF.R.S32.HI R195, RZ, 0x4, R5 ;  /* 0x00000004ffc37819 */ /* 0x000fe20000011405 */
[----:B------:R-:W-:Y:S01]  /*0c10*/  IMAD.SHL.U32 R8, R3, 0x20, RZ ;  /* 0x0000002003087824 */ /* 0x000fe200078e00ff */
[----:B------:R-:W-:-:S02]  /*0c20*/  LOP3.LUT R7, R5, 0x3fffff0, RZ, 0xc0, !PT ;  /* 0x03fffff005077812 */ /* 0x000fc400078ec0ff */
[--C-:B------:R-:W-:Y:S02]  /*0c30*/  SHF.R.S32.HI R3, RZ, 0x2, R2.reuse ;  /* 0x00000002ff037819 */ /* 0x100fe40000011402 */
[----:B------:R-:W-:Y:S01]  /*0c40*/  SHF.R.S32.HI R6, RZ, 0x1f, R2 ;  /* 0x0000001fff067819 */ /* 0x000fe20000011402 */
[----:B------:R-:W-:Y:S01]  /*0c50*/  IMAD.IADD R7, R20, 0x1, -R7 ;  /* 0x0000000114077824 */ /* 0x000fe200078e0a07 */
[----:B------:R-:W-:Y:S02]  /*0c60*/  LEA.HI R5, R5, R195, RZ, 0x1 ;  /* 0x000000c305057211 */ /* 0x000fe400078f08ff */
[----:B------:R-:W-:Y:S02]  /*0c70*/  LOP3.LUT R10, R8, 0xfffffc00, RZ, 0xc0, !PT ;  /* 0xfffffc00080a7812 */ /* 0x000fe400078ec0ff */
[----:B------:R-:W-:Y:S02]  /*0c80*/  LEA.HI R6, R6, R3, RZ, 0x2 ;  /* 0x0000000306067211 */ /* 0x000fe400078f10ff */
[----:B------:R-:W-:Y:S01]  /*0c90*/  LOP3.LUT R8, R5, 0x1ffffffe, RZ, 0xc0, !PT ;  /* 0x1ffffffe05087812 */ /* 0x000fe200078ec0ff */
[----:B------:R-:W-:Y:S01]  /*0ca0*/  IMAD R7, R7, 0x40, R10 ;  /* 0x0000004007077824 */ /* 0x000fe200078e020a */
[----:B------:R-:W-:-:S02]  /*0cb0*/  LOP3.LUT R6, R6, 0xfffffffc, RZ, 0xc0, !PT ;  /* 0xfffffffc06067812 */ /* 0x000fc400078ec0ff */
[----:B------:R-:W-:Y:S01]  /*0cc0*/  LOP3.LUT R2, R2, 0xfffffffc, RZ, 0xc0, !PT ;  /* 0xfffffffc02027812 */ /* 0x000fe200078ec0ff */
[----:B------:R-:W-:Y:S01]  /*0cd0*/  IMAD.IADD R8, R195, 0x1, -R8 ;  /* 0x00000001c3087824 */ /* 0x000fe200078e0a08 */
[----:B------:R-:W-:Y:S01]  /*0ce0*/  LOP3.LUT R219, R4, 0xfffffffe, RZ, 0xc0, !PT ;  /* 0xfffffffe04db7812 */ /* 0x000fe200078ec0ff */
[----:B------:R-:W-:Y:S01]  /*0cf0*/  IMAD.IADD R6, R3, 0x1, -R6 ;  /* 0x0000000103067824 */ /* 0x000fe200078e0a06 */
[--C-:B------:R-:W-:Y:S01]  /*0d00*/  SHF.R.S32.HI R19, RZ, 0x1, R4.reuse ;  /* 0x00000001ff137819 */ /* 0x100fe20000011404 */
[----:B------:R-:W-:Y:S01]  /*0d10*/  IMAD R5, R8, 0x8, R7 ;  /* 0x0000000808057824 */ /* 0x000fe200078e0207 */
[----:B------:R-:W-:Y:S01]  /*0d20*/  SHF.R.S32.HI R8, RZ, 0x1f, R4 ;  /* 0x0000001fff087819 */ /* 0x000fe20000011404 */
[----:B------:R-:W-:Y:S01]  /*0d30*/  IMAD.IADD R3, R20, 0x1, -R2 ;  /* 0x0000000114037824 */ /* 0x000fe200078e0a02 */
[----:B------:R-:W-:Y:S01]  /*0d40*/  LEA.HI R2, R0, R20, RZ, 0x7 ;  /* 0x0000001400027211 */ /* 0x000fe200078f38ff */
[----:B------:R-:W-:Y:S01]  /*0d50*/  IMAD.IADD R219, R20, 0x1, -R219 ;  /* 0x0000000114db7824 */ /* 0x000fe200078e0adb */
[----:B------:R0:W-:Y:S01]  /*0d60*/  STL [R1+0x30], R5 ;  /* 0x0000300501007387 */ /* 0x0001e20000100800 */
[-C--:B------:R-:W-:Y:S01]  /*0d70*/  LEA.HI R8, R8, R19.reuse, RZ, 0x3 ;  /* 0x0000001308087211 */ /* 0x080fe200078f18ff */
[----:B------:R-:W-:Y:S01]  /*0d80*/  IMAD.SHL.U32 R176, R6, 0x80, RZ ;  /* 0x0000008006b07824 */ /* 0x000fe200078e00ff */
[----:B------:R-:W-:Y:S01]  /*0d90*/  LOP3.LUT R221, R2, 0xffffff80, RZ, 0xc0, !PT ;  /* 0xffffff8002dd7812 */ /* 0x000fe200078ec0ff */
[C---:B------:R-:W-:Y:S01]  /*0da0*/  IMAD.SHL.U32 R172, R219.reuse, 0x8, RZ ;  /* 0x00000008dbac7824 */ /* 0x040fe200078e00ff */
[----:B------:R-:W-:Y:S01]  /*0db0*/  LOP3.LUT R8, R8, 0xfffffff8, RZ, 0xc0, !PT ;  /* 0xfffffff808087812 */ /* 0x000fe200078ec0ff */
[----:B------:R-:W-:Y:S01]  /*0dc0*/  IMAD.SHL.U32 R22, R219, 0x10, RZ ;  /* 0x00000010db167824 */ /* 0x000fe200078e00ff */
[----:B------:R-:W-:Y:S01]  /*0dd0*/  LEA.HI R4, R4, R19, RZ, 0x1 ;  /* 0x0000001304047211 */ /* 0x000fe200078f08ff */
[----:B------:R-:W-:Y:S01]  /*0de0*/  VIADD R185, R172, 0x20 ;  /* 0x00000020acb97836 */ /* 0x000fe20000000000 */
[----:B------:R-:W-:Y:S01]  /*0df0*/  SHF.R.S32.HI R17, RZ, 0x7, R2 ;  /* 0x00000007ff117819 */ /* 0x000fe20000011402 */
[----:B------:R-:W-:Y:S01]  /*0e00*/  IMAD.IADD R221, R20, 0x1, -R221 ;  /* 0x0000000114dd7824 */ /* 0x000fe200078e0add */
[----:B0-----:R-:W-:Y:S01]  /*0e10*/  LEA.HI R5, R3, R3, RZ, 0x1 ;  /* 0x0000000303057211 */ /* 0x001fe200078f08ff */
[----:B------:R-:W-:Y:S01]  /*0e20*/  IMAD.IADD R7, R172, 0x1, R185 ;  /* 0x00000001ac077824 */ /* 0x000fe200078e02b9 */
[----:B------:R-:W-:Y:S01]  /*0e30*/  LOP3.LUT R4, R4, 0x3fffffe, RZ, 0xc0, !PT ;  /* 0x03fffffe04047812 */ /* 0x000fe200078ec0ff */
[C---:B------:R-:W-:Y:S01]  /*0e40*/  VIADD R187, R172.reuse, 0x40 ;  /* 0x00000040acbb7836 */ /* 0x040fe20000000000 */
[----:B------:R-:W-:Y:S01]  /*0e50*/  LOP3.LUT R10, R5, 0x1ffffffe, RZ, 0xc0, !PT ;  /* 0x1ffffffe050a7812 */ /* 0x000fe200078ec0ff */
[----:B------:R-:W-:Y:S01]  /*0e60*/  IMAD.IADD R184, R19, 0x1, -R8 ;  /* 0x0000000113b87824 */ /* 0x000fe200078e0a08 */
[----:B------:R-:W-:Y:S01]  /*0e70*/  SHF.R.S32.HI R12, RZ, 0x1f, R7 ;  /* 0x0000001fff0c7819 */ /* 0x000fe20000011407 */
[----:B------:R-:W-:Y:S01]  /*0e80*/  IMAD.IADD R11, R172, 0x1, R187 ;  /* 0x00000001ac0b7824 */ /* 0x000fe200078e02bb */
[----:B------:R-:W-:Y:S01]  /*0e90*/  LEA.HI R2, R2, R17, RZ, 0x1 ;  /* 0x0000001102027211 */ /* 0x000fe200078f08ff */
[----:B------:R-:W-:Y:S01]  /*0ea0*/  IMAD.IADD R190, R3, 0x1, -R10 ;  /* 0x0000000103be7824 */ /* 0x000fe200078e0a0a */
[----:B------:R-:W-:Y:S01]  /*0eb0*/  SHF.R.S32.HI R10, RZ, 0x1f, R221 ;  /* 0x0000001fff0a7819 */ /* 0x000fe200000114dd */
[----:B------:R-:W-:Y:S01]  /*0ec0*/  IMAD.SHL.U32 R3, R184, 0x80, RZ ;  /* 0x00000080b8037824 */ /* 0x000fe200078e00ff */
[----:B------:R-:W-:Y:S01]  /*0ed0*/  LEA.HI R13, R12, R7, RZ, 0x4 ;  /* 0x000000070c0d7211 */ /* 0x000fe200078f20ff */
[----:B------:R-:W-:Y:S01]  /*0ee0*/  IMAD.IADD R4, R19, 0x1, -R4 ;  /* 0x0000000113047824 */ /* 0x000fe200078e0a04 */
[----:B------:R-:W-:Y:S01]  /*0ef0*/  LEA.HI R5, R10, R221, RZ, 0x2 ;  /* 0x000000dd0a057211 */ /* 0x000fe200078f10ff */
[----:B------:R-:W-:Y:S01]  /*0f00*/  VIADD R186, R172, 0x10 ;  /* 0x00000010acba7836 */ /* 0x000fe20000000000 */
[----:B------:R-:W-:Y:S01]  /*0f10*/  LEA.HI R14, R12, R7, RZ, 0x6 ;  /* 0x000000070c0e7211 */ /* 0x000fe200078f30ff */
[----:B------:R-:W-:Y:S01]  /*0f20*/  IMAD R4, R195, 0x8, R4 ;  /* 0x00000008c3047824 */ /* 0x000fe200078e0204 */
[--C-:B------:R-:W-:Y:S01]  /*0f30*/  SHF.R.S32.HI R7, RZ, 0x2, R5.reuse ;  /* 0x00000002ff077819 */ /* 0x100fe20000011405 */
[----:B------:R-:W-:Y:S01]  /*0f40*/  VIADD R188, R172, 0x30 ;  /* 0x00000030acbc7836 */ /* 0x000fe20000000000 */
[----:B------:R-:W-:Y:S01]  /*0f50*/  SHF.R.S32.HI R8, RZ, 0x1f, R5 ;  /* 0x0000001fff087819 */ /* 0x000fe20000011405 */
[----:B------:R-:W-:Y:S01]  /*0f60*/  IMAD.SHL.U32 R178, R4, 0x40, RZ ;  /* 0x0000004004b27824 */ /* 0x000fe200078e00ff */
[----:B------:R-:W-:Y:S01]  /*0f70*/  SHF.R.S32.HI R12, RZ, 0x1f, R11 ;  /* 0x0000001fff0c7819 */ /* 0x000fe2000001140b */
[----:B------:R-:W-:Y:S01]  /*0f80*/  IMAD.SHL.U32 R14, R14, 0x80, RZ ;  /* 0x000000800e0e7824 */ /* 0x000fe200078e00ff */
[----:B------:R-:W-:Y:S01]  /*0f90*/  LEA.HI R9, R8, R7, RZ, 0x3 ;  /* 0x0000000708097211 */ /* 0x000fe200078f18ff */
[----:B------:R-:W-:Y:S01]  /*0fa0*/  VIADD R189, R172, 0x50 ;  /* 0x00000050acbd7836 */ /* 0x000fe20000000000 */
[----:B------:R-:W-:-:S02]  /*0fb0*/  LEA.HI R15, R12, R11, RZ, 0x4 ;  /* 0x0000000b0c0f7211 */ /* 0x000fc400078f20ff */
[----:B------:R-:W-:Y:S02]  /*0fc0*/  LEA.HI R11, R12, R11, RZ, 0x6 ;  /* 0x0000000b0c0b7211 */ /* 0x000fe400078f30ff */
[----:B------:R-:W-:Y:S02]  /*0fd0*/  LOP3.LUT R12, R9, 0xfffffff8, RZ, 0xc0, !PT ;  /* 0xfffffff8090c7812 */ /* 0x000fe400078ec0ff */
[----:B------:R-:W-:Y:S01]  /*0fe0*/  LEA.HI R10, R10, R221, RZ, 0x5 ;  /* 0x000000dd0a0a7211 */ /* 0x000fe200078f28ff */
[----:B------:R-:W-:Y:S01]  /*0ff0*/  IMAD.SHL.U32 R11, R11, 0x80, RZ ;  /* 0x000000800b0b7824 */ /* 0x000fe200078e00ff */
[----:B------:R-:W-:Y:S01]  /*1000*/  LOP3.LUT R3, R3, 0x380, RZ, 0xc0, !PT ;  /* 0x0000038003037812 */ /* 0x000fe200078ec0ff */
[----:B------:R-:W-:Y:S01]  /*1010*/  IMAD.IADD R7, R7, 0x1, -R12 ;  /* 0x0000000107077824 */ /* 0x000fe200078e0a0c */
[----:B------:R-:W-:Y:S02]  /*1020*/  SHF.R.S32.HI R10, RZ, 0x5, R10 ;  /* 0x00000005ff0a7819 */ /* 0x000fe4000001140a */
[----:B------:R-:W-:-:S02]  /*1030*/  LOP3.LUT R2, R2, 0x3fffffe, RZ, 0xc0, !PT ;  /* 0x03fffffe02027812 */ /* 0x000fc400078ec0ff */
[----:B------:R-:W-:Y:S01]  /*1040*/  LEA.HI R0, R0, R20, RZ, 0x3 ;  /* 0x0000001400007211 */ /* 0x000fe200078f18ff */
[----:B------:R-:W-:Y:S01]  /*1050*/  IMAD R7, R10, 0x10, R7 ;  /* 0x000000100a077824 */ /* 0x000fe200078e0207 */
[----:B------:R-:W-:Y:S01]  /*1060*/  LOP3.LUT R176, R176, 0x180, RZ, 0xc0, !PT ;  /* 0x00000180b0b07812 */ /* 0x000fe200078ec0ff */
[----:B------:R-:W-:Y:S01]  /*1070*/  IMAD.IADD R2, R17, 0x1, -R2 ;  /* 0x0000000111027824 */ /* 0x000fe200078e0a02 */
[----:B------:R-:W-:Y:S01]  /*1080*/  SHF.R.U32.HI R8, RZ, 0x3, R3 ;  /* 0x00000003ff087819 */ /* 0x000fe20000011603 */
[----:B------:R-:W-:Y:S01]  /*1090*/  IMAD.MOV.U32 R17, RZ, RZ, RZ ;  /* 0x000000ffff117224 */ /* 0x000fe200078e00ff */
[----:B------:R-:W-:Y:S01]  /*10a0*/  LOP3.LUT R197, R0, 0xfffffff8, RZ, 0xc0, !PT ;  /* 0xfffffff800c57812 */ /* 0x000fe200078ec0ff */
[----:B------:R-:W-:Y:S01]  /*10b0*/  IMAD R7, R2, 0x40, R7 ;  /* 0x0000004002077824 */ /* 0x000fe200078e0207 */
[----:B------:R-:W-:Y:S02]  /*10c0*/  LOP3.LUT R3, R3, 0x10, R22, 0xf8, !PT ;  /* 0x0000001003037812 */ /* 0x000fe400078ef816 */
[----:B------:R-:W-:Y:S01]  /*10d0*/  LOP3.LUT R4, R176, 0x30, R13, 0xf8, !PT ;  /* 0x00000030b0047812 */ /* 0x000fe200078ef80d */
[----:B------:R-:W-:Y:S01]  /*10e0*/  IMAD.IADD R197, R20, 0x1, -R197 ;  /* 0x0000000114c57824 */ /* 0x000fe200078e0ac5 */
[----:B------:R-:W-:Y:S01]  /*10f0*/  SHF.R.U32.HI R177, RZ, 0x3, R176 ;  /* 0x00000003ffb17819 */ /* 0x000fe200000116b0 */
[----:B------:R-:W-:Y:S01]  /*1100*/  STL [R1+0x2c], R7 ;  /* 0x00002c0701007387 */ /* 0x000fe20000100800 */
[----:B------:R-:W-:Y:S01]  /*1110*/  LOP3.LUT R8, R3, R8, RZ, 0x3c, !PT ;  /* 0x0000000803087212 */ /* 0x000fe200078e3cff */
[----:B------:R-:W-:Y:S01]  /*1120*/  IMAD.SHL.U32 R191, R197, 0x8, RZ ;  /* 0x00000008c5bf7824 */ /* 0x000fe200078e00ff */
[----:B------:R-:W-:Y:S01]  /*1130*/  LOP3.LUT R3, R14, 0xffffe000, RZ, 0xc0, !PT ;  /* 0xffffe0000e037812 */ /* 0x000fe200078ec0ff */
[----:B------:R-:W-:Y:S01]  /*1140*/  IMAD R190, R190, 0x8, R7 ;  /* 0x00000008bebe7824 */ /* 0x000fe200078e0207 */
[----:B------:R-:W-:Y:S01]  /*1150*/  LOP3.LUT R4, R4, R177, RZ, 0x3c, !PT ;  /* 0x000000b104047212 */ /* 0x000fe200078e3cff */
[----:B------:R-:W-:Y:S01]  /*1160*/  VIADD R196, R191, 0x40 ;  /* 0x00000040bfc47836 */ /* 0x000fe20000000000 */
[----:B------:R-:W-:Y:S01]  /*1170*/  SHF.R.S32.HI R2, RZ, 0x1f, R186 ;  /* 0x0000001fff027819 */ /* 0x000fe200000114ba */
[----:B------:R-:W-:Y:S01]  /*1180*/  IMAD R195, R195, 0x400, R8 ;  /* 0x00000400c3c37824 */ /* 0x000fe200078e0208 */
[----:B------:R-:W-:-:S02]  /*1190*/  IADD3 R9, R4, R178, R3 ;  /* 0x000000b204097210 */ /* 0x000fc40007ffe003 */
[----:B------:R-:W-:Y:S01]  /*11a0*/  SHF.R.S32.HI R3, RZ, 0x1f, R185 ;  /* 0x0000001fff037819 */ /* 0x000fe200000114b9 */
[----:B------:R0:W-:Y:S01]  /*11b0*/  STL [R1+0x14], R2 ;  /* 0x0000140201007387 */ /* 0x0001e20000100800 */
[----:B------:R-:W-:Y:S02]  /*11c0*/  SHF.R.S32.HI R217, RZ, 0x3, R0 ;  /* 0x00000003ffd97819 */ /* 0x000fe40000011400 */
[----:B------:R-:W-:Y:S01]  /*11d0*/  SHF.R.S32.HI R0, RZ, 0x1f, R19 ;  /* 0x0000001fff007819 */ /* 0x000fe20000011413 */
[----:B------:R-:W-:Y:S01]  /*11e0*/  STL [R1+0xc], R3 ;  /* 0x00000c0301007387 */ /* 0x000fe20000100800 */
[----:B------:R-:W-:Y:S02]  /*11f0*/  SHF.R.S32.HI R0, RZ, 0x1f, R191 ;  /* 0x0000001fff007819 */ /* 0x000fe400000114bf */
[----:B------:R-:W-:Y:S02]  /*1200*/  LOP3.LUT R0, R5, 0x7ffffffc, RZ, 0xc0, !PT ;  /* 0x7ffffffc05007812 */ /* 0x000fe400078ec0ff */
[----:B------:R-:W-:-:S02]  /*1210*/  LOP3.LUT P0, RZ, R6, 0x2, RZ, 0xc0, !PT ;  /* 0x0000000206ff7812 */ /* 0x000fc4000780c0ff */
[----:B0-----:R-:W-:Y:S01]  /*1220*/  SHF.R.S32.HI R2, RZ, 0x1f, R188 ;  /* 0x0000001fff027819 */ /* 0x001fe200000114bc */
[----:B------:R-:W-:Y:S01]  /*1230*/  IMAD.IADD R0, R221, 0x1, -R0 ;  /* 0x00000001dd007824 */ /* 0x000fe200078e0a00 */
[----:B------:R-:W-:Y:S02]  /*1240*/  LOP3.LUT R6, R176, 0x30, R15, 0xf8, !PT ;  /* 0x00000030b0067812 */ /* 0x000fe400078ef80f */
[----:B------:R-:W-:Y:S01]  /*1250*/  LOP3.LUT R11, R11, 0xffffe000, RZ, 0xc0, !PT ;  /* 0xffffe0000b0b7812 */ /* 0x000fe200078ec0ff */
[----:B------:R0:W-:Y:S01]  /*1260*/  STL [R1+0x4], R2 ;  /* 0x0000040201007387 */ /* 0x0001e20000100800 */
[----:B------:R-:W-:Y:S01]  /*1270*/  IMAD.SHL.U32 R170, R0, 0x2, RZ ;  /* 0x0000000200aa7824 */ /* 0x000fe200078e00ff */
[-C--:B------:R-:W-:Y:S02]  /*1280*/  LOP3.LUT R6, R6, R177.reuse, RZ, 0x3c, !PT ;  /* 0x000000b106067212 */ /* 0x080fe400078e3cff */
[----:B------:R-:W-:Y:S01]  /*1290*/  LOP3.LUT R0, R176, 0x10, R22, 0xf8, !PT ;  /* 0x00000010b0007812 */ /* 0x000fe200078ef816 */
[----:B------:R-:W-:Y:S01]  /*12a0*/  VIADD R215, R170, 0x8 ;  /* 0x00000008aad77836 */ /* 0x000fe20000000000 */
[-C--:B------:R-:W-:Y:S01]  /*12b0*/  IADD3 R11, R6, R178.reuse, R11 ;  /* 0x000000b2060b7210 */ /* 0x080fe20007ffe00b */
[----:B------:R-:W-:Y:S01]  /*12c0*/  VIADD R214, R170, 0x10 ;  /* 0x00000010aad67836 */ /* 0x000fe20000000000 */
[-C--:B------:R-:W-:Y:S01]  /*12d0*/  LOP3.LUT R193, R0, R177.reuse, RZ, 0x3c, !PT ;  /* 0x000000b100c17212 */ /* 0x080fe200078e3cff */
[C---:B------:R-:W-:Y:S01]  /*12e0*/  VIADD R213, R170.reuse, 0x18 ;  /* 0x00000018aad57836 */ /* 0x040fe20000000000 */
[----:B0-----:R-:W-:Y:S01]  /*12f0*/  SHF.R.S32.HI R2, RZ, 0x1f, R196 ;  /* 0x0000001fff027819 */ /* 0x001fe200000114c4 */
[----:B------:R-:W-:Y:S01]  /*1300*/  VIADD R212, R170, 0x20 ;  /* 0x00000020aad47836 */ /* 0x000fe20000000000 */
[----:B------:R-:W-:Y:S01]  /*1310*/  LOP3.LUT R2, R176, 0x30, R22, 0xf8, !PT ;  /* 0x00000030b0027812 */ /* 0x000fe200078ef816 */
[C---:B------:R-:W-:Y:S01]  /*1320*/  VIADD R211, R170.reuse, 0x28 ;  /* 0x00000028aad37836 */ /* 0x040fe20000000000 */
[----:B------:R-:W-:Y:S01]  /*1330*/  SHF.R.S32.HI R0, RZ, 0x1f, R170 ;  /* 0x0000001fff007819 */ /* 0x000fe200000114aa */
[----:B------:R-:W-:Y:S01]  /*1340*/  VIADD R210, R170, 0x30 ;  /* 0x00000030aad27836 */ /* 0x000fe20000000000 */
[----:B------:R-:W-:Y:S01]  /*1350*/  LOP3.LUT R3, R2, R177, RZ, 0x3c, !PT ;  /* 0x000000b102037212 */ /* 0x000fe200078e3cff */
[----:B------:R-:W-:Y:S01]  /*1360*/  VIADD R209, R170, 0x38 ;  /* 0x00000038aad17836 */ /* 0x000fe20000000000 */
[----:B------:R-:W-:Y:S01]  /*1370*/  SHF.R.S32.HI R0, RZ, 0x1f, R215 ;  /* 0x0000001fff007819 */ /* 0x000fe200000114d7 */
[C---:B------:R-:W-:Y:S01]  /*1380*/  IMAD.IADD R0, R16.reuse, 0x1, R11 ;  /* 0x0000000110007824 */ /* 0x040fe200078e020b */
[----:B------:R-:W-:Y:S01]  /*1390*/  IADD3 R2, R16, R178, R3 ;  /* 0x000000b210027210 */ /* 0x000fe20007ffe003 */
[----:B------:R-:W-:Y:S01]  /*13a0*/  VIADD R208, R170, 0x40 ;  /* 0x00000040aad07836 */ /* 0x000fe20000000000 */
[----:B------:R-:W-:Y:S01]  /*13b0*/  SEL R216, R216, 0xffffffe0, !P0 ;  /* 0xffffffe0d8d87807 */ /* 0x000fe20004000000 */
[C---:B------:R-:W-:Y:S01]  /*13c0*/  VIADD R207, R170.reuse, 0x48 ;  /* 0x00000048aacf7836 */ /* 0x040fe20000000000 */
[----:B------:R-:W-:Y:S01]  /*13d0*/  SHF.R.S32.HI R236, RZ, 0x1f, R187 ;  /* 0x0000001fffec7819 */ /* 0x000fe200000114bb */
[----:B------:R0:W-:Y:S01]  /*13e0*/  STL [R1+0x20], R2 ;  /* 0x0000200201007387 */ /* 0x0001e20000100800 */
        /* <DEDUP_REMOVED lines=10> */
[----:B0-----:R-:W-:Y:S01]  /*1490*/  IMAD.IADD R2, R16, 0x1, R9 ;  /* 0x0000000110027824 */ /* 0x001fe200078e0209 */
[----:B------:R-:W-:Y:S01]  /*14a0*/  SHF.R.S32.HI R233, RZ, 0x1f, R212 ;  /* 0x0000001fffe97819 */ /* 0x000fe200000114d4 */
[----:B------:R-:W-:Y:S01]  /*14b0*/  VIADD R201, R170, 0x78 ;  /* 0x00000078aac97836 */ /* 0x000fe20000000000 */
[----:B------:R-:W-:Y:S01]  /*14c0*/  SHF.R.S32.HI R232, RZ, 0x1f, R211 ;  /* 0x0000001fffe87819 */ /* 0x000fe200000114d3 */
[----:B------:R-:W-:Y:S01]  /*14d0*/  IMAD.IADD R193, R178, 0x1, R193 ;  /* 0x00000001b2c17824 */ /* 0x000fe200078e02c1 */
[----:B------:R0:W-:Y:S01]  /*14e0*/  STL [R1+0x1c], R2 ;  /* 0x00001c0201007387 */ /* 0x0001e20000100800 */
[----:B------:R-:W-:-:S02]  /*14f0*/  SHF.R.S32.HI R231, RZ, 0x1f, R210 ;  /* 0x0000001fffe77819 */ /* 0x000fc400000114d2 */
[----:B------:R-:W-:Y:S01]  /*1500*/  IMAD.IADD R194, R216, 0x1, R193 ;  /* 0x00000001d8c27824 */ /* 0x000fe200078e02c1 */
[----:B------:R0:W-:Y:S01]  /*1510*/  STL [R1+0x18], R0 ;  /* 0x0000180001007387 */ /* 0x0001e20000100800 */
[----:B------:R-:W-:Y:S02]  /*1520*/  SHF.R.S32.HI R230, RZ, 0x1f, R209 ;  /* 0x0000001fffe67819 */ /* 0x000fe400000114d1 */
[----:B------:R-:W-:Y:S02]  /*1530*/  SHF.R.S32.HI R229, RZ, 0x1f, R208 ;  /* 0x0000001fffe57819 */ /* 0x000fe400000114d0 */
[----:B------:R-:W-:Y:S02]  /*1540*/  SHF.R.S32.HI R228, RZ, 0x1f, R207 ;  /* 0x0000001fffe47819 */ /* 0x000fe400000114cf */
[----:B------:R-:W-:Y:S02]  /*1550*/  SHF.R.S32.HI R227, RZ, 0x1f, R206 ;  /* 0x0000001fffe37819 */ /* 0x000fe400000114ce */
[----:B------:R-:W-:-:S02]  /*1560*/  SHF.R.S32.HI R226, RZ, 0x1f, R205 ;  /* 0x0000001fffe27819 */ /* 0x000fc400000114cd */
[----:B------:R-:W-:Y:S02]  /*1570*/  SHF.R.S32.HI R225, RZ, 0x1f, R204 ;  /* 0x0000001fffe17819 */ /* 0x000fe400000114cc */
[----:B------:R-:W-:Y:S02]  /*1580*/  SHF.R.S32.HI R224, RZ, 0x1f, R203 ;  /* 0x0000001fffe07819 */ /* 0x000fe400000114cb */
[----:B------:R-:W-:Y:S02]  /*1590*/  SHF.R.S32.HI R223, RZ, 0x1f, R202 ;  /* 0x0000001fffdf7819 */ /* 0x000fe400000114ca */
[----:B------:R-:W-:Y:S02]  /*15a0*/  SHF.R.S32.HI R222, RZ, 0x1f, R201 ;  /* 0x0000001fffde7819 */ /* 0x000fe400000114c9 */
[----:B0-----:R-:W-:-:S07]  /*15b0*/  IADD3 R216, R216, UR39, R193 ;  /* 0x00000027d8d87c10 */ /* 0x001fce000fffe0c1 */
.L_x_1548:
[----:B------:R-:W-:Y:S05]  /*15c0*/  YIELD ;  /* 0x0000000000007946 */ /* 0x000fea0003800000 */
[----:B------:R-:W-:Y:S01]  /*15d0*/  ULDC.64 UR4, c[0x0][0xa28] ;  /* 0x00028a0000047ab9 */ /* 0x000fe20000000a00 */
[----:B0---4-:R-:W0:Y:S01]  /*15e0*/  LDC.64 R4, c[0x0][0xa08] ;  /* 0x00028200ff047b82 */ /* 0x011e220000000a00 */
[----:B------:R-:W-:Y:S01]  /*15f0*/  ISETP.NE.U32.AND P1, PT, RZ, UR4, PT ;  /* 0x00000004ff007c0c */ /* 0x000fe2000bf25070 */
[----:B------:R-:W-:Y:S02]  /*1600*/  IMAD.MOV.U32 R28, RZ, RZ, RZ ;  /* 0x000000ffff1c7224 */ /* 0x000fe400078e00ff */
[----:B------:R-:W-:Y:S01]  /*1610*/  IMAD.MOV.U32 R10, RZ, RZ, RZ ;  /* 0x000000ffff0a7224 */ /* 0x000fe200078e00ff */
[----:B------:R-:W-:Y:S01]  /*1620*/  ISETP.NE.AND.EX P1, PT, RZ, UR5, PT, P1 ;  /* 0x00000005ff007c0c */ /* 0x000fe2000bf25310 */
[----:B------:R-:W-:-:S02]  /*1630*/  ULDC.64 UR4, c[0x0][0xa18] ;  /* 0x0002860000047ab9 */ /* 0x000fc40000000a00 */
[----:B------:R-:W-:-:S04]  /*1640*/  ISETP.NE.U32.AND P2, PT, RZ, UR4, PT ;  /* 0x00000004ff007c0c */ /* 0x000fc8000bf45070 */
[----:B------:R-:W-:Y:S01]  /*1650*/  ISETP.NE.AND.EX P2, PT, RZ, UR5, PT, P2 ;  /* 0x00000005ff007c0c */ /* 0x000fe2000bf45320 */
[----:B------:R-:W-:Y:S02]  /*1660*/  ULDC.64 UR4, c[0x0][0xa08] ;  /* 0x0002820000047ab9 */ /* 0x000fe40000000a00 */
[----:B------:R-:W-:-:S03]  /*1670*/  ISETP.NE.U32.AND P0, PT, RZ, UR4, PT ;  /* 0x00000004ff007c0c */ /* 0x000fc6000bf05070 */
[----:B-12---:R-:W1:Y:S01]  /*1680*/  @P1 LDC.64 R2, c[0x0][0xa28] ;  /* 0x00028a00ff021b82 */ /* 0x006e620000000a00 */
[----:B------:R-:W-:Y:S01]  /*1690*/  ISETP.NE.AND.EX P0, PT, RZ, UR5, PT, P0 ;  /* 0x00000005ff007c0c */ /* 0x000fe2000bf05300 */
[----:B0-----:R-:W-:-:S06]  /*16a0*/  IMAD.WIDE R8, R183, 0x4, R4 ;  /* 0x00000004b7087825 */ /* 0x001fcc00078e0204 */
[----:B------:R-:W0:Y:S01]  /*16b0*/  @P2 LDC.64 R6, c[0x0][0xa18] ;  /* 0x00028600ff062b82 */ /* 0x000e220000000a00 */
[----:B------:R-:W-:Y:S02]  /*16c0*/  ULDC UR4, c[0x0][0x288] ;  /* 0x0000a20000047ab9 */ /* 0x000fe40000000800 */
[----:B------:R-:W-:Y:S01]  /*16d0*/  IMAD.U32 R168, RZ, RZ, UR4 ;  /* 0x00000004ffa87e24 */ /* 0x000fe2000f8e00ff */
[----:B------:R-:W-:Y:S02]  /*16e0*/  ULDC.64 UR4, c[0x0][0x418] ;  /* 0x0001060000047ab9 */ /* 0x000fe40000000a00 */
[----:B------:R-:W5:Y:S01]  /*16f0*/  @P0 LDG.E R28, desc[UR42][R8.64] ;  /* 0x0000002a081c0981 */ /* 0x000f62000c1e1900 */
[----:B-1----:R-:W-:-:S04]  /*1700*/  @P1 IMAD.WIDE R2, R183, 0x4, R2 ;  /* 0x00000004b7021825 */ /* 0x002fc800078e0202 */
[----:B0-----:R-:W-:Y:S01]  /*1710*/  @P2 IMAD.WIDE R4, R183, 0x4, R6 ;  /* 0x00000004b7042825 */ /* 0x001fe200078e0206 */
[----:B------:R-:W-:Y:S01]  /*1720*/  UISETP.NE.U32.AND UP0, UPT, UR4, URZ, UPT ;  /* 0x0000003f0400728c */ /* 0x000fe2000bf05070 */
[----:B------:R0:W5:Y:S02]  /*1730*/  @P1 LDG.E R10, desc[UR42][R2.64] ;  /* 0x0000002a020a1981 */ /* 0x000164000c1e1900 */
[----:B------:R-:W-:Y:S02]  /*1740*/  ULDC UR4, c[0x0][0x424] ;  /* 0x0001090000047ab9 */ /* 0x000fe40000000800 */
[----:B------:R1:W5:Y:S01]  /*1750*/  @P2 LDG.E R168, desc[UR42][R4.64] ;  /* 0x0000002a04a82981 */ /* 0x000362000c1e1900 */
[----:B------:R-:W-:-:S03]  /*1760*/  UISETP.NE.AND.EX UP0, UPT, UR5, URZ, UPT, UP0 ;  /* 0x0000003f0500728c */ /* 0x000fc6000bf05300 */
[----:B------:R-:W-:Y:S01]  /*1770*/  ULDC UR5, c[0x0][0x2f0] ;  /* 0x0000bc0000057ab9 */ /* 0x000fe20000000800 */
[----:B------:R-:W-:-:S04]  /*1780*/  USEL UR4, UR4, 0x1, UP0 ;  /* 0x0000000104047887 */ /* 0x000fc80008000000 */
[----:B------:R-:W-:-:S03]  /*1790*/  UIMAD UR4, UR4, UR5, URZ ;  /* 0x00000005040472a4 */ /* 0x000fc6000f8e023f */
[----:B------:R-:W-:Y:S02]  /*17a0*/  ULDC UR5, c[0x0][0x348] ;  /* 0x0000d20000057ab9 */ /* 0x000fe40000000800 */
[----:B0-----:R-:W-:Y:S02]  /*17b0*/  IMAD.U32 R2, RZ, RZ, UR5 ;  /* 0x00000005ff027e24 */ /* 0x001fe4000f8e00ff */
[----:B------:R-:W-:Y:S01]  /*17c0*/  IMAD.U32 R29, RZ, RZ, UR4 ;  /* 0x00000004ff1d7e24 */ /* 0x000fe2000f8e00ff */
[----:B-1----:R-:W-:Y:S06]  /*17d0*/  @P2 BRA `(.L_x_1317) ;  /* 0x0000000000242947 */ /* 0x002fec0003800000 */
[----:B------:R-:W-:Y:S02]  /*17e0*/  ULDC.64 UR4, c[0x0][0xa00] ;  /* 0x0002800000047ab9 */ /* 0x000fe40000000a00 */
[----:B------:R-:W-:-:S04]  /*17f0*/  ISETP.NE.U32.AND P1, PT, RZ, UR4, PT ;  /* 0x00000004ff007c0c */ /* 0x000fc8000bf25070 */
[----:B------:R-:W-:-:S13]  /*1800*/  ISETP.NE.AND.EX P1, PT, RZ, UR5, PT, P1 ;  /* 0x00000005ff007c0c */ /* 0x000fda000bf25310 */
[----:B------:R-:W-:Y:S05]  /*1810*/  @!P1 BRA `(.L_x_1317) ;  /* 0x0000000000149947 */ /* 0x000fea0003800000 */
[----:B------:R-:W0:Y:S02]  /*1820*/  LDC.64 R4, c[0x0][0xa00] ;  /* 0x00028000ff047b82 */ /* 0x000e240000000a00 */
[----:B0-----:R-:W-:-:S05]  /*1830*/  IMAD.WIDE R4, R183, 0x4, R4 ;  /* 0x00000004b7047825 */ /* 0x001fca00078e0204 */
[----:B-----5:R-:W2:Y:S04]  /*1840*/  LDG.E R168, desc[UR42][R4.64] ;  /* 0x0000002a04a87981 */ /* 0x020ea8000c1e1900 */
[----:B------:R-:W2:Y:S02]  /*1850*/  LDG.E R3, desc[UR42][R4.64+0x4] ;  /* 0x0000042a04037981 */ /* 0x000ea4000c1e1900 */
[----:B--2---:R-:W-:-:S07]  /*1860*/  IMAD.IADD R168, R3, 0x1, -R168 ;  /* 0x0000000103a87824 */ /* 0x004fce00078e0aa8 */
.L_x_1317:
[----:B------:R-:W-:Y:S01]  /*1870*/  ULDC.64 UR4, c[0x0][0xa20] ;  /* 0x0002880000047ab9 */ /* 0x000fe20000000a00 */
[C---:B------:R-:W-:Y:S01]  /*1880*/  LOP3.LUT R3, R182.reuse, 0xff000000, RZ, 0xc0, !PT ;  /* 0xff000000b6037812 */ /* 0x040fe200078ec0ff */
[----:B------:R-:W-:Y:S01]  /*1890*/  IMAD.MOV.U32 R199, RZ, RZ, R183 ;  /* 0x000000ffffc77224 */ /* 0x000fe200078e00b7 */
[----:B------:R-:W-:Y:S02]  /*18a0*/  ISETP.NE.U32.AND P1, PT, RZ, UR4, PT ;  /* 0x00000004ff007c0c */ /* 0x000fe4000bf25070 */
[C---:B------:R-:W-:Y:S02]  /*18b0*/  LOP3.LUT R0, R182.reuse, 0xff0000, RZ, 0xc0, !PT ;  /* 0x00ff0000b6007812 */ /* 0x040fe400078ec0ff */
[----:B------:R-:W-:Y:S02]  /*18c0*/  ISETP.NE.AND.EX P1, PT, RZ, UR5, PT, P1 ;  /* 0x00000005ff007c0c */ /* 0x000fe4000bf25310 */
[----:B------:R-:W-:Y:S02]  /*18d0*/  SHF.R.U32.HI R3, RZ, 0x8, R3 ;  /* 0x00000008ff037819 */ /* 0x000fe40000011603 */
[----:B------:R-:W-:-:S02]  /*18e0*/  LOP3.LUT R192, R182, 0xffff, RZ, 0xc0, !PT ;  /* 0x0000ffffb6c07812 */ /* 0x000fc400078ec0ff */
[----:B------:R-:W-:-:S07]  /*18f0*/  LEA.HI R198, R0, R3, RZ, 0x10 ;  /* 0x0000000300c67211 */ /* 0x000fce00078f80ff */
[----:B------:R-:W-:Y:S05]  /*1900*/  @!P1 BRA `(.L_x_1318) ;  /* 0x0000000000109947 */ /* 0x000fea0003800000 */
[----:B------:R-:W0:Y:S02]  /*1910*/  LDC.64 R4, c[0x0][0xa20] ;  /* 0x00028800ff047b82 */ /* 0x000e240000000a00 */
[----:B0-----:R-:W-:-:S05]  /*1920*/  IMAD.WIDE R4, R183, 0x4, R4 ;  /* 0x00000004b7047825 */ /* 0x001fca00078e0204 */
[----:B------:R0:W5:Y:S01]  /*1930*/  LDG.E R29, desc[UR42][R4.64] ;  /* 0x0000002a041d7981 */ /* 0x000162000c1e1900 */
[----:B------:R-:W-:Y:S05]  /*1940*/  BRA `(.L_x_1319) ;  /* 0x0000000000107947 */ /* 0x000fea0003800000 */
.L_x_1318:
[----:B------:R-:W-:Y:S05]  /*1950*/  @!P0 BRA `(.L_x_1319) ;  /* 0x00000000000c8947 */ /* 0x000fea0003800000 */
[----:B------:R-:W2:Y:S04]  /*1960*/  LDG.E R0, desc[UR42][R8.64] ;  /* 0x0000002a08007981 */ /* 0x000ea8000c1e1900 */
[----:B------:R-:W2:Y:S02]  /*1970*/  LDG.E R29, desc[UR42][R8.64+0x4] ;  /* 0x0000042a081d7981 */ /* 0x000ea4000c1e1900 */
[----:B--2---:R-:W-:-:S07]  /*1980*/  IMAD.IADD R29, R29, 0x1, -R0 ;  /* 0x000000011d1d7824 */ /* 0x004fce00078e0a00 */
.L_x_1319:
[----:B------:R-:W-:Y:S01]  /*1990*/  ULDC.64 UR4, c[0x0][0xa10] ;  /* 0x0002840000047ab9 */ /* 0x000fe20000000a00 */
[----:B0-----:R-:W0:Y:S01]  /*19a0*/  LDC R4, c[0x0][0x448] ;  /* 0x00011200ff047b82 */ /* 0x001e220000000800 */
[----:B------:R-:W-:-:S04]  /*19b0*/  ISETP.NE.U32.AND P0, PT, RZ, UR4, PT ;  /* 0x00000004ff007c0c */ /* 0x000fc8000bf05070 */
[----:B------:R-:W-:Y:S01]  /*19c0*/  ISETP.NE.AND.EX P0, PT, RZ, UR5, PT, P0 ;  /* 0x00000005ff007c0c */ /* 0x000fe2000bf05300 */
[----:B------:R-:W-:Y:S02]  /*19d0*/  ULDC.64 UR4, c[0x0][0xa30] ;  /* 0x00028c0000047ab9 */ /* 0x000fe40000000a00 */
[----:B------:R-:W-:-:S04]  /*19e0*/  ISETP.NE.U32.AND P1, PT, RZ, UR4, PT ;  /* 0x00000004ff007c0c */ /* 0x000fc8000bf25070 */
[----:B------:R-:W-:-:S06]  /*19f0*/  ISETP.NE.AND.EX P1, PT, RZ, UR5, PT, P1 ;  /* 0x00000005ff007c0c */ /* 0x000fcc000bf25310 */
[----:B------:R-:W1:Y:S08]  /*1a00*/  @P0 LDC.64 R6, c[0x0][0xa10] ;  /* 0x00028400ff060b82 */ /* 0x000e700000000a00 */
[----:B------:R-:W2:Y:S01]  /*1a10*/  @P1 LDC.64 R8, c[0x0][0xa30] ;  /* 0x00028c00ff081b82 */ /* 0x000ea20000000a00 */
[----:B-1----:R-:W-:-:S05]  /*1a20*/  @P0 IMAD.WIDE R6, R183, 0x4, R6 ;  /* 0x00000004b7060825 */ /* 0x002fca00078e0206 */
[----:B------:R-:W3:Y:S04]  /*1a30*/  @P0 LDG.E R0, desc[UR42][R6.64] ;  /* 0x0000002a06000981 */ /* 0x000ee8000c1e1900 */
[----:B------:R-:W3:Y:S01]  /*1a40*/  @P0 LDG.E R3, desc[UR42][R6.64+0x4] ;  /* 0x0000042a06030981 */ /* 0x000ee2000c1e1900 */
[----:B-----5:R-:W-:Y:S02]  /*1a50*/  IMAD.MOV.U32 R24, RZ, RZ, R29 ;  /* 0x000000ffff187224 */ /* 0x020fe400078e001d */
[----:B--2---:R-:W-:-:S05]  /*1a60*/  @P1 IMAD.WIDE R8, R183, 0x4, R8 ;  /* 0x00000004b7081825 */ /* 0x004fca00078e0208 */
[----:B------:R1:W5:Y:S01]  /*1a70*/  @P1 LDG.E R24, desc[UR42][R8.64] ;  /* 0x0000002a08181981 */ /* 0x000362000c1e1900 */
[----:B0-----:R-:W-:Y:S01]  /*1a80*/  ISETP.NE.AND P1, PT, R4, 0x1, PT ;  /* 0x000000010400780c */ /* 0x001fe20003f25270 */
[----:B------:R-:W-:Y:S01]  /*1a90*/  IMAD.SHL.U32 R175, R181, 0x80, RZ ;  /* 0x00000080b5af7824 */ /* 0x000fe200078e00ff */
[----:B------:R-:W0:Y:S01]  /*1aa0*/  LDC.64 R4, c[0x0][0x9e0] ;  /* 0x00027800ff047b82 */ /* 0x000e220000000a00 */
[----:B------:R-:W-:-:S10]  /*1ab0*/  IMAD.IADD R13, R29, 0x1, -R10 ;  /* 0x000000011d0d7824 */ /* 0x000fd400078e0a0a */
[----:B------:R-:W2:Y:S08]  /*1ac0*/  @P1 LDC R11, c[0x0][0x44c] ;  /* 0x00011300ff0b1b82 */ /* 0x000eb00000000800 */
[----:B------:R-:W4:Y:S01]  /*1ad0*/  @P1 LDC R12, c[0x0][0x450] ;  /* 0x00011400ff0c1b82 */ /* 0x000f220000000800 */
[----:B0-----:R-:W-:Y:S01]  /*1ae0*/  ISETP.GE.AND P2, PT, R5, 0x1, PT ;  /* 0x000000010500780c */ /* 0x001fe20003f46270 */
[----:B---3--:R-:W-:-:S02]  /*1af0*/  @P0 IMAD.IADD R2, R3, 0x1, -R0 ;  /* 0x0000000103020824 */ /* 0x008fc400078e0a00 */
[----:B------:R-:W-:Y:S02]  /*1b00*/  VIADD R0, R175, 0x7f ;  /* 0x0000007faf007836 */ /* 0x000fe40000000000 */
[----:B------:R-:W-:Y:S02]  /*1b10*/  IMAD.IADD R171, R13, 0x1, R2 ;  /* 0x000000010dab7824 */ /* 0x000fe400078e0202 */
[----:B--2---:R-:W-:-:S03]  /*1b20*/  @P1 IMAD.HI.U32 R3, R0, R11, RZ ;  /* 0x0000000b00031227 */ /* 0x004fc600078e00ff */
[C---:B------:R-:W-:Y:S01]  /*1b30*/  IADD3 R48, R171.reuse, 0x1, -R168 ;  /* 0x00000001ab307810 */ /* 0x040fe20007ffe8a8 */
[----:B------:R-:W-:Y:S01]  /*1b40*/  IMAD.MOV.U32 R7, RZ, RZ, R0 ;  /* 0x000000ffff077224 */ /* 0x000fe200078e0000 */
[----:B----4-:R-:W-:Y:S01]  /*1b50*/  @P1 SHF.R.U32.HI R7, RZ, R12, R3 ;  /* 0x0000000cff071219 */ /* 0x010fe20000011603 */
[----:B------:R-:W-:-:S04]  /*1b60*/  VIADD R0, R171, 0x7f ;  /* 0x0000007fab007836 */ /* 0x000fc80000000000 */
[----:B-1----:R-:W-:Y:S01]  /*1b70*/  IMAD.IADD R9, R48, 0x1, R7 ;  /* 0x0000000130097824 */ /* 0x002fe200078e0207 */
[----:B------:R-:W-:-:S03]  /*1b80*/  SHF.R.S32.HI R3, RZ, 0x1f, R0 ;  /* 0x0000001fff037819 */ /* 0x000fc60000011400 */
[----:B------:R-:W-:Y:S01]  /*1b90*/  IMAD.IADD R4, R9, 0x1, R4 ;  /* 0x0000000109047824 */ /* 0x000fe200078e0204 */
[----:B------:R-:W-:-:S04]  /*1ba0*/  LEA.HI R3, R3, R0, RZ, 0x7 ;  /* 0x0000000003037211 */ /* 0x000fc800078f38ff */
[----:B------:R-:W-:Y:S01]  /*1bb0*/  SHF.R.S32.HI R27, RZ, 0x7, R3 ;  /* 0x00000007ff1b7819 */ /* 0x000fe20000011403 */
[----:B------:R-:W-:Y:S06]  /*1bc0*/  @!P2 BRA `(.L_x_1320) ;  /* 0x000000000048a947 */ /* 0x000fec0003800000 */
[C---:B------:R-:W-:Y:S01]  /*1bd0*/  ISETP.GT.AND P0, PT, R9.reuse, RZ, PT ;  /* 0x000000ff0900720c */ /* 0x040fe20003f04270 */
[----:B------:R-:W-:Y:S01]  /*1be0*/  BSSY B0, `(.L_x_1321) ;  /* 0x000000e000007945 */ /* 0x000fe20003800000 */
[----:B------:R-:W-:-:S11]  /*1bf0*/  VIADD R0, R9, 0xffffffff ;  /* 0xffffffff09007836 */ /* 0x000fd60000000000 */
        /* <DEDUP_REMOVED lines=8> */
.L_x_1322:
[----:B------:R-:W-:-:S13]  /*1c80*/  ISETP.NE.AND P0, PT, R5, 0x1, PT ;  /* 0x000000010500780c */ /* 0x000fda0003f05270 */
[----:B------:R-:W0:Y:S02]  /*1c90*/  @P0 LDC.64 R6, c[0x0][0x9e8] ;  /* 0x00027a00ff060b82 */ /* 0x000e240000000a00 */
[----:B0-----:R-:W-:-:S05]  /*1ca0*/  @P0 IMAD.HI.U32 R6, R0, R6, RZ ;  /* 0x0000000600060227 */ /* 0x001fca00078e00ff */
[----:B------:R-:W-:-:S07]  /*1cb0*/  @P0 SHF.R.U32.HI R0, RZ, R7, R6 ;  /* 0x00000007ff000219 */ /* 0x000fce0000011606 */
.L_x_1323:
[----:B------:R-:W-:Y:S05]  /*1cc0*/  BSYNC B0 ;  /* 0x0000000000007941 */ /* 0x000fea0003800000 */
.L_x_1321:
[----:B------:R-:W-:-:S05]  /*1cd0*/  IMAD R3, R0, R5, R5 ;  /* 0x0000000500037224 */ /* 0x000fca00078e0205 */
[----:B------:R-:W-:-:S07]  /*1ce0*/  VIMNMX R4, R4, R3, PT ;  /* 0x0000000304047248 */ /* 0x000fce0003fe0100 */
.L_x_1320:
[----:B------:R-:W0:Y:S01]  /*1cf0*/  @P1 LDC R0, c[0x0][0x44c] ;  /* 0x00011300ff001b82 */ /* 0x000e220000000800 */
[----:B------:R-:W-:Y:S01]  /*1d00*/  VIADD R4, R4, 0x7f ;  /* 0x0000007f04047836 */ /* 0x000fe20000000000 */
[----:B------:R-:W-:Y:S01]  /*1d10*/  ULDC UR4, c[0x0][0x9dc] ;  /* 0x0002770000047ab9 */ /* 0x000fe20000000800 */
[----:B------:R-:W-:Y:S02]  /*1d20*/  IMAD.MOV.U32 R7, RZ, RZ, R175 ;  /* 0x000000ffff077224 */ /* 0x000fe400078e00af */
[----:B------:R-:W-:Y:S01]  /*1d30*/  IMAD.IADD R88, R171, 0x1, -R168 ;  /* 0x00000001ab587824 */ /* 0x000fe200078e0aa8 */
[----:B------:R-:W-:Y:S02]  /*1d40*/  SHF.R.S32.HI R3, RZ, 0x1f, R4 ;  /* 0x0000001fff037819 */ /* 0x000fe40000011404 */
[----:B------:R-:W1:Y:S02]  /*1d50*/  @P1 LDC R9, c[0x0][0x450] ;  /* 0x00011400ff091b82 */ /* 0x000e640000000800 */
[----:B------:R-:W-:Y:S01]  /*1d60*/  LEA.HI R3, R3, R4, RZ, 0x7 ;  /* 0x0000000403037211 */ /* 0x000fe200078f38ff */
[----:B0-----:R-:W-:-:S05]  /*1d70*/  @P1 IMAD.HI.U32 R0, R175, R0, RZ ;  /* 0x00000000af001227 */ /* 0x001fca00078e00ff */
[----:B-1----:R-:W-:Y:S02]  /*1d80*/  @P1 SHF.R.U32.HI R7, RZ, R9, R0 ;  /* 0x00000009ff071219 */ /* 0x002fe40000011600 */
[----:B------:R-:W-:-:S03]  /*1d90*/  SHF.R.S32.HI R0, RZ, 0x7, R3 ;  /* 0x00000007ff007819 */ /* 0x000fc60000011403 */
[----:B------:R-:W-:Y:S01]  /*1da0*/  IMAD.IADD R3, R88, 0x1, R7 ;  /* 0x0000000158037824 */ /* 0x000fe200078e0207 */
[----:B------:R-:W-:-:S03]  /*1db0*/  VIMNMX R8, R27, R0, PT ;  /* 0x000000001b087248 */ /* 0x000fc60003fe0100 */
[----:B------:R-:W-:Y:S01]  /*1dc0*/  VIADD R0, R3, -UR4 ;  /* 0x8000000403007c36 */ /* 0x000fe20008000000 */
[----:B------:R-:W-:Y:S06]  /*1dd0*/  @!P2 BRA `(.L_x_1324) ;  /* 0x000000000044a947 */ /* 0x000fec0003800000 */
[----:B------:R-:W-:Y:S01]  /*1de0*/  ISETP.GT.AND P0, PT, R3, -0x1, PT ;  /* 0xffffffff0300780c */ /* 0x000fe20003f04270 */
[----:B------:R-:W-:-:S12]  /*1df0*/  BSSY B0, `(.L_x_1325) ;  /* 0x000000d000007945 */ /* 0x000fd80003800000 */
        /* <DEDUP_REMOVED lines=8> */
.L_x_1326:
[----:B------:R-:W-:-:S13]  /*1e80*/  ISETP.NE.AND P0, PT, R5, 0x1, PT ;  /* 0x000000010500780c */ /* 0x000fda0003f05270 */
[----:B------:R-:W0:Y:S02]  /*1e90*/  @P0 LDC.64 R6, c[0x0][0x9e8] ;  /* 0x00027a00ff060b82 */ /* 0x000e240000000a00 */
[----:B0-----:R-:W-:-:S05]  /*1ea0*/  @P0 IMAD.HI.U32 R4, R3, R6, RZ ;  /* 0x0000000603040227 */ /* 0x001fca00078e00ff */
[----:B------:R-:W-:-:S07]  /*1eb0*/  @P0 SHF.R.U32.HI R3, RZ, R7, R4 ;  /* 0x00000007ff030219 */ /* 0x000fce0000011604 */
.L_x_1327:
[----:B------:R-:W-:Y:S05]  /*1ec0*/  BSYNC B0 ;  /* 0x0000000000007941 */ /* 0x000fea0003800000 */
.L_x_1325:
[----:B------:R-:W-:-:S05]  /*1ed0*/  IMAD R3, R3, R5, RZ ;  /* 0x0000000503037224 */ /* 0x000fca00078e02ff */
[----:B------:R-:W-:-:S07]  /*1ee0*/  VIMNMX R0, R0, R3, !PT ;  /* 0x0000000300007248 */ /* 0x000fce0007fe0100 */
.L_x_1324:
[----:B------:R-:W-:Y:S01]  /*1ef0*/  SHF.R.S32.HI R3, RZ, 0x1f, R0 ;  /* 0x0000001fff037819 */ /* 0x000fe20000011400 */
[----:B------:R-:W-:Y:S01]  /*1f00*/  BSSY B0, `(.L_x_1328) ;  /* 0x0000028000007945 */ /* 0x000fe20003800000 */
[----:B------:R-:W-:Y:S02]  /*1f10*/  LOP3.LUT R200, R198, 0xff, RZ, 0xc0, !PT ;  /* 0x000000ffc6c87812 */ /* 0x000fe400078ec0ff */
[----:B------:R-:W-:Y:S02]  /*1f20*/  LEA.HI R3, R3, R0, RZ, 0x7 ;  /* 0x0000000003037211 */ /* 0x000fe400078f38ff */
[----:B------:R-:W-:Y:S02]  /*1f30*/  SHF.R.U32.HI R198, RZ, 0x10, R198 ;  /* 0x00000010ffc67819 */ /* 0x000fe400000116c6 */
[----:B------:R-:W-:-:S04]  /*1f40*/  SHF.R.S32.HI R3, RZ, 0x7, R3 ;  /* 0x00000007ff037819 */ /* 0x000fc80000011403 */
[----:B------:R-:W-:Y:S02]  /*1f50*/  VIMNMX R9, RZ, R3, !PT ;  /* 0x00000003ff097248 */ /* 0x000fe40007fe0100 */
[----:B------:R-:W-:Y:S02]  /*1f60*/  MOV R3, RZ ;  /* 0x000000ff00037202 */ /* 0x000fe40000000f00 */
[----:B------:R-:W-:-:S13]  /*1f70*/  ISETP.GT.AND P0, PT, R8, R9, PT ;  /* 0x000000090800720c */ /* 0x000fda0003f04270 */
[----:B------:R-:W-:Y:S05]  /*1f80*/  @!P0 BRA `(.L_x_1329) ;  /* 0x00000000007c8947 */ /* 0x000fea0003800000 */
[----:B------:R-:W-:Y:S01]  /*1f90*/  ISETP.NE.AND P0, PT, R198, RZ, PT ;  /* 0x000000ffc600720c */ /* 0x000fe20003f05270 */
[----:B------:R-:W-:-:S03]  /*1fa0*/  ULDC UR4, c[0x0][0x9f0] ;  /* 0x00027c0000047ab9 */ /* 0x000fc60000000800 */
[----:B------:R-:W-:-:S04]  /*1fb0*/  SEL R11, R198, UR4, P0 ;  /* 0x00000004c60b7c07 */ /* 0x000fc80008000000 */
[-C--:B------:R-:W-:Y:S02]  /*1fc0*/  IABS R6, R11.reuse ;  /* 0x0000000b00067213 */ /* 0x080fe40000000000 */
[----:B------:R-:W-:Y:S02]  /*1fd0*/  IADD3 R0, R11, -0x1, R8 ;  /* 0xffffffff0b007810 */ /* 0x000fe40007ffe008 */
[----:B------:R-:W0:Y:S01]  /*1fe0*/  I2F.RP R3, R6 ;  /* 0x0000000600037306 */ /* 0x000e220000209400 */
[----:B------:R-:W-:Y:S02]  /*1ff0*/  IABS R12, R11 ;  /* 0x0000000b000c7213 */ /* 0x000fe40000000000 */
[----:B------:R-:W-:-:S05]  /*2000*/  IMAD.IADD R0, R0, 0x1, -R9 ;  /* 0x0000000100007824 */ /* 0x000fca00078e0a09 */
[----:B------:R-:W-:Y:S02]  /*2010*/  IABS R10, R0 ;  /* 0x00000000000a7213 */ /* 0x000fe40000000000 */
[----:B------:R-:W-:-:S04]  /*2020*/  LOP3.LUT R0, R0, R11, RZ, 0x3c, !PT ;  /* 0x0000000b00007212 */ /* 0x000fc800078e3cff */
[----:B------:R-:W-:Y:S01]  /*2030*/  ISETP.GE.AND P2, PT, R0, RZ, PT ;  /* 0x000000ff0000720c */ /* 0x000fe20003f46270 */
[----:B0-----:R-:W0:Y:S02]  /*2040*/  MUFU.RCP R3, R3 ;  /* 0x0000000300037308 */ /* 0x001e240000001000 */
[----:B0-----:R-:W-:Y:S02]  /*2050*/  VIADD R4, R3, 0xffffffe ;  /* 0x0ffffffe03047836 */ /* 0x001fe40000000000 */
[----:B------:R-:W-:-:S04]  /*2060*/  IMAD.MOV R3, RZ, RZ, -R12 ;  /* 0x000000ffff037224 */ /* 0x000fc800078e0a0c */
[----:B------:R0:W1:Y:S02]  /*2070*/  F2I.FTZ.U32.TRUNC.NTZ R5, R4 ;  /* 0x0000000400057305 */ /* 0x000064000021f000 */
[----:B0-----:R-:W-:Y:S02]  /*2080*/  IMAD.MOV.U32 R4, RZ, RZ, RZ ;  /* 0x000000ffff047224 */ /* 0x001fe400078e00ff */
[----:B-1----:R-:W-:-:S04]  /*2090*/  IMAD.MOV R7, RZ, RZ, -R5 ;  /* 0x000000ffff077224 */ /* 0x002fc800078e0a05 */
        /* <DEDUP_REMOVED lines=14> */
.L_x_1329:
[----:B------:R-:W-:Y:S05]  /*2180*/  BSYNC B0 ;  /* 0x0000000000007941 */ /* 0x000fea0003800000 */
.L_x_1328:
[----:B------:R-:W-:-:S05]  /*2190*/  IMAD R0, R200, R3, R9 ;  /* 0x00000003c8007224 */ /* 0x000fca00078e0209 */
[C---:B------:R-:W-:Y:S01]  /*21a0*/  VIADDMNMX R3, R0.reuse, R3, R8, PT ;  /* 0x0000000300037246 */ /* 0x040fe20003800108 */
[----:B------:R-:W-:-:S04]  /*21b0*/  IMAD R0, R0, 0x80, -R13 ;  /* 0x0000008000007824 */ /* 0x000fc800078e0a0d */
[----:B------:R-:W-:Y:S01]  /*21c0*/  IMAD R3, R3, 0x80, -R13 ;  /* 0x0000008003037824 */ /* 0x000fe200078e0a0d */
[----:B------:R-:W-:-:S04]  /*21d0*/  VIMNMX R0, RZ, R0, !PT ;  /* 0x00000000ff007248 */ /* 0x000fc80007fe0100 */
[----:B------:R-:W-:Y:S02]  /*21e0*/  VIMNMX R3, R3, R2, PT ;  /* 0x0000000203037248 */ /* 0x000fe40003fe0100 */
[----:B------:R-:W-:Y:S02]  /*21f0*/  SHF.R.U32.HI R26, RZ, 0x7, R0 ;  /* 0x00000007ff1a7819 */ /* 0x000fe40000011600 */
[----:B------:R-:W-:-:S03]  /*2200*/  ISETP.GT.AND P0, PT, R3, R0, PT ;  /* 0x000000000300720c */ /* 0x000fc60003f04270 */
[----:B------:R-:W-:-:S10]  /*2210*/  IMAD.MOV.U32 R25, RZ, RZ, R26 ;  /* 0x000000ffff197224 */ /* 0x000fd400078e001a */
[----:B------:R-:W-:-:S05]  /*2220*/  @P0 VIADD R3, R3, 0x7f ;  /* 0x0000007f03030836 */ /* 0x000fca0000000000 */
[----:B------:R-:W-:-:S04]  /*2230*/  @P0 SHF.R.S32.HI R0, RZ, 0x1f, R3 ;  /* 0x0000001fff000819 */ /* 0x000fc80000011403 */
[----:B------:R-:W-:-:S04]  /*2240*/  @P0 LEA.HI R0, R0, R3, RZ, 0x7 ;  /* 0x0000000300000211 */ /* 0x000fc800078f38ff */
[----:B------:R-:W-:Y:S02]  /*2250*/  @P0 SHF.R.S32.HI R25, RZ, 0x7, R0 ;  /* 0x00000007ff190819 */ /* 0x000fe40000011400 */
        /* <DEDUP_REMOVED lines=22> */
[----:B-1---5:R-:W-:Y:S05]  /*23c0*/  CALL.ABS.NOINC R14 ;  /* 0x000000000e007343 */ /* 0x022fea0003c00000 */
.L_x_1332:
[----:B------:R-:W-:Y:S05]  /*23d0*/  BSYNC B6 ;  /* 0x0000000000067941 */ /* 0x000fea0003800000 */
.L_x_1331:
        /* <DEDUP_REMOVED lines=20> */
.L_x_1334:
[----:B------:R-:W-:Y:S05]  /*2520*/  BSYNC B6 ;  /* 0x0000000000067941 */ /* 0x000fea0003800000 */
.L_x_1333:
[----:B------:R-:W-:Y:S01]  /*2530*/  ULDC.64 UR4, c[0x0][0x9f8] ;  /* 0x00027e0000047ab9 */ /* 0x000fe20000000a00 */
[----:B------:R-:W-:Y:S01]  /*2540*/  IMAD.MOV.U32 R0, RZ, RZ, R183 ;  /* 0x000000ffff007224 */ /* 0x000fe200078e00b7 */
[----:B------:R-:W-:Y:S01]  /*2550*/  ISETP.NE.U32.AND P0, PT, RZ, UR4, PT ;  /* 0x00000004ff007c0c */ /* 0x000fe2000bf05070 */
[----:B------:R-:W0:Y:S01]  /*2560*/  S2R R20, SR_TID.X ;  /* 0x0000000000147919 */ /* 0x000e220000002100 */
[----:B------:R-:W1:Y:S02]  /*2570*/  LDC.64 R82, c[0x0][0x300] ;  /* 0x0000c000ff527b82 */ /* 0x000e640000000a00 */
[----:B------:R-:W-:Y:S01]  /*2580*/  ISETP.NE.AND.EX P0, PT, RZ, UR5, PT, P0 ;  /* 0x00000005ff007c0c */ /* 0x000fe2000bf05300 */
[----:B------:R-:W-:Y:S01]  /*2590*/  IMAD.IADD R28, R28, 0x1, R29 ;  /* 0x000000011c1c7824 */ /* 0x000fe200078e021d */
[----:B------:R-:W-:-:S04]  /*25a0*/  ULDC.64 UR4, c[0x0][0xa08] ;  /* 0x0002820000047ab9 */ /* 0x000fc80000000a00 */
[----:B------:R-:W2:Y:S08]  /*25b0*/  LDC.64 R80, c[0x0][0x408] ;  /* 0x00010200ff507b82 */ /* 0x000eb00000000a00 */
[----:B------:R-:W3:Y:S01]  /*25c0*/  @P0 LDC.64 R4, c[0x0][0x9f8] ;  /* 0x00027e00ff040b82 */ /* 0x000ee20000000a00 */
[----:B------:R-:W-:Y:S01]  /*25d0*/  SHF.R.S32.HI R23, RZ, 0x1f, R22 ;  /* 0x0000001fff177819 */ /* 0x000fe20000011416 */
[----:B------:R-:W-:-:S06]  /*25e0*/  VIADD R100, R22, 0x20 ;  /* 0x0000002016647836 */ /* 0x000fcc0000000000 */
[----:B------:R-:W4:Y:S01]  /*25f0*/  LDC R13, c[0x0][0x3f4] ;  /* 0x0000fd00ff0d7b82 */ /* 0x000f220000000800 */
[----:B------:R-:W-:-:S07]  /*2600*/  VIADD R92, R22, 0x40 ;  /* 0x00000040165c7836 */ /* 0x000fce0000000000 */
[----:B------:R-:W2:Y:S01]  /*2610*/  LDC.64 R78, c[0x0][0x3f8] ;  /* 0x0000fe00ff4e7b82 */ /* 0x000ea20000000a00 */
[----:B---3--:R-:W-:-:S05]  /*2620*/  @P0 IMAD.WIDE R4, R183, 0x4, R4 ;  /* 0x00000004b7040825 */ /* 0x008fca00078e0204 */
[----:B------:R3:W3:Y:S01]  /*2630*/  @P0 LDG.E R0, desc[UR42][R4.64] ;  /* 0x0000002a04000981 */ /* 0x0006e2000c1e1900 */
[----:B------:R-:W-:Y:S01]  /*2640*/  SHF.R.S32.HI R15, RZ, 0x1f, R28 ;  /* 0x0000001fff0f7819 */ /* 0x000fe2000001141c */
[CC--:B-1----:R-:W-:Y:S01]  /*2650*/  IMAD.WIDE.U32 R6, R28.reuse, R82.reuse, RZ ;  /* 0x000000521c067225 */ /* 0x0c2fe200078e00ff */
[----:B------:R-:W-:Y:S02]  /*2660*/  ISETP.NE.U32.AND P0, PT, RZ, UR4, PT ;  /* 0x00000004ff007c0c */ /* 0x000fe4000bf05070 */
[----:B0-----:R-:W-:Y:S01]  /*2670*/  SHF.R.U32.HI R21, RZ, 0x7, R20 ;  /* 0x00000007ff157819 */ /* 0x001fe20000011614 */
[----:B------:R-:W-:Y:S01]  /*2680*/  IMAD R8, R15, R82, RZ ;  /* 0x000000520f087224 */ /* 0x000fe200078e02ff */
[----:B------:R-:W-:Y:S01]  /*2690*/  ISETP.NE.AND.EX P0, PT, RZ, UR5, PT, P0 ;  /* 0x00000005ff007c0c */ /* 0x000fe2000bf05300 */
[----:B------:R-:W-:Y:S01]  /*26a0*/  ULDC.64 UR4, c[0x0][0x308] ;  /* 0x0000c20000047ab9 */ /* 0x000fe20000000a00 */
[----:B------:R-:W-:Y:S01]  /*26b0*/  ISETP.NE.AND P6, PT, R21, 0x1, PT ;  /* 0x000000011500780c */ /* 0x000fe20003fc5270 */
[----:B------:R-:W-:Y:S01]  /*26c0*/  IMAD R3, R28, R83, R8 ;  /* 0x000000531c037224 */ /* 0x000fe200078e0208 */
[----:B------:R-:W-:Y:S01]  /*26d0*/  SHF.R.S32.HI R20, RZ, 0x1f, R19 ;  /* 0x0000001fff147819 */ /* 0x000fe20000011413 */
[----:B------:R-:W-:Y:S01]  /*26e0*/  VIADD R91, R22, 0x60 ;  /* 0x00000060165b7836 */ /* 0x000fe20000000000 */
[----:B------:R-:W-:Y:S01]  /*26f0*/  SHF.R.S32.HI R173, RZ, 0x1f, R172 ;  /* 0x0000001fffad7819 */ /* 0x000fe200000114ac */
[----:B------:R-:W-:Y:S01]  /*2700*/  IMAD.IADD R7, R7, 0x1, R3 ;  /* 0x0000000107077824 */ /* 0x000fe200078e0203 */
[-C--:B----4-:R-:W-:Y:S01]  /*2710*/  ISETP.GE.AND P5, PT, R100, R13.reuse, PT ;  /* 0x0000000d6400720c */ /* 0x090fe20003fa6270 */
[----:B--2---:R-:W-:Y:S01]  /*2720*/  IMAD.WIDE.U32 R58, R19, R80, R22 ;  /* 0x00000050133a7225 */ /* 0x004fe200078e0016 */
[----:B------:R-:W-:-:S02]  /*2730*/  ISETP.GE.AND P4, PT, R92, R13, PT ;  /* 0x0000000d5c00720c */ /* 0x000fc40003f86270 */
[----:B------:R-:W-:Y:S01]  /*2740*/  P2R R102, PR, RZ, 0x20 ;  /* 0x00000020ff667803 */ /* 0x000fe20000000000 */
[C---:B---3--:R-:W-:Y:S01]  /*2750*/  IMAD.WIDE.U32 R4, R192.reuse, UR4, R6 ;  /* 0x00000004c0047c25 */ /* 0x048fe2000f8e0006 */
[----:B------:R-:W-:Y:S02]  /*2760*/  SEL R9, R13, RZ, P4 ;  /* 0x000000ff0d097207 */ /* 0x000fe40002000000 */
[----:B------:R-:W-:Y:S01]  /*2770*/  P2R R103, PR, RZ, 0x10 ;  /* 0x00000010ff677803 */ /* 0x000fe20000000000 */
[----:B------:R-:W-:Y:S01]  /*2780*/  IMAD R5, R192, UR5, R5 ;  /* 0x00000005c0057c24 */ /* 0x000fe2000f8e0205 */
[----:B------:R-:W-:Y:S01]  /*2790*/  ULDC.64 UR4, c[0x0][0x310] ;  /* 0x0000c40000047ab9 */ /* 0x000fe20000000a00 */
[----:B------:R-:W-:-:S04]  /*27a0*/  IMAD.WIDE.U32 R56, R19, R80, R172 ;  /* 0x0000005013387225 */ /* 0x000fc800078e00ac */
[----:B------:R-:W-:-:S04]  /*27b0*/  IMAD.WIDE.U32 R52, R19, R78, R22 ;  /* 0x0000004e13347225 */ /* 0x000fc800078e0016 */
[----:B------:R-:W-:-:S04]  /*27c0*/  IMAD.WIDE.U32 R50, R19, R78, R172 ;  /* 0x0000004e13327225 */ /* 0x000fc800078e00ac */
[----:B------:R-:W-:Y:S02]  /*27d0*/  IMAD.IADD R9, R92, 0x1, R9 ;  /* 0x000000015c097824 */ /* 0x000fe400078e0209 */
[----:B------:R-:W-:Y:S02]  /*27e0*/  VIADD R77, R21, 0x8 ;  /* 0x00000008154d7836 */ /* 0x000fe40000000000 */
[----:B------:R-:W-:Y:S01]  /*27f0*/  IMAD.SHL.U32 R76, R13, 0x2, RZ ;  /* 0x000000020d4c7824 */ /* 0x000fe200078e00ff */
[----:B------:R-:W-:Y:S02]  /*2800*/  SHF.R.S32.HI R3, RZ, 0x1f, R0 ;  /* 0x0000001fff037819 */ /* 0x000fe40000011400 */
[----:B------:R-:W-:Y:S02]  /*2810*/  SEL R7, R0, RZ, !P0 ;  /* 0x000000ff00077207 */ /* 0x000fe40004000000 */
[----:B------:R-:W-:Y:S01]  /*2820*/  SEL R6, R3, RZ, !P0 ;  /* 0x000000ff03067207 */ /* 0x000fe20004000000 */
[----:B------:R-:W-:-:S02]  /*2830*/  VIADD R3, R22, 0x80 ;  /* 0x0000008016037836 */ /* 0x000fc40000000000 */
[----:B------:R-:W-:-:S04]  /*2840*/  IMAD.WIDE.U32 R62, R7, UR4, R4 ;  /* 0x00000004073e7c25 */ /* 0x000fc8000f8e0004 */
[----:B------:R-:W-:Y:S02]  /*2850*/  IMAD R0, R6, UR4, RZ ;  /* 0x0000000406007c24 */ /* 0x000fe4000f8e02ff */
[----:B------:R-:W-:-:S04]  /*2860*/  IMAD.WIDE.U32 R4, R19, R82, R22 ;  /* 0x0000005213047225 */ /* 0x000fc800078e0016 */
[----:B------:R-:W-:Y:S01]  /*2870*/  IMAD R99, R7, UR5, R0 ;  /* 0x0000000507637c24 */ /* 0x000fe2000f8e0200 */
[----:B------:R-:W-:Y:S05]  /*2880*/  @!P6 WARPSYNC.ALL ;  /* 0x000000000000e948 */ /* 0x000fea0003800000 */
[----:B------:R-:W-:Y:S01]  /*2890*/  ULDC.64 UR4, c[0x0][0x330] ;  /* 0x0000cc0000047ab9 */ /* 0x000fe20000000a00 */
[----:B------:R-:W-:Y:S01]  /*28a0*/  IMAD R0, R20, R82, RZ ;  /* 0x0000005214007224 */ /* 0x000fe200078e02ff */
[----:B------:R-:W-:Y:S01]  /*28b0*/  @!P6 BAR.SYNC.DEFER_BLOCKING 0x9, 0x100 ;  /* 0x024400000000eb1d */ /* 0x000fe20000010000 */
[----:B------:R-:W-:Y:S01]  /*28c0*/  IMAD.WIDE.U32 R60, R192, UR4, R22 ;  /* 0x00000004c03c7c25 */ /* 0x000fe2000f8e0016 */
[----:B------:R-:W-:-:S03]  /*28d0*/  IADD3 R98, P0, R62, R4, RZ ;  /* 0x000000043e627210 */ /* 0x000fc60007f1e0ff */
[----:B------:R-:W-:Y:S01]  /*28e0*/  IMAD R0, R19, R83, R0 ;  /* 0x0000005313007224 */ /* 0x000fe200078e0200 */
[----:B------:R-:W-:Y:S01]  /*28f0*/  ULDC UR4, c[0x0][0x2f4] ;  /* 0x0000bd0000047ab9 */ /* 0x000fe20000000800 */
[----:B------:R-:W-:Y:S01]  /*2900*/  IMAD.IADD R99, R63, 0x1, R99 ;  /* 0x000000013f637824 */ /* 0x000fe200078e0263 */
[----:B------:R-:W-:Y:S01]  /*2910*/  ISETP.GE.AND P2, PT, R100, UR4, PT ;  /* 0x0000000464007c0c */ /* 0x000fe2000bf46270 */
[----:B------:R-:W-:Y:S01]  /*2920*/  VIADD R4, R22, 0xa0 ;  /* 0x000000a016047836 */ /* 0x000fe20000000000 */
[----:B------:R-:W-:Y:S01]  /*2930*/  ISETP.GE.AND P3, PT, R3, UR4, PT ;  /* 0x0000000403007c0c */ /* 0x000fe2000bf66270 */
[----:B------:R-:W-:Y:S01]  /*2940*/  IMAD R61, R192, UR5, R61 ;  /* 0x00000005c03d7c24 */ /* 0x000fe2000f8e023d */
[----:B------:R-:W-:Y:S02]  /*2950*/  SEL R3, RZ, 0xffffffff, P2 ;  /* 0xffffffffff037807 */ /* 0x000fe40001000000 */
[----:B------:R-:W-:Y:S02]  /*2960*/  ISETP.GE.AND P1, PT, R22, UR4, PT ;  /* 0x0000000416007c0c */ /* 0x000fe4000bf26270 */
[----:B------:R-:W-:Y:S01]  /*2970*/  IADD3.X R93, R99, R5, R0, P0, !PT ;  /* 0x00000005635d7210 */ /* 0x000fe200007fe400 */
[----:B------:R-:W-:Y:S01]  /*2980*/  IMAD.SHL.U32 R3, R3, 0x2, RZ ;  /* 0x0000000203037824 */ /* 0x000fe200078e00ff */
[----:B------:R-:W-:Y:S01]  /*2990*/  ISETP.GE.AND P0, PT, R4, UR4, PT ;  /* 0x0000000404007c0c */ /* 0x000fe2000bf06270 */
[----:B------:R-:W-:Y:S01]  /*29a0*/  IMAD R4, R20, R80, RZ ;  /* 0x0000005014047224 */ /* 0x000fe200078e02ff */
[----:B------:R-:W-:-:S02]  /*29b0*/  SEL R0, RZ, 0x1, P1 ;  /* 0x00000001ff007807 */ /* 0x000fc40000800000 */
[----:B------:R-:W-:Y:S01]  /*29c0*/  ISETP.GE.AND P1, PT, R92, UR4, PT ;  /* 0x000000045c007c0c */ /* 0x000fe2000bf26270 */
[----:B------:R-:W-:Y:S01]  /*29d0*/  IMAD R5, R19, R81, R4 ;  /* 0x0000005113057224 */ /* 0x000fe200078e0204 */
[----:B------:R-:W-:Y:S01]  /*29e0*/  ISETP.GE.AND P2, PT, R91, UR4, PT ;  /* 0x000000045b007c0c */ /* 0x000fe2000bf46270 */
[----:B------:R-:W-:Y:S01]  /*29f0*/  ULDC.64 UR4, c[0x0][0x338] ;  /* 0x0000ce0000047ab9 */ /* 0x000fe20000000a00 */
[----:B------:R-:W-:Y:S01]  /*2a00*/  LOP3.LUT R0, R3, 0x2, R0, 0xe2, !PT ;  /* 0x0000000203007812 */ /* 0x000fe200078ee200 */
[----:B------:R-:W-:Y:S01]  /*2a10*/  IMAD.IADD R59, R59, 0x1, R5 ;  /* 0x000000013b3b7824 */ /* 0x000fe200078e0205 */
[----:B------:R-:W-:Y:S01]  /*2a20*/  SEL R3, RZ, 0x4, P1 ;  /* 0x00000004ff037807 */ /* 0x000fe20000800000 */
[----:B------:R-:W-:Y:S01]  /*2a30*/  IMAD.IADD R57, R5, 0x1, R57 ;  /* 0x0000000105397824 */ /* 0x000fe200078e0239 */
[----:B------:R-:W-:Y:S01]  /*2a40*/  SEL R4, RZ, 0x8, P2 ;  /* 0x00000008ff047807 */ /* 0x000fe20001000000 */
[----:B------:R-:W-:Y:S01]  /*2a50*/  IMAD.WIDE.U32 R60, R7, UR4, R60 ;  /* 0x00000004073c7c25 */ /* 0x000fe2000f8e003c */
[----:B------:R-:W-:-:S02]  /*2a60*/  ISETP.GE.AND P1, PT, R22, R13, PT ;  /* 0x0000000d1600720c */ /* 0x000fc40003f26270 */
[----:B------:R-:W-:Y:S01]  /*2a70*/  LOP3.LUT R0, R4, R0, R3, 0xfe, !PT ;  /* 0x0000000004007212 */ /* 0x000fe200078efe03 */
[----:B------:R-:W-:Y:S01]  /*2a80*/  IMAD R4, R6, UR4, RZ ;  /* 0x0000000406047c24 */ /* 0x000fe2000f8e02ff */
[----:B------:R-:W-:Y:S01]  /*2a90*/  SEL R3, RZ, 0x10, P3 ;  /* 0x00000010ff037807 */ /* 0x000fe20001800000 */
[----:B-----5:R-:W-:Y:S01]  /*2aa0*/  IMAD.WIDE.U32 R58, R24, R80, R58 ;  /* 0x00000050183a7225 */ /* 0x020fe200078e003a */
[----:B------:R-:W-:Y:S02]  /*2ab0*/  SEL R5, R13, RZ, P1 ;  /* 0x000000ff0d057207 */ /* 0x000fe40000800000 */
[----:B------:R-:W-:Y:S01]  /*2ac0*/  LOP3.LUT R3, R0, R3, RZ, 0xfc, !PT ;  /* 0x0000000300037212 */ /* 0x000fe200078efcff */
[----:B------:R-:W-:Y:S01]  /*2ad0*/  IMAD R65, R7, UR5, R4 ;  /* 0x0000000507417c24 */ /* 0x000fe2000f8e0204 */
[----:B------:R-:W-:Y:S01]  /*2ae0*/  SEL R7, R13, RZ, P5 ;  /* 0x000000ff0d077207 */ /* 0x000fe20002800000 */
[----:B------:R-:W-:Y:S01]  /*2af0*/  IMAD R0, R20, R78, RZ ;  /* 0x0000004e14007224 */ /* 0x000fe200078e02ff */
[----:B------:R-:W-:Y:S01]  /*2b00*/  SHF.R.S32.HI R6, RZ, 0x1f, R9 ;  /* 0x0000001fff067819 */ /* 0x000fe20000011409 */
[----:B------:R-:W-:Y:S01]  /*2b10*/  IMAD.IADD R5, R22, 0x1, R5 ;  /* 0x0000000116057824 */ /* 0x000fe200078e0205 */
[----:B------:R-:W-:Y:S01]  /*2b20*/  P2R R101, PR, RZ, 0x2 ;  /* 0x00000002ff657803 */ /* 0x000fe20000000000 */
[----:B------:R-:W-:Y:S01]  /*2b30*/  IMAD R11, R19, R79, R0 ;  /* 0x0000004f130b7224 */ /* 0x000fe200078e0200 */
[-C--:B------:R-:W-:Y:S01]  /*2b40*/  LEA.HI R87, R6, R9.reuse, RZ, 0x4 ;  /* 0x0000000906577211 */ /* 0x080fe200078f20ff */
[----:B------:R-:W-:Y:S01]  /*2b50*/  IMAD.IADD R7, R100, 0x1, R7 ;  /* 0x0000000164077824 */ /* 0x000fe200078e0207 */
[----:B------:R-:W-:Y:S01]  /*2b60*/  SHF.R.S32.HI R0, RZ, 0x1f, R5 ;  /* 0x0000001fff007819 */ /* 0x000fe20000011405 */
[----:B------:R-:W-:Y:S01]  /*2b70*/  IMAD.IADD R53, R53, 0x1, R11 ;  /* 0x0000000135357824 */ /* 0x000fe200078e020b */
[----:B------:R-:W-:Y:S01]  /*2b80*/  LEA.HI R6, R6, R9, RZ, 0x6 ;  /* 0x0000000906067211 */ /* 0x000fe200078f30ff */
[----:B------:R-:W-:Y:S01]  /*2b90*/  IMAD.IADD R51, R11, 0x1, R51 ;  /* 0x000000010b337824 */ /* 0x000fe200078e0233 */
[----:B------:R-:W-:Y:S01]  /*2ba0*/  SHF.R.S32.HI R4, RZ, 0x1f, R7 ;  /* 0x0000001fff047819 */ /* 0x000fe20000011407 */
[----:B------:R-:W-:Y:S01]  /*2bb0*/  IMAD.WIDE.U32 R56, R24, R80, R56 ;  /* 0x0000005018387225 */ /* 0x000fe200078e0038 */
[----:B------:R-:W-:-:S02]  /*2bc0*/  LEA.HI R90, R0, R5, RZ, 0x4 ;  /* 0x00000005005a7211 */ /* 0x000fc400078f20ff */
[----:B------:R-:W-:Y:S01]  /*2bd0*/  LEA.HI R0, R0, R5, RZ, 0x6 ;  /* 0x0000000500007211 */ /* 0x000fe200078f30ff */
[----:B------:R-:W-:Y:S01]  /*2be0*/  IMAD.SHL.U32 R9, R6, 0x80, RZ ;  /* 0x0000008006097824 */ /* 0x000fe200078e00ff */
[-C--:B------:R-:W-:Y:S01]  /*2bf0*/  LEA.HI R89, R4, R7.reuse, RZ, 0x4 ;  /* 0x0000000704597211 */ /* 0x080fe200078f20ff */
[-C--:B------:R-:W-:Y:S01]  /*2c00*/  IMAD.WIDE.U32 R52, R24, R78.reuse, R52 ;  /* 0x0000004e18347225 */ /* 0x080fe200078e0034 */
[----:B------:R-:W-:Y:S02]  /*2c10*/  LEA.HI R7, R4, R7, RZ, 0x6 ;  /* 0x0000000704077211 */ /* 0x000fe400078f30ff */
[----:B------:R-:W-:Y:S01]  /*2c20*/  SHF.R.S32.HI R11, RZ, 0x1f, R24 ;  /* 0x0000001fff0b7819 */ /* 0x000fe20000011418 */
[----:B------:R-:W-:Y:S01]  /*2c30*/  IMAD.SHL.U32 R4, R0, 0x80, RZ ;  /* 0x0000008000047824 */ /* 0x000fe200078e00ff */
[C---:B------:R-:W-:Y:S01]  /*2c40*/  LOP3.LUT R0, R176.reuse, 0x30, R90, 0xf8, !PT ;  /* 0x00000030b0007812 */ /* 0x040fe200078ef85a */
[----:B------:R-:W-:Y:S01]  /*2c50*/  IMAD.SHL.U32 R7, R7, 0x80, RZ ;  /* 0x0000008007077824 */ /* 0x000fe200078e00ff */
[----:B------:R-:W-:Y:S01]  /*2c60*/  LOP3.LUT R6, R176, 0x30, R89, 0xf8, !PT ;  /* 0x00000030b0067812 */ /* 0x000fe200078ef859 */
[----:B------:R-:W-:Y:S01]  /*2c70*/  IMAD.WIDE.U32 R50, R24, R78, R50 ;  /* 0x0000004e18327225 */ /* 0x000fe200078e0032 */
[----:B------:R-:W-:-:S02]  /*2c80*/  LOP3.LUT R5, R4, 0xffffe000, RZ, 0xc0, !PT ;  /* 0xffffe00004057812 */ /* 0x000fc400078ec0ff */
[----:B------:R-:W-:Y:S01]  /*2c90*/  LOP3.LUT R0, R0, R177, RZ, 0x3c, !PT ;  /* 0x000000b100007212 */ /* 0x000fe200078e3cff */
[----:B------:R-:W-:Y:S01]  /*2ca0*/  IMAD.IADD R65, R61, 0x1, R65 ;  /* 0x000000013d417824 */ /* 0x000fe200078e0241 */
[----:B------:R-:W-:Y:S02]  /*2cb0*/  LOP3.LUT R8, R176, 0x30, R87, 0xf8, !PT ;  /* 0x00000030b0087812 */ /* 0x000fe400078ef857 */
[----:B------:R-:W-:Y:S01]  /*2cc0*/  IADD3 R86, R0, R5, R178 ;  /* 0x0000000500567210 */ /* 0x000fe20007ffe0b2 */
[----:B------:R-:W-:Y:S01]  /*2cd0*/  IMAD R0, R11, R80, RZ ;  /* 0x000000500b007224 */ /* 0x000fe200078e02ff */
[----:B------:R-:W-:Y:S01]  /*2ce0*/  IADD3 R54, P1, R19, R28, RZ ;  /* 0x0000001c13367210 */ /* 0x000fe20007f3e0ff */
[----:B------:R-:W-:Y:S01]  /*2cf0*/  IMAD R11, R11, R78, RZ ;  /* 0x0000004e0b0b7224 */ /* 0x000fe200078e02ff */
[----:B------:R-:W-:Y:S01]  /*2d00*/  LOP3.LUT R7, R7, 0xffffe000, RZ, 0xc0, !PT ;  /* 0xffffe00007077812 */ /* 0x000fe200078ec0ff */
[C---:B------:R-:W-:Y:S01]  /*2d10*/  IMAD R5, R24.reuse, R81, R0 ;  /* 0x0000005118057224 */ /* 0x040fe200078e0200 */
[----:B------:R-:W-:Y:S01]  /*2d20*/  SEL R0, RZ, 0x20, P0 ;  /* 0x00000020ff007807 */ /* 0x000fe20000000000 */
[----:B------:R-:W-:Y:S01]  /*2d30*/  IMAD R11, R24, R79, R11 ;  /* 0x0000004f180b7224 */ /* 0x000fe200078e020b */
[-C--:B------:R-:W-:Y:S01]  /*2d40*/  LOP3.LUT R6, R6, R177.reuse, RZ, 0x3c, !PT ;  /* 0x000000b106067212 */ /* 0x080fe200078e3cff */
[----:B------:R-:W-:Y:S01]  /*2d50*/  IMAD.X R55, R20, 0x1, R15, P1 ;  /* 0x0000000114377824 */ /* 0x000fe200008e060f */
[----:B------:R-:W-:Y:S01]  /*2d60*/  LOP3.LUT R0, R3, R0, RZ, 0xfc, !PT ;  /* 0x0000000003007212 */ /* 0x000fe200078efcff */
[----:B------:R-:W-:Y:S01]  /*2d70*/  IMAD.IADD R75, R59, 0x1, R5 ;  /* 0x000000013b4b7824 */ /* 0x000fe200078e0205 */
[----:B------:R-:W-:Y:S01]  /*2d80*/  LOP3.LUT R9, R9, 0xffffe000, RZ, 0xc0, !PT ;  /* 0xffffe00009097812 */ /* 0x000fe200078ec0ff */
[----:B------:R-:W-:Y:S01]  /*2d90*/  IMAD.IADD R74, R5, 0x1, R57 ;  /* 0x00000001054a7824 */ /* 0x000fe200078e0239 */
[----:B------:R-:W-:Y:S01]  /*2da0*/  LOP3.LUT R8, R8, R177, RZ, 0x3c, !PT ;  /* 0x000000b108087212 */ /* 0x000fe200078e3cff */
[----:B------:R-:W-:Y:S01]  /*2db0*/  IMAD.IADD R73, R53, 0x1, R11 ;  /* 0x0000000135497824 */ /* 0x000fe200078e020b */
[----:B------:R-:W-:Y:S01]  /*2dc0*/  LOP3.LUT R71, R90, 0xfffffff0, RZ, 0xc0, !PT ;  /* 0xfffffff05a477812 */ /* 0x000fe200078ec0ff */
[----:B------:R-:W-:Y:S01]  /*2dd0*/  IMAD.IADD R72, R11, 0x1, R51 ;  /* 0x000000010b487824 */ /* 0x000fe200078e0233 */
[----:B------:R-:W-:-:S02]  /*2de0*/  LOP3.LUT R70, R89, 0xfffffff0, RZ, 0xc0, !PT ;  /* 0xfffffff059467812 */ /* 0x000fc400078ec0ff */
[----:B------:R-:W-:Y:S02]  /*2df0*/  LOP3.LUT R69, R87, 0xfffffff0, RZ, 0xc0, !PT ;  /* 0xfffffff057457812 */ /* 0x000fe400078ec0ff */
[----:B------:R-:W-:Y:S02]  /*2e00*/  LOP3.LUT R64, R3, 0x1, RZ, 0xc0, !PT ;  /* 0x0000000103407812 */ /* 0x000fe400078ec0ff */
[C---:B------:R-:W-:Y:S01]  /*2e10*/  SHF.L.U64.HI R83, R82.reuse, 0x7, R83 ;  /* 0x0000000752537819 */ /* 0x040fe20000010253 */
[----:B------:R-:W-:Y:S01]  /*2e20*/  IMAD.SHL.U32 R82, R82, 0x80, RZ ;  /* 0x0000008052527824 */ /* 0x000fe200078e00ff */
[C---:B------:R-:W-:Y:S01]  /*2e30*/  SHF.L.U64.HI R81, R80.reuse, 0x7, R81 ;  /* 0x0000000750517819 */ /* 0x040fe20000010251 */
[----:B------:R-:W-:Y:S01]  /*2e40*/  IMAD.SHL.U32 R80, R80, 0x80, RZ ;  /* 0x0000008050507824 */ /* 0x000fe200078e00ff */
[C---:B------:R-:W-:Y:S01]  /*2e50*/  SHF.L.U64.HI R79, R78.reuse, 0x7, R79 ;  /* 0x000000074e4f7819 */ /* 0x040fe2000001024f */
[----:B------:R-:W-:Y:S01]  /*2e60*/  IMAD.SHL.U32 R78, R78, 0x80, RZ ;  /* 0x000000804e4e7824 */ /* 0x000fe200078e00ff */
[----:B------:R-:W-:-:S02]  /*2e70*/  LOP3.LUT R49, R0, 0x2, RZ, 0xc0, !PT ;  /* 0x0000000200317812 */ /* 0x000fc400078ec0ff */
[C---:B------:R-:W-:Y:S02]  /*2e80*/  LOP3.LUT R21, R0.reuse, 0x4, RZ, 0xc0, !PT ;  /* 0x0000000400157812 */ /* 0x040fe400078ec0ff */
[C---:B------:R-:W-:Y:S02]  /*2e90*/  LOP3.LUT R20, R0.reuse, 0x8, RZ, 0xc0, !PT ;  /* 0x0000000800147812 */ /* 0x040fe400078ec0ff */
[----:B------:R-:W-:Y:S02]  /*2ea0*/  LOP3.LUT R3, R0, 0x10, RZ, 0xc0, !PT ;  /* 0x0000001000037812 */ /* 0x000fe400078ec0ff */
[--C-:B------:R-:W-:Y:S02]  /*2eb0*/  IADD3 R85, R6, R7, R178.reuse ;  /* 0x0000000706557210 */ /* 0x100fe40007ffe0b2 */
[----:B------:R-:W-:Y:S02]  /*2ec0*/  IADD3 R84, R8, R9, R178 ;  /* 0x0000000908547210 */ /* 0x000fe40007ffe0b2 */
[----:B------:R-:W-:-:S02]  /*2ed0*/  SHF.R.S32.HI R68, RZ, 0x1f, R71 ;  /* 0x0000001fff447819 */ /* 0x000fc40000011447 */
[----:B------:R-:W-:Y:S02]  /*2ee0*/  SHF.R.S32.HI R67, RZ, 0x1f, R70 ;  /* 0x0000001fff437819 */ /* 0x000fe40000011446 */
[----:B------:R-:W-:Y:S02]  /*2ef0*/  SHF.R.S32.HI R66, RZ, 0x1f, R69 ;  /* 0x0000001fff427819 */ /* 0x000fe40000011445 */
[----:B------:R-:W-:-:S07]  /*2f00*/  LOP3.LUT R0, R0, 0x20, RZ, 0xc0, !PT ;  /* 0x0000002000007812 */ /* 0x000fce00078ec0ff */
.L_x_1390:
[----:B0-----:R-:W0:Y:S01]  /*2f10*/  LDC.64 R94, c[0x0][0x2e8] ;  /* 0x0000ba00ff5e7b82 */ /* 0x001e220000000a00 */
[----:B------:R-:W-:Y:S01]  /*2f20*/  VIADD R25, R25, 0xffffffff ;  /* 0xffffffff19197836 */ /* 0x000fe20000000000 */
[----:B------:R-:W-:Y:S05]  /*2f30*/  YIELD ;  /* 0x0000000000007946 */ /* 0x000fea0003800000 */
[----:B-1----:R-:W-:Y:S01]  /*2f40*/  SHF.R.S32.HI R4, RZ, 0x1f, R25 ;  /* 0x0000001fff047819 */ /* 0x002fe20000011419 */
[----:B------:R-:W1:Y:S01]  /*2f50*/  LDC R111, c[0x0][0x3f4] ;  /* 0x0000fd00ff6f7b82 */ /* 0x000e620000000800 */
[-C--:B------:R-:W-:Y:S01]  /*2f60*/  IMAD R5, R83, R25.reuse, RZ ;  /* 0x0000001953057224 */ /* 0x080fe200078e02ff */
[----:B------:R-:W-:Y:S01]  /*2f70*/  BSSY B0, `(.L_x_1335) ;  /* 0x0000655000007945 */ /* 0x000fe20003800000 */
[----:B------:R-:W-:Y:S01]  /*2f80*/  IMAD.WIDE.U32 R44, R82, R25, RZ ;  /* 0x00000019522c7225 */ /* 0x000fe200078e00ff */
[----:B------:R-:W-:-:S03]  /*2f90*/  ISETP.GT.AND P0, PT, R25, R26, PT ;  /* 0x0000001a1900720c */ /* 0x000fc60003f04270 */
[----:B------:R-:W-:Y:S02]  /*2fa0*/  IMAD R5, R4, R82, R5 ;  /* 0x0000005204057224 */ /* 0x000fe400078e0205 */
[----:B------:R-:W-:Y:S02]  /*2fb0*/  IMAD R97, R17, 0x6000, R193 ;  /* 0x0000600011617824 */ /* 0x000fe400078e02c1 */
[----:B------:R-:W-:Y:S02]  /*2fc0*/  IMAD.IADD R46, R45, 0x1, R5 ;  /* 0x000000012d2e7824 */ /* 0x000fe400078e0205 */
[----:B------:R-:W-:Y:S02]  /*2fd0*/  IMAD R5, R17, 0x6000, R194 ;  /* 0x0000600011057824 */ /* 0x000fe400078e02c2 */
[----:B------:R-:W-:Y:S01]  /*2fe0*/  IMAD.IADD R97, R16, 0x1, R97 ;  /* 0x0000000110617824 */ /* 0x000fe200078e0261 */
[----:B0-----:R-:W-:Y:S01]  /*2ff0*/  IADD3 R8, P1, P2, R44, R94, R98 ;  /* 0x0000005e2c087210 */ /* 0x001fe20007a3e062 */
[----:B------:R-:W-:-:S03]  /*3000*/  IMAD.IADD R96, R16, 0x1, R5 ;  /* 0x0000000110607824 */ /* 0x000fc600078e0205 */
[----:B------:R-:W-:Y:S02]  /*3010*/  IADD3.X R9, R46, R95, R93, P1, P2 ;  /* 0x0000005f2e097210 */ /* 0x000fe40000fe445d */
[----:B-1----:R-:W-:-:S13]  /*3020*/  ISETP.GE.AND P1, PT, R111, 0x1, PT ;  /* 0x000000016f00780c */ /* 0x002fda0003f26270 */
        /* <DEDUP_REMOVED lines=65> */
.L_x_1339:
[----:B------:R-:W-:Y:S05]  /*3440*/  BSYNC B1 ;  /* 0x0000000000017941 */ /* 0x000fea0003800000 */
.L_x_1338:
[----:B------:R-:W-:Y:S01]  /*3450*/  UISETP.NE.AND UP0, UPT, UR40, 0x3, UPT ;  /* 0x000000032800788c */ /* 0x000fe2000bf05270 */
[----:B0----5:R-:W-:Y:S02]  /*3460*/  IMAD.MOV.U32 R40, RZ, RZ, R10 ;  /* 0x000000ffff287224 */ /* 0x021fe400078e000a */
[----:B------:R-:W-:Y:S02]  /*3470*/  IMAD.MOV.U32 R42, RZ, RZ, R14 ;  /* 0x000000ffff2a7224 */ /* 0x000fe400078e000e */
[----:B------:R-:W-:Y:S01]  /*3480*/  IMAD.MOV.U32 R104, RZ, RZ, R30 ;  /* 0x000000ffff687224 */ /* 0x000fe200078e001e */
[----:B------:R-:W-:Y:S01]  /*3490*/  PLOP3.LUT P1, PT, PT, PT, UP0, 0x80, 0x0 ;  /* 0x000000000000781c */ /* 0x000fe20003f2f008 */
        /* <DEDUP_REMOVED lines=8> */
[----:B------:R-:W-:Y:S01]  /*3520*/  IMAD.MOV.U32 R123, RZ, RZ, R94 ;  /* 0x000000ffff7b7224 */ /* 0x000fe200078e005e */
[----:B------:R-:W-:Y:S06]  /*3530*/  @!P1 BRA `(.L_x_1340) ;  /* 0x0000000000049947 */ /* 0x000fec0003800000 */
[----:B------:R-:W-:Y:S01]  /*3540*/  BPT.TRAP 0x1 ;  /* 0x000000040000795c */ /* 0x000fe20000300000 */
.L_x_1340:
[----:B------:R-:W-:Y:S01]  /*3550*/  IMAD R108, R17, 0x8, R16 ;  /* 0x00000008116c7824 */ /* 0x000fe200078e0210 */
[----:B------:R-:W-:Y:S01]  /*3560*/  SHF.L.U32 R110, R174, 0x1f, RZ ;  /* 0x0000001fae6e7819 */ /* 0x000fe200000006ff */
[----:B------:R-:W-:Y:S03]  /*3570*/  BSSY B1, `(.L_x_1341) ;  /* 0x0000003000017945 */ /* 0x000fe60003800000 */
[----:B------:R-:W0:Y:S02]  /*3580*/  SYNCS.PHASECHK.TRANS64.TRYWAIT P3, [R108+URZ+0x22890], R110 ;  /* 0x0228906e6c0075a7 */ /* 0x000e24000806017f */
[----:B0-----:R-:W-:Y:S05]  /*3590*/  @!P3 BRA `(.L_x_1342) ;  /* 0x00000284003cb947 */ /* 0x001fea0003800000 */
.L_x_1703:
[----:B------:R-:W-:Y:S05]  /*35a0*/  BSYNC B1 ;  /* 0x0000000000017941 */ /* 0x000fea0003800000 */
.L_x_1341:
[----:B------:R-:W-:Y:S05]  /*35b0*/  @P2 BRA `(.L_x_1343) ;  /* 0x0000005c00c02947 */ /* 0x000fea0003800000 */
[----:B------:R-:W-:Y:S01]  /*35c0*/  ISETP.NE.AND P2, PT, R64, RZ, PT ;  /* 0x000000ff4000720c */ /* 0x000fe20003f45270 */
[----:B------:R-:W-:-:S12]  /*35d0*/  BSSY B1, `(.L_x_1344) ;  /* 0x000006f000017945 */ /* 0x000fd80003800000 */
[----:B------:R-:W-:Y:S05]  /*35e0*/  @!P2 BRA `(.L_x_1345) ;  /* 0x0000000400b4a947 */ /* 0x000fea0003800000 */
[----:B------:R1:W2:Y:S01]  /*35f0*/  LDS.128 R4, [R97+0x16400] ;  /* 0x0164000061047984 */ /* 0x0002a20000000c00 */
[----:B------:R-:W-:Y:S01]  /*3600*/  ISETP.GE.AND P2, PT, R172, R111, PT ;  /* 0x0000006fac00720c */ /* 0x000fe20003f46270 */
[----:B------:R-:W-:-:S12]  /*3610*/  BSSY B2, `(.L_x_1346) ;  /* 0x0000069000027945 */ /* 0x000fd80003800000 */
[----:B-1----:R-:W-:Y:S05]  /*3620*/  @P2 BRA `(.L_x_1347) ;  /* 0x00000004009c2947 */ /* 0x002fea0003800000 */
[----:B------:R-:W-:Y:S02]  /*3630*/  SHF.R.U32.HI R94, RZ, 0x8, R95 ;  /* 0x00000008ff5e7819 */ /* 0x000fe4000001165f */
[--C-:B------:R-:W-:Y:S02]  /*3640*/  SHF.R.U32.HI R46, RZ, 0x8, R47.reuse ;  /* 0x00000008ff2e7819 */ /* 0x100fe4000001162f */
[----:B------:R-:W-:Y:S02]  /*3650*/  SHF.R.U32.HI R117, RZ, 0x10, R47 ;  /* 0x00000010ff757819 */ /* 0x000fe4000001162f */
[----:B------:R-:W-:Y:S02]  /*3660*/  SHF.R.U32.HI R115, RZ, 0x10, R95 ;  /* 0x00000010ff737819 */ /* 0x000fe4000001165f */
[----:B------:R-:W-:Y:S01]  /*3670*/  LOP3.LUT R116, R95, 0xff0000ff, RZ, 0xc0, !PT ;  /* 0xff0000ff5f747812 */ /* 0x000fe200078ec0ff */
[----:B------:R-:W-:Y:S01]  /*3680*/  IMAD.SHL.U32 R95, R94, 0x100, RZ ;  /* 0x000001005e5f7824 */ /* 0x000fe200078e00ff */
[----:B------:R-:W-:Y:S01]  /*3690*/  LOP3.LUT R47, R47, 0xff0000ff, RZ, 0xc0, !PT ;  /* 0xff0000ff2f2f7812 */ /* 0x000fe200078ec0ff */
[----:B--2---:R-:W-:Y:S01]  /*36a0*/  IMAD.MOV.U32 R94, RZ, RZ, R4 ;  /* 0x000000ffff5e7224 */ /* 0x004fe200078e0004 */
[----:B------:R-:W-:-:S02]  /*36b0*/  SHF.L.U32 R46, R46, 0x8, RZ ;  /* 0x000000082e2e7819 */ /* 0x000fc400000006ff */
[----:B------:R-:W-:Y:S01]  /*36c0*/  LOP3.LUT R116, R116, 0xff00, R95, 0xf8, !PT ;  /* 0x0000ff0074747812 */ /* 0x000fe200078ef85f */
[----:B------:R-:W-:Y:S01]  /*36d0*/  IMAD.U32 R95, R115, 0x10000, RZ ;  /* 0x00010000735f7824 */ /* 0x000fe200078e00ff */
[----:B------:R-:W-:Y:S01]  /*36e0*/  LOP3.LUT R47, R47, 0xff00, R46, 0xf8, !PT ;  /* 0x0000ff002f2f7812 */ /* 0x000fe200078ef82e */
[----:B------:R-:W-:Y:S01]  /*36f0*/  IMAD.U32 R46, R117, 0x10000, RZ ;  /* 0x00010000752e7824 */ /* 0x000fe200078e00ff */
[----:B------:R-:W-:Y:S02]  /*3700*/  F2FP.F16.E4M3.UNPACK_B R115, R123.H1 ;  /* 0x0000007bff73723e */ /* 0x000fe400030006ff */
[-C--:B------:R-:W-:Y:S02]  /*3710*/  F2FP.F16.E4M3.UNPACK_B R4, R5.reuse ;  /* 0x00000005ff04723e */ /* 0x080fe400020006ff */
[----:B------:R-:W-:Y:S01]  /*3720*/  LOP3.LUT R46, R47, 0xff0000, R46, 0xf8, !PT ;  /* 0x00ff00002f2e7812 */ /* 0x000fe200078ef82e */
[--C-:B------:R-:W-:Y:S01]  /*3730*/  HADD2.F32 R119, -RZ, R115.reuse.H0_H0 ;  /* 0x20000073ff777230 */ /* 0x100fe20000004100 */
[----:B------:R-:W-:Y:S01]  /*3740*/  LOP3.LUT R47, R116, 0xff0000, R95, 0xf8, !PT ;  /* 0x00ff0000742f7812 */ /* 0x000fe200078ef85f */
[--C-:B------:R-:W-:Y:S01]  /*3750*/  HADD2.F32 R95, -RZ, R4.reuse.H1_H1 ;  /* 0x30000004ff5f7230 */ /* 0x100fe20000004100 */
[----:B------:R-:W-:Y:S01]  /*3760*/  F2FP.F16.E4M3.UNPACK_B R117, R114.H1 ;  /* 0x00000072ff75723e */ /* 0x000fe200030006ff */
[----:B------:R-:W-:Y:S01]  /*3770*/  HADD2.F32 R4, -RZ, R4.H0_H0 ;  /* 0x20000004ff047230 */ /* 0x000fe20000004100 */
[----:B------:R-:W-:Y:S01]  /*3780*/  F2FP.F16.E4M3.UNPACK_B R5, R5.H1 ;  /* 0x00000005ff05723e */ /* 0x000fe200030006ff */
[----:B------:R-:W-:-:S02]  /*3790*/  HADD2.F32 R120, -RZ, R115.H1_H1 ;  /* 0x30000073ff787230 */ /* 0x000fc40000004100 */
[CC--:B------:R-:W-:Y:S01]  /*37a0*/  FMUL.FTZ R121, R95.reuse, R119.reuse ;  /* 0x000000775f797220 */ /* 0x0c0fe20000410000 */
[----:B------:R-:W-:Y:S02]  /*37b0*/  HADD2.F32 R118, -RZ, R117.H0_H0 ;  /* 0x20000075ff767230 */ /* 0x000fe40000004100 */
[C---:B------:R-:W-:Y:S01]  /*37c0*/  FMUL.FTZ R122, R4.reuse, R119 ;  /* 0x00000077047a7220 */ /* 0x040fe20000410000 */
[--C-:B------:R-:W-:Y:S01]  /*37d0*/  HADD2.F32 R116, -RZ, R5.reuse.H1_H1 ;  /* 0x30000005ff747230 */ /* 0x100fe20000004100 */
[----:B------:R-:W-:Y:S01]  /*37e0*/  F2FP.F16.E4M3.UNPACK_B R119, R123 ;  /* 0x0000007bff77723e */ /* 0x000fe200020006ff */
[----:B------:R-:W-:Y:S02]  /*37f0*/  HADD2.F32 R115, -RZ, R5.H0_H0 ;  /* 0x20000005ff737230 */ /* 0x000fe40000004100 */
[----:B------:R-:W-:Y:S01]  /*3800*/  FFMA.FTZ R4, R4, R118, -R121 ;  /* 0x0000007604047223 */ /* 0x000fe20000010879 */
[----:B------:R-:W-:Y:S02]  /*3810*/  HADD2.F32 R117, -RZ, R117.H1_H1 ;  /* 0x30000075ff757230 */ /* 0x000fe40000004100 */
[C---:B------:R-:W-:Y:S01]  /*3820*/  FMUL.FTZ R124, R116.reuse, R120 ;  /* 0x00000078747c7220 */ /* 0x040fe20000410000 */
[----:B------:R-:W-:Y:S01]  /*3830*/  FFMA.FTZ R5, R95, R118, R122 ;  /* 0x000000765f057223 */ /* 0x000fe2000001007a */
[C---:B------:R-:W-:Y:S01]  /*3840*/  FMUL.FTZ R121, R115.reuse, R120 ;  /* 0x0000007873797220 */ /* 0x040fe20000410000 */
[-C--:B------:R-:W-:Y:S01]  /*3850*/  F2FP.F16.E4M3.UNPACK_B R95, R94.reuse.H1 ;  /* 0x0000005eff5f723e */ /* 0x080fe200030006ff */
[-C--:B------:R-:W-:Y:S01]  /*3860*/  FFMA.FTZ R124, R115, R117.reuse, -R124 ;  /* 0x00000075737c7223 */ /* 0x080fe2000001087c */
[----:B------:R-:W-:Y:S01]  /*3870*/  F2FP.F16.E4M3.UNPACK_B R94, R94 ;  /* 0x0000005eff5e723e */ /* 0x000fe200020006ff */
[----:B------:R-:W-:Y:S01]  /*3880*/  FFMA.FTZ R123, R116, R117, R121 ;  /* 0x00000075747b7223 */ /* 0x000fe20000010079 */
[----:B------:R-:W-:Y:S01]  /*3890*/  F2FP.F16.E4M3.UNPACK_B R117, R114 ;  /* 0x00000072ff75723e */ /* 0x000fe200020006ff */
[----:B------:R-:W-:Y:S01]  /*38a0*/  HADD2.F32 R118, -RZ, R119.H1_H1 ;  /* 0x30000077ff767230 */ /* 0x000fe20000004100 */
[----:B------:R-:W-:Y:S01]  /*38b0*/  F2FP.F16.E4M3.UNPACK_B R122, R47 ;  /* 0x0000002fff7a723e */ /* 0x000fe200020006ff */
[----:B------:R-:W-:-:S02]  /*38c0*/  HADD2.F32 R115, -RZ, R95.H0_H0 ;  /* 0x2000005fff737230 */ /* 0x000fc40000004100 */
[----:B------:R-:W-:Y:S02]  /*38d0*/  HADD2.F32 R116, -RZ, R95.H1_H1 ;  /* 0x3000005fff747230 */ /* 0x000fe40000004100 */
[----:B------:R-:W-:Y:S02]  /*38e0*/  HADD2.F32 R119, -RZ, R119.H0_H0 ;  /* 0x20000077ff777230 */ /* 0x000fe40000004100 */
[-C--:B------:R-:W-:Y:S01]  /*38f0*/  FMUL.FTZ R121, R115, R118.reuse ;  /* 0x0000007673797220 */ /* 0x080fe20000410000 */
[--C-:B------:R-:W-:Y:S02]  /*3900*/  HADD2.F32 R114, -RZ, R94.reuse.H1_H1 ;  /* 0x3000005eff727230 */ /* 0x100fe40000004100 */
[----:B------:R-:W-:Y:S01]  /*3910*/  FMUL.FTZ R120, R116, R118 ;  /* 0x0000007674787220 */ /* 0x000fe20000410000 */
[----:B------:R-:W-:Y:S02]  /*3920*/  HADD2.F32 R95, -RZ, R94.H0_H0 ;  /* 0x2000005eff5f7230 */ /* 0x000fe40000004100 */
[----:B------:R-:W-:-:S02]  /*3930*/  HADD2.F32 R94, -RZ, R117.H1_H1 ;  /* 0x30000075ff5e7230 */ /* 0x000fc40000004100 */
[-C--:B------:R-:W-:Y:S01]  /*3940*/  FMUL.FTZ R118, R114, R119.reuse ;  /* 0x0000007772767220 */ /* 0x080fe20000410000 */
[----:B------:R-:W-:Y:S02]  /*3950*/  HADD2.F32 R117, -RZ, R117.H0_H0 ;  /* 0x20000075ff757230 */ /* 0x000fe40000004100 */
[----:B------:R-:W-:Y:S01]  /*3960*/  FMUL.FTZ R119, R95, R119 ;  /* 0x000000775f777220 */ /* 0x000fe20000410000 */
[-C--:B------:R-:W-:Y:S01]  /*3970*/  FFMA.FTZ R115, R115, R94.reuse, -R120 ;  /* 0x0000005e73737223 */ /* 0x080fe20000010878 */
[----:B------:R-:W-:Y:S01]  /*3980*/  FFMA.FTZ R116, R116, R94, R121 ;  /* 0x0000005e74747223 */ /* 0x000fe20000010079 */
[-C--:B------:R-:W-:Y:S01]  /*3990*/  FFMA.FTZ R94, R95, R117.reuse, -R118 ;  /* 0x000000755f5e7223 */ /* 0x080fe20000010876 */
[----:B------:R-:W-:Y:S01]  /*39a0*/  FFMA.FTZ R95, R114, R117, R119 ;  /* 0x00000075725f7223 */ /* 0x000fe20000010077 */
[----:B------:R-:W-:Y:S02]  /*39b0*/  F2FP.F16.E4M3.UNPACK_B R117, R7.H1 ;  /* 0x00000007ff75723e */ /* 0x000fe400030006ff */
[----:B------:R-:W-:Y:S01]  /*39c0*/  F2FP.SATFINITE.E4M3.F32.PACK_AB_MERGE_C R114, R123, R124, RZ ;  /* 0x0000007c7b72723e */ /* 0x000fe200048070ff */
[--C-:B------:R-:W-:Y:S01]  /*39d0*/  HADD2.F32 R124, -RZ, R122.reuse.H1_H1 ;  /* 0x3000007aff7c7230 */ /* 0x100fe20000004100 */
[----:B------:R-:W-:Y:S01]  /*39e0*/  F2FP.SATFINITE.E4M3.F32.PACK_AB_MERGE_C R115, R116, R115, RZ ;  /* 0x000000737473723e */ /* 0x000fe200048070ff */
[--C-:B------:R-:W-:Y:S01]  /*39f0*/  HADD2.F32 R118, -RZ, R117.reuse.H0_H0 ;  /* 0x20000075ff767230 */ /* 0x100fe20000004100 */
[----:B------:R-:W-:Y:S01]  /*3a00*/  F2FP.F16.E4M3.UNPACK_B R123, R47.H1 ;  /* 0x0000002fff7b723e */ /* 0x000fe200030006ff */
[----:B------:R-:W-:Y:S01]  /*3a10*/  HADD2.F32 R117, -RZ, R117.H1_H1 ;  /* 0x30000075ff757230 */ /* 0x000fe20000004100 */
[----:B------:R-:W-:Y:S01]  /*3a20*/  F2FP.F16.E4M3.UNPACK_B R116, R6.H1 ;  /* 0x00000006ff74723e */ /* 0x000fe200030006ff */
[----:B------:R-:W-:Y:S01]  /*3a30*/  HADD2.F32 R122, -RZ, R122.H0_H0 ;  /* 0x2000007aff7a7230 */ /* 0x000fe20000004100 */
[-C--:B------:R-:W-:Y:S01]  /*3a40*/  F2FP.F16.E4M3.UNPACK_B R119, R46.reuse ;  /* 0x0000002eff77723e */ /* 0x080fe200020006ff */
[----:B------:R-:W-:Y:S01]  /*3a50*/  HADD2.F32 R125, -RZ, R123.H1_H1 ;  /* 0x3000007bff7d7230 */ /* 0x000fe20000004100 */
[----:B------:R-:W-:Y:S01]  /*3a60*/  F2FP.F16.E4M3.UNPACK_B R120, R46.H1 ;  /* 0x0000002eff78723e */ /* 0x000fe200030006ff */
[--C-:B------:R-:W-:Y:S01]  /*3a70*/  HADD2.F32 R47, -RZ, R116.reuse.H1_H1 ;  /* 0x30000074ff2f7230 */ /* 0x100fe20000004100 */
[----:B------:R-:W-:Y:S01]  /*3a80*/  F2FP.F16.E4M3.UNPACK_B R7, R7 ;  /* 0x00000007ff07723e */ /* 0x000fe200020006ff */
[----:B------:R-:W-:-:S02]  /*3a90*/  HADD2.F32 R116, -RZ, R116.H0_H0 ;  /* 0x20000074ff747230 */ /* 0x000fc40000004100 */
[-C--:B------:R-:W-:Y:S01]  /*3aa0*/  FMUL.FTZ R127, R117, R125.reuse ;  /* 0x0000007d757f7220 */ /* 0x080fe20000410000 */
[----:B------:R-:W-:Y:S01]  /*3ab0*/  FMUL.FTZ R126, R118, R125 ;  /* 0x0000007d767e7220 */ /* 0x000fe20000410000 */
[----:B------:R-:W-:Y:S02]  /*3ac0*/  HADD2.F32 R46, -RZ, R119.H1_H1 ;  /* 0x30000077ff2e7230 */ /* 0x000fe40000004100 */
[CC--:B------:R-:W-:Y:S01]  /*3ad0*/  FMUL.FTZ R125, R47.reuse, R124.reuse ;  /* 0x0000007c2f7d7220 */ /* 0x0c0fe20000410000 */
[C---:B------:R-:W-:Y:S01]  /*3ae0*/  FMUL.FTZ R124, R116.reuse, R124 ;  /* 0x0000007c747c7220 */ /* 0x040fe20000410000 */
[----:B------:R-:W-:Y:S01]  /*3af0*/  F2FP.F16.E4M3.UNPACK_B R6, R6 ;  /* 0x00000006ff06723e */ /* 0x000fe200020006ff */
[----:B------:R-:W-:Y:S02]  /*3b00*/  HADD2.F32 R121, -RZ, R120.H1_H1 ;  /* 0x30000078ff797230 */ /* 0x000fe40000004100 */
[-C--:B------:R-:W-:Y:S01]  /*3b10*/  FFMA.FTZ R125, R116, R46.reuse, -R125 ;  /* 0x0000002e747d7223 */ /* 0x080fe2000001087d */
[----:B------:R-:W-:Y:S01]  /*3b20*/  FFMA.FTZ R124, R47, R46, R124 ;  /* 0x0000002e2f7c7223 */ /* 0x000fe2000001007c */
[--C-:B------:R-:W-:Y:S01]  /*3b30*/  HADD2.F32 R46, -RZ, R7.reuse.H0_H0 ;  /* 0x20000007ff2e7230 */ /* 0x100fe20000004100 */
[----:B------:R-:W-:Y:S01]  /*3b40*/  F2FP.SATFINITE.E4M3.F32.PACK_AB_MERGE_C R5, R5, R4, R114 ;  /* 0x000000040505723e */ /* 0x000fe20004807072 */
[----:B------:R-:W-:-:S02]  /*3b50*/  HADD2.F32 R47, -RZ, R7.H1_H1 ;  /* 0x30000007ff2f7230 */ /* 0x000fc40000004100 */
[-C--:B------:R-:W-:Y:S01]  /*3b60*/  FFMA.FTZ R127, R118, R121.reuse, -R127 ;  /* 0x00000079767f7223 */ /* 0x080fe2000001087f */
[--C-:B------:R-:W-:Y:S02]  /*3b70*/  HADD2.F32 R7, -RZ, R6.reuse.H0_H0 ;  /* 0x20000006ff077230 */ /* 0x100fe40000004100 */
[----:B------:R-:W-:Y:S01]  /*3b80*/  FFMA.FTZ R126, R117, R121, R126 ;  /* 0x00000079757e7223 */ /* 0x000fe2000001007e */
[----:B------:R-:W-:Y:S01]  /*3b90*/  HADD2.F32 R123, -RZ, R123.H0_H0 ;  /* 0x2000007bff7b7230 */ /* 0x000fe20000004100 */
[----:B------:R-:W-:Y:S01]  /*3ba0*/  F2FP.SATFINITE.E4M3.F32.PACK_AB_MERGE_C R124, R124, R125, RZ ;  /* 0x0000007d7c7c723e */ /* 0x000fe200048070ff */
[----:B------:R-:W-:Y:S02]  /*3bb0*/  HADD2.F32 R6, -RZ, R6.H1_H1 ;  /* 0x30000006ff067230 */ /* 0x000fe40000004100 */
[----:B------:R-:W-:Y:S01]  /*3bc0*/  FMUL.FTZ R117, R7, R122 ;  /* 0x0000007a07757220 */ /* 0x000fe20000410000 */
[----:B------:R-:W-:Y:S02]  /*3bd0*/  HADD2.F32 R120, -RZ, R120.H0_H0 ;  /* 0x20000078ff787230 */ /* 0x000fe40000004100 */
[----:B------:R-:W-:Y:S01]  /*3be0*/  FMUL.FTZ R121, R47, R123 ;  /* 0x0000007b2f797220 */ /* 0x000fe20000410000 */
[----:B------:R-:W-:-:S02]  /*3bf0*/  HADD2.F32 R119, -RZ, R119.H0_H0 ;  /* 0x20000077ff777230 */ /* 0x000fc40000004100 */
[----:B------:R-:W-:Y:S01]  /*3c00*/  FMUL.FTZ R118, R46, R123 ;  /* 0x0000007b2e767220 */ /* 0x000fe20000410000 */
[----:B------:R-:W-:Y:S01]  /*3c10*/  FMUL.FTZ R116, R6, R122 ;  /* 0x0000007a06747220 */ /* 0x000fe20000410000 */
[-C--:B------:R-:W-:Y:S01]  /*3c20*/  FFMA.FTZ R121, R46, R120.reuse, -R121 ;  /* 0x000000782e797223 */ /* 0x080fe20000010879 */
[----:B------:R-:W-:Y:S01]  /*3c30*/  F2FP.SATFINITE.E4M3.F32.PACK_AB_MERGE_C R126, R126, R127, RZ ;  /* 0x0000007f7e7e723e */ /* 0x000fe200048070ff */
[----:B------:R-:W-:Y:S01]  /*3c40*/  FFMA.FTZ R118, R47, R120, R118 ;  /* 0x000000782f767223 */ /* 0x000fe20000010076 */
[-C--:B------:R-:W-:Y:S01]  /*3c50*/  FFMA.FTZ R116, R7, R119.reuse, -R116 ;  /* 0x0000007707747223 */ /* 0x080fe20000010874 */
[----:B------:R-:W-:Y:S01]  /*3c60*/  FFMA.FTZ R117, R6, R119, R117 ;  /* 0x0000007706757223 */ /* 0x000fe20000010075 */
[----:B------:R-:W-:Y:S02]  /*3c70*/  F2FP.SATFINITE.E4M3.F32.PACK_AB_MERGE_C R4, R95, R94, R115 ;  /* 0x0000005e5f04723e */ /* 0x000fe40004807073 */
[----:B------:R-:W-:Y:S02]  /*3c80*/  F2FP.SATFINITE.E4M3.F32.PACK_AB_MERGE_C R7, R118, R121, R126 ;  /* 0x000000797607723e */ /* 0x000fe4000480707e */
[----:B------:R-:W-:-:S07]  /*3c90*/  F2FP.SATFINITE.E4M3.F32.PACK_AB_MERGE_C R6, R117, R116, R124 ;  /* 0x000000747506723e */ /* 0x000fce000480707c */
.L_x_1347:
[----:B------:R-:W-:Y:S05]  /*3ca0*/  BSYNC B2 ;  /* 0x0000000000027941 */ /* 0x000fea0003800000 */
.L_x_1346:
[----:B--2---:R1:W-:Y:S02]  /*3cb0*/  STG.E.128 desc[UR42][R8.64], R4 ;  /* 0x0000000408007986 */ /* 0x0043e4000c101d2a */
.L_x_1345:
[----:B------:R-:W-:Y:S05]  /*3cc0*/  BSYNC B1 ;  /* 0x0000000000017941 */ /* 0x000fea0003800000 */
.L_x_1344:
[----:B------:R-:W-:Y:S01]  /*3cd0*/  ISETP.NE.AND P2, PT, R49, RZ, PT ;  /* 0x000000ff3100720c */ /* 0x000fe20003f45270 */
[----:B------:R-:W-:-:S12]  /*3ce0*/  BSSY B1, `(.L_x_1348) ;  /* 0x000006f000017945 */ /* 0x000fd80003800000 */
[----:B------:R-:W-:Y:S05]  /*3cf0*/  @!P2 BRA `(.L_x_1349) ;  /* 0x0000000400b4a947 */ /* 0x000fea0003800000 */
[----:B-1----:R1:W2:Y:S01]  /*3d00*/  LDS.128 R4, [R96+0x16400] ;  /* 0x0164000060047984 */ /* 0x0022a20000000c00 */
[----:B------:R-:W-:Y:S01]  /*3d10*/  ISETP.GE.AND P2, PT, R186, R111, PT ;  /* 0x0000006fba00720c */ /* 0x000fe20003f46270 */
[----:B------:R-:W-:-:S12]  /*3d20*/  BSSY B2, `(.L_x_1350) ;  /* 0x0000069000027945 */ /* 0x000fd80003800000 */
[----:B-1----:R-:W-:Y:S05]  /*3d30*/  @P2 BRA `(.L_x_1351) ;  /* 0x00000004009c2947 */ /* 0x002fea0003800000 */
[----:B------:R-:W-:Y:S02]  /*3d40*/  SHF.R.U32.HI R95, RZ, 0x8, R39 ;  /* 0x00000008ff5f7819 */ /* 0x000fe40000011627 */
[----:B------:R-:W-:Y:S02]  /*3d50*/  SHF.R.U32.HI R44, RZ, 0x8, R45 ;  /* 0x00000008ff2c7819 */ /* 0x000fe4000001162d */
[----:B------:R-:W-:Y:S02]  /*3d60*/  LOP3.LUT R38, R39, 0xff0000ff, RZ, 0xc0, !PT ;  /* 0xff0000ff27267812 */ /* 0x000fe400078ec0ff */
[----:B------:R-:W-:Y:S01]  /*3d70*/  SHF.R.U32.HI R47, RZ, 0x10, R39 ;  /* 0x00000010ff2f7819 */ /* 0x000fe20000011627 */
[----:B------:R-:W-:Y:S01]  /*3d80*/  IMAD.SHL.U32 R39, R95, 0x100, RZ ;  /* 0x000001005f277824 */ /* 0x000fe200078e00ff */
[----:B------:R-:W-:Y:S02]  /*3d90*/  LOP3.LUT R46, R45, 0xff0000ff, RZ, 0xc0, !PT ;  /* 0xff0000ff2d2e7812 */ /* 0x000fe400078ec0ff */
[----:B------:R-:W-:Y:S01]  /*3da0*/  SHF.R.U32.HI R94, RZ, 0x10, R45 ;  /* 0x00000010ff5e7819 */ /* 0x000fe2000001162d */
[----:B------:R-:W-:Y:S01]  /*3db0*/  IMAD.SHL.U32 R45, R44, 0x100, RZ ;  /* 0x000001002c2d7824 */ /* 0x000fe200078e00ff */
[----:B------:R-:W-:Y:S01]  /*3dc0*/  LOP3.LUT R38, R38, 0xff00, R39, 0xf8, !PT ;  /* 0x0000ff0026267812 */ /* 0x000fe200078ef827 */
[----:B------:R-:W-:-:S02]  /*3dd0*/  IMAD.U32 R39, R47, 0x10000, RZ ;  /* 0x000100002f277824 */ /* 0x000fc400078e00ff */
[----:B--2---:R-:W-:Y:S01]  /*3de0*/  IMAD.MOV.U32 R44, RZ, RZ, R4 ;  /* 0x000000ffff2c7224 */ /* 0x004fe200078e0004 */
[----:B------:R-:W-:Y:S01]  /*3df0*/  LOP3.LUT R45, R46, 0xff00, R45, 0xf8, !PT ;  /* 0x0000ff002e2d7812 */ /* 0x000fe200078ef82d */
[----:B------:R-:W-:Y:S01]  /*3e00*/  IMAD.U32 R94, R94, 0x10000, RZ ;  /* 0x000100005e5e7824 */ /* 0x000fe200078e00ff */
        /* <DEDUP_REMOVED lines=29> */
[----:B------:R-:W-:Y:S01]  /*3fe0*/  HADD2.F32 R47, -RZ, R45.H0_H0 ;  /* 0x2000002dff2f7230 */ /* 0x000fe20000004100 */
[----:B------:R-:W-:Y:S01]  /*3ff0*/  F2FP.SATFINITE.E4M3.F32.PACK_AB_MERGE_C R121, R118, R117, RZ ;  /* 0x000000757679723e */ /* 0x000fe200048070ff */
[----:B------:R-:W-:-:S02]  /*4000*/  HADD2.F32 R113, -RZ, R113.H0_H0 ;  /* 0x20000071ff717230 */ /* 0x000fc40000004100 */
[-C--:B------:R-:W-:Y:S01]  /*4010*/  FMUL.FTZ R116, R94, R95.reuse ;  /* 0x0000005f5e747220 */ /* 0x080fe20000410000 */
[--C-:B------:R-:W-:Y:S02]  /*4020*/  HADD2.F32 R46, -RZ, R44.reuse.H1_H1 ;  /* 0x3000002cff2e7230 */ /* 0x100fe40000004100 */
[----:B------:R-:W-:Y:S01]  /*4030*/  FMUL.FTZ R95, R47, R95 ;  /* 0x0000005f2f5f7220 */ /* 0x000fe20000410000 */
[----:B------:R-:W-:Y:S01]  /*4040*/  HADD2.F32 R45, -RZ, R44.H0_H0 ;  /* 0x2000002cff2d7230 */ /* 0x000fe20000004100 */
[----:B------:R-:W-:Y:S01]  /*4050*/  F2FP.SATFINITE.E4M3.F32.PACK_AB_MERGE_C R5, R5, R4, R121 ;  /* 0x000000040505723e */ /* 0x000fe20004807079 */
[--C-:B------:R-:W-:Y:S02]  /*4060*/  HADD2.F32 R44, -RZ, R112.reuse.H1_H1 ;  /* 0x30000070ff2c7230 */ /* 0x100fe40000004100 */
[-C--:B------:R-:W-:Y:S01]  /*4070*/  FMUL.FTZ R114, R46, R113.reuse ;  /* 0x000000712e727220 */ /* 0x080fe20000410000 */
[----:B------:R-:W-:Y:S02]  /*4080*/  HADD2.F32 R112, -RZ, R112.H0_H0 ;  /* 0x20000070ff707230 */ /* 0x000fe40000004100 */
[----:B------:R-:W-:Y:S01]  /*4090*/  FMUL.FTZ R113, R45, R113 ;  /* 0x000000712d717220 */ /* 0x000fe20000410000 */
[----:B------:R-:W-:-:S02]  /*40a0*/  HADD2.F32 R117, -RZ, R115.H1_H1 ;  /* 0x30000073ff757230 */ /* 0x000fc40000004100 */
[-C--:B------:R-:W-:Y:S01]  /*40b0*/  FFMA.FTZ R116, R47, R44.reuse, -R116 ;  /* 0x0000002c2f747223 */ /* 0x080fe20000010874 */
[----:B------:R-:W-:Y:S01]  /*40c0*/  FFMA.FTZ R95, R94, R44, R95 ;  /* 0x0000002c5e5f7223 */ /* 0x000fe2000001005f */
[-C--:B------:R-:W-:Y:S01]  /*40d0*/  FFMA.FTZ R44, R45, R112.reuse, -R114 ;  /* 0x000000702d2c7223 */ /* 0x080fe20000010872 */
[----:B------:R-:W-:Y:S01]  /*40e0*/  F2FP.F16.E4M3.UNPACK_B R47, R7.H1 ;  /* 0x00000007ff2f723e */ /* 0x000fe200030006ff */
[----:B------:R-:W-:Y:S01]  /*40f0*/  FFMA.FTZ R45, R46, R112, R113 ;  /* 0x000000702e2d7223 */ /* 0x000fe20000010071 */
[----:B------:R-:W-:Y:S01]  /*4100*/  F2FP.F16.E4M3.UNPACK_B R46, R6.H1 ;  /* 0x00000006ff2e723e */ /* 0x000fe200030006ff */
[----:B------:R-:W-:Y:S01]  /*4110*/  HADD2.F32 R115, -RZ, R115.H0_H0 ;  /* 0x20000073ff737230 */ /* 0x000fe20000004100 */
[----:B------:R-:W-:Y:S01]  /*4120*/  F2FP.F16.E4M3.UNPACK_B R114, R39 ;  /* 0x00000027ff72723e */ /* 0x000fe200020006ff */
[--C-:B------:R-:W-:Y:S01]  /*4130*/  HADD2.F32 R94, -RZ, R47.reuse.H0_H0 ;  /* 0x2000002fff5e7230 */ /* 0x100fe20000004100 */
[----:B------:R-:W-:Y:S01]  /*4140*/  F2FP.SATFINITE.E4M3.F32.PACK_AB_MERGE_C R120, R95, R116, RZ ;  /* 0x000000745f78723e */ /* 0x000fe200048070ff */
        /* <DEDUP_REMOVED lines=22> */
[----:B------:R-:W-:Y:S02]  /*42b0*/  HADD2.F32 R6, -RZ, R6.H1_H1 ;  /* 0x30000006ff067230 */ /* 0x000fe40000004100 */
[----:B------:R-:W-:Y:S01]  /*42c0*/  FMUL.FTZ R113, R39, R115 ;  /* 0x0000007327717220 */ /* 0x000fe20000410000 */
[----:B------:R-:W-:-:S02]  /*42d0*/  HADD2.F32 R114, -RZ, R114.H0_H0 ;  /* 0x20000072ff727230 */ /* 0x000fc40000004100 */
[----:B------:R-:W-:Y:S01]  /*42e0*/  FMUL.FTZ R94, R38, R115 ;  /* 0x00000073265e7220 */ /* 0x000fe20000410000 */
[----:B------:R-:W-:Y:S01]  /*42f0*/  HADD2.F32 R112, -RZ, R112.H0_H0 ;  /* 0x20000070ff707230 */ /* 0x000fe20000004100 */
[----:B------:R-:W-:Y:S01]  /*4300*/  F2FP.SATFINITE.E4M3.F32.PACK_AB_MERGE_C R116, R116, R117, RZ ;  /* 0x000000757474723e */ /* 0x000fe200048070ff */
        /* <DEDUP_REMOVED lines=10> */
.L_x_1351:
[----:B------:R-:W-:Y:S05]  /*43b0*/  BSYNC B2 ;  /* 0x0000000000027941 */ /* 0x000fea0003800000 */
.L_x_1350:
[----:B--2---:R2:W-:Y:S02]  /*43c0*/  STG.E.128 desc[UR42][R8.64+0x20], R4 ;  /* 0x0000200408007986 */ /* 0x0045e4000c101d2a */
.L_x_1349:
[----:B------:R-:W-:Y:S05]  /*43d0*/  BSYNC B1 ;  /* 0x0000000000017941 */ /* 0x000fea0003800000 */
.L_x_1348:
[----:B------:R-:W-:Y:S01]  /*43e0*/  ISETP.NE.AND P2, PT, R21, RZ, PT ;  /* 0x000000ff1500720c */ /* 0x000fe20003f45270 */
[----:B------:R-:W-:-:S12]  /*43f0*/  BSSY B1, `(.L_x_1352) ;  /* 0x000006f000017945 */ /* 0x000fd80003800000 */
[----:B------:R-:W-:Y:S05]  /*4400*/  @!P2 BRA `(.L_x_1353) ;  /* 0x0000000400b4a947 */ /* 0x000fea0003800000 */
[----:B-12---:R1:W2:Y:S01]  /*4410*/  LDS.128 R4, [R97+0x18400] ;  /* 0x0184000061047984 */ /* 0x0062a20000000c00 */
[----:B------:R-:W-:Y:S01]  /*4420*/  ISETP.GE.AND P2, PT, R185, R111, PT ;  /* 0x0000006fb900720c */ /* 0x000fe20003f46270 */
[----:B------:R-:W-:-:S12]  /*4430*/  BSSY B2, `(.L_x_1354) ;  /* 0x0000069000027945 */ /* 0x000fd80003800000 */
[----:B-1----:R-:W-:Y:S05]  /*4440*/  @P2 BRA `(.L_x_1355) ;  /* 0x00000004009c2947 */ /* 0x002fea0003800000 */
[----:B------:R-:W-:Y:S02]  /*4450*/  SHF.R.U32.HI R34, RZ, 0x8, R35 ;  /* 0x00000008ff227819 */ /* 0x000fe40000011623 */
[--C-:B------:R-:W-:Y:S02]  /*4460*/  SHF.R.U32.HI R36, RZ, 0x8, R37.reuse ;  /* 0x00000008ff247819 */ /* 0x100fe40000011625 */
[----:B------:R-:W-:Y:S01]  /*4470*/  SHF.R.U32.HI R38, RZ, 0x10, R37 ;  /* 0x00000010ff267819 */ /* 0x000fe20000011625 */
[----:B------:R-:W-:Y:S01]  /*4480*/  IMAD.SHL.U32 R34, R34, 0x100, RZ ;  /* 0x0000010022227824 */ /* 0x000fe200078e00ff */
[----:B------:R-:W-:Y:S01]  /*4490*/  SHF.R.U32.HI R44, RZ, 0x10, R35 ;  /* 0x00000010ff2c7819 */ /* 0x000fe20000011623 */
[----:B------:R-:W-:Y:S01]  /*44a0*/  IMAD.SHL.U32 R36, R36, 0x100, RZ ;  /* 0x0000010024247824 */ /* 0x000fe200078e00ff */
[----:B------:R-:W-:Y:S01]  /*44b0*/  LOP3.LUT R39, R35, 0xff0000ff, RZ, 0xc0, !PT ;  /* 0xff0000ff23277812 */ /* 0x000fe200078ec0ff */
[----:B--2---:R-:W-:Y:S01]  /*44c0*/  IMAD.MOV.U32 R35, RZ, RZ, R4 ;  /* 0x000000ffff237224 */ /* 0x004fe200078e0004 */
[----:B------:R-:W-:-:S02]  /*44d0*/  LOP3.LUT R37, R37, 0xff0000ff, RZ, 0xc0, !PT ;  /* 0xff0000ff25257812 */ /* 0x000fc400078ec0ff */
[----:B------:R-:W-:Y:S01]  /*44e0*/  LOP3.LUT R39, R39, 0xff00, R34, 0xf8, !PT ;  /* 0x0000ff0027277812 */ /* 0x000fe200078ef822 */
[----:B------:R-:W-:Y:S01]  /*44f0*/  IMAD.U32 R34, R44, 0x10000, RZ ;  /* 0x000100002c227824 */ /* 0x000fe200078e00ff */
[----:B------:R-:W-:Y:S01]  /*4500*/  LOP3.LUT R45, R37, 0xff00, R36, 0xf8, !PT ;  /* 0x0000ff00252d7812 */ /* 0x000fe200078ef824 */
[----:B------:R-:W-:Y:S01]  /*4510*/  IMAD.U32 R36, R38, 0x10000, RZ ;  /* 0x0001000026247824 */ /* 0x000fe200078e00ff */
[----:B------:R-:W-:Y:S02]  /*4520*/  F2FP.F16.E4M3.UNPACK_B R4, R5 ;  /* 0x00000005ff04723e */ /* 0x000fe400020006ff */
[----:B------:R-:W-:Y:S02]  /*4530*/  F2FP.F16.E4M3.UNPACK_B R37, R107.H1 ;  /* 0x0000006bff25723e */ /* 0x000fe400030006ff */
[----:B------:R-:W-:Y:S02]  /*4540*/  LOP3.LUT R34, R39, 0xff0000, R34, 0xf8, !PT ;  /* 0x00ff000027227812 */ /* 0x000fe400078ef822 */
[----:B------:R-:W-:Y:S01]  /*4550*/  LOP3.LUT R46, R45, 0xff0000, R36, 0xf8, !PT ;  /* 0x00ff00002d2e7812 */ /* 0x000fe200078ef824 */
[--C-:B------:R-:W-:Y:S01]  /*4560*/  HADD2.F32 R36, -RZ, R4.reuse.H1_H1 ;  /* 0x30000004ff247230 */ /* 0x100fe20000004100 */
[----:B------:R-:W-:Y:S01]  /*4570*/  F2FP.F16.E4M3.UNPACK_B R39, R106.H1 ;  /* 0x0000006aff27723e */ /* 0x000fe200030006ff */
[--C-:B------:R-:W-:Y:S01]  /*4580*/  HADD2.F32 R47, -RZ, R37.reuse.H0_H0 ;  /* 0x20000025ff2f7230 */ /* 0x100fe20000004100 */
[----:B------:R-:W-:Y:S01]  /*4590*/  F2FP.F16.E4M3.UNPACK_B R5, R5.H1 ;  /* 0x00000005ff05723e */ /* 0x000fe200030006ff */
[----:B------:R-:W-:Y:S01]  /*45a0*/  HADD2.F32 R4, -RZ, R4.H0_H0 ;  /* 0x20000004ff047230 */ /* 0x000fe20000004100 */
[----:B------:R-:W-:Y:S01]  /*45b0*/  F2FP.F16.E4M3.UNPACK_B R107, R107 ;  /* 0x0000006bff6b723e */ /* 0x000fe200020006ff */
[----:B------:R-:W-:-:S02]  /*45c0*/  HADD2.F32 R44, -RZ, R37.H1_H1 ;  /* 0x30000025ff2c7230 */ /* 0x000fc40000004100 */
[-C--:B------:R-:W-:Y:S01]  /*45d0*/  FMUL.FTZ R95, R36, R47.reuse ;  /* 0x0000002f245f7220 */ /* 0x080fe20000410000 */
[----:B------:R-:W-:Y:S01]  /*45e0*/  HADD2.F32 R45, -RZ, R39.H0_H0 ;  /* 0x20000027ff2d7230 */ /* 0x000fe20000004100 */
[----:B------:R-:W-:Y:S01]  /*45f0*/  F2FP.F16.E4M3.UNPACK_B R106, R106 ;  /* 0x0000006aff6a723e */ /* 0x000fe200020006ff */
[--C-:B------:R-:W-:Y:S02]  /*4600*/  HADD2.F32 R38, -RZ, R5.reuse.H1_H1 ;  /* 0x30000005ff267230 */ /* 0x100fe40000004100 */
        /* <DEDUP_REMOVED lines=25> */
[CC--:B------:R-:W-:Y:S01]  /*47a0*/  FMUL.FTZ R44, R36.reuse, R107.reuse ;  /* 0x0000006b242c7220 */ /* 0x0c0fe20000410000 */
[----:B------:R-:W-:Y:S01]  /*47b0*/  FMUL.FTZ R45, R35, R107 ;  /* 0x0000006b232d7220 */ /* 0x000fe20000410000 */
[----:B------:R-:W-:Y:S02]  /*47c0*/  F2FP.F16.E4M3.UNPACK_B R39, R34 ;  /* 0x00000022ff27723e */ /* 0x000fe400020006ff */
[----:B------:R-:W-:Y:S01]  /*47d0*/  F2FP.SATFINITE.E4M3.F32.PACK_AB_MERGE_C R114, R47, R94, RZ ;  /* 0x0000005e2f72723e */ /* 0x000fe200048070ff */
[-C--:B------:R-:W-:Y:S01]  /*47e0*/  FFMA.FTZ R107, R36, R106.reuse, -R45 ;  /* 0x0000006a246b7223 */ /* 0x080fe2000001082d */
[----:B------:R-:W-:Y:S01]  /*47f0*/  F2FP.F16.E4M3.UNPACK_B R36, R7.H1 ;  /* 0x00000007ff24723e */ /* 0x000fe200030006ff */
[----:B------:R-:W-:Y:S01]  /*4800*/  FFMA.FTZ R106, R35, R106, R44 ;  /* 0x0000006a236a7223 */ /* 0x000fe2000001002c */
[----:B------:R-:W-:-:S02]  /*4810*/  F2FP.F16.E4M3.UNPACK_B R47, R46.H1 ;  /* 0x0000002eff2f723e */ /* 0x000fc400030006ff */
[----:B------:R-:W-:Y:S01]  /*4820*/  F2FP.F16.E4M3.UNPACK_B R44, R34.H1 ;  /* 0x00000022ff2c723e */ /* 0x000fe200030006ff */
[--C-:B------:R-:W-:Y:S01]  /*4830*/  HADD2.F32 R38, -RZ, R36.reuse.H1_H1 ;  /* 0x30000024ff267230 */ /* 0x100fe20000004100 */
[----:B------:R-:W-:Y:S01]  /*4840*/  F2FP.F16.E4M3.UNPACK_B R35, R6.H1 ;  /* 0x00000006ff23723e */ /* 0x000fe200030006ff */
[----:B------:R-:W-:Y:S01]  /*4850*/  HADD2.F32 R95, -RZ, R47.H1_H1 ;  /* 0x3000002fff5f7230 */ /* 0x000fe20000004100 */
        /* <DEDUP_REMOVED lines=9> */
[----:B------:R-:W-:Y:S01]  /*48f0*/  HADD2.F32 R35, -RZ, R35.H0_H0 ;  /* 0x20000023ff237230 */ /* 0x000fe20000004100 */
[----:B------:R-:W-:Y:S01]  /*4900*/  F2FP.F16.E4M3.UNPACK_B R6, R6 ;  /* 0x00000006ff06723e */ /* 0x000fe200020006ff */
[----:B------:R-:W-:Y:S02]  /*4910*/  HADD2.F32 R34, -RZ, R39.H1_H1 ;  /* 0x30000027ff227230 */ /* 0x000fe40000004100 */
[-C--:B------:R-:W-:Y:S01]  /*4920*/  FMUL.FTZ R112, R36, R94.reuse ;  /* 0x0000005e24707220 */ /* 0x080fe20000410000 */
[----:B------:R-:W-:Y:S02]  /*4930*/  HADD2.F32 R47, -RZ, R47.H0_H0 ;  /* 0x2000002fff2f7230 */ /* 0x000fe40000004100 */
[C---:B------:R-:W-:Y:S01]  /*4940*/  FMUL.FTZ R37, R35.reuse, R94 ;  /* 0x0000005e23257220 */ /* 0x040fe20000410000 */
[----:B------:R-:W-:Y:S01]  /*4950*/  FFMA.FTZ R94, R38, R45, R95 ;  /* 0x0000002d265e7223 */ /* 0x000fe2000001005f */
[----:B------:R-:W-:Y:S01]  /*4960*/  FFMA.FTZ R112, R35, R34, -R112 ;  /* 0x0000002223707223 */ /* 0x000fe20000010870 */
[----:B------:R-:W-:-:S02]  /*4970*/  HADD2.F32 R35, -RZ, R7.H1_H1 ;  /* 0x30000007ff237230 */ /* 0x000fc40000004100 */
[----:B------:R-:W-:Y:S01]  /*4980*/  FFMA.FTZ R45, R36, R34, R37 ;  /* 0x00000022242d7223 */ /* 0x000fe20000010025 */
[----:B------:R-:W-:Y:S01]  /*4990*/  HADD2.F32 R34, -RZ, R7.H0_H0 ;  /* 0x20000007ff227230 */ /* 0x000fe20000004100 */
[----:B------:R-:W-:Y:S01]  /*49a0*/  F2FP.SATFINITE.E4M3.F32.PACK_AB_MERGE_C R94, R94, R113, RZ ;  /* 0x000000715e5e723e */ /* 0x000fe200048070ff */
[--C-:B------:R-:W-:Y:S02]  /*49b0*/  HADD2.F32 R7, -RZ, R6.reuse.H0_H0 ;  /* 0x20000006ff077230 */ /* 0x100fe40000004100 */
[-C--:B------:R-:W-:Y:S01]  /*49c0*/  FMUL.FTZ R95, R35, R47.reuse ;  /* 0x0000002f235f7220 */ /* 0x080fe20000410000 */
[----:B------:R-:W-:Y:S02]  /*49d0*/  HADD2.F32 R6, -RZ, R6.H1_H1 ;  /* 0x30000006ff067230 */ /* 0x000fe40000004100 */
[----:B------:R-:W-:Y:S01]  /*49e0*/  FMUL.FTZ R38, R34, R47 ;  /* 0x0000002f22267220 */ /* 0x000fe20000410000 */
[----:B------:R-:W-:Y:S01]  /*49f0*/  HADD2.F32 R46, -RZ, R46.H0_H0 ;  /* 0x2000002eff2e7230 */ /* 0x000fe20000004100 */
[----:B------:R-:W-:Y:S01]  /*4a00*/  F2FP.SATFINITE.E4M3.F32.PACK_AB_MERGE_C R45, R45, R112, RZ ;  /* 0x000000702d2d723e */ /* 0x000fe200048070ff */
[----:B------:R-:W-:Y:S01]  /*4a10*/  HADD2.F32 R44, -RZ, R44.H0_H0 ;  /* 0x2000002cff2c7230 */ /* 0x000fe20000004100 */
[----:B------:R-:W-:Y:S01]  /*4a20*/  F2FP.SATFINITE.E4M3.F32.PACK_AB_MERGE_C R4, R106, R107, R114 ;  /* 0x0000006b6a04723e */ /* 0x000fe20004807072 */
        /* <DEDUP_REMOVED lines=9> */
.L_x_1355:
[----:B------:R-:W-:Y:S05]  /*4ac0*/  BSYNC B2 ;  /* 0x0000000000027941 */ /* 0x000fea0003800000 */
.L_x_1354:
[----:B--2---:R3:W-:Y:S02]  /*4ad0*/  STG.E.128 desc[UR42][R8.64+0x40], R4 ;  /* 0x0000400408007986 */ /* 0x0047e4000c101d2a */
.L_x_1353:
[----:B------:R-:W-:Y:S05]  /*4ae0*/  BSYNC B1 ;  /* 0x0000000000017941 */ /* 0x000fea0003800000 */
.L_x_1352:
[----:B------:R-:W-:Y:S01]  /*4af0*/  ISETP.NE.AND P2, PT, R20, RZ, PT ;  /* 0x000000ff1400720c */ /* 0x000fe20003f45270 */
[----:B------:R-:W-:-:S12]  /*4b00*/  BSSY B1, `(.L_x_1356) ;  /* 0x000006f000017945 */ /* 0x000fd80003800000 */
[----:B------:R-:W-:Y:S05]  /*4b10*/  @!P2 BRA `(.L_x_1357) ;  /* 0x0000000400b4a947 */ /* 0x000fea0003800000 */
[----:B-123--:R1:W2:Y:S01]  /*4b20*/  LDS.128 R4, [R96+0x18400] ;  /* 0x0184000060047984 */ /* 0x00e2a20000000c00 */
        /* <DEDUP_REMOVED lines=12> */
[----:B--2---:R-:W-:Y:S01]  /*4bf0*/  IMAD.MOV.U32 R30, RZ, RZ, R4 ;  /* 0x000000ffff1e7224 */ /* 0x004fe200078e0004 */
[----:B------:R-:W-:Y:S01]  /*4c00*/  F2FP.F16.E4M3.UNPACK_B R4, R5 ;  /* 0x00000005ff04723e */ /* 0x000fe200020006ff */
[----:B------:R-:W-:Y:S01]  /*4c10*/  IMAD.U32 R32, R36, 0x10000, RZ ;  /* 0x0001000024207824 */ /* 0x000fe200078e00ff */
[----:B------:R-:W-:Y:S01]  /*4c20*/  LOP3.LUT R34, R34, 0xff00, R33, 0xf8, !PT ;  /* 0x0000ff0022227812 */ /* 0x000fe200078ef821 */
[----:B------:R-:W-:Y:S01]  /*4c30*/  IMAD.U32 R35, R35, 0x10000, RZ ;  /* 0x0001000023237824 */ /* 0x000fe200078e00ff */
[----:B------:R-:W-:-:S02]  /*4c40*/  F2FP.F16.E4M3.UNPACK_B R33, R105.H1 ;  /* 0x00000069ff21723e */ /* 0x000fc400030006ff */
[----:B------:R-:W-:Y:S01]  /*4c50*/  LOP3.LUT R36, R31, 0xff0000, R32, 0xf8, !PT ;  /* 0x00ff00001f247812 */ /* 0x000fe200078ef820 */
[--C-:B------:R-:W-:Y:S01]  /*4c60*/  HADD2.F32 R31, -RZ, R4.reuse.H1_H1 ;  /* 0x30000004ff1f7230 */ /* 0x100fe20000004100 */
[----:B------:R-:W-:Y:S01]  /*4c70*/  LOP3.LUT R39, R34, 0xff0000, R35, 0xf8, !PT ;  /* 0x00ff000022277812 */ /* 0x000fe200078ef823 */
[--C-:B------:R-:W-:Y:S01]  /*4c80*/  HADD2.F32 R37, -RZ, R33.reuse.H0_H0 ;  /* 0x20000021ff257230 */ /* 0x100fe20000004100 */
[----:B------:R-:W-:Y:S01]  /*4c90*/  F2FP.F16.E4M3.UNPACK_B R34, R104.H1 ;  /* 0x00000068ff22723e */ /* 0x000fe200030006ff */
[----:B------:R-:W-:Y:S01]  /*4ca0*/  HADD2.F32 R4, -RZ, R4.H0_H0 ;  /* 0x20000004ff047230 */ /* 0x000fe20000004100 */
[----:B------:R-:W-:Y:S01]  /*4cb0*/  F2FP.F16.E4M3.UNPACK_B R5, R5.H1 ;  /* 0x00000005ff05723e */ /* 0x000fe200030006ff */
[----:B------:R-:W-:Y:S02]  /*4cc0*/  HADD2.F32 R38, -RZ, R33.H1_H1 ;  /* 0x30000021ff267230 */ /* 0x000fe40000004100 */
[----:B------:R-:W-:Y:S01]  /*4cd0*/  FMUL.FTZ R45, R31, R37 ;  /* 0x000000251f2d7220 */ /* 0x000fe20000410000 */
[----:B------:R-:W-:-:S02]  /*4ce0*/  HADD2.F32 R35, -RZ, R34.H0_H0 ;  /* 0x20000022ff237230 */ /* 0x000fc40000004100 */
        /* <DEDUP_REMOVED lines=78> */
.L_x_1359:
[----:B------:R-:W-:Y:S05]  /*51d0*/  BSYNC B2 ;  /* 0x0000000000027941 */ /* 0x000fea0003800000 */
.L_x_1358:
[----:B--2---:R4:W-:Y:S02]  /*51e0*/  STG.E.128 desc[UR42][R8.64+0x60], R4 ;  /* 0x0000600408007986 */ /* 0x0049e4000c101d2a */
.L_x_1357:
[----:B------:R-:W-:Y:S05]  /*51f0*/  BSYNC B1 ;  /* 0x0000000000017941 */ /* 0x000fea0003800000 */
.L_x_1356:
[----:B------:R-:W-:Y:S01]  /*5200*/  ISETP.NE.AND P2, PT, R3, RZ, PT ;  /* 0x000000ff0300720c */ /* 0x000fe20003f45270 */
[----:B------:R-:W-:-:S12]  /*5210*/  BSSY B1, `(.L_x_1360) ;  /* 0x000006f000017945 */ /* 0x000fd80003800000 */
[----:B------:R-:W-:Y:S05]  /*5220*/  @!P2 BRA `(.L_x_1361) ;  /* 0x0000000400b4a947 */ /* 0x000fea0003800000 */
[----:B-1234-:R1:W2:Y:S01]  /*5230*/  LDS.128 R4, [R97+0x1a400] ;  /* 0x01a4000061047984 */ /* 0x01e2a20000000c00 */
[----:B------:R-:W-:Y:S01]  /*5240*/  ISETP.GE.AND P2, PT, R187, R111, PT ;  /* 0x0000006fbb00720c */ /* 0x000fe20003f46270 */
[----:B------:R-:W-:-:S12]  /*5250*/  BSSY B2, `(.L_x_1362) ;  /* 0x0000069000027945 */ /* 0x000fd80003800000 */
[----:B-1----:R-:W-:Y:S05]  /*5260*/  @P2 BRA `(.L_x_1363) ;  /* 0x00000004009c2947 */ /* 0x002fea0003800000 */
[----:B------:R-:W-:Y:S02]  /*5270*/  SHF.R.U32.HI R31, RZ, 0x8, R15 ;  /* 0x00000008ff1f7819 */ /* 0x000fe4000001160f */
[----:B------:R-:W-:Y:S02]  /*5280*/  SHF.R.U32.HI R14, RZ, 0x8, R29 ;  /* 0x00000008ff0e7819 */ /* 0x000fe4000001161d */
[----:B------:R-:W-:Y:S02]  /*5290*/  SHF.R.U32.HI R33, RZ, 0x10, R15 ;  /* 0x00000010ff217819 */ /* 0x000fe4000001160f */
[----:B------:R-:W-:Y:S01]  /*52a0*/  LOP3.LUT R28, R15, 0xff0000ff, RZ, 0xc0, !PT ;  /* 0xff0000ff0f1c7812 */ /* 0x000fe200078ec0ff */
[----:B------:R-:W-:Y:S01]  /*52b0*/  IMAD.SHL.U32 R15, R31, 0x100, RZ ;  /* 0x000001001f0f7824 */ /* 0x000fe200078e00ff */
[----:B------:R-:W-:Y:S02]  /*52c0*/  SHF.R.U32.HI R32, RZ, 0x10, R29 ;  /* 0x00000010ff207819 */ /* 0x000fe4000001161d */
[----:B------:R-:W-:Y:S01]  /*52d0*/  LOP3.LUT R30, R29, 0xff0000ff, RZ, 0xc0, !PT ;  /* 0xff0000ff1d1e7812 */ /* 0x000fe200078ec0ff */
        /* <DEDUP_REMOVED lines=27> */
[----:B------:R-:W-:Y:S01]  /*5490*/  F2FP.F16.E4M3.UNPACK_B R14, R14 ;  /* 0x0000000eff0e723e */ /* 0x000fe200020006ff */
[----:B------:R-:W-:Y:S01]  /*54a0*/  FFMA.FTZ R4, R4, R31, -R37 ;  /* 0x0000001f04047223 */ /* 0x000fe20000010825 */
[-C--:B------:R-:W-:Y:S01]  /*54b0*/  FFMA.FTZ R38, R28, R30.reuse, -R33 ;  /* 0x0000001e1c267223 */ /* 0x080fe20000010821 */
[----:B------:R-:W-:Y:S01]  /*54c0*/  FFMA.FTZ R39, R29, R30, R34 ;  /* 0x0000001e1d277223 */ /* 0x000fe20000010022 */
[----:B------:R-:W-:Y:S01]  /*54d0*/  F2FP.F16.E4M3.UNPACK_B R42, R42 ;  /* 0x0000002aff2a723e */ /* 0x000fe200020006ff */
[----:B------:R-:W-:-:S02]  /*54e0*/  HADD2.F32 R31, -RZ, R43.H1_H1 ;  /* 0x3000002bff1f7230 */ /* 0x000fc40000004100 */
[--C-:B------:R-:W-:Y:S01]  /*54f0*/  HADD2.F32 R28, -RZ, R15.reuse.H0_H0 ;  /* 0x2000000fff1c7230 */ /* 0x100fe20000004100 */
[----:B------:R-:W-:Y:S01]  /*5500*/  F2FP.SATFINITE.E4M3.F32.PACK_AB_MERGE_C R44, R39, R38, RZ ;  /* 0x00000026272c723e */ /* 0x000fe200048070ff */
[----:B------:R-:W-:Y:S02]  /*5510*/  HADD2.F32 R29, -RZ, R15.H1_H1 ;  /* 0x3000000fff1d7230 */ /* 0x000fe40000004100 */
[--C-:B------:R-:W-:Y:S02]  /*5520*/  HADD2.F32 R15, -RZ, R14.reuse.H0_H0 ;  /* 0x2000000eff0f7230 */ /* 0x100fe40000004100 */
[-C--:B------:R-:W-:Y:S01]  /*5530*/  FMUL.FTZ R36, R28, R31.reuse ;  /* 0x0000001f1c247220 */ /* 0x080fe20000410000 */
[----:B------:R-:W-:Y:S02]  /*5540*/  HADD2.F32 R43, -RZ, R43.H0_H0 ;  /* 0x2000002bff2b7230 */ /* 0x000fe40000004100 */
[----:B------:R-:W-:Y:S01]  /*5550*/  FMUL.FTZ R33, R29, R31 ;  /* 0x0000001f1d217220 */ /* 0x000fe20000410000 */
[----:B------:R-:W-:Y:S01]  /*5560*/  HADD2.F32 R14, -RZ, R14.H1_H1 ;  /* 0x3000000eff0e7230 */ /* 0x000fe20000004100 */
[----:B------:R-:W-:Y:S01]  /*5570*/  F2FP.SATFINITE.E4M3.F32.PACK_AB_MERGE_C R5, R5, R4, R44 ;  /* 0x000000040505723e */ /* 0x000fe2000480702c */
[----:B------:R-:W-:-:S02]  /*5580*/  HADD2.F32 R30, -RZ, R42.H1_H1 ;  /* 0x3000002aff1e7230 */ /* 0x000fc40000004100 */
[----:B------:R-:W-:Y:S02]  /*5590*/  HADD2.F32 R42, -RZ, R42.H0_H0 ;  /* 0x2000002aff2a7230 */ /* 0x000fe40000004100 */
[-C--:B------:R-:W-:Y:S01]  /*55a0*/  FMUL.FTZ R34, R14, R43.reuse ;  /* 0x0000002b0e227220 */ /* 0x080fe20000410000 */
[----:B------:R-:W-:Y:S01]  /*55b0*/  FMUL.FTZ R43, R15, R43 ;  /* 0x0000002b0f2b7220 */ /* 0x000fe20000410000 */
[-C--:B------:R-:W-:Y:S01]  /*55c0*/  FFMA.FTZ R33, R28, R30.reuse, -R33 ;  /* 0x0000001e1c217223 */ /* 0x080fe20000010821 */
[----:B------:R-:W-:Y:S01]  /*55d0*/  FFMA.FTZ R36, R29, R30, R36 ;  /* 0x0000001e1d247223 */ /* 0x000fe20000010024 */
[-C--:B------:R-:W-:Y:S01]  /*55e0*/  FFMA.FTZ R37, R15, R42.reuse, -R34 ;  /* 0x0000002a0f257223 */ /* 0x080fe20000010822 */
[----:B------:R-:W-:Y:S01]  /*55f0*/  FFMA.FTZ R42, R14, R42, R43 ;  /* 0x0000002a0e2a7223 */ /* 0x000fe2000001002b */
[----:B------:R-:W-:Y:S02]  /*5600*/  F2FP.F16.E4M3.UNPACK_B R15, R7.H1 ;  /* 0x00000007ff0f723e */ /* 0x000fe400030006ff */
[----:B------:R-:W-:-:S02]  /*5610*/  F2FP.SATFINITE.E4M3.F32.PACK_AB_MERGE_C R43, R36, R33, RZ ;  /* 0x00000021242b723e */ /* 0x000fc400048070ff */
[-C--:B------:R-:W-:Y:S01]  /*5620*/  F2FP.F16.E4M3.UNPACK_B R33, R35.reuse.H1 ;  /* 0x00000023ff21723e */ /* 0x080fe200030006ff */
[--C-:B------:R-:W-:Y:S01]  /*5630*/  HADD2.F32 R29, -RZ, R15.reuse.H1_H1 ;  /* 0x3000000fff1d7230 */ /* 0x100fe20000004100 */
[----:B------:R-:W-:Y:S01]  /*5640*/  F2FP.F16.E4M3.UNPACK_B R30, R32.H1 ;  /* 0x00000020ff1e723e */ /* 0x000fe200030006ff */
[----:B------:R-:W-:Y:S01]  /*5650*/  HADD2.F32 R28, -RZ, R15.H0_H0 ;  /* 0x2000000fff1c7230 */ /* 0x000fe20000004100 */
[----:B------:R-:W-:Y:S01]  /*5660*/  F2FP.F16.E4M3.UNPACK_B R14, R6.H1 ;  /* 0x00000006ff0e723e */ /* 0x000fe200030006ff */
[----:B------:R-:W-:Y:S01]  /*5670*/  HADD2.F32 R36, -RZ, R33.H1_H1 ;  /* 0x30000021ff247230 */ /* 0x000fe20000004100 */
        /* <DEDUP_REMOVED lines=21> */
[--C-:B------:R-:W-:Y:S01]  /*57d0*/  HADD2.F32 R7, -RZ, R6.reuse.H0_H0 ;  /* 0x20000006ff077230 */ /* 0x100fe20000004100 */
[----:B------:R-:W-:Y:S01]  /*57e0*/  F2FP.SATFINITE.E4M3.F32.PACK_AB_MERGE_C R34, R34, R39, RZ ;  /* 0x000000272222723e */ /* 0x000fe200048070ff */
[----:B------:R-:W-:Y:S01]  /*57f0*/  HADD2.F32 R6, -RZ, R6.H1_H1 ;  /* 0x30000006ff067230 */ /* 0x000fe20000004100 */
[----:B------:R-:W-:Y:S01]  /*5800*/  F2FP.SATFINITE.E4M3.F32.PACK_AB_MERGE_C R31, R31, R38, RZ ;  /* 0x000000261f1f723e */ /* 0x000fe200048070ff */
[----:B------:R-:W-:-:S02]  /*5810*/  HADD2.F32 R33, -RZ, R33.H0_H0 ;  /* 0x20000021ff217230 */ /* 0x000fc40000004100 */
[----:B------:R-:W-:Y:S02]  /*5820*/  HADD2.F32 R30, -RZ, R30.H0_H0 ;  /* 0x2000001eff1e7230 */ /* 0x000fe40000004100 */
[----:B------:R-:W-:Y:S01]  /*5830*/  FMUL.FTZ R28, R6, R35 ;  /* 0x00000023061c7220 */ /* 0x000fe20000410000 */
[----:B------:R-:W-:Y:S02]  /*5840*/  HADD2.F32 R32, -RZ, R32.H0_H0 ;  /* 0x20000020ff207230 */ /* 0x000fe40000004100 */
[-C--:B------:R-:W-:Y:S01]  /*5850*/  FMUL.FTZ R29, R15, R33.reuse ;  /* 0x000000210f1d7220 */ /* 0x080fe20000410000 */
[C---:B------:R-:W-:Y:S01]  /*5860*/  FMUL.FTZ R36, R14.reuse, R33 ;  /* 0x000000210e247220 */ /* 0x040fe20000410000 */
[----:B------:R-:W-:Y:S02]  /*5870*/  FMUL.FTZ R35, R7, R35 ;  /* 0x0000002307237220 */ /* 0x000fe40000410000 */
[-C--:B------:R-:W-:Y:S01]  /*5880*/  FFMA.FTZ R29, R14, R30.reuse, -R29 ;  /* 0x0000001e0e1d7223 */ /* 0x080fe2000001081d */
[----:B------:R-:W-:Y:S01]  /*5890*/  FFMA.FTZ R36, R15, R30, R36 ;  /* 0x0000001e0f247223 */ /* 0x000fe20000010024 */
[-C--:B------:R-:W-:Y:S01]  /*58a0*/  FFMA.FTZ R28, R7, R32.reuse, -R28 ;  /* 0x00000020071c7223 */ /* 0x080fe2000001081c */
[----:B------:R-:W-:-:S03]  /*58b0*/  FFMA.FTZ R35, R6, R32, R35 ;  /* 0x0000002006237223 */ /* 0x000fc60000010023 */
[----:B------:R-:W-:Y:S02]  /*58c0*/  F2FP.SATFINITE.E4M3.F32.PACK_AB_MERGE_C R7, R36, R29, R31 ;  /* 0x0000001d2407723e */ /* 0x000fe4000480701f */
[----:B------:R-:W-:-:S07]  /*58d0*/  F2FP.SATFINITE.E4M3.F32.PACK_AB_MERGE_C R6, R35, R28, R34 ;  /* 0x0000001c2306723e */ /* 0x000fce0004807022 */
.L_x_1363:
[----:B------:R-:W-:Y:S05]  /*58e0*/  BSYNC B2 ;  /* 0x0000000000027941 */ /* 0x000fea0003800000 */
.L_x_1362:
[----:B--2---:R1:W-:Y:S02]  /*58f0*/  STG.E.128 desc[UR42][R8.64+0x80], R4 ;  /* 0x0000800408007986 */ /* 0x0043e4000c101d2a */
.L_x_1361:
[----:B------:R-:W-:Y:S05]  /*5900*/  BSYNC B1 ;  /* 0x0000000000017941 */ /* 0x000fea0003800000 */
.L_x_1360:
[----:B------:R-:W-:-:S13]  /*5910*/  ISETP.NE.AND P2, PT, R0, RZ, PT ;  /* 0x000000ff0000720c */ /* 0x000fda0003f45270 */
[----:B------:R-:W-:Y:S05]  /*5920*/  @!P2 BRA `(.L_x_1343) ;  /* 0x0000003800e4a947 */ /* 0x000fea0003800000 */
[----:B-1234-:R1:W2:Y:S01]  /*5930*/  LDS.128 R4, [R96+0x1a400] ;  /* 0x01a4000060047984 */ /* 0x01e2a20000000c00 */
        /* <DEDUP_REMOVED lines=18> */
[----:B------:R-:W-:Y:S02]  /*5a60*/  F2FP.F16.E4M3.UNPACK_B R5, R5.H1 ;  /* 0x00000005ff05723e */ /* 0x000fe400030006ff */
[----:B------:R-:W-:Y:S01]  /*5a70*/  LOP3.LUT R30, R13, 0xff0000, R28, 0xf8, !PT ;  /* 0x00ff00000d1e7812 */ /* 0x000fe200078ef81c */
[----:B------:R-:W-:Y:S01]  /*5a80*/  HADD2.F32 R28, -RZ, R14.H0_H0 ;  /* 0x2000000eff1c7230 */ /* 0x000fe20000004100 */
[----:B------:R-:W-:Y:S01]  /*5a90*/  LOP3.LUT R15, R11, 0xff0000, R12, 0xf8, !PT ;  /* 0x00ff00000b0f7812 */ /* 0x000fe200078ef80c */
[----:B------:R-:W-:Y:S01]  /*5aa0*/  HADD2.F32 R11, -RZ, R4.H1_H1 ;  /* 0x30000004ff0b7230 */ /* 0x000fe20000004100 */
[----:B------:R-:W-:Y:S01]  /*5ab0*/  F2FP.F16.E4M3.UNPACK_B R13, R40.H1 ;  /* 0x00000028ff0d723e */ /* 0x000fe200030006ff */
[----:B------:R-:W-:Y:S01]  /*5ac0*/  HADD2.F32 R29, -RZ, R14.H1_H1 ;  /* 0x3000000eff1d7230 */ /* 0x000fe20000004100 */
[----:B------:R-:W-:Y:S01]  /*5ad0*/  F2FP.F16.E4M3.UNPACK_B R41, R41 ;  /* 0x00000029ff29723e */ /* 0x000fe200020006ff */
[----:B------:R-:W-:Y:S02]  /*5ae0*/  HADD2.F32 R12, -RZ, R5.H1_H1 ;  /* 0x30000005ff0c7230 */ /* 0x000fe40000004100 */
[----:B------:R-:W-:Y:S01]  /*5af0*/  FMUL.FTZ R31, R11, R28 ;  /* 0x0000001c0b1f7220 */ /* 0x000fe20000410000 */
[----:B------:R-:W-:Y:S01]  /*5b00*/  HADD2.F32 R4, -RZ, R4.H0_H0 ;  /* 0x20000004ff047230 */ /* 0x000fe20000004100 */
[----:B------:R-:W-:Y:S01]  /*5b10*/  F2FP.F16.E4M3.UNPACK_B R40, R40 ;  /* 0x00000028ff28723e */ /* 0x000fe200020006ff */
[----:B------:R-:W-:-:S02]  /*5b20*/  HADD2.F32 R14, -RZ, R13.H0_H0 ;  /* 0x2000000dff0e7230 */ /* 0x000fc40000004100 */
[-C--:B------:R-:W-:Y:S01]  /*5b30*/  FMUL.FTZ R32, R12, R29.reuse ;  /* 0x0000001d0c207220 */ /* 0x080fe20000410000 */
[----:B------:R-:W-:Y:S02]  /*5b40*/  HADD2.F32 R5, -RZ, R5.H0_H0 ;  /* 0x20000005ff057230 */ /* 0x000fe40000004100 */
[C---:B------:R-:W-:Y:S01]  /*5b50*/  FMUL.FTZ R28, R4.reuse, R28 ;  /* 0x0000001c041c7220 */ /* 0x040fe20000410000 */
[----:B------:R-:W-:Y:S02]  /*5b60*/  HADD2.F32 R13, -RZ, R13.H1_H1 ;  /* 0x3000000dff0d7230 */ /* 0x000fe40000004100 */
[-C--:B------:R-:W-:Y:S01]  /*5b70*/  FFMA.FTZ R4, R4, R14.reuse, -R31 ;  /* 0x0000000e04047223 */ /* 0x080fe2000001081f */
[----:B------:R-:W-:Y:S01]  /*5b80*/  FMUL.FTZ R29, R5, R29 ;  /* 0x0000001d051d7220 */ /* 0x000fe20000410000 */
[----:B------:R-:W-:Y:S01]  /*5b90*/  FFMA.FTZ R33, R11, R14, R28 ;  /* 0x0000000e0b217223 */ /* 0x000fe2000001001c */
[-C--:B------:R-:W-:Y:S01]  /*5ba0*/  FFMA.FTZ R31, R5, R13.reuse, -R32 ;  /* 0x0000000d051f7223 */ /* 0x080fe20000010820 */
[-C--:B------:R-:W-:Y:S01]  /*5bb0*/  F2FP.F16.E4M3.UNPACK_B R5, R10.reuse.H1 ;  /* 0x0000000aff05723e */ /* 0x080fe200030006ff */
        /* <DEDUP_REMOVED lines=10> */
[----:B------:R-:W-:-:S02]  /*5c60*/  HADD2.F32 R10, -RZ, R10.H1_H1 ;  /* 0x3000000aff0a7230 */ /* 0x000fc40000004100 */
        /* <DEDUP_REMOVED lines=8> */
[----:B------:R-:W-:-:S02]  /*5cf0*/  F2FP.F16.E4M3.UNPACK_B R10, R7.H1 ;  /* 0x00000007ff0a723e */ /* 0x000fc400030006ff */
[----:B------:R-:W-:Y:S02]  /*5d00*/  F2FP.SATFINITE.E4M3.F32.PACK_AB_MERGE_C R36, R29, R28, RZ ;  /* 0x0000001c1d24723e */ /* 0x000fe400048070ff */
[----:B------:R-:W-:Y:S01]  /*5d10*/  F2FP.F16.E4M3.UNPACK_B R28, R30.H1 ;  /* 0x0000001eff1c723e */ /* 0x000fe200030006ff */
[--C-:B------:R-:W-:Y:S01]  /*5d20*/  HADD2.F32 R12, -RZ, R10.reuse.H1_H1 ;  /* 0x3000000aff0c7230 */ /* 0x100fe20000004100 */
[-C--:B------:R-:W-:Y:S01]  /*5d30*/  F2FP.F16.E4M3.UNPACK_B R13, R15.reuse.H1 ;  /* 0x0000000fff0d723e */ /* 0x080fe200030006ff */
[----:B------:R-:W-:Y:S01]  /*5d40*/  HADD2.F32 R11, -RZ, R10.H0_H0 ;  /* 0x2000000aff0b7230 */ /* 0x000fe20000004100 */
[----:B------:R-:W-:Y:S01]  /*5d50*/  F2FP.F16.E4M3.UNPACK_B R5, R6.H1 ;  /* 0x00000006ff05723e */ /* 0x000fe200030006ff */
[----:B------:R-:W-:Y:S01]  /*5d60*/  HADD2.F32 R31, -RZ, R28.H1_H1 ;  /* 0x3000001cff1f7230 */ /* 0x000fe20000004100 */
        /* <DEDUP_REMOVED lines=19> */
[----:B------:R-:W-:Y:S02]  /*5ea0*/  HADD2.F32 R7, -RZ, R7.H1_H1 ;  /* 0x30000007ff077230 */ /* 0x000fe40000004100 */
[--C-:B------:R-:W-:Y:S01]  /*5eb0*/  HADD2.F32 R5, -RZ, R6.reuse.H0_H0 ;  /* 0x20000006ff057230 */ /* 0x100fe20000004100 */
[----:B------:R-:W-:Y:S01]  /*5ec0*/  F2FP.SATFINITE.E4M3.F32.PACK_AB_MERGE_C R29, R29, R34, RZ ;  /* 0x000000221d1d723e */ /* 0x000fe200048070ff */
        /* <DEDUP_REMOVED lines=13> */
[----:B------:R-:W-:-:S02]  /*5fa0*/  F2FP.SATFINITE.E4M3.F32.PACK_AB_MERGE_C R5, R33, R4, R37 ;  /* 0x000000042105723e */ /* 0x000fc40004807025 */
[----:B------:R-:W-:Y:S02]  /*5fb0*/  F2FP.SATFINITE.E4M3.F32.PACK_AB_MERGE_C R4, R41, R32, R36 ;  /* 0x000000202904723e */ /* 0x000fe40004807024 */
[----:B------:R-:W-:Y:S02]  /*5fc0*/  F2FP.SATFINITE.E4M3.F32.PACK_AB_MERGE_C R6, R11, R12, R29 ;  /* 0x0000000c0b06723e */ /* 0x000fe4000480701d */
[----:B------:R-:W-:-:S07]  /*5fd0*/  F2FP.SATFINITE.E4M3.F32.PACK_AB_MERGE_C R7, R28, R31, R14 ;  /* 0x0000001f1c07723e */ /* 0x000fce000480700e */
.L_x_1365:
[----:B------:R-:W-:Y:S05]  /*5fe0*/  BSYNC B1 ;  /* 0x0000000000017941 */ /* 0x000fea0003800000 */
.L_x_1364:
[----:B--2---:R1:W-:Y:S01]  /*5ff0*/  STG.E.128 desc[UR42][R8.64+0xa0], R4 ;  /* 0x0000a00408007986 */ /* 0x0043e2000c101d2a */
[----:B------:R-:W-:Y:S05]  /*6000*/  BRA `(.L_x_1343) ;  /* 0x00000034002c7947 */ /* 0x000fea0003800000 */
.L_x_1337:
        /* <DEDUP_REMOVED lines=42> */
.L_x_1367:
[----:B------:R-:W-:Y:S05]  /*62b0*/  BSYNC B1 ;  /* 0x0000000000017941 */ /* 0x000fea0003800000 */
.L_x_1366:
[----:B------:R-:W-:Y:S01]  /*62c0*/  UISETP.NE.AND UP0, UPT, UR40, 0x3, UPT ;  /* 0x000000032800788c */ /* 0x000fe2000bf05270 */
[----:B-----5:R-:W-:Y:S02]  /*62d0*/  IMAD.MOV.U32 R112, RZ, RZ, R6 ;  /* 0x000000ffff707224 */ /* 0x020fe400078e0006 */
        /* <DEDUP_REMOVED lines=14> */
.L_x_1368:
[----:B------:R-:W-:Y:S01]  /*63c0*/  IMAD R108, R17, 0x8, R16 ;  /* 0x00000008116c7824 */ /* 0x000fe200078e0210 */
[----:B------:R-:W-:Y:S01]  /*63d0*/  SHF.L.U32 R110, R174, 0x1f, RZ ;  /* 0x0000001fae6e7819 */ /* 0x000fe200000006ff */
[----:B------:R-:W-:Y:S03]  /*63e0*/  BSSY B1, `(.L_x_1369) ;  /* 0x0000003000017945 */ /* 0x000fe60003800000 */
[----:B------:R-:W1:Y:S02]  /*63f0*/  SYNCS.PHASECHK.TRANS64.TRYWAIT P3, [R108+URZ+0x22890], R110 ;  /* 0x0228906e6c0075a7 */ /* 0x000e64000806017f */
[----:B-1----:R-:W-:Y:S05]  /*6400*/  @!P3 BRA `(.L_x_1370) ;  /* 0x0000025400b4b947 */ /* 0x002fea0003800000 */
.L_x_1704:
[----:B------:R-:W-:Y:S05]  /*6410*/  BSYNC B1 ;  /* 0x0000000000017941 */ /* 0x000fea0003800000 */
.L_x_1369:
[----:B------:R-:W-:Y:S05]  /*6420*/  @P2 BRA `(.L_x_1343) ;  /* 0x0000003000242947 */ /* 0x000fea0003800000 */
[----:B------:R-:W2:Y:S01]  /*6430*/  LDC R117, c[0x0][0x2f4] ;  /* 0x0000bd00ff757b82 */ /* 0x000ea20000000800 */
[----:B------:R-:W-:Y:S01]  /*6440*/  ISETP.NE.AND P2, PT, R64, RZ, PT ;  /* 0x000000ff4000720c */ /* 0x000fe20003f45270 */
[----:B------:R-:W-:Y:S01]  /*6450*/  ULDC.64 UR4, c[0x0][0x300] ;  /* 0x0000c00000047ab9 */ /* 0x000fe20000000a00 */
[----:B0-----:R-:W-:Y:S01]  /*6460*/  SHF.R.S32.HI R40, RZ, 0x1f, R19 ;  /* 0x0000001fff287819 */ /* 0x001fe20000011413 */
[----:B------:R-:W-:Y:S01]  /*6470*/  IMAD.MOV.U32 R96, RZ, RZ, R44 ;  /* 0x000000ffff607224 */ /* 0x000fe200078e002c */
[----:B------:R-:W-:Y:S01]  /*6480*/  BSSY B1, `(.L_x_1371) ;  /* 0x00000f8000017945 */ /* 0x000fe20003800000 */
[----:B------:R-:W-:Y:S02]  /*6490*/  IMAD.MOV.U32 R97, RZ, RZ, R46 ;  /* 0x000000ffff617224 */ /* 0x000fe400078e002e */
[----:B------:R-:W-:Y:S02]  /*64a0*/  IMAD R40, R40, UR4, RZ ;  /* 0x0000000428287c24 */ /* 0x000fe4000f8e02ff */
[----:B------:R-:W-:-:S04]  /*64b0*/  IMAD.WIDE.U32 R96, R19, UR4, R96 ;  /* 0x0000000413607c25 */ /* 0x000fc8000f8e0060 */
[----:B------:R-:W-:-:S04]  /*64c0*/  IMAD R41, R19, UR5, R40 ;  /* 0x0000000513297c24 */ /* 0x000fc8000f8e0228 */
[----:B------:R-:W-:Y:S02]  /*64d0*/  IMAD.IADD R116, R41, 0x1, R97 ;  /* 0x0000000129747824 */ /* 0x000fe400078e0261 */
[----:B--2---:R-:W-:Y:S01]  /*64e0*/  IMAD.IADD R123, R117, 0x1, -R76 ;  /* 0x00000001757b7824 */ /* 0x004fe200078e0a4c */
[----:B------:R-:W-:Y:S06]  /*64f0*/  @!P2 BRA `(.L_x_1372) ;  /* 0x0000000c00c0a947 */ /* 0x000fec0003800000 */
[----:B------:R-:W-:Y:S01]  /*6500*/  ISETP.NE.AND P4, PT, R101, RZ, PT ;  /* 0x000000ff6500720c */ /* 0x000fe20003f85270 */
[----:B------:R-:W-:Y:S01]  /*6510*/  BSSY B2, `(.L_x_1373) ;  /* 0x00000ec000027945 */ /* 0x000fe20003800000 */
[----:B------:R-:W-:Y:S02]  /*6520*/  IADD3 R105, P2, P3, R62, R96, R71 ;  /* 0x000000603e697210 */ /* 0x000fe40007b5e047 */
[----:B------:R-:W-:Y:S02]  /*6530*/  SEL R40, R76, R123, !P4 ;  /* 0x0000007b4c287207 */ /* 0x000fe40006000000 */
[----:B------:R-:W-:Y:S02]  /*6540*/  IADD3.X R42, R99, R116, R68, P2, P3 ;  /* 0x00000074632a7210 */ /* 0x000fe400017e6444 */
[----:B------:R-:W-:-:S04]  /*6550*/  SHF.R.S32.HI R41, RZ, 0x1f, R40 ;  /* 0x0000001fff297819 */ /* 0x000fc80000011428 */
[----:B------:R-:W-:-:S04]  /*6560*/  LEA.HI R41, R41, R40, RZ, 0x5 ;  /* 0x0000002829297211 */ /* 0x000fc800078f28ff */
[----:B------:R-:W-:-:S04]  /*6570*/  SHF.R.S32.HI R41, RZ, 0x5, R41 ;  /* 0x00000005ff297819 */ /* 0x000fc80000011429 */
[----:B------:R-:W-:-:S05]  /*6580*/  LEA.HI.SX32 R41, R90, R41, 0x1c ;  /* 0x000000295a297211 */ /* 0x000fca00078fe2ff */
[----:B------:R-:W-:-:S05]  /*6590*/  IMAD.SHL.U32 R43, R41, 0x10, RZ ;  /* 0x00000010292b7824 */ /* 0x000fca00078e00ff */
[----:B------:R-:W-:-:S13]  /*65a0*/  ISETP.GE.AND P2, PT, R43, R117, PT ;  /* 0x000000752b00720c */ /* 0x000fda0003f46270 */
[--C-:B------:R-:W-:Y:S02]  /*65b0*/  @!P2 SHF.R.S32.HI R40, RZ, 0x1f, R43.reuse ;  /* 0x0000001fff28a819 */ /* 0x100fe4000001142b */
[----:B------:R-:W-:-:S04]  /*65c0*/  @!P2 IADD3 R107, P3, P4, R62, R96, R43 ;  /* 0x000000603e6ba210 */ /* 0x000fc80007c7e02b */
[----:B------:R-:W-:Y:S02]  /*65d0*/  @!P2 IADD3.X R40, R99, R116, R40, P3, P4 ;  /* 0x000000746328a210 */ /* 0x000fe40001fe8428 */
[----:B------:R-:W-:-:S05]  /*65e0*/  IADD3 R104, P3, R105, R94, RZ ;  /* 0x0000005e69687210 */ /* 0x000fca0007f7e0ff */
[----:B------:R-:W-:Y:S01]  /*65f0*/  IMAD.X R105, R42, 0x1, R95, P3 ;  /* 0x000000012a697824 */ /* 0x000fe200018e065f */
[----:B------:R-:W-:-:S05]  /*6600*/  @!P2 IADD3 R106, P3, R107, R94, RZ ;  /* 0x0000005e6b6aa210 */ /* 0x000fca0007f7e0ff */
[----:B------:R-:W-:Y:S01]  /*6610*/  @!P2 IMAD.X R107, R40, 0x1, R95, P3 ;  /* 0x00000001286ba824 */ /* 0x000fe200018e065f */
[----:B------:R-:W-:Y:S02]  /*6620*/  SHF.R.S32.HI R40, RZ, 0x1f, R41 ;  /* 0x0000001fff287819 */ /* 0x000fe40000011429 */
[----:B------:R-:W-:Y:S02]  /*6630*/  ISETP.GE.AND P3, PT, R22, R111, PT ;  /* 0x0000006f1600720c */ /* 0x000fe40003f66270 */
[----:B------:R-:W-:Y:S02]  /*6640*/  LEA.HI R41, R40, R41, RZ, 0x2 ;  /* 0x0000002928297211 */ /* 0x000fe400078f10ff */
[----:B------:R-:W-:-:S03]  /*6650*/  LOP3.LUT R40, R176, 0x30, R43, 0xf8, !PT ;  /* 0x00000030b0287812 */ /* 0x000fc600078ef82b */
[----:B------:R-:W-:Y:S01]  /*6660*/  IMAD.SHL.U32 R41, R41, 0x800, RZ ;  /* 0x0000080029297824 */ /* 0x000fe200078e00ff */
[----:B------:R-:W-:-:S04]  /*6670*/  LOP3.LUT R40, R40, R177, RZ, 0x3c, !PT ;  /* 0x000000b128287212 */ /* 0x000fc800078e3cff */
[----:B------:R-:W-:-:S04]  /*6680*/  LOP3.LUT R41, R41, 0xffffe000, RZ, 0xc0, !PT ;  /* 0xffffe00029297812 */ /* 0x000fc800078ec0ff */
[----:B------:R-:W-:Y:S01]  /*6690*/  IADD3 R40, R40, R41, R178 ;  /* 0x0000002928287210 */ /* 0x000fe20007ffe0b2 */
[----:B------:R-:W-:-:S04]  /*66a0*/  IMAD R41, R17, 0x6000, R86 ;  /* 0x0000600011297824 */ /* 0x000fc800078e0256 */
[----:B------:R-:W-:Y:S02]  /*66b0*/  IMAD R43, R17, 0x6000, R40 ;  /* 0x00006000112b7824 */ /* 0x000fe400078e0228 */
[C---:B------:R-:W-:Y:S02]  /*66c0*/  IMAD.IADD R41, R16.reuse, 0x1, R41 ;  /* 0x0000000110297824 */ /* 0x040fe400078e0229 */
[----:B------:R-:W-:-:S04]  /*66d0*/  IMAD.IADD R44, R16, 0x1, R43 ;  /* 0x00000001102c7824 */ /* 0x000fc800078e022b */
[----:B------:R-:W0:Y:S04]  /*66e0*/  LDS.128 R40, [R41+0x16400] ;  /* 0x0164000029287984 */ /* 0x000e280000000c00 */
[----:B------:R-:W2:Y:S01]  /*66f0*/  LDS.128 R44, [R44+0x16400] ;  /* 0x016400002c2c7984 */ /* 0x000ea20000000c00 */
[----:B------:R-:W-:Y:S05]  /*6700*/  @P3 BRA `(.L_x_1374) ;  /* 0x0000000c00303947 */ /* 0x000fea0003800000 */
[----:B------:R-:W-:Y:S02]  /*6710*/  SHF.R.U32.HI R14, RZ, 0x8, R13 ;  /* 0x00000008ff0e7819 */ /* 0x000fe4000001160d */
[----:B------:R-:W-:Y:S02]  /*6720*/  SHF.R.U32.HI R131, RZ, 0x8, R37 ;  /* 0x00000008ff837819 */ /* 0x000fe40000011625 */
[----:B------:R-:W-:Y:S01]  /*6730*/  SHF.R.U32.HI R130, RZ, 0x8, R39 ;  /* 0x00000008ff827819 */ /* 0x000fe20000011627 */
[----:B------:R-:W-:Y:S01]  /*6740*/  IMAD.SHL.U32 R14, R14, 0x100, RZ ;  /* 0x000001000e0e7824 */ /* 0x000fe200078e00ff */
[----:B------:R-:W-:Y:S02]  /*6750*/  SHF.R.U32.HI R36, RZ, 0x8, R15 ;  /* 0x00000008ff247819 */ /* 0x000fe4000001160f */
[----:B------:R-:W-:Y:S02]  /*6760*/  SHF.R.U32.HI R132, RZ, 0x10, R13 ;  /* 0x00000010ff847819 */ /* 0x000fe4000001160d */
[----:B------:R-:W-:Y:S01]  /*6770*/  LOP3.LUT R127, R13, 0xff0000ff, RZ, 0xc0, !PT ;  /* 0xff0000ff0d7f7812 */ /* 0x000fe200078ec0ff */
[----:B------:R-:W-:Y:S01]  /*6780*/  IMAD.SHL.U32 R36, R36, 0x100, RZ ;  /* 0x0000010024247824 */ /* 0x000fe200078e00ff */
[----:B------:R-:W-:-:S02]  /*6790*/  SHF.R.U32.HI R12, RZ, 0x10, R15 ;  /* 0x00000010ff0c7819 */ /* 0x000fc4000001160f */
[----:B------:R-:W-:Y:S02]  /*67a0*/  LOP3.LUT R129, R15, 0xff0000ff, RZ, 0xc0, !PT ;  /* 0xff0000ff0f817812 */ /* 0x000fe400078ec0ff */
[----:B------:R-:W-:Y:S01]  /*67b0*/  SHF.R.U32.HI R13, RZ, 0x10, R37 ;  /* 0x00000010ff0d7819 */ /* 0x000fe20000011625 */
[----:B------:R-:W-:Y:S01]  /*67c0*/  IMAD.U32 R12, R12, 0x10000, RZ ;  /* 0x000100000c0c7824 */ /* 0x000fe200078e00ff */
[----:B------:R-:W-:Y:S01]  /*67d0*/  LOP3.LUT R38, R37, 0xff0000ff, RZ, 0xc0, !PT ;  /* 0xff0000ff25267812 */ /* 0x000fe200078ec0ff */
[----:B------:R-:W-:Y:S01]  /*67e0*/  IMAD.SHL.U32 R37, R131, 0x100, RZ ;  /* 0x0000010083257824 */ /* 0x000fe200078e00ff */
[----:B------:R-:W-:Y:S01]  /*67f0*/  SHF.R.U32.HI R15, RZ, 0x10, R39 ;  /* 0x00000010ff0f7819 */ /* 0x000fe20000011627 */
[----:B------:R-:W-:Y:S01]  /*6800*/  IMAD.U32 R13, R13, 0x10000, RZ ;  /* 0x000100000d0d7824 */ /* 0x000fe200078e00ff */
[----:B------:R-:W-:Y:S01]  /*6810*/  LOP3.LUT R128, R39, 0xff0000ff, RZ, 0xc0, !PT ;  /* 0xff0000ff27807812 */ /* 0x000fe200078ec0ff */
[----:B------:R-:W-:Y:S01]  /*6820*/  IMAD.SHL.U32 R39, R130, 0x100, RZ ;  /* 0x0000010082277824 */ /* 0x000fe200078e00ff */
[----:B------:R-:W-:Y:S01]  /*6830*/  LOP3.LUT R127, R127, 0xff00, R14, 0xf8, !PT ;  /* 0x0000ff007f7f7812 */ /* 0x000fe200078ef80e */
[----:B------:R-:W-:Y:S01]  /*6840*/  IMAD.U32 R14, R132, 0x10000, RZ ;  /* 0x00010000840e7824 */ /* 0x000fe200078e00ff */
[----:B------:R-:W-:Y:S01]  /*6850*/  LOP3.LUT R132, R38, 0xff00, R37, 0xf8, !PT ;  /* 0x0000ff0026847812 */ /* 0x000fe200078ef825 */
[----:B------:R-:W-:Y:S01]  /*6860*/  IMAD.U32 R131, R15, 0x10000, RZ ;  /* 0x000100000f837824 */ /* 0x000fe200078e00ff */
[----:B------:R-:W-:-:S02]  /*6870*/  LOP3.LUT R134, R128, 0xff00, R39, 0xf8, !PT ;  /* 0x0000ff0080867812 */ /* 0x000fc400078ef827 */
[----:B------:R-:W-:Y:S02]  /*6880*/  LOP3.LUT R129, R129, 0xff00, R36, 0xf8, !PT ;  /* 0x0000ff0081817812 */ /* 0x000fe400078ef824 */
[----:B------:R-:W-:Y:S02]  /*6890*/  F2FP.F16.E4M3.UNPACK_B R130, R126.H1 ;  /* 0x0000007eff82723e */ /* 0x000fe400030006ff */
[----:B--2---:R-:W-:Y:S02]  /*68a0*/  F2FP.F16.E4M3.UNPACK_B R39, R44.H1 ;  /* 0x0000002cff27723e */ /* 0x004fe400030006ff */
[----:B0-----:R-:W-:Y:S02]  /*68b0*/  F2FP.F16.E4M3.UNPACK_B R38, R40.H1 ;  /* 0x00000028ff26723e */ /* 0x001fe400030006ff */
[----:B------:R-:W-:Y:S01]  /*68c0*/  LOP3.LUT R14, R127, 0xff0000, R14, 0xf8, !PT ;  /* 0x00ff00007f0e7812 */ /* 0x000fe200078ef80e */
[----:B------:R-:W-:Y:S01]  /*68d0*/  HADD2.F32 R37, -RZ, R39.H0_H0 ;  /* 0x20000027ff257230 */ /* 0x000fe20000004100 */
[----:B------:R-:W-:Y:S01]  /*68e0*/  LOP3.LUT R12, R129, 0xff0000, R12, 0xf8, !PT ;  /* 0x00ff0000810c7812 */ /* 0x000fe200078ef80c */
[----:B------:R-:W-:Y:S01]  /*68f0*/  HADD2.F32 R129, -RZ, R130.H0_H0 ;  /* 0x20000082ff817230 */ /* 0x000fe20000004100 */
[----:B------:R-:W-:Y:S01]  /*6900*/  F2FP.F16.E4M3.UNPACK_B R127, R125.H1 ;  /* 0x0000007dff7f723e */ /* 0x000fe200030006ff */
[----:B------:R-:W-:Y:S01]  /*6910*/  HADD2.F32 R36, -RZ, R38.H0_H0 ;  /* 0x20000026ff247230 */ /* 0x000fe20000004100 */
[----:B------:R-:W-:Y:S01]  /*6920*/  LOP3.LUT R15, R132, 0xff0000, R13, 0xf8, !PT ;  /* 0x00ff0000840f7812 */ /* 0x000fe200078ef80d */
[----:B------:R-:W-:-:S02]  /*6930*/  HADD2.F32 R132, -RZ, R130.H1_H1 ;  /* 0x30000082ff847230 */ /* 0x000fc40000004100 */
[CC--:B------:R-:W-:Y:S01]  /*6940*/  FMUL.FTZ R133, R37.reuse, R129.reuse ;  /* 0x0000008125857220 */ /* 0x0c0fe20000410000 */
[--C-:B------:R-:W-:Y:S02]  /*6950*/  HADD2.F32 R128, -RZ, R127.reuse.H0_H0 ;  /* 0x2000007fff807230 */ /* 0x100fe40000004100 */
[C---:B------:R-:W-:Y:S01]  /*6960*/  FMUL.FTZ R136, R36.reuse, R129 ;  /* 0x0000008124887220 */ /* 0x040fe20000410000 */
[----:B------:R-:W-:Y:S01]  /*6970*/  HADD2.F32 R38, -RZ, R38.H1_H1 ;  /* 0x30000026ff267230 */ /* 0x000fe20000004100 */
[----:B------:R-:W-:Y:S01]  /*6980*/  F2FP.F16.E4M3.UNPACK_B R130, R126 ;  /* 0x0000007eff82723e */ /* 0x000fe200020006ff */
[-C--:B------:R-:W-:Y:S01]  /*6990*/  FFMA.FTZ R36, R36, R128.reuse, -R133 ;  /* 0x0000008024247223 */ /* 0x080fe20000010885 */
[----:B------:R-:W-:Y:S01]  /*69a0*/  FFMA.FTZ R37, R37, R128, R136 ;  /* 0x0000008025257223 */ /* 0x000fe20000010088 */
[----:B------:R-:W-:Y:S01]  /*69b0*/  HADD2.F32 R128, -RZ, R127.H1_H1 ;  /* 0x3000007fff807230 */ /* 0x000fe20000004100 */
[----:B------:R-:W-:Y:S01]  /*69c0*/  F2FP.F16.E4M3.UNPACK_B R129, R125 ;  /* 0x0000007dff81723e */ /* 0x000fe200020006ff */
[----:B------:R-:W-:Y:S01]  /*69d0*/  HADD2.F32 R127, -RZ, R39.H1_H1 ;  /* 0x30000027ff7f7230 */ /* 0x000fe20000004100 */
[----:B------:R-:W-:-:S02]  /*69e0*/  F2FP.F16.E4M3.UNPACK_B R44, R44 ;  /* 0x0000002cff2c723e */ /* 0x000fc400020006ff */
[----:B------:R-:W-:Y:S02]  /*69f0*/  F2FP.F16.E4M3.UNPACK_B R125, R40 ;  /* 0x00000028ff7d723e */ /* 0x000fe400020006ff */
[----:B------:R-:W-:Y:S01]  /*6a00*/  LOP3.LUT R13, R134, 0xff0000, R131, 0xf8, !PT ;  /* 0x00ff0000860d7812 */ /* 0x000fe200078ef883 */
[-C--:B------:R-:W-:Y:S01]  /*6a10*/  FMUL.FTZ R39, R127, R132.reuse ;  /* 0x000000847f277220 */ /* 0x080fe20000410000 */
[----:B------:R-:W-:Y:S02]  /*6a20*/  HADD2.F32 R131, -RZ, R130.H0_H0 ;  /* 0x20000082ff837230 */ /* 0x000fe40000004100 */
[C---:B------:R-:W-:Y:S01]  /*6a30*/  FMUL.FTZ R132, R38.reuse, R132 ;  /* 0x0000008426847220 */ /* 0x040fe20000410000 */
[----:B------:R-:W-:Y:S02]  /*6a40*/  HADD2.F32 R126, -RZ, R44.H0_H0 ;  /* 0x2000002cff7e7230 */ /* 0x000fe40000004100 */
[----:B------:R-:W-:Y:S01]  /*6a50*/  FFMA.FTZ R39, R38, R128, -R39 ;  /* 0x0000008026277223 */ /* 0x000fe20000010827 */
[----:B------:R-:W-:-:S02]  /*6a60*/  HADD2.F32 R40, -RZ, R125.H0_H0 ;  /* 0x2000007dff287230 */ /* 0x000fc40000004100 */
[----:B------:R-:W-:Y:S01]  /*6a70*/  FFMA.FTZ R38, R127, R128, R132 ;  /* 0x000000807f267223 */ /* 0x000fe20000010084 */
        /* <DEDUP_REMOVED lines=10> */
[----:B------:R-:W-:Y:S01]  /*6b20*/  F2FP.F16.E4M3.UNPACK_B R133, R124.H1 ;  /* 0x0000007cff85723e */ /* 0x000fe200030006ff */
[C---:B------:R-:W-:Y:S01]  /*6b30*/  FMUL.FTZ R137, R125.reuse, R130 ;  /* 0x000000827d897220 */ /* 0x040fe20000410000 */
[----:B------:R-:W-:Y:S01]  /*6b40*/  F2FP.F16.E4M3.UNPACK_B R129, R46.H1 ;  /* 0x0000002eff81723e */ /* 0x000fe200030006ff */
[----:B------:R-:W-:Y:S01]  /*6b50*/  FFMA.FTZ R127, R125, R131, -R126 ;  /* 0x000000837d7f7223 */ /* 0x000fe2000001087e */
[----:B------:R-:W-:Y:S01]  /*6b60*/  F2FP.F16.E4M3.UNPACK_B R126, R42.H1 ;  /* 0x0000002aff7e723e */ /* 0x000fe200030006ff */
[----:B------:R-:W-:Y:S01]  /*6b70*/  HADD2.F32 R135, -RZ, R133.H0_H0 ;  /* 0x20000085ff877230 */ /* 0x000fe20000004100 */
[----:B------:R-:W-:Y:S01]  /*6b80*/  F2FP.F16.E4M3.UNPACK_B R132, R122.H1 ;  /* 0x0000007aff84723e */ /* 0x000fe200030006ff */
[----:B------:R-:W-:-:S02]  /*6b90*/  HADD2.F32 R130, -RZ, R129.H0_H0 ;  /* 0x20000081ff827230 */ /* 0x000fc40000004100 */
[----:B------:R-:W-:Y:S01]  /*6ba0*/  FFMA.FTZ R125, R128, R131, R137 ;  /* 0x00000083807d7223 */ /* 0x000fe20000010089 */
[----:B------:R-:W-:Y:S01]  /*6bb0*/  HADD2.F32 R128, -RZ, R126.H0_H0 ;  /* 0x2000007eff807230 */ /* 0x000fe20000004100 */
[----:B------:R-:W-:Y:S01]  /*6bc0*/  F2FP.F16.E4M3.UNPACK_B R42, R42 ;  /* 0x0000002aff2a723e */ /* 0x000fe200020006ff */
[----:B------:R-:W-:Y:S02]  /*6bd0*/  HADD2.F32 R134, -RZ, R133.H1_H1 ;  /* 0x30000085ff867230 */ /* 0x000fe40000004100 */
[-C--:B------:R-:W-:Y:S01]  /*6be0*/  FMUL.FTZ R137, R130, R135.reuse ;  /* 0x0000008782897220 */ /* 0x080fe20000410000 */
[----:B------:R-:W-:Y:S02]  /*6bf0*/  HADD2.F32 R133, -RZ, R132.H0_H0 ;  /* 0x20000084ff857230 */ /* 0x000fe40000004100 */
[----:B------:R-:W-:Y:S01]  /*6c00*/  FMUL.FTZ R135, R128, R135 ;  /* 0x0000008780877220 */ /* 0x000fe20000410000 */
[----:B------:R-:W-:Y:S01]  /*6c10*/  HADD2.F32 R131, -RZ, R129.H1_H1 ;  /* 0x30000081ff837230 */ /* 0x000fe20000004100 */
[----:B------:R-:W-:Y:S01]  /*6c20*/  F2FP.SATFINITE.E4M3.F32.PACK_AB_MERGE_C R37, R38, R37, RZ ;  /* 0x000000252625723e */ /* 0x000fe200048070ff */
[----:B------:R-:W-:-:S02]  /*6c30*/  HADD2.F32 R129, -RZ, R126.H1_H1 ;  /* 0x3000007eff817230 */ /* 0x000fc40000004100 */
[-C--:B------:R-:W-:Y:S01]  /*6c40*/  FFMA.FTZ R126, R128, R133.reuse, -R137 ;  /* 0x00000085807e7223 */ /* 0x080fe20000010889 */
[----:B------:R-:W-:Y:S01]  /*6c50*/  FFMA.FTZ R128, R130, R133, R135 ;  /* 0x0000008582807223 */ /* 0x000fe20000010087 */
[----:B------:R-:W-:Y:S01]  /*6c60*/  F2FP.F16.E4M3.UNPACK_B R130, R124 ;  /* 0x0000007cff82723e */ /* 0x000fe200020006ff */
[----:B------:R-:W-:Y:S01]  /*6c70*/  HADD2.F32 R132, -RZ, R132.H1_H1 ;  /* 0x30000084ff847230 */ /* 0x000fe20000004100 */
[----:B------:R-:W-:Y:S01]  /*6c80*/  F2FP.F16.E4M3.UNPACK_B R124, R46 ;  /* 0x0000002eff7c723e */ /* 0x000fe200020006ff */
[-C--:B------:R-:W-:Y:S01]  /*6c90*/  FMUL.FTZ R136, R131, R134.reuse ;  /* 0x0000008683887220 */ /* 0x080fe20000410000 */
[----:B------:R-:W-:Y:S01]  /*6ca0*/  FMUL.FTZ R134, R129, R134 ;  /* 0x0000008681867220 */ /* 0x000fe20000410000 */
[--C-:B------:R-:W-:Y:S01]  /*6cb0*/  HADD2.F32 R135, -RZ, R130.reuse.H0_H0 ;  /* 0x20000082ff877230 */ /* 0x100fe20000004100 */
[----:B------:R-:W-:Y:S01]  /*6cc0*/  F2FP.SATFINITE.E4M3.F32.PACK_AB_MERGE_C R36, R39, R36, RZ ;  /* 0x000000242724723e */ /* 0x000fe200048070ff */
[----:B------:R-:W-:Y:S01]  /*6cd0*/  HADD2.F32 R137, -RZ, R130.H1_H1 ;  /* 0x30000082ff897230 */ /* 0x000fe20000004100 */
[----:B------:R-:W-:Y:S01]  /*6ce0*/  F2FP.F16.E4M3.UNPACK_B R130, R122 ;  /* 0x0000007aff82723e */ /* 0x000fe200020006ff */
[----:B------:R-:W-:-:S02]  /*6cf0*/  HADD2.F32 R122, -RZ, R124.H0_H0 ;  /* 0x2000007cff7a7230 */ /* 0x000fc40000004100 */
[----:B------:R-:W-:Y:S01]  /*6d00*/  FFMA.FTZ R143, R131, R132, R134 ;  /* 0x00000084838f7223 */ /* 0x000fe20000010086 */
[----:B------:R-:W-:Y:S01]  /*6d10*/  HADD2.F32 R46, -RZ, R42.H0_H0 ;  /* 0x2000002aff2e7230 */ /* 0x000fe20000004100 */
[----:B------:R-:W-:Y:S01]  /*6d20*/  F2FP.F16.E4M3.UNPACK_B R38, R45 ;  /* 0x0000002dff26723e */ /* 0x000fe200020006ff */
[----:B------:R-:W-:Y:S02]  /*6d30*/  HADD2.F32 R124, -RZ, R124.H1_H1 ;  /* 0x3000007cff7c7230 */ /* 0x000fe40000004100 */
[-C--:B------:R-:W-:Y:S01]  /*6d40*/  FMUL.FTZ R139, R122, R135.reuse ;  /* 0x000000877a8b7220 */ /* 0x080fe20000410000 */
[----:B------:R-:W-:Y:S02]  /*6d50*/  HADD2.F32 R42, -RZ, R42.H1_H1 ;  /* 0x3000002aff2a7230 */ /* 0x000fe40000004100 */
[----:B------:R-:W-:Y:S01]  /*6d60*/  FMUL.FTZ R135, R46, R135 ;  /* 0x000000872e877220 */ /* 0x000fe20000410000 */
[--C-:B------:R-:W-:Y:S02]  /*6d70*/  HADD2.F32 R131, -RZ, R130.reuse.H0_H0 ;  /* 0x20000082ff837230 */ /* 0x100fe40000004100 */
[----:B------:R-:W-:Y:S01]  /*6d80*/  FMUL.FTZ R141, R124, R137 ;  /* 0x000000897c8d7220 */ /* 0x000fe20000410000 */
[----:B------:R-:W-:-:S02]  /*6d90*/  HADD2.F32 R133, -RZ, R130.H1_H1 ;  /* 0x30000082ff857230 */ /* 0x000fc40000004100 */
[----:B------:R-:W-:Y:S01]  /*6da0*/  FMUL.FTZ R137, R42, R137 ;  /* 0x000000892a897220 */ /* 0x000fe20000410000 */
[----:B------:R-:W-:Y:S01]  /*6db0*/  F2FP.F16.E4M3.UNPACK_B R39, R15 ;  /* 0x0000000fff27723e */ /* 0x000fe200020006ff */
[----:B------:R-:W-:Y:S01]  /*6dc0*/  FFMA.FTZ R129, R129, R132, -R136 ;  /* 0x0000008481817223 */ /* 0x000fe20000010888 */
[----:B------:R-:W-:Y:S01]  /*6dd0*/  F2FP.SATFINITE.E4M3.F32.PACK_AB_MERGE_C R44, R125, R44, R37 ;  /* 0x0000002c7d2c723e */ /* 0x000fe20004807025 */
[----:B------:R-:W-:Y:S01]  /*6de0*/  FFMA.FTZ R139, R46, R131, -R139 ;  /* 0x000000832e8b7223 */ /* 0x000fe2000001088b */
[----:B------:R-:W-:Y:S01]  /*6df0*/  F2FP.F16.E4M3.UNPACK_B R37, R41 ;  /* 0x00000029ff25723e */ /* 0x000fe200020006ff */
[----:B------:R-:W-:Y:S01]  /*6e00*/  FFMA.FTZ R46, R122, R131, R135 ;  /* 0x000000837a2e7223 */ /* 0x000fe20000010087 */
[-C--:B------:R-:W-:Y:S01]  /*6e10*/  FFMA.FTZ R137, R124, R133.reuse, R137 ;  /* 0x000000857c897223 */ /* 0x080fe20000010089 */
[----:B------:R-:W-:Y:S01]  /*6e20*/  F2FP.SATFINITE.E4M3.F32.PACK_AB_MERGE_C R40, R127, R40, R36 ;  /* 0x000000287f28723e */ /* 0x000fe20004807024 */
[----:B------:R-:W-:Y:S01]  /*6e30*/  FFMA.FTZ R42, R42, R133, -R141 ;  /* 0x000000852a2a7223 */ /* 0x000fe2000001088d */
[----:B------:R-:W-:Y:S01]  /*6e40*/  HADD2.F32 R122, -RZ, R38.H0_H0 ;  /* 0x20000026ff7a7230 */ /* 0x000fe20000004100 */
[----:B------:R-:W-:Y:S01]  /*6e50*/  F2FP.F16.E4M3.UNPACK_B R124, R14 ;  /* 0x0000000eff7c723e */ /* 0x000fe200020006ff */
[----:B------:R-:W-:Y:S01]  /*6e60*/  HADD2.F32 R127, -RZ, R39.H0_H0 ;  /* 0x20000027ff7f7230 */ /* 0x000fe20000004100 */
[----:B------:R-:W-:Y:S01]  /*6e70*/  F2FP.SATFINITE.E4M3.F32.PACK_AB_MERGE_C R126, R129, R126, RZ ;  /* 0x0000007e817e723e */ /* 0x000fe200048070ff */
[----:B------:R-:W-:Y:S01]  /*6e80*/  HADD2.F32 R36, -RZ, R37.H0_H0 ;  /* 0x20000025ff247230 */ /* 0x000fe20000004100 */
[----:B------:R-:W-:Y:S01]  /*6e90*/  F2FP.F16.E4M3.UNPACK_B R45, R45.H1 ;  /* 0x0000002dff2d723e */ /* 0x000fe200030006ff */
[----:B------:R-:W-:Y:S01]  /*6ea0*/  HADD2.F32 R125, -RZ, R124.H0_H0 ;  /* 0x2000007cff7d7230 */ /* 0x000fe20000004100 */
[----:B------:R-:W-:Y:S01]  /*6eb0*/  F2FP.SATFINITE.E4M3.F32.PACK_AB_MERGE_C R42, R42, R139, R126 ;  /* 0x0000008b2a2a723e */ /* 0x000fe2000480707e */
        /* <DEDUP_REMOVED lines=9> */
[----:B------:R-:W-:Y:S01]  /*6f50*/  F2FP.F16.E4M3.UNPACK_B R125, R15.H1 ;  /* 0x0000000fff7d723e */ /* 0x000fe200030006ff */
[C---:B------:R-:W-:Y:S01]  /*6f60*/  FMUL.FTZ R127, R39.reuse, R126 ;  /* 0x0000007e277f7220 */ /* 0x040fe20000410000 */
[----:B------:R-:W-:Y:S01]  /*6f70*/  F2FP.F16.E4M3.UNPACK_B R41, R41.H1 ;  /* 0x00000029ff29723e */ /* 0x000fe200030006ff */
[----:B------:R-:W-:Y:S01]  /*6f80*/  FFMA.FTZ R39, R39, R124, -R122 ;  /* 0x0000007c27277223 */ /* 0x000fe2000001087a */
[----:B------:R-:W-:Y:S01]  /*6f90*/  F2FP.F16.E4M3.UNPACK_B R14, R14.H1 ;  /* 0x0000000eff0e723e */ /* 0x000fe200030006ff */
[----:B------:R-:W-:Y:S01]  /*6fa0*/  HADD2.F32 R122, -RZ, R45.H0_H0 ;  /* 0x2000002dff7a7230 */ /* 0x000fe20000004100 */
[----:B------:R-:W-:Y:S01]  /*6fb0*/  F2FP.SATFINITE.E4M3.F32.PACK_AB_MERGE_C R128, R143, R128, RZ ;  /* 0x000000808f80723e */ /* 0x000fe200048070ff */
[----:B------:R-:W-:-:S02]  /*6fc0*/  HADD2.F32 R126, -RZ, R125.H0_H0 ;  /* 0x2000007dff7e7230 */ /* 0x000fc40000004100 */
[----:B------:R-:W-:Y:S01]  /*6fd0*/  FFMA.FTZ R38, R38, R124, R127 ;  /* 0x0000007c26267223 */ /* 0x000fe2000001007f */
[----:B------:R-:W-:Y:S01]  /*6fe0*/  HADD2.F32 R15, -RZ, R41.H0_H0 ;  /* 0x20000029ff0f7230 */ /* 0x000fe20000004100 */
[----:B------:R-:W-:Y:S01]  /*6ff0*/  F2FP.SATFINITE.E4M3.F32.PACK_AB_MERGE_C R46, R137, R46, R128 ;  /* 0x0000002e892e723e */ /* 0x000fe20004807080 */
[----:B------:R-:W-:Y:S02]  /*7000*/  HADD2.F32 R124, -RZ, R45.H1_H1 ;  /* 0x3000002dff7c7230 */ /* 0x000fe40000004100 */
[-C--:B------:R-:W-:Y:S01]  /*7010*/  FMUL.FTZ R128, R122, R126.reuse ;  /* 0x0000007e7a807220 */ /* 0x080fe20000410000 */
[--C-:B------:R-:W-:Y:S02]  /*7020*/  HADD2.F32 R45, -RZ, R14.reuse.H0_H0 ;  /* 0x2000000eff2d7230 */ /* 0x100fe40000004100 */
[----:B------:R-:W-:Y:S01]  /*7030*/  FMUL.FTZ R127, R15, R126 ;  /* 0x0000007e0f7f7220 */ /* 0x000fe20000410000 */
[----:B------:R-:W-:Y:S01]  /*7040*/  HADD2.F32 R41, -RZ, R41.H1_H1 ;  /* 0x30000029ff297230 */ /* 0x000fe20000004100 */
[-C--:B------:R-:W-:Y:S01]  /*7050*/  F2FP.F16.E4M3.UNPACK_B R134, R13.reuse.H1 ;  /* 0x0000000dff86723e */ /* 0x080fe200030006ff */
[----:B------:R-:W-:Y:S01]  /*7060*/  HADD2.F32 R125, -RZ, R125.H1_H1 ;  /* 0x3000007dff7d7230 */ /* 0x000fe20000004100 */
[----:B------:R-:W-:Y:S01]  /*7070*/  F2FP.F16.E4M3.UNPACK_B R133, R13 ;  /* 0x0000000dff85723e */ /* 0x000fe200020006ff */
[----:B------:R-:W-:-:S02]  /*7080*/  HADD2.F32 R126, -RZ, R14.H1_H1 ;  /* 0x3000000eff7e7230 */ /* 0x000fc40000004100 */
[-C--:B------:R-:W-:Y:S01]  /*7090*/  FFMA.FTZ R14, R15, R45.reuse, -R128 ;  /* 0x0000002d0f0e7223 */ /* 0x080fe20000010880 */
[----:B------:R-:W-:Y:S01]  /*70a0*/  FFMA.FTZ R15, R122, R45, R127 ;  /* 0x0000002d7a0f7223 */ /* 0x000fe2000001007f */
[CC--:B------:R-:W-:Y:S01]  /*70b0*/  FMUL.FTZ R130, R124.reuse, R125.reuse ;  /* 0x0000007d7c827220 */ /* 0x0c0fe20000410000 */
[C---:B------:R-:W-:Y:S01]  /*70c0*/  FMUL.FTZ R127, R41.reuse, R125 ;  /* 0x0000007d297f7220 */ /* 0x040fe20000410000 */
[-C--:B------:R-:W-:Y:S01]  /*70d0*/  F2FP.F16.E4M3.UNPACK_B R45, R43.reuse ;  /* 0x0000002bff2d723e */ /* 0x080fe200020006ff */
[----:B------:R-:W-:Y:S01]  /*70e0*/  HADD2.F32 R13, -RZ, R134.H0_H0 ;  /* 0x20000086ff0d7230 */ /* 0x000fe20000004100 */
[----:B------:R-:W-:Y:S01]  /*70f0*/  F2FP.F16.E4M3.UNPACK_B R43, R43.H1 ;  /* 0x0000002bff2b723e */ /* 0x000fe200030006ff */
[-C--:B------:R-:W-:Y:S01]  /*7100*/  FFMA.FTZ R41, R41, R126.reuse, -R130 ;  /* 0x0000007e29297223 */ /* 0x080fe20000010882 */
[-C--:B------:R-:W-:Y:S01]  /*7110*/  F2FP.F16.E4M3.UNPACK_B R125, R47.reuse ;  /* 0x0000002fff7d723e */ /* 0x080fe200020006ff */
[----:B------:R-:W-:Y:S01]  /*7120*/  FFMA.FTZ R122, R124, R126, R127 ;  /* 0x0000007e7c7a7223 */ /* 0x000fe2000001007f */
[----:B------:R-:W-:Y:S01]  /*7130*/  F2FP.F16.E4M3.UNPACK_B R126, R47.H1 ;  /* 0x0000002fff7e723e */ /* 0x000fe200030006ff */
[----:B------:R-:W-:Y:S01]  /*7140*/  HADD2.F32 R124, -RZ, R43.H0_H0 ;  /* 0x2000002bff7c7230 */ /* 0x000fe20000004100 */
[-C--:B------:R-:W-:Y:S01]  /*7150*/  F2FP.F16.E4M3.UNPACK_B R130, R12.reuse.H1 ;  /* 0x0000000cff82723e */ /* 0x080fe200030006ff */
[----:B------:R-:W-:Y:S01]  /*7160*/  HADD2.F32 R127, -RZ, R125.H0_H0 ;  /* 0x2000007dff7f7230 */ /* 0x000fe20000004100 */
[----:B------:R-:W-:Y:S01]  /*7170*/  F2FP.F16.E4M3.UNPACK_B R129, R12 ;  /* 0x0000000cff81723e */ /* 0x000fe200020006ff */
[----:B------:R-:W-:-:S02]  /*7180*/  HADD2.F32 R12, -RZ, R133.H0_H0 ;  /* 0x20000085ff0c7230 */ /* 0x000fc40000004100 */
[-C--:B------:R-:W-:Y:S01]  /*7190*/  FMUL.FTZ R137, R124, R13.reuse ;  /* 0x0000000d7c897220 */ /* 0x080fe20000410000 */
[----:B------:R-:W-:Y:S01]  /*71a0*/  HADD2.F32 R47, -RZ, R45.H0_H0 ;  /* 0x2000002dff2f7230 */ /* 0x000fe20000004100 */
[----:B------:R-:W-:Y:S01]  /*71b0*/  F2FP.SATFINITE.E4M3.F32.PACK_AB_MERGE_C R14, R41, R14, RZ ;  /* 0x0000000e290e723e */ /* 0x000fe200048070ff */
[----:B------:R-:W-:Y:S02]  /*71c0*/  HADD2.F32 R128, -RZ, R126.H0_H0 ;  /* 0x2000007eff807230 */ /* 0x000fe40000004100 */
[-C--:B------:R-:W-:Y:S01]  /*71d0*/  FMUL.FTZ R136, R127, R12.reuse ;  /* 0x0000000c7f887220 */ /* 0x080fe20000410000 */
[----:B------:R-:W-:Y:S02]  /*71e0*/  HADD2.F32 R131, -RZ, R130.H0_H0 ;  /* 0x20000082ff837230 */ /* 0x000fe40000004100 */
[----:B------:R-:W-:Y:S01]  /*71f0*/  FMUL.FTZ R138, R47, R12 ;  /* 0x0000000c2f8a7220 */ /* 0x000fe20000410000 */
[----:B------:R-:W-:Y:S02]  /*7200*/  HADD2.F32 R132, -RZ, R129.H0_H0 ;  /* 0x20000081ff847230 */ /* 0x000fe40000004100 */
[----:B------:R-:W-:Y:S01]  /*7210*/  FMUL.FTZ R135, R128, R13 ;  /* 0x0000000d80877220 */ /* 0x000fe20000410000 */
[----:B------:R-:W-:-:S02]  /*7220*/  HADD2.F32 R126, -RZ, R126.H1_H1 ;  /* 0x3000007eff7e7230 */ /* 0x000fc40000004100 */
[-C--:B------:R-:W-:Y:S01]  /*7230*/  FFMA.FTZ R137, R128, R131.reuse, R137 ;  /* 0x0000008380897223 */ /* 0x080fe20000010089 */
[----:B------:R-:W-:Y:S02]  /*7240*/  HADD2.F32 R134, -RZ, R134.H1_H1 ;  /* 0x30000086ff867230 */ /* 0x000fe40000004100 */
[----:B------:R-:W-:Y:S01]  /*7250*/  FFMA.FTZ R12, R47, R132, -R136 ;  /* 0x000000842f0c7223 */ /* 0x000fe20000010888 */
[----:B------:R-:W-:Y:S02]  /*7260*/  HADD2.F32 R43, -RZ, R43.H1_H1 ;  /* 0x3000002bff2b7230 */ /* 0x000fe40000004100 */
[----:B------:R-:W-:Y:S01]  /*7270*/  FFMA.FTZ R135, R124, R131, -R135 ;  /* 0x000000837c877223 */ /* 0x000fe20000010887 */
[----:B------:R-:W-:Y:S02]  /*7280*/  HADD2.F32 R125, -RZ, R125.H1_H1 ;  /* 0x3000007dff7d7230 */ /* 0x000fe40000004100 */
[----:B------:R-:W-:Y:S01]  /*7290*/  FMUL.FTZ R136, R126, R134 ;  /* 0x000000867e887220 */ /* 0x000fe20000410000 */
[----:B------:R-:W-:-:S02]  /*72a0*/  HADD2.F32 R128, -RZ, R133.H1_H1 ;  /* 0x30000085ff807230 */ /* 0x000fc40000004100 */
[----:B------:R-:W-:Y:S01]  /*72b0*/  FMUL.FTZ R47, R43, R134 ;  /* 0x000000862b2f7220 */ /* 0x000fe20000410000 */
[----:B------:R-:W-:Y:S02]  /*72c0*/  HADD2.F32 R130, -RZ, R130.H1_H1 ;  /* 0x30000082ff827230 */ /* 0x000fe40000004100 */
[----:B------:R-:W-:Y:S01]  /*72d0*/  FFMA.FTZ R13, R127, R132, R138 ;  /* 0x000000847f0d7223 */ /* 0x000fe2000001008a */
[----:B------:R-:W-:Y:S02]  /*72e0*/  HADD2.F32 R45, -RZ, R45.H1_H1 ;  /* 0x3000002dff2d7230 */ /* 0x000fe40000004100 */
[----:B------:R-:W-:Y:S01]  /*72f0*/  FMUL.FTZ R132, R125, R128 ;  /* 0x000000807d847220 */ /* 0x000fe20000410000 */
        /* <DEDUP_REMOVED lines=9> */
[----:B------:R-:W-:Y:S02]  /*7390*/  F2FP.SATFINITE.E4M3.F32.PACK_AB_MERGE_C R43, R45, R12, R135 ;  /* 0x0000000c2d2b723e */ /* 0x000fe40004807087 */
[----:B------:R-:W-:Y:S02]  /*73a0*/  F2FP.SATFINITE.E4M3.F32.PACK_AB_MERGE_C R41, R39, R36, R14 ;  /* 0x000000242729723e */ /* 0x000fe4000480700e */
[----:B------:R-:W-:Y:S02]  /*73b0*/  F2FP.SATFINITE.E4M3.F32.PACK_AB_MERGE_C R45, R38, R37, R15 ;  /* 0x00000025262d723e */ /* 0x000fe4000480700f */
[----:B------:R-:W-:-:S07]  /*73c0*/  F2FP.SATFINITE.E4M3.F32.PACK_AB_MERGE_C R47, R128, R13, R126 ;  /* 0x0000000d802f723e */ /* 0x000fce000480707e */
.L_x_1374:
[----:B------:R-:W-:Y:S05]  /*73d0*/  BSYNC B2 ;  /* 0x0000000000027941 */ /* 0x000fea0003800000 */
.L_x_1373:
[----:B0-----:R0:W-:Y:S04]  /*73e0*/  STG.E.128 desc[UR42][R104.64], R40 ;  /* 0x0000002868007986 */ /* 0x0011e8000c101d2a */
[----:B--2---:R0:W-:Y:S02]  /*73f0*/  @!P2 STG.E.128 desc[UR42][R106.64], R44 ;  /* 0x0000002c6a00a986 */ /* 0x0041e4000c101d2a */
.L_x_1372:
[----:B------:R-:W-:Y:S05]  /*7400*/  BSYNC B1 ;  /* 0x0000000000017941 */ /* 0x000fea0003800000 */
.L_x_1371:
[----:B------:R-:W-:Y:S01]  /*7410*/  ISETP.NE.AND P2, PT, R49, RZ, PT ;  /* 0x000000ff3100720c */ /* 0x000fe20003f45270 */
[----:B------:R-:W-:-:S12]  /*7420*/  BSSY B1, `(.L_x_1375) ;  /* 0x00000f3000017945 */ /* 0x000fd80003800000 */
[----:B------:R-:W-:Y:S05]  /*7430*/  @!P2 BRA `(.L_x_1376) ;  /* 0x0000000c00c4a947 */ /* 0x000fea0003800000 */
[----:B------:R-:W-:Y:S01]  /*7440*/  ISETP.NE.AND P4, PT, R102, RZ, PT ;  /* 0x000000ff6600720c */ /* 0x000fe20003f85270 */
[----:B------:R-:W-:Y:S01]  /*7450*/  BSSY B2, `(.L_x_1377) ;  /* 0x00000ed000027945 */ /* 0x000fe20003800000 */
[----:B0-----:R-:W-:Y:S02]  /*7460*/  IADD3 R41, P2, P3, R62, R96, R70 ;  /* 0x000000603e297210 */ /* 0x001fe40007b5e046 */
[----:B------:R-:W-:Y:S02]  /*7470*/  SEL R12, R76, R123, !P4 ;  /* 0x0000007b4c0c7207 */ /* 0x000fe40006000000 */
[----:B------:R-:W-:Y:S02]  /*7480*/  IADD3.X R36, R99, R116, R67, P2, P3 ;  /* 0x0000007463247210 */ /* 0x000fe400017e6443 */
[----:B------:R-:W-:-:S04]  /*7490*/  SHF.R.S32.HI R13, RZ, 0x1f, R12 ;  /* 0x0000001fff0d7819 */ /* 0x000fc8000001140c */
[----:B------:R-:W-:-:S04]  /*74a0*/  LEA.HI R13, R13, R12, RZ, 0x5 ;  /* 0x0000000c0d0d7211 */ /* 0x000fc800078f28ff */
[----:B------:R-:W-:-:S04]  /*74b0*/  SHF.R.S32.HI R12, RZ, 0x5, R13 ;  /* 0x00000005ff0c7819 */ /* 0x000fc8000001140d */
[----:B------:R-:W-:-:S04]  /*74c0*/  LEA.HI.SX32 R12, R89, R12, 0x1c ;  /* 0x0000000c590c7211 */ /* 0x000fc800078fe2ff */
[----:B------:R-:W-:Y:S01]  /*74d0*/  SHF.R.S32.HI R15, RZ, 0x1f, R12 ;  /* 0x0000001fff0f7819 */ /* 0x000fe2000001140c */
[----:B------:R-:W-:-:S03]  /*74e0*/  IMAD.SHL.U32 R13, R12, 0x10, RZ ;  /* 0x000000100c0d7824 */ /* 0x000fc600078e00ff */
[----:B------:R-:W-:Y:S02]  /*74f0*/  LEA.HI R15, R15, R12, RZ, 0x2 ;  /* 0x0000000c0f0f7211 */ /* 0x000fe400078f10ff */
[----:B------:R-:W-:Y:S02]  /*7500*/  ISETP.GE.AND P2, PT, R13, R117, PT ;  /* 0x000000750d00720c */ /* 0x000fe40003f46270 */
[----:B------:R-:W-:Y:S01]  /*7510*/  LOP3.LUT R12, R176, 0x30, R13, 0xf8, !PT ;  /* 0x00000030b00c7812 */ /* 0x000fe200078ef80d */
[----:B------:R-:W-:-:S03]  /*7520*/  IMAD.SHL.U32 R15, R15, 0x800, RZ ;  /* 0x000008000f0f7824 */ /* 0x000fc600078e00ff */
[----:B------:R-:W-:Y:S02]  /*7530*/  LOP3.LUT R12, R12, R177, RZ, 0x3c, !PT ;  /* 0x000000b10c0c7212 */ /* 0x000fe400078e3cff */
[----:B------:R-:W-:-:S04]  /*7540*/  LOP3.LUT R15, R15, 0xffffe000, RZ, 0xc0, !PT ;  /* 0xffffe0000f0f7812 */ /* 0x000fc800078ec0ff */
[----:B------:R-:W-:Y:S02]  /*7550*/  IADD3 R12, R12, R15, R178 ;  /* 0x0000000f0c0c7210 */ /* 0x000fe40007ffe0b2 */
[--C-:B------:R-:W-:Y:S02]  /*7560*/  @!P2 SHF.R.S32.HI R14, RZ, 0x1f, R13.reuse ;  /* 0x0000001fff0ea819 */ /* 0x100fe4000001140d */
[----:B------:R-:W-:Y:S01]  /*7570*/  @!P2 IADD3 R43, P3, P4, R62, R96, R13 ;  /* 0x000000603e2ba210 */ /* 0x000fe20007c7e00d */
[C---:B------:R-:W-:Y:S02]  /*7580*/  IMAD R13, R17.reuse, 0x6000, R85 ;  /* 0x00006000110d7824 */ /* 0x040fe400078e0255 */
[----:B------:R-:W-:Y:S01]  /*7590*/  IMAD R15, R17, 0x6000, R12 ;  /* 0x00006000110f7824 */ /* 0x000fe200078e020c */
[----:B------:R-:W-:Y:S01]  /*75a0*/  @!P2 IADD3.X R14, R99, R116, R14, P3, P4 ;  /* 0x00000074630ea210 */ /* 0x000fe20001fe840e */
[----:B------:R-:W-:Y:S01]  /*75b0*/  IMAD.IADD R13, R16, 0x1, R13 ;  /* 0x00000001100d7824 */ /* 0x000fe200078e020d */
[----:B------:R-:W-:-:S05]  /*75c0*/  IADD3 R40, P3, R41, R94, RZ ;  /* 0x0000005e29287210 */ /* 0x000fca0007f7e0ff */
[----:B------:R-:W-:Y:S01]  /*75d0*/  IMAD.X R41, R36, 0x1, R95, P3 ;  /* 0x0000000124297824 */ /* 0x000fe200018e065f */
[----:B------:R-:W-:Y:S01]  /*75e0*/  @!P2 IADD3 R42, P3, R43, R94, RZ ;  /* 0x0000005e2b2aa210 */ /* 0x000fe20007f7e0ff */
[----:B------:R-:W-:-:S04]  /*75f0*/  IMAD.IADD R36, R16, 0x1, R15 ;  /* 0x0000000110247824 */ /* 0x000fc800078e020f */
[----:B------:R-:W-:Y:S01]  /*7600*/  @!P2 IMAD.X R43, R14, 0x1, R95, P3 ;  /* 0x000000010e2ba824 */ /* 0x000fe200018e065f */
[----:B------:R-:W-:Y:S01]  /*7610*/  ISETP.GE.AND P3, PT, R100, R111, PT ;  /* 0x0000006f6400720c */ /* 0x000fe20003f66270 */
[----:B------:R-:W0:Y:S04]  /*7620*/  LDS.128 R12, [R13+0x16400] ;  /* 0x016400000d0c7984 */ /* 0x000e280000000c00 */
[----:B------:R-:W2:Y:S08]  /*7630*/  LDS.128 R36, [R36+0x16400] ;  /* 0x0164000024247984 */ /* 0x000eb00000000c00 */
[----:B------:R-:W-:Y:S05]  /*7640*/  @P3 BRA `(.L_x_1378) ;  /* 0x0000000c00343947 */ /* 0x000fea0003800000 */
[--C-:B------:R-:W-:Y:S02]  /*7650*/  SHF.R.U32.HI R107, RZ, 0x8, R9.reuse ;  /* 0x00000008ff6b7819 */ /* 0x100fe40000011609 */
[----:B------:R-:W-:Y:S02]  /*7660*/  LOP3.LUT R8, R9, 0xff0000ff, RZ, 0xc0, !PT ;  /* 0xff0000ff09087812 */ /* 0x000fe400078ec0ff */
[----:B------:R-:W-:Y:S01]  /*7670*/  SHF.R.U32.HI R105, RZ, 0x10, R9 ;  /* 0x00000010ff697819 */ /* 0x000fe20000011609 */
[----:B------:R-:W-:Y:S01]  /*7680*/  IMAD.SHL.U32 R9, R107, 0x100, RZ ;  /* 0x000001006b097824 */ /* 0x000fe200078e00ff */
[----:B------:R-:W-:Y:S02]  /*7690*/  SHF.R.U32.HI R47, RZ, 0x8, R11 ;  /* 0x00000008ff2f7819 */ /* 0x000fe4000001160b */
[----:B------:R-:W-:Y:S02]  /*76a0*/  SHF.R.U32.HI R45, RZ, 0x8, R35 ;  /* 0x00000008ff2d7819 */ /* 0x000fe40000011623 */
[----:B------:R-:W-:-:S02]  /*76b0*/  LOP3.LUT R10, R11, 0xff0000ff, RZ, 0xc0, !PT ;  /* 0xff0000ff0b0a7812 */ /* 0x000fc400078ec0ff */
[----:B------:R-:W-:Y:S01]  /*76c0*/  SHF.R.U32.HI R46, RZ, 0x10, R11 ;  /* 0x00000010ff2e7819 */ /* 0x000fe2000001160b */
[----:B------:R-:W-:Y:S01]  /*76d0*/  IMAD.SHL.U32 R11, R47, 0x100, RZ ;  /* 0x000001002f0b7824 */ /* 0x000fe200078e00ff */
[----:B------:R-:W-:Y:S01]  /*76e0*/  LOP3.LUT R8, R8, 0xff00, R9, 0xf8, !PT ;  /* 0x0000ff0008087812 */ /* 0x000fe200078ef809 */
[----:B------:R-:W-:Y:S01]  /*76f0*/  IMAD.U32 R9, R105, 0x10000, RZ ;  /* 0x0001000069097824 */ /* 0x000fe200078e00ff */
[--C-:B------:R-:W-:Y:S01]  /*7700*/  SHF.R.U32.HI R44, RZ, 0x8, R33.reuse ;  /* 0x00000008ff2c7819 */ /* 0x100fe20000011621 */
[----:B------:R-:W-:Y:S01]  /*7710*/  IMAD.SHL.U32 R45, R45, 0x100, RZ ;  /* 0x000001002d2d7824 */ /* 0x000fe200078e00ff */
[----:B------:R-:W-:Y:S02]  /*7720*/  LOP3.LUT R32, R33, 0xff0000ff, RZ, 0xc0, !PT ;  /* 0xff0000ff21207812 */ /* 0x000fe400078ec0ff */
[----:B------:R-:W-:Y:S01]  /*7730*/  SHF.R.U32.HI R104, RZ, 0x10, R33 ;  /* 0x00000010ff687819 */ /* 0x000fe20000011621 */
[----:B0-----:R-:W-:Y:S01]  /*7740*/  IMAD.MOV.U32 R33, RZ, RZ, R12 ;  /* 0x000000ffff217224 */ /* 0x001fe200078e000c */
[----:B------:R-:W-:-:S02]  /*7750*/  LOP3.LUT R34, R35, 0xff0000ff, RZ, 0xc0, !PT ;  /* 0xff0000ff23227812 */ /* 0x000fc400078ec0ff */
[----:B------:R-:W-:Y:S01]  /*7760*/  SHF.R.U32.HI R106, RZ, 0x10, R35 ;  /* 0x00000010ff6a7819 */ /* 0x000fe20000011623 */
[----:B------:R-:W-:Y:S01]  /*7770*/  IMAD.SHL.U32 R35, R44, 0x100, RZ ;  /* 0x000001002c237824 */ /* 0x000fe200078e00ff */
[----:B------:R-:W-:Y:S01]  /*7780*/  LOP3.LUT R11, R10, 0xff00, R11, 0xf8, !PT ;  /* 0x0000ff000a0b7812 */ /* 0x000fe200078ef80b */
[----:B------:R-:W-:Y:S01]  /*7790*/  IMAD.U32 R104, R104, 0x10000, RZ ;  /* 0x0001000068687824 */ /* 0x000fe200078e00ff */
[----:B------:R-:W-:Y:S01]  /*77a0*/  LOP3.LUT R10, R8, 0xff0000, R9, 0xf8, !PT ;  /* 0x00ff0000080a7812 */ /* 0x000fe200078ef809 */
[----:B------:R-:W-:Y:S01]  /*77b0*/  IMAD.U32 R8, R46, 0x10000, RZ ;  /* 0x000100002e087824 */ /* 0x000fe200078e00ff */
[----:B------:R-:W-:Y:S01]  /*77c0*/  LOP3.LUT R105, R34, 0xff00, R45, 0xf8, !PT ;  /* 0x0000ff0022697812 */ /* 0x000fe200078ef82d */
[----:B------:R-:W-:Y:S01]  /*77d0*/  IMAD.U32 R106, R106, 0x10000, RZ ;  /* 0x000100006a6a7824 */ /* 0x000fe200078e00ff */
[----:B------:R-:W-:Y:S02]  /*77e0*/  F2FP.F16.E4M3.UNPACK_B R46, R121.H1 ;  /* 0x00000079ff2e723e */ /* 0x000fe400030006ff */
[----:B--2---:R-:W-:-:S02]  /*77f0*/  F2FP.F16.E4M3.UNPACK_B R44, R36.H1 ;  /* 0x00000024ff2c723e */ /* 0x004fc400030006ff */
[----:B------:R-:W-:Y:S01]  /*7800*/  F2FP.F16.E4M3.UNPACK_B R34, R33.H1 ;  /* 0x00000021ff22723e */ /* 0x000fe200030006ff */
[----:B------:R-:W-:Y:S01]  /*7810*/  HADD2.F32 R9, -RZ, R46.H0_H0 ;  /* 0x2000002eff097230 */ /* 0x000fe20000004100 */
[----:B------:R-:W-:Y:S01]  /*7820*/  LOP3.LUT R47, R32, 0xff00, R35, 0xf8, !PT ;  /* 0x0000ff00202f7812 */ /* 0x000fe200078ef823 */
[----:B------:R-:W-:Y:S01]  /*7830*/  HADD2.F32 R32, -RZ, R44.H0_H0 ;  /* 0x2000002cff207230 */ /* 0x000fe20000004100 */
[----:B------:R-:W-:Y:S01]  /*7840*/  F2FP.F16.E4M3.UNPACK_B R35, R119.H1 ;  /* 0x00000077ff23723e */ /* 0x000fe200030006ff */
[----:B------:R-:W-:Y:S01]  /*7850*/  HADD2.F32 R12, -RZ, R34.H0_H0 ;  /* 0x20000022ff0c7230 */ /* 0x000fe20000004100 */
[----:B------:R-:W-:Y:S02]  /*7860*/  LOP3.LUT R8, R11, 0xff0000, R8, 0xf8, !PT ;  /* 0x00ff00000b087812 */ /* 0x000fe400078ef808 */
[-C--:B------:R-:W-:Y:S01]  /*7870*/  FMUL.FTZ R107, R32, R9.reuse ;  /* 0x00000009206b7220 */ /* 0x080fe20000410000 */
[--C-:B------:R-:W-:Y:S02]  /*7880*/  HADD2.F32 R45, -RZ, R35.reuse.H0_H0 ;  /* 0x20000023ff2d7230 */ /* 0x100fe40000004100 */
[C---:B------:R-:W-:Y:S01]  /*7890*/  FMUL.FTZ R125, R12.reuse, R9 ;  /* 0x000000090c7d7220 */ /* 0x040fe20000410000 */
[----:B------:R-:W-:Y:S01]  /*78a0*/  LOP3.LUT R11, R47, 0xff0000, R104, 0xf8, !PT ;  /* 0x00ff00002f0b7812 */ /* 0x000fe200078ef868 */
[----:B------:R-:W-:Y:S01]  /*78b0*/  HADD2.F32 R47, -RZ, R35.H1_H1 ;  /* 0x30000023ff2f7230 */ /* 0x000fe20000004100 */
        /* <DEDUP_REMOVED lines=9> */
[----:B------:R-:W-:-:S02]  /*7950*/  HADD2.F32 R104, -RZ, R121.H0_H0 ;  /* 0x20000079ff687230 */ /* 0x000fc40000004100 */
[C---:B------:R-:W-:Y:S01]  /*7960*/  FMUL.FTZ R105, R35.reuse, R45 ;  /* 0x0000002d23697220 */ /* 0x040fe20000410000 */
[----:B------:R-:W-:Y:S01]  /*7970*/  F2FP.F16.E4M3.UNPACK_B R119, R119 ;  /* 0x00000077ff77723e */ /* 0x000fe200020006ff */
[C---:B------:R-:W-:Y:S01]  /*7980*/  FMUL.FTZ R106, R46.reuse, R45 ;  /* 0x0000002d2e6a7220 */ /* 0x040fe20000410000 */
[----:B------:R-:W-:Y:S02]  /*7990*/  HADD2.F32 R45, -RZ, R36.H0_H0 ;  /* 0x20000024ff2d7230 */ /* 0x000fe40000004100 */
[----:B------:R-:W-:Y:S02]  /*79a0*/  HADD2.F32 R34, -RZ, R44.H0_H0 ;  /* 0x2000002cff227230 */ /* 0x000fe40000004100 */
[-C--:B------:R-:W-:Y:S01]  /*79b0*/  FFMA.FTZ R33, R35, R47.reuse, -R106 ;  /* 0x0000002f23217223 */ /* 0x080fe2000001086a */
[----:B------:R-:W-:Y:S01]  /*79c0*/  FFMA.FTZ R35, R46, R47, R105 ;  /* 0x0000002f2e237223 */ /* 0x000fe20000010069 */
[----:B------:R-:W-:Y:S02]  /*79d0*/  HADD2.F32 R46, -RZ, R119.H0_H0 ;  /* 0x20000077ff2e7230 */ /* 0x000fe40000004100 */
[-C--:B------:R-:W-:Y:S01]  /*79e0*/  FMUL.FTZ R105, R45, R104.reuse ;  /* 0x000000682d697220 */ /* 0x080fe20000410000 */
[----:B------:R-:W-:Y:S01]  /*79f0*/  FMUL.FTZ R104, R34, R104 ;  /* 0x0000006822687220 */ /* 0x000fe20000410000 */
[----:B------:R-:W-:Y:S01]  /*7a00*/  HADD2.F32 R121, -RZ, R121.H1_H1 ;  /* 0x30000079ff797230 */ /* 0x000fe20000004100 */
[----:B------:R-:W-:Y:S01]  /*7a10*/  F2FP.F16.E4M3.UNPACK_B R106, R118.H1 ;  /* 0x00000076ff6a723e */ /* 0x000fe200030006ff */
[----:B------:R-:W-:-:S02]  /*7a20*/  HADD2.F32 R47, -RZ, R36.H1_H1 ;  /* 0x30000024ff2f7230 */ /* 0x000fc40000004100 */
[-C--:B------:R-:W-:Y:S01]  /*7a30*/  FFMA.FTZ R36, R45, R46.reuse, R104 ;  /* 0x0000002e2d247223 */ /* 0x080fe20000010068 */
[----:B------:R-:W-:Y:S02]  /*7a40*/  HADD2.F32 R44, -RZ, R44.H1_H1 ;  /* 0x3000002cff2c7230 */ /* 0x000fe40000004100 */
[----:B------:R-:W-:Y:S01]  /*7a50*/  FFMA.FTZ R34, R34, R46, -R105 ;  /* 0x0000002e22227223 */ /* 0x000fe20000010869 */
[----:B------:R-:W-:Y:S02]  /*7a60*/  HADD2.F32 R119, -RZ, R119.H1_H1 ;  /* 0x30000077ff777230 */ /* 0x000fe40000004100 */
[-C--:B------:R-:W-:Y:S01]  /*7a70*/  FMUL.FTZ R45, R47, R121.reuse ;  /* 0x000000792f2d7220 */ /* 0x080fe20000410000 */
[----:B------:R-:W-:Y:S01]  /*7a80*/  F2FP.F16.E4M3.UNPACK_B R46, R120.H1 ;  /* 0x00000078ff2e723e */ /* 0x000fe200030006ff */
[C---:B------:R-:W-:Y:S01]  /*7a90*/  FMUL.FTZ R122, R44.reuse, R121 ;  /* 0x000000792c7a7220 */ /* 0x040fe20000410000 */
[----:B------:R-:W-:Y:S01]  /*7aa0*/  F2FP.F16.E4M3.UNPACK_B R104, R38.H1 ;  /* 0x00000026ff68723e */ /* 0x000fe200030006ff */
[----:B------:R-:W-:Y:S01]  /*7ab0*/  FFMA.FTZ R45, R44, R119, -R45 ;  /* 0x000000772c2d7223 */ /* 0x000fe2000001082d */
[----:B------:R-:W-:Y:S01]  /*7ac0*/  F2FP.F16.E4M3.UNPACK_B R44, R14.H1 ;  /* 0x0000000eff2c723e */ /* 0x000fe200030006ff */
[----:B------:R-:W-:-:S02]  /*7ad0*/  HADD2.F32 R121, -RZ, R46.H0_H0 ;  /* 0x2000002eff797230 */ /* 0x000fc40000004100 */
[----:B------:R-:W-:Y:S01]  /*7ae0*/  FFMA.FTZ R47, R47, R119, R122 ;  /* 0x000000772f2f7223 */ /* 0x000fe2000001007a */
[----:B------:R-:W-:Y:S01]  /*7af0*/  HADD2.F32 R105, -RZ, R104.H0_H0 ;  /* 0x20000068ff697230 */ /* 0x000fe20000004100 */
[----:B------:R-:W-:Y:S01]  /*7b00*/  F2FP.F16.E4M3.UNPACK_B R120, R120 ;  /* 0x00000078ff78723e */ /* 0x000fe200020006ff */
[----:B------:R-:W-:Y:S01]  /*7b10*/  HADD2.F32 R125, -RZ, R46.H1_H1 ;  /* 0x3000002eff7d7230 */ /* 0x000fe20000004100 */
[----:B------:R-:W-:Y:S01]  /*7b20*/  F2FP.F16.E4M3.UNPACK_B R14, R14 ;  /* 0x0000000eff0e723e */ /* 0x000fe200020006ff */
[----:B------:R-:W-:Y:S02]  /*7b30*/  HADD2.F32 R46, -RZ, R44.H0_H0 ;  /* 0x2000002cff2e7230 */ /* 0x000fe40000004100 */
[----:B------:R-:W-:Y:S01]  /*7b40*/  FMUL.FTZ R119, R105, R121 ;  /* 0x0000007969777220 */ /* 0x000fe20000410000 */
[----:B------:R-:W-:Y:S01]  /*7b50*/  HADD2.F32 R107, -RZ, R106.H0_H0 ;  /* 0x2000006aff6b7230 */ /* 0x000fe20000004100 */
[----:B------:R-:W-:Y:S01]  /*7b60*/  F2FP.F16.E4M3.UNPACK_B R118, R118 ;  /* 0x00000076ff76723e */ /* 0x000fe200020006ff */
[----:B------:R-:W-:-:S02]  /*7b70*/  HADD2.F32 R104, -RZ, R104.H1_H1 ;  /* 0x30000068ff687230 */ /* 0x000fc40000004100 */
[C---:B------:R-:W-:Y:S01]  /*7b80*/  FMUL.FTZ R124, R46.reuse, R121 ;  /* 0x000000792e7c7220 */ /* 0x040fe20000410000 */
[----:B------:R-:W-:Y:S02]  /*7b90*/  HADD2.F32 R44, -RZ, R44.H1_H1 ;  /* 0x3000002cff2c7230 */ /* 0x000fe40000004100 */
[----:B------:R-:W-:Y:S01]  /*7ba0*/  FFMA.FTZ R122, R46, R107, -R119 ;  /* 0x0000006b2e7a7223 */ /* 0x000fe20000010877 */
[----:B------:R-:W-:Y:S02]  /*7bb0*/  HADD2.F32 R119, -RZ, R106.H1_H1 ;  /* 0x3000006aff777230 */ /* 0x000fe40000004100 */
[-C--:B------:R-:W-:Y:S01]  /*7bc0*/  FMUL.FTZ R121, R104, R125.reuse ;  /* 0x0000007d68797220 */ /* 0x080fe20000410000 */
[----:B------:R-:W-:Y:S01]  /*7bd0*/  F2FP.SATFINITE.E4M3.F32.PACK_AB_MERGE_C R12, R33, R12, RZ ;  /* 0x0000000c210c723e */ /* 0x000fe200048070ff */
[C---:B------:R-:W-:Y:S01]  /*7be0*/  FMUL.FTZ R125, R44.reuse, R125 ;  /* 0x0000007d2c7d7220 */ /* 0x040fe20000410000 */
[----:B------:R-:W-:Y:S01]  /*7bf0*/  FFMA.FTZ R124, R105, R107, R124 ;  /* 0x0000006b697c7223 */ /* 0x000fe2000001007c */
[-C--:B------:R-:W-:Y:S01]  /*7c00*/  FFMA.FTZ R129, R44, R119.reuse, -R121 ;  /* 0x000000772c817223 */ /* 0x080fe20000010879 */
[----:B------:R-:W-:Y:S01]  /*7c10*/  F2FP.F16.E4M3.UNPACK_B R44, R38 ;  /* 0x00000026ff2c723e */ /* 0x000fe200020006ff */
[----:B------:R-:W-:Y:S01]  /*7c20*/  FFMA.FTZ R131, R104, R119, R125 ;  /* 0x0000007768837223 */ /* 0x000fe2000001007d */
[--C-:B------:R-:W-:Y:S01]  /*7c30*/  HADD2.F32 R119, -RZ, R120.reuse.H0_H0 ;  /* 0x20000078ff777230 */ /* 0x100fe20000004100 */
[----:B------:R-:W-:Y:S01]  /*7c40*/  F2FP.SATFINITE.E4M3.F32.PACK_AB_MERGE_C R32, R35, R32, RZ ;  /* 0x000000202320723e */ /* 0x000fe200048070ff */
[----:B------:R-:W-:Y:S01]  /*7c50*/  HADD2.F32 R121, -RZ, R120.H1_H1 ;  /* 0x30000078ff797230 */ /* 0x000fe20000004100 */
[----:B------:R-:W-:Y:S01]  /*7c60*/  F2FP.SATFINITE.E4M3.F32.PACK_AB_MERGE_C R12, R45, R34, R12 ;  /* 0x000000222d0c723e */ /* 0x000fe2000480700c */
[----:B------:R-:W-:Y:S01]  /*7c70*/  HADD2.F32 R46, -RZ, R44.H0_H0 ;  /* 0x2000002cff2e7230 */ /* 0x000fe20000004100 */
[----:B------:R-:W-:Y:S01]  /*7c80*/  F2FP.F16.E4M3.UNPACK_B R35, R37 ;  /* 0x00000025ff23723e */ /* 0x000fe200020006ff */
[----:B------:R-:W-:Y:S01]  /*7c90*/  HADD2.F32 R38, -RZ, R14.H0_H0 ;  /* 0x2000000eff267230 */ /* 0x000fe20000004100 */
[----:B------:R-:W-:Y:S01]  /*7ca0*/  F2FP.F16.E4M3.UNPACK_B R34, R11 ;  /* 0x0000000bff22723e */ /* 0x000fe200020006ff */
        /* <DEDUP_REMOVED lines=8> */
[----:B------:R-:W-:Y:S01]  /*7d30*/  F2FP.F16.E4M3.UNPACK_B R33, R13 ;  /* 0x0000000dff21723e */ /* 0x000fe200020006ff */
[-C--:B------:R-:W-:Y:S01]  /*7d40*/  FFMA.FTZ R125, R38, R105.reuse, -R125 ;  /* 0x00000069267d7223 */ /* 0x080fe2000001087d */
[----:B------:R-:W-:Y:S01]  /*7d50*/  FFMA.FTZ R38, R46, R105, R119 ;  /* 0x000000692e267223 */ /* 0x000fe20000010077 */
[----:B------:R-:W-:Y:S01]  /*7d60*/  FFMA.FTZ R121, R44, R107, R121 ;  /* 0x0000006b2c797223 */ /* 0x000fe20000010079 */
[----:B------:R-:W-:Y:S01]  /*7d70*/  F2FP.SATFINITE.E4M3.F32.PACK_AB_MERGE_C R36, R47, R36, R32 ;  /* 0x000000242f24723e */ /* 0x000fe20004807020 */
[----:B------:R-:W-:Y:S01]  /*7d80*/  HADD2.F32 R44, -RZ, R35.H0_H0 ;  /* 0x20000023ff2c7230 */ /* 0x000fe20000004100 */
[----:B------:R-:W-:Y:S01]  /*7d90*/  F2FP.F16.E4M3.UNPACK_B R46, R10 ;  /* 0x0000000aff2e723e */ /* 0x000fe200020006ff */
[----:B------:R-:W-:-:S02]  /*7da0*/  HADD2.F32 R105, -RZ, R34.H0_H0 ;  /* 0x20000022ff697230 */ /* 0x000fc40000004100 */
[----:B------:R-:W-:Y:S01]  /*7db0*/  FFMA.FTZ R14, R14, R107, -R127 ;  /* 0x0000006b0e0e7223 */ /* 0x000fe2000001087f */
[----:B------:R-:W-:Y:S01]  /*7dc0*/  HADD2.F32 R32, -RZ, R33.H0_H0 ;  /* 0x20000021ff207230 */ /* 0x000fe20000004100 */
[----:B------:R-:W-:Y:S01]  /*7dd0*/  F2FP.F16.E4M3.UNPACK_B R37, R37.H1 ;  /* 0x00000025ff25723e */ /* 0x000fe200030006ff */
        /* <DEDUP_REMOVED lines=9> */
[CC--:B------:R-:W-:Y:S01]  /*7e70*/  FMUL.FTZ R47, R45.reuse, R104.reuse ;  /* 0x000000682d2f7220 */ /* 0x0c0fe20000410000 */
[----:B------:R-:W-:Y:S01]  /*7e80*/  F2FP.F16.E4M3.UNPACK_B R35, R13.H1 ;  /* 0x0000000dff23723e */ /* 0x000fe200030006ff */
[C---:B------:R-:W-:Y:S01]  /*7e90*/  FMUL.FTZ R104, R34.reuse, R104 ;  /* 0x0000006822687220 */ /* 0x040fe20000410000 */
[----:B------:R-:W-:Y:S02]  /*7ea0*/  HADD2.F32 R44, -RZ, R37.H0_H0 ;  /* 0x20000025ff2c7230 */ /* 0x000fe40000004100 */
[-C--:B------:R-:W-:Y:S01]  /*7eb0*/  FFMA.FTZ R13, R34, R46.reuse, -R47 ;  /* 0x0000002e220d7223 */ /* 0x080fe2000001082f */
[----:B------:R-:W-:Y:S01]  /*7ec0*/  F2FP.F16.E4M3.UNPACK_B R47, R11.H1 ;  /* 0x0000000bff2f723e */ /* 0x000fe200030006ff */
[----:B------:R-:W-:Y:S01]  /*7ed0*/  FFMA.FTZ R34, R45, R46, R104 ;  /* 0x0000002e2d227223 */ /* 0x000fe20000010068 */
[----:B------:R-:W-:Y:S01]  /*7ee0*/  HADD2.F32 R11, -RZ, R35.H0_H0 ;  /* 0x20000023ff0b7230 */ /* 0x000fe20000004100 */
[----:B------:R-:W-:Y:S01]  /*7ef0*/  F2FP.F16.E4M3.UNPACK_B R10, R10.H1 ;  /* 0x0000000aff0a723e */ /* 0x000fe200030006ff */
[----:B------:R-:W-:Y:S01]  /*7f00*/  HADD2.F32 R37, -RZ, R37.H1_H1 ;  /* 0x30000025ff257230 */ /* 0x000fe20000004100 */
[----:B------:R-:W-:Y:S01]  /*7f10*/  F2FP.SATFINITE.E4M3.F32.PACK_AB_MERGE_C R124, R131, R124, RZ ;  /* 0x0000007c837c723e */ /* 0x000fe200048070ff */
[--C-:B------:R-:W-:Y:S01]  /*7f20*/  HADD2.F32 R46, -RZ, R47.reuse.H0_H0 ;  /* 0x2000002fff2e7230 */ /* 0x100fe20000004100 */
[----:B------:R-:W-:Y:S01]  /*7f30*/  F2FP.F16.E4M3.UNPACK_B R107, R9.H1 ;  /* 0x00000009ff6b723e */ /* 0x000fe200030006ff */
[----:B------:R-:W-:Y:S01]  /*7f40*/  HADD2.F32 R104, -RZ, R47.H1_H1 ;  /* 0x3000002fff687230 */ /* 0x000fe20000004100 */
[----:B------:R-:W-:Y:S01]  /*7f50*/  F2FP.SATFINITE.E4M3.F32.PACK_AB_MERGE_C R38, R121, R38, R124 ;  /* 0x000000267926723e */ /* 0x000fe2000480707c */
[----:B------:R-:W-:-:S02]  /*7f60*/  HADD2.F32 R35, -RZ, R35.H1_H1 ;  /* 0x30000023ff237230 */ /* 0x000fc40000004100 */
[CC--:B------:R-:W-:Y:S01]  /*7f70*/  FMUL.FTZ R106, R44.reuse, R46.reuse ;  /* 0x0000002e2c6a7220 */ /* 0x0c0fe20000410000 */
[----:B------:R-:W-:Y:S01]  /*7f80*/  FMUL.FTZ R47, R11, R46 ;  /* 0x0000002e0b2f7220 */ /* 0x000fe20000410000 */
[--C-:B------:R-:W-:Y:S02]  /*7f90*/  HADD2.F32 R45, -RZ, R10.reuse.H0_H0 ;  /* 0x2000000aff2d7230 */ /* 0x100fe40000004100 */
[-C--:B------:R-:W-:Y:S01]  /*7fa0*/  FMUL.FTZ R118, R37, R104.reuse ;  /* 0x0000006825767220 */ /* 0x080fe20000410000 */
[----:B------:R-:W-:Y:S02]  /*7fb0*/  HADD2.F32 R46, -RZ, R10.H1_H1 ;  /* 0x3000000aff2e7230 */ /* 0x000fe40000004100 */
[----:B------:R-:W-:Y:S01]  /*7fc0*/  FMUL.FTZ R104, R35, R104 ;  /* 0x0000006823687220 */ /* 0x000fe20000410000 */
[----:B------:R-:W-:Y:S01]  /*7fd0*/  F2FP.SATFINITE.E4M3.F32.PACK_AB_MERGE_C R122, R129, R122, RZ ;  /* 0x0000007a817a723e */ /* 0x000fe200048070ff */
[----:B------:R-:W-:Y:S01]  /*7fe0*/  FFMA.FTZ R10, R11, R45, -R106 ;  /* 0x0000002d0b0a7223 */ /* 0x000fe2000001086a */
[----:B------:R-:W-:Y:S01]  /*7ff0*/  F2FP.F16.E4M3.UNPACK_B R106, R9 ;  /* 0x00000009ff6a723e */ /* 0x000fe200020006ff */
[-C--:B------:R-:W-:Y:S01]  /*8000*/  FFMA.FTZ R121, R35, R46.reuse, -R118 ;  /* 0x0000002e23797223 */ /* 0x080fe20000010876 */
[----:B------:R-:W-:Y:S01]  /*8010*/  F2FP.F16.E4M3.UNPACK_B R35, R15 ;  /* 0x0000000fff23723e */ /* 0x000fe200020006ff */
[----:B------:R-:W-:Y:S01]  /*8020*/  FFMA.FTZ R11, R44, R45, R47 ;  /* 0x0000002d2c0b7223 */ /* 0x000fe2000001002f */
[-C--:B------:R-:W-:Y:S01]  /*8030*/  F2FP.F16.E4M3.UNPACK_B R44, R39.reuse ;  /* 0x00000027ff2c723e */ /* 0x080fe200020006ff */
[----:B------:R-:W-:Y:S01]  /*8040*/  FFMA.FTZ R120, R37, R46, R104 ;  /* 0x0000002e25787223 */ /* 0x000fe20000010068 */
        /* <DEDUP_REMOVED lines=11> */
[----:B------:R-:W-:Y:S02]  /*8100*/  HADD2.F32 R39, -RZ, R15.H0_H0 ;  /* 0x2000000fff277230 */ /* 0x000fe40000004100 */
[----:B------:R-:W-:Y:S01]  /*8110*/  FMUL.FTZ R122, R46, R118 ;  /* 0x000000762e7a7220 */ /* 0x000fe20000410000 */
[----:B------:R-:W-:Y:S02]  /*8120*/  HADD2.F32 R104, -RZ, R9.H0_H0 ;  /* 0x20000009ff687230 */ /* 0x000fe40000004100 */
[-C--:B------:R-:W-:Y:S01]  /*8130*/  FMUL.FTZ R118, R8, R119.reuse ;  /* 0x0000007708767220 */ /* 0x080fe20000410000 */
[----:B------:R-:W-:Y:S02]  /*8140*/  HADD2.F32 R105, -RZ, R47.H0_H0 ;  /* 0x2000002fff697230 */ /* 0x000fe40000004100 */
[----:B------:R-:W-:Y:S01]  /*8150*/  FMUL.FTZ R119, R39, R119 ;  /* 0x0000007727777220 */ /* 0x000fe20000410000 */
[----:B------:R-:W-:-:S02]  /*8160*/  HADD2.F32 R45, -RZ, R45.H1_H1 ;  /* 0x3000002dff2d7230 */ /* 0x000fc40000004100 */
[-C--:B------:R-:W-:Y:S01]  /*8170*/  FFMA.FTZ R125, R46, R104.reuse, R125 ;  /* 0x000000682e7d7223 */ /* 0x080fe2000001007d */
[----:B------:R-:W-:Y:S02]  /*8180*/  HADD2.F32 R46, -RZ, R107.H1_H1 ;  /* 0x3000006bff2e7230 */ /* 0x000fe40000004100 */
[----:B------:R-:W-:Y:S01]  /*8190*/  FFMA.FTZ R119, R8, R105, R119 ;  /* 0x0000006908777223 */ /* 0x000fe20000010077 */
[----:B------:R-:W-:Y:S02]  /*81a0*/  HADD2.F32 R15, -RZ, R15.H1_H1 ;  /* 0x3000000fff0f7230 */ /* 0x000fe40000004100 */
[----:B------:R-:W-:Y:S01]  /*81b0*/  FFMA.FTZ R122, R37, R104, -R122 ;  /* 0x00000068257a7223 */ /* 0x000fe2000001087a */
[----:B------:R-:W-:Y:S02]  /*81c0*/  HADD2.F32 R35, -RZ, R35.H1_H1 ;  /* 0x30000023ff237230 */ /* 0x000fe40000004100 */
[----:B------:R-:W-:Y:S01]  /*81d0*/  FMUL.FTZ R104, R45, R46 ;  /* 0x0000002e2d687220 */ /* 0x000fe20000410000 */
[----:B------:R-:W-:-:S02]  /*81e0*/  HADD2.F32 R44, -RZ, R44.H1_H1 ;  /* 0x3000002cff2c7230 */ /* 0x000fc40000004100 */
[----:B------:R-:W-:Y:S01]  /*81f0*/  FMUL.FTZ R124, R15, R46 ;  /* 0x0000002e0f7c7220 */ /* 0x000fe20000410000 */
[----:B------:R-:W-:Y:S02]  /*8200*/  HADD2.F32 R106, -RZ, R106.H1_H1 ;  /* 0x3000006aff6a7230 */ /* 0x000fe40000004100 */
[----:B------:R-:W-:Y:S01]  /*8210*/  FFMA.FTZ R118, R39, R105, -R118 ;  /* 0x0000006927767223 */ /* 0x000fe20000010876 */
[----:B------:R-:W-:Y:S01]  /*8220*/  HADD2.F32 R8, -RZ, R47.H1_H1 ;  /* 0x3000002fff087230 */ /* 0x000fe20000004100 */
[----:B------:R-:W-:Y:S01]  /*8230*/  F2FP.SATFINITE.E4M3.F32.PACK_AB_MERGE_C R10, R121, R10, RZ ;  /* 0x0000000a790a723e */ /* 0x000fe200048070ff */
[----:B------:R-:W-:Y:S02]  /*8240*/  HADD2.F32 R9, -RZ, R9.H1_H1 ;  /* 0x30000009ff097230 */ /* 0x000fe40000004100 */
[CC--:B------:R-:W-:Y:S01]  /*8250*/  FMUL.FTZ R46, R44.reuse, R106.reuse ;  /* 0x0000006a2c2e7220 */ /* 0x0c0fe20000410000 */
[----:B------:R-:W-:Y:S01]  /*8260*/  FMUL.FTZ R37, R35, R106 ;  /* 0x0000006a23257220 */ /* 0x000fe20000410000 */
[-C--:B------:R-:W-:Y:S01]  /*8270*/  FFMA.FTZ R15, R15, R8.reuse, -R104 ;  /* 0x000000080f0f7223 */ /* 0x080fe20000010868 */
[----:B------:R-:W-:Y:S01]  /*8280*/  FFMA.FTZ R124, R45, R8, R124 ;  /* 0x000000082d7c7223 */ /* 0x000fe2000001007c */
[-C--:B------:R-:W-:Y:S01]  /*8290*/  FFMA.FTZ R35, R35, R9.reuse, -R46 ;  /* 0x0000000923237223 */ /* 0x080fe2000001082e */
[----:B------:R-:W-:Y:S01]  /*82a0*/  FFMA.FTZ R44, R44, R9, R37 ;  /* 0x000000092c2c7223 */ /* 0x000fe20000010025 */
[----:B------:R-:W-:-:S02]  /*82b0*/  F2FP.SATFINITE.E4M3.F32.PACK_AB_MERGE_C R11, R120, R11, RZ ;  /* 0x0000000b780b723e */ /* 0x000fc400048070ff */
[----:B------:R-:W-:Y:S02]  /*82c0*/  F2FP.SATFINITE.E4M3.F32.PACK_AB_MERGE_C R15, R15, R118, RZ ;  /* 0x000000760f0f723e */ /* 0x000fe400048070ff */
[----:B------:R-:W-:Y:S02]  /*82d0*/  F2FP.SATFINITE.E4M3.F32.PACK_AB_MERGE_C R119, R124, R119, RZ ;  /* 0x000000777c77723e */ /* 0x000fe400048070ff */
[----:B------:R-:W-:Y:S02]  /*82e0*/  F2FP.SATFINITE.E4M3.F32.PACK_AB_MERGE_C R13, R13, R32, R10 ;  /* 0x000000200d0d723e */ /* 0x000fe4000480700a */
[----:B------:R-:W-:Y:S02]  /*82f0*/  F2FP.SATFINITE.E4M3.F32.PACK_AB_MERGE_C R15, R35, R122, R15 ;  /* 0x0000007a230f723e */ /* 0x000fe4000480700f */
[----:B------:R-:W-:Y:S02]  /*8300*/  F2FP.SATFINITE.E4M3.F32.PACK_AB_MERGE_C R37, R34, R33, R11 ;  /* 0x000000212225723e */ /* 0x000fe4000480700b */
[----:B------:R-:W-:-:S07]  /*8310*/  F2FP.SATFINITE.E4M3.F32.PACK_AB_MERGE_C R39, R44, R125, R119 ;  /* 0x0000007d2c27723e */ /* 0x000fce0004807077 */
.L_x_1378:
[----:B------:R-:W-:Y:S05]  /*8320*/  BSYNC B2 ;  /* 0x0000000000027941 */ /* 0x000fea0003800000 */
.L_x_1377:
[----:B0-----:R3:W-:Y:S04]  /*8330*/  STG.E.128 desc[UR42][R40.64], R12 ;  /* 0x0000000c28007986 */ /* 0x0017e8000c101d2a */
[----:B--2---:R3:W-:Y:S02]  /*8340*/  @!P2 STG.E.128 desc[UR42][R42.64], R36 ;  /* 0x000000242a00a986 */ /* 0x0047e4000c101d2a */
.L_x_1376:
[----:B------:R-:W-:Y:S05]  /*8350*/  BSYNC B1 ;  /* 0x0000000000017941 */ /* 0x000fea0003800000 */
.L_x_1375:
[----:B------:R-:W-:-:S13]  /*8360*/  ISETP.NE.AND P2, PT, R21, RZ, PT ;  /* 0x000000ff1500720c */ /* 0x000fda0003f45270 */
[----:B------:R-:W-:Y:S05]  /*8370*/  @!P2 BRA `(.L_x_1343) ;  /* 0x000000100050a947 */ /* 0x000fea0003800000 */
[----:B------:R-:W-:Y:S01]  /*8380*/  ISETP.NE.AND P4, PT, R103, RZ, PT ;  /* 0x000000ff6700720c */ /* 0x000fe20003f85270 */
[----:B------:R-:W-:Y:S01]  /*8390*/  BSSY B1, `(.L_x_1379) ;  /* 0x00000e8000017945 */ /* 0x000fe20003800000 */
[----:B------:R-:W-:Y:S02]  /*83a0*/  IADD3 R33, P2, P3, R62, R96, R69 ;  /* 0x000000603e217210 */ /* 0x000fe40007b5e045 */
[----:B------:R-:W-:Y:S02]  /*83b0*/  SEL R123, R76, R123, !P4 ;  /* 0x0000007b4c7b7207 */ /* 0x000fe40006000000 */
[----:B------:R-:W-:Y:S02]  /*83c0*/  IADD3.X R10, R99, R116, R66, P2, P3 ;  /* 0x00000074630a7210 */ /* 0x000fe400017e6442 */
[----:B------:R-:W-:Y:S02]  /*83d0*/  SHF.R.S32.HI R8, RZ, 0x1f, R123 ;  /* 0x0000001fff087819 */ /* 0x000fe4000001147b */
[----:B------:R-:W-:-:S02]  /*83e0*/  IADD3 R32, P2, R33, R94, RZ ;  /* 0x0000005e21207210 */ /* 0x000fc40007f5e0ff */
[----:B------:R-:W-:-:S03]  /*83f0*/  LEA.HI R8, R8, R123, RZ, 0x5 ;  /* 0x0000007b08087211 */ /* 0x000fc600078f28ff */
[----:B------:R-:W-:Y:S01]  /*8400*/  IMAD.X R33, R10, 0x1, R95, P2 ;  /* 0x000000010a217824 */ /* 0x000fe200010e065f */
[----:B------:R-:W-:Y:S02]  /*8410*/  SHF.R.S32.HI R8, RZ, 0x5, R8 ;  /* 0x00000005ff087819 */ /* 0x000fe40000011408 */
[----:B------:R-:W-:Y:S02]  /*8420*/  ISETP.GE.AND P2, PT, R92, R111, PT ;  /* 0x0000006f5c00720c */ /* 0x000fe40003f46270 */
[----:B------:R-:W-:-:S04]  /*8430*/  LEA.HI.SX32 R8, R87, R8, 0x1c ;  /* 0x0000000857087211 */ /* 0x000fc800078fe2ff */
[----:B------:R-:W-:Y:S01]  /*8440*/  SHF.R.S32.HI R9, RZ, 0x1f, R8 ;  /* 0x0000001fff097819 */ /* 0x000fe20000011408 */
[----:B------:R-:W-:-:S03]  /*8450*/  IMAD.SHL.U32 R35, R8, 0x10, RZ ;  /* 0x0000001008237824 */ /* 0x000fc600078e00ff */
        /* <DEDUP_REMOVED lines=9> */
[----:B---3--:R-:W-:-:S04]  /*84f0*/  IMAD.IADD R12, R16, 0x1, R11 ;  /* 0x00000001100c7824 */ /* 0x008fc800078e020b */
[----:B------:R-:W2:Y:S04]  /*8500*/  LDS.128 R8, [R9+0x16400] ;  /* 0x0164000009087984 */ /* 0x000ea80000000c00 */
[----:B------:R-:W3:Y:S01]  /*8510*/  LDS.128 R12, [R12+0x16400] ;  /* 0x016400000c0c7984 */ /* 0x000ee20000000c00 */
[----:B------:R-:W-:Y:S05]  /*8520*/  @P2 BRA `(.L_x_1380) ;  /* 0x0000000c00382947 */ /* 0x000fea0003800000 */
[--C-:B------:R-:W-:Y:S01]  /*8530*/  SHF.R.U32.HI R4, RZ, 0x8, R5.reuse ;  /* 0x00000008ff047819 */ /* 0x100fe20000011605 */
[----:B---3--:R-:W-:Y:S01]  /*8540*/  IMAD.MOV.U32 R30, RZ, RZ, R12 ;  /* 0x000000ffff1e7224 */ /* 0x008fe200078e000c */
[----:B------:R-:W-:Y:S01]  /*8550*/  SHF.R.U32.HI R39, RZ, 0x10, R5 ;  /* 0x00000010ff277819 */ /* 0x000fe20000011605 */
[----:B--2---:R-:W-:Y:S01]  /*8560*/  IMAD.MOV.U32 R28, RZ, RZ, R8 ;  /* 0x000000ffff1c7224 */ /* 0x004fe200078e0008 */
[----:B------:R-:W-:Y:S01]  /*8570*/  SHF.R.U32.HI R34, RZ, 0x8, R29 ;  /* 0x00000008ff227819 */ /* 0x000fe2000001161d */
[----:B------:R-:W-:Y:S01]  /*8580*/  IMAD.SHL.U32 R4, R4, 0x100, RZ ;  /* 0x0000010004047824 */ /* 0x000fe200078e00ff */
[----:B------:R-:W-:Y:S02]  /*8590*/  SHF.R.U32.HI R6, RZ, 0x8, R31 ;  /* 0x00000008ff067819 */ /* 0x000fe4000001161f */
[----:B------:R-:W-:Y:S01]  /*85a0*/  LOP3.LUT R5, R5, 0xff0000ff, RZ, 0xc0, !PT ;  /* 0xff0000ff05057812 */ /* 0x000fe200078ec0ff */
[----:B------:R-:W-:Y:S01]  /*85b0*/  IMAD.SHL.U32 R8, R34, 0x100, RZ ;  /* 0x0000010022087824 */ /* 0x000fe200078e00ff */
[----:B------:R-:W-:-:S02]  /*85c0*/  SHF.R.U32.HI R36, RZ, 0x8, R7 ;  /* 0x00000008ff247819 */ /* 0x000fc40000011607 */
[----:B------:R-:W-:Y:S01]  /*85d0*/  SHF.L.U32 R12, R6, 0x8, RZ ;  /* 0x00000008060c7819 */ /* 0x000fe200000006ff */
[----:B------:R-:W-:Y:S01]  /*85e0*/  IMAD.U32 R6, R39, 0x10000, RZ ;  /* 0x0001000027067824 */ /* 0x000fe200078e00ff */
[----:B------:R-:W-:Y:S02]  /*85f0*/  SHF.R.U32.HI R37, RZ, 0x10, R29 ;  /* 0x00000010ff257819 */ /* 0x000fe4000001161d */
[----:B------:R-:W-:Y:S02]  /*8600*/  SHF.R.U32.HI R38, RZ, 0x10, R31 ;  /* 0x00000010ff267819 */ /* 0x000fe4000001161f */
[----:B0-----:R-:W-:Y:S02]  /*8610*/  SHF.R.U32.HI R40, RZ, 0x10, R7 ;  /* 0x00000010ff287819 */ /* 0x001fe40000011607 */
[----:B------:R-:W-:Y:S01]  /*8620*/  LOP3.LUT R29, R29, 0xff0000ff, RZ, 0xc0, !PT ;  /* 0xff0000ff1d1d7812 */ /* 0x000fe200078ec0ff */
[----:B------:R-:W-:Y:S01]  /*8630*/  IMAD.U32 R38, R38, 0x10000, RZ ;  /* 0x0001000026267824 */ /* 0x000fe200078e00ff */
[----:B------:R-:W-:-:S02]  /*8640*/  LOP3.LUT R31, R31, 0xff0000ff, RZ, 0xc0, !PT ;  /* 0xff0000ff1f1f7812 */ /* 0x000fc400078ec0ff */
[----:B------:R-:W-:Y:S01]  /*8650*/  LOP3.LUT R5, R5, 0xff00, R4, 0xf8, !PT ;  /* 0x0000ff0005057812 */ /* 0x000fe200078ef804 */
[----:B------:R-:W-:Y:S01]  /*8660*/  IMAD.SHL.U32 R4, R36, 0x100, RZ ;  /* 0x0000010024047824 */ /* 0x000fe200078e00ff */
[----:B------:R-:W-:Y:S02]  /*8670*/  LOP3.LUT R7, R7, 0xff0000ff, RZ, 0xc0, !PT ;  /* 0xff0000ff07077812 */ /* 0x000fe400078ec0ff */
[----:B------:R-:W-:Y:S02]  /*8680*/  LOP3.LUT R39, R29, 0xff00, R8, 0xf8, !PT ;  /* 0x0000ff001d277812 */ /* 0x000fe400078ef808 */
[----:B------:R-:W-:Y:S02]  /*8690*/  LOP3.LUT R41, R31, 0xff00, R12, 0xf8, !PT ;  /* 0x0000ff001f297812 */ /* 0x000fe400078ef80c */
[----:B------:R-:W-:Y:S01]  /*86a0*/  LOP3.LUT R6, R5, 0xff0000, R6, 0xf8, !PT ;  /* 0x00ff000005067812 */ /* 0x000fe200078ef806 */
[----:B------:R-:W-:Y:S01]  /*86b0*/  IMAD.U32 R5, R40, 0x10000, RZ ;  /* 0x0001000028057824 */ /* 0x000fe200078e00ff */
[----:B------:R-:W-:-:S02]  /*86c0*/  F2FP.F16.E4M3.UNPACK_B R36, R115.H1 ;  /* 0x00000073ff24723e */ /* 0x000fc400030006ff */
[----:B------:R-:W-:Y:S02]  /*86d0*/  F2FP.F16.E4M3.UNPACK_B R31, R30.H1 ;  /* 0x0000001eff1f723e */ /* 0x000fe400030006ff */
[----:B------:R-:W-:Y:S02]  /*86e0*/  F2FP.F16.E4M3.UNPACK_B R29, R28.H1 ;  /* 0x0000001cff1d723e */ /* 0x000fe400030006ff */
[----:B------:R-:W-:Y:S01]  /*86f0*/  LOP3.LUT R4, R7, 0xff00, R4, 0xf8, !PT ;  /* 0x0000ff0007047812 */ /* 0x000fe200078ef804 */
[----:B------:R-:W-:Y:S01]  /*8700*/  HADD2.F32 R7, -RZ, R36.H0_H0 ;  /* 0x20000024ff077230 */ /* 0x000fe20000004100 */
[----:B------:R-:W-:Y:S01]  /*8710*/  F2FP.F16.E4M3.UNPACK_B R34, R113.H1 ;  /* 0x00000071ff22723e */ /* 0x000fe200030006ff */
[----:B------:R-:W-:Y:S01]  /*8720*/  HADD2.F32 R12, -RZ, R31.H0_H0 ;  /* 0x2000001fff0c7230 */ /* 0x000fe20000004100 */
[----:B------:R-:W-:Y:S01]  /*8730*/  LOP3.LUT R5, R4, 0xff0000, R5, 0xf8, !PT ;  /* 0x00ff000004057812 */ /* 0x000fe200078ef805 */
[----:B------:R-:W-:Y:S01]  /*8740*/  HADD2.F32 R8, -RZ, R29.H0_H0 ;  /* 0x2000001dff087230 */ /* 0x000fe20000004100 */
[----:B------:R-:W-:Y:S01]  /*8750*/  F2FP.F16.E4M3.UNPACK_B R115, R115 ;  /* 0x00000073ff73723e */ /* 0x000fe200020006ff */
[----:B------:R-:W-:-:S02]  /*8760*/  IMAD.U32 R4, R37, 0x10000, RZ ;  /* 0x0001000025047824 */ /* 0x000fc400078e00ff */
[-C--:B------:R-:W-:Y:S01]  /*8770*/  FMUL.FTZ R43, R12, R7.reuse ;  /* 0x000000070c2b7220 */ /* 0x080fe20000410000 */
[----:B------:R-:W-:Y:S02]  /*8780*/  HADD2.F32 R37, -RZ, R34.H0_H0 ;  /* 0x20000022ff257230 */ /* 0x000fe40000004100 */
[C---:B------:R-:W-:Y:S01]  /*8790*/  FMUL.FTZ R45, R8.reuse, R7 ;  /* 0x00000007082d7220 */ /* 0x040fe20000410000 */
[----:B------:R-:W-:Y:S01]  /*87a0*/  HADD2.F32 R36, -RZ, R36.H1_H1 ;  /* 0x30000024ff247230 */ /* 0x000fe20000004100 */
[----:B------:R-:W-:Y:S01]  /*87b0*/  LOP3.LUT R7, R39, 0xff0000, R4, 0xf8, !PT ;  /* 0x00ff000027077812 */ /* 0x000fe200078ef804 */
[----:B------:R-:W-:Y:S01]  /*87c0*/  HADD2.F32 R29, -RZ, R29.H1_H1 ;  /* 0x3000001dff1d7230 */ /* 0x000fe20000004100 */
[----:B------:R-:W-:Y:S01]  /*87d0*/  LOP3.LUT R4, R41, 0xff0000, R38, 0xf8, !PT ;  /* 0x00ff000029047812 */ /* 0x000fe200078ef826 */
[----:B------:R-:W-:Y:S01]  /*87e0*/  HADD2.F32 R38, -RZ, R34.H1_H1 ;  /* 0x30000022ff267230 */ /* 0x000fe20000004100 */
[----:B------:R-:W-:Y:S01]  /*87f0*/  F2FP.F16.E4M3.UNPACK_B R30, R30 ;  /* 0x0000001eff1e723e */ /* 0x000fe200020006ff */
[----:B------:R-:W-:Y:S01]  /*8800*/  HADD2.F32 R31, -RZ, R31.H1_H1 ;  /* 0x3000001fff1f7230 */ /* 0x000fe20000004100 */
[----:B------:R-:W-:Y:S01]  /*8810*/  F2FP.F16.E4M3.UNPACK_B R34, R28 ;  /* 0x0000001cff22723e */ /* 0x000fe200020006ff */
[-C--:B------:R-:W-:Y:S01]  /*8820*/  FFMA.FTZ R8, R8, R37.reuse, -R43 ;  /* 0x0000002508087223 */ /* 0x080fe2000001082b */
[----:B------:R-:W-:Y:S01]  /*8830*/  FFMA.FTZ R12, R12, R37, R45 ;  /* 0x000000250c0c7223 */ /* 0x000fe2000001002d */
[-C--:B------:R-:W-:Y:S01]  /*8840*/  FMUL.FTZ R42, R29, R36.reuse ;  /* 0x000000241d2a7220 */ /* 0x080fe20000410000 */
[----:B------:R-:W-:Y:S01]  /*8850*/  FMUL.FTZ R40, R31, R36 ;  /* 0x000000241f287220 */ /* 0x000fe20000410000 */
[----:B------:R-:W-:Y:S01]  /*8860*/  F2FP.F16.E4M3.UNPACK_B R113, R113 ;  /* 0x00000071ff71723e */ /* 0x000fe200020006ff */
[----:B------:R-:W-:-:S02]  /*8870*/  HADD2.F32 R37, -RZ, R115.H0_H0 ;  /* 0x20000073ff257230 */ /* 0x000fc40000004100 */
[-C--:B------:R-:W-:Y:S01]  /*8880*/  FFMA.FTZ R31, R31, R38.reuse, R42 ;  /* 0x000000261f1f7223 */ /* 0x080fe2000001002a */
[----:B------:R-:W-:Y:S02]  /*8890*/  HADD2.F32 R36, -RZ, R30.H0_H0 ;  /* 0x2000001eff247230 */ /* 0x000fe40000004100 */
[----:B------:R-:W-:Y:S01]  /*88a0*/  FFMA.FTZ R29, R29, R38, -R40 ;  /* 0x000000261d1d7223 */ /* 0x000fe20000010828 */
[----:B------:R-:W-:Y:S01]  /*88b0*/  HADD2.F32 R28, -RZ, R34.H0_H0 ;  /* 0x20000022ff1c7230 */ /* 0x000fe20000004100 */
[----:B------:R-:W-:Y:S01]  /*88c0*/  F2FP.F16.E4M3.UNPACK_B R38, R14.H1 ;  /* 0x0000000eff26723e */ /* 0x000fe200030006ff */
        /* <DEDUP_REMOVED lines=30> */
[----:B------:R-:W-:Y:S01]  /*8ab0*/  FMUL.FTZ R47, R38, R43 ;  /* 0x0000002b262f7220 */ /* 0x000fe20000410000 */
[----:B------:R-:W-:Y:S01]  /*8ac0*/  FFMA.FTZ R44, R39, R37, R44 ;  /* 0x00000025272c7223 */ /* 0x000fe2000001002c */
[C---:B------:R-:W-:Y:S01]  /*8ad0*/  FMUL.FTZ R43, R34.reuse, R43 ;  /* 0x0000002b222b7220 */ /* 0x040fe20000410000 */
[----:B------:R-:W-:Y:S02]  /*8ae0*/  HADD2.F32 R37, -RZ, R112.H0_H0 ;  /* 0x20000070ff257230 */ /* 0x000fe40000004100 */
[-C--:B------:R-:W-:Y:S01]  /*8af0*/  FFMA.FTZ R107, R34, R41.reuse, -R47 ;  /* 0x00000029226b7223 */ /* 0x080fe2000001082f */
[----:B------:R-:W-:Y:S01]  /*8b00*/  F2FP.F16.E4M3.UNPACK_B R34, R14 ;  /* 0x0000000eff22723e */ /* 0x000fe200020006ff */
[----:B------:R-:W-:Y:S01]  /*8b10*/  FFMA.FTZ R111, R38, R41, R43 ;  /* 0x00000029266f7223 */ /* 0x000fe2000001002b */
[----:B------:R-:W-:Y:S01]  /*8b20*/  HADD2.F32 R41, -RZ, R114.H0_H0 ;  /* 0x20000072ff297230 */ /* 0x000fe20000004100 */
[----:B------:R-:W-:Y:S01]  /*8b30*/  F2FP.SATFINITE.E4M3.F32.PACK_AB_MERGE_C R8, R29, R8, RZ ;  /* 0x000000081d08723e */ /* 0x000fe200048070ff */
[----:B------:R-:W-:Y:S01]  /*8b40*/  HADD2.F32 R14, -RZ, R10.H0_H0 ;  /* 0x2000000aff0e7230 */ /* 0x000fe20000004100 */
[----:B------:R-:W-:Y:S01]  /*8b50*/  F2FP.SATFINITE.E4M3.F32.PACK_AB_MERGE_C R12, R31, R12, RZ ;  /* 0x0000000c1f0c723e */ /* 0x000fe200048070ff */
[----:B------:R-:W-:Y:S01]  /*8b60*/  HADD2.F32 R36, -RZ, R34.H0_H0 ;  /* 0x20000022ff247230 */ /* 0x000fe20000004100 */
[----:B------:R-:W-:Y:S01]  /*8b70*/  F2FP.F16.E4M3.UNPACK_B R38, R7 ;  /* 0x00000007ff26723e */ /* 0x000fe200020006ff */
[----:B------:R-:W-:Y:S01]  /*8b80*/  HADD2.F32 R43, -RZ, R114.H1_H1 ;  /* 0x30000072ff2b7230 */ /* 0x000fe20000004100 */
[----:B------:R-:W-:Y:S01]  /*8b90*/  F2FP.F16.E4M3.UNPACK_B R29, R9 ;  /* 0x00000009ff1d723e */ /* 0x000fe200020006ff */
[----:B------:R-:W-:-:S02]  /*8ba0*/  HADD2.F32 R34, -RZ, R34.H1_H1 ;  /* 0x30000022ff227230 */ /* 0x000fc40000004100 */
[-C--:B------:R-:W-:Y:S01]  /*8bb0*/  FMUL.FTZ R47, R36, R41.reuse ;  /* 0x00000029242f7220 */ /* 0x080fe20000410000 */
[----:B------:R-:W-:Y:S02]  /*8bc0*/  HADD2.F32 R10, -RZ, R10.H1_H1 ;  /* 0x3000000aff0a7230 */ /* 0x000fe40000004100 */
[----:B------:R-:W-:Y:S01]  /*8bd0*/  FMUL.FTZ R41, R14, R41 ;  /* 0x000000290e297220 */ /* 0x000fe20000410000 */
[----:B------:R-:W-:Y:S02]  /*8be0*/  HADD2.F32 R39, -RZ, R112.H1_H1 ;  /* 0x30000070ff277230 */ /* 0x000fe40000004100 */
[----:B------:R-:W-:Y:S01]  /*8bf0*/  FMUL.FTZ R105, R34, R43 ;  /* 0x0000002b22697220 */ /* 0x000fe20000410000 */
[----:B------:R-:W-:Y:S01]  /*8c00*/  F2FP.F16.E4M3.UNPACK_B R31, R13 ;  /* 0x0000000dff1f723e */ /* 0x000fe200020006ff */
[----:B------:R-:W-:Y:S01]  /*8c10*/  FMUL.FTZ R43, R10, R43 ;  /* 0x0000002b0a2b7220 */ /* 0x000fe20000410000 */
[-C--:B------:R-:W-:Y:S01]  /*8c20*/  FFMA.FTZ R47, R14, R37.reuse, -R47 ;  /* 0x000000250e2f7223 */ /* 0x080fe2000001082f */
[----:B------:R-:W-:Y:S01]  /*8c30*/  FFMA.FTZ R14, R36, R37, R41 ;  /* 0x00000025240e7223 */ /* 0x000fe20000010029 */
[----:B------:R-:W-:Y:S01]  /*8c40*/  F2FP.SATFINITE.E4M3.F32.PACK_AB_MERGE_C R8, R45, R28, R8 ;  /* 0x0000001c2d08723e */ /* 0x000fe20004807008 */
[----:B------:R-:W-:Y:S01]  /*8c50*/  FFMA.FTZ R43, R34, R39, R43 ;  /* 0x00000027222b7223 */ /* 0x000fe2000001002b */
[----:B------:R-:W-:Y:S01]  /*8c60*/  F2FP.F16.E4M3.UNPACK_B R37, R6 ;  /* 0x00000006ff25723e */ /* 0x000fe200020006ff */
[----:B------:R-:W-:Y:S01]  /*8c70*/  HADD2.F32 R41, -RZ, R38.H0_H0 ;  /* 0x20000026ff297230 */ /* 0x000fe20000004100 */
[----:B------:R-:W-:Y:S01]  /*8c80*/  F2FP.SATFINITE.E4M3.F32.PACK_AB_MERGE_C R44, R111, R44, RZ ;  /* 0x0000002c6f2c723e */ /* 0x000fe200048070ff */
[----:B------:R-:W-:-:S02]  /*8c90*/  HADD2.F32 R28, -RZ, R29.H0_H0 ;  /* 0x2000001dff1c7230 */ /* 0x000fc40000004100 */
[----:B------:R-:W-:Y:S01]  /*8ca0*/  FFMA.FTZ R10, R10, R39, -R105 ;  /* 0x000000270a0a7223 */ /* 0x000fe20000010869 */
[----:B------:R-:W-:Y:S01]  /*8cb0*/  HADD2.F32 R34, -RZ, R31.H0_H0 ;  /* 0x2000001fff227230 */ /* 0x000fe20000004100 */
[----:B------:R-:W-:Y:S01]  /*8cc0*/  F2FP.SATFINITE.E4M3.F32.PACK_AB_MERGE_C R14, R43, R14, R44 ;  /* 0x0000000e2b0e723e */ /* 0x000fe2000480702c */
[----:B------:R-:W-:Y:S01]  /*8cd0*/  HADD2.F32 R39, -RZ, R37.H0_H0 ;  /* 0x20000025ff277230 */ /* 0x000fe20000004100 */
[----:B------:R-:W-:Y:S01]  /*8ce0*/  F2FP.SATFINITE.E4M3.F32.PACK_AB_MERGE_C R12, R113, R30, R12 ;  /* 0x0000001e710c723e */ /* 0x000fe2000480700c */
[----:B------:R-:W-:Y:S02]  /*8cf0*/  HADD2.F32 R36, -RZ, R31.H1_H1 ;  /* 0x3000001fff247230 */ /* 0x000fe40000004100 */
[-C--:B------:R-:W-:Y:S01]  /*8d00*/  FMUL.FTZ R31, R28, R41.reuse ;  /* 0x000000291c1f7220 */ /* 0x080fe20000410000 */
[----:B------:R-:W-:Y:S01]  /*8d10*/  FMUL.FTZ R43, R34, R41 ;  /* 0x00000029222b7220 */ /* 0x000fe20000410000 */
[----:B------:R-:W-:Y:S01]  /*8d20*/  HADD2.F32 R41, -RZ, R38.H1_H1 ;  /* 0x30000026ff297230 */ /* 0x000fe20000004100 */
[----:B------:R-:W-:Y:S01]  /*8d30*/  F2FP.F16.E4M3.UNPACK_B R13, R13.H1 ;  /* 0x0000000dff0d723e */ /* 0x000fe200030006ff */
[----:B------:R-:W-:-:S02]  /*8d40*/  HADD2.F32 R30, -RZ, R29.H1_H1 ;  /* 0x3000001dff1e7230 */ /* 0x000fc40000004100 */
[----:B------:R-:W-:Y:S01]  /*8d50*/  FFMA.FTZ R29, R34, R39, R31 ;  /* 0x00000027221d7223 */ /* 0x000fe2000001001f */
[----:B------:R-:W-:Y:S01]  /*8d60*/  F2FP.F16.E4M3.UNPACK_B R31, R9.H1 ;  /* 0x00000009ff1f723e */ /* 0x000fe200030006ff */
[----:B------:R-:W-:Y:S01]  /*8d70*/  FFMA.FTZ R28, R28, R39, -R43 ;  /* 0x000000271c1c7223 */ /* 0x000fe2000001082b */
[----:B------:R-:W-:Y:S01]  /*8d80*/  F2FP.F16.E4M3.UNPACK_B R38, R7.H1 ;  /* 0x00000007ff26723e */ /* 0x000fe200030006ff */
[----:B------:R-:W-:Y:S02]  /*8d90*/  HADD2.F32 R37, -RZ, R37.H1_H1 ;  /* 0x30000025ff257230 */ /* 0x000fe40000004100 */
[-C--:B------:R-:W-:Y:S01]  /*8da0*/  FMUL.FTZ R39, R36, R41.reuse ;  /* 0x0000002924277220 */ /* 0x080fe20000410000 */
[----:B------:R-:W-:Y:S01]  /*8db0*/  FMUL.FTZ R41, R30, R41 ;  /* 0x000000291e297220 */ /* 0x000fe20000410000 */
[----:B------:R-:W-:Y:S01]  /*8dc0*/  HADD2.F32 R34, -RZ, R13.H0_H0 ;  /* 0x2000000dff227230 */ /* 0x000fe20000004100 */
[----:B------:R-:W-:Y:S01]  /*8dd0*/  F2FP.F16.E4M3.UNPACK_B R6, R6.H1 ;  /* 0x00000006ff06723e */ /* 0x000fe200030006ff */
[----:B------:R-:W-:-:S02]  /*8de0*/  HADD2.F32 R7, -RZ, R31.H0_H0 ;  /* 0x2000001fff077230 */ /* 0x000fc40000004100 */
[-C--:B------:R-:W-:Y:S01]  /*8df0*/  FFMA.FTZ R9, R30, R37.reuse, -R39 ;  /* 0x000000251e097223 */ /* 0x080fe20000010827 */
[----:B------:R-:W-:Y:S02]  /*8e00*/  HADD2.F32 R13, -RZ, R13.H1_H1 ;  /* 0x3000000dff0d7230 */ /* 0x000fe40000004100 */
[----:B------:R-:W-:Y:S01]  /*8e10*/  FFMA.FTZ R30, R36, R37, R41 ;  /* 0x00000025241e7223 */ /* 0x000fe20000010029 */
[--C-:B------:R-:W-:Y:S01]  /*8e20*/  HADD2.F32 R40, -RZ, R38.reuse.H1_H1 ;  /* 0x30000026ff287230 */ /* 0x100fe20000004100 */
[----:B------:R-:W-:Y:S01]  /*8e30*/  F2FP.SATFINITE.E4M3.F32.PACK_AB_MERGE_C R42, R107, R42, RZ ;  /* 0x0000002a6b2a723e */ /* 0x000fe200048070ff */
[----:B------:R-:W-:Y:S01]  /*8e40*/  HADD2.F32 R31, -RZ, R31.H1_H1 ;  /* 0x3000001fff1f7230 */ /* 0x000fe20000004100 */
[----:B------:R-:W-:Y:S01]  /*8e50*/  F2FP.F16.E4M3.UNPACK_B R39, R4 ;  /* 0x00000004ff27723e */ /* 0x000fe200020006ff */
[----:B------:R-:W-:Y:S01]  /*8e60*/  HADD2.F32 R37, -RZ, R38.H0_H0 ;  /* 0x20000026ff257230 */ /* 0x000fe20000004100 */
[----:B------:R-:W-:Y:S01]  /*8e70*/  F2FP.SATFINITE.E4M3.F32.PACK_AB_MERGE_C R10, R10, R47, R42 ;  /* 0x0000002f0a0a723e */ /* 0x000fe2000480702a */
[----:B------:R-:W-:-:S02]  /*8e80*/  HADD2.F32 R36, -RZ, R6.H0_H0 ;  /* 0x20000006ff247230 */ /* 0x000fc40000004100 */
[----:B------:R-:W-:Y:S02]  /*8e90*/  HADD2.F32 R38, -RZ, R6.H1_H1 ;  /* 0x30000006ff267230 */ /* 0x000fe40000004100 */
[-C--:B------:R-:W-:Y:S01]  /*8ea0*/  FMUL.FTZ R6, R13, R40.reuse ;  /* 0x000000280d067220 */ /* 0x080fe20000410000 */
[----:B------:R-:W-:Y:S01]  /*8eb0*/  FMUL.FTZ R40, R31, R40 ;  /* 0x000000281f287220 */ /* 0x000fe20000410000 */
[CC--:B------:R-:W-:Y:S01]  /*8ec0*/  FMUL.FTZ R42, R34.reuse, R37.reuse ;  /* 0x00000025222a7220 */ /* 0x0c0fe20000410000 */
[----:B------:R-:W-:Y:S01]  /*8ed0*/  FMUL.FTZ R37, R7, R37 ;  /* 0x0000002507257220 */ /* 0x000fe20000410000 */
[-C--:B------:R-:W-:Y:S01]  /*8ee0*/  FFMA.FTZ R46, R31, R38.reuse, -R6 ;  /* 0x000000261f2e7223 */ /* 0x080fe20000010806 */
[----:B------:R-:W-:Y:S01]  /*8ef0*/  F2FP.F16.E4M3.UNPACK_B R6, R11 ;  /* 0x0000000bff06723e */ /* 0x000fe200020006ff */
[----:B------:R-:W-:Y:S01]  /*8f00*/  FFMA.FTZ R45, R13, R38, R40 ;  /* 0x000000260d2d7223 */ /* 0x000fe20000010028 */
[----:B------:R-:W-:Y:S01]  /*8f10*/  F2FP.F16.E4M3.UNPACK_B R31, R15 ;  /* 0x0000000fff1f723e */ /* 0x000fe200020006ff */
[-C--:B------:R-:W-:Y:S01]  /*8f20*/  FFMA.FTZ R43, R7, R36.reuse, -R42 ;  /* 0x00000024072b7223 */ /* 0x080fe2000001082a */
[----:B------:R-:W-:Y:S01]  /*8f30*/  F2FP.F16.E4M3.UNPACK_B R11, R11.H1 ;  /* 0x0000000bff0b723e */ /* 0x000fe200030006ff */
        /* <DEDUP_REMOVED lines=9> */
[----:B------:R-:W-:Y:S01]  /*8fd0*/  F2FP.SATFINITE.E4M3.F32.PACK_AB_MERGE_C R43, R46, R43, RZ ;  /* 0x0000002b2e2b723e */ /* 0x000fe200048070ff */
[----:B------:R-:W-:Y:S01]  /*8fe0*/  HADD2.F32 R41, -RZ, R39.H0_H0 ;  /* 0x20000027ff297230 */ /* 0x000fe20000004100 */
[----:B------:R-:W-:Y:S01]  /*8ff0*/  F2FP.SATFINITE.E4M3.F32.PACK_AB_MERGE_C R44, R45, R44, RZ ;  /* 0x0000002c2d2c723e */ /* 0x000fe200048070ff */
[----:B------:R-:W-:-:S02]  /*9000*/  HADD2.F32 R38, -RZ, R5.H0_H0 ;  /* 0x20000005ff267230 */ /* 0x000fc40000004100 */
[-C--:B------:R-:W-:Y:S01]  /*9010*/  FMUL.FTZ R106, R4, R42.reuse ;  /* 0x0000002a046a7220 */ /* 0x080fe20000410000 */
[----:B------:R-:W-:Y:S02]  /*9020*/  HADD2.F32 R7, -RZ, R6.H0_H0 ;  /* 0x20000006ff077230 */ /* 0x000fe40000004100 */
[C---:B------:R-:W-:Y:S01]  /*9030*/  FMUL.FTZ R47, R13.reuse, R42 ;  /* 0x0000002a0d2f7220 */ /* 0x040fe20000410000 */
[----:B------:R-:W-:Y:S02]  /*9040*/  HADD2.F32 R15, -RZ, R15.H1_H1 ;  /* 0x3000000fff0f7230 */ /* 0x000fe40000004100 */
[----:B------:R-:W-:Y:S01]  /*9050*/  FMUL.FTZ R104, R34, R41 ;  /* 0x0000002922687220 */ /* 0x000fe20000410000 */
[----:B------:R-:W-:Y:S02]  /*9060*/  HADD2.F32 R40, -RZ, R40.H1_H1 ;  /* 0x30000028ff287230 */ /* 0x000fe40000004100 */
[----:B------:R-:W-:Y:S01]  /*9070*/  FFMA.FTZ R106, R13, R38, -R106 ;  /* 0x000000260d6a7223 */ /* 0x000fe2000001086a */
[----:B------:R-:W-:-:S02]  /*9080*/  HADD2.F32 R11, -RZ, R11.H1_H1 ;  /* 0x3000000bff0b7230 */ /* 0x000fc40000004100 */
[----:B------:R-:W-:Y:S01]  /*9090*/  FFMA.FTZ R47, R4, R38, R47 ;  /* 0x00000026042f7223 */ /* 0x000fe2000001002f */
[----:B------:R-:W-:Y:S02]  /*90a0*/  HADD2.F32 R37, -RZ, R36.H0_H0 ;  /* 0x20000024ff257230 */ /* 0x000fe40000004100 */
[----:B------:R-:W-:Y:S01]  /*90b0*/  FMUL.FTZ R41, R7, R41 ;  /* 0x0000002907297220 */ /* 0x000fe20000410000 */
[----:B------:R-:W-:Y:S02]  /*90c0*/  HADD2.F32 R6, -RZ, R6.H1_H1 ;  /* 0x30000006ff067230 */ /* 0x000fe40000004100 */
[-C--:B------:R-:W-:Y:S01]  /*90d0*/  FMUL.FTZ R38, R15, R40.reuse ;  /* 0x000000280f267220 */ /* 0x080fe20000410000 */
[----:B------:R-:W-:Y:S02]  /*90e0*/  HADD2.F32 R31, -RZ, R31.H1_H1 ;  /* 0x3000001fff1f7230 */ /* 0x000fe40000004100 */
[----:B------:R-:W-:Y:S01]  /*90f0*/  FMUL.FTZ R40, R11, R40 ;  /* 0x000000280b287220 */ /* 0x000fe20000410000 */
[----:B------:R-:W-:-:S02]  /*9100*/  HADD2.F32 R39, -RZ, R39.H1_H1 ;  /* 0x30000027ff277230 */ /* 0x000fc40000004100 */
[-C--:B------:R-:W-:Y:S01]  /*9110*/  FFMA.FTZ R41, R34, R37.reuse, R41 ;  /* 0x0000002522297223 */ /* 0x080fe20000010029 */
[----:B------:R-:W-:Y:S02]  /*9120*/  HADD2.F32 R4, -RZ, R5.H1_H1 ;  /* 0x30000005ff047230 */ /* 0x000fe40000004100 */
[----:B------:R-:W-:Y:S01]  /*9130*/  FFMA.FTZ R104, R7, R37, -R104 ;  /* 0x0000002507687223 */ /* 0x000fe20000010868 */
[----:B------:R-:W-:Y:S02]  /*9140*/  HADD2.F32 R36, -RZ, R36.H1_H1 ;  /* 0x30000024ff247230 */ /* 0x000fe40000004100 */
[-C--:B------:R-:W-:Y:S01]  /*9150*/  FMUL.FTZ R5, R31, R39.reuse ;  /* 0x000000271f057220 */ /* 0x080fe20000410000 */
[C---:B------:R-:W-:Y:S01]  /*9160*/  FMUL.FTZ R34, R6.reuse, R39 ;  /* 0x0000002706227220 */ /* 0x040fe20000410000 */
[-C--:B------:R-:W-:Y:S01]  /*9170*/  FFMA.FTZ R11, R11, R4.reuse, -R38 ;  /* 0x000000040b0b7223 */ /* 0x080fe20000010826 */
[----:B------:R-:W-:Y:S01]  /*9180*/  FFMA.FTZ R40, R15, R4, R40 ;  /* 0x000000040f287223 */ /* 0x000fe20000010028 */
[-C--:B------:R-:W-:Y:S01]  /*9190*/  FFMA.FTZ R5, R6, R36.reuse, -R5 ;  /* 0x0000002406057223 */ /* 0x080fe20000010805 */
[----:B------:R-:W-:Y:S01]  /*91a0*/  FFMA.FTZ R34, R31, R36, R34 ;  /* 0x000000241f227223 */ /* 0x000fe20000010022 */
[----:B------:R-:W-:-:S02]  /*91b0*/  F2FP.SATFINITE.E4M3.F32.PACK_AB_MERGE_C R9, R9, R28, R43 ;  /* 0x0000001c0909723e */ /* 0x000fc4000480702b */
[----:B------:R-:W-:Y:S02]  /*91c0*/  F2FP.SATFINITE.E4M3.F32.PACK_AB_MERGE_C R11, R11, R106, RZ ;  /* 0x0000006a0b0b723e */ /* 0x000fe400048070ff */
[----:B------:R-:W-:Y:S02]  /*91d0*/  F2FP.SATFINITE.E4M3.F32.PACK_AB_MERGE_C R40, R40, R47, RZ ;  /* 0x0000002f2828723e */ /* 0x000fe400048070ff */
[----:B------:R-:W-:Y:S02]  /*91e0*/  F2FP.SATFINITE.E4M3.F32.PACK_AB_MERGE_C R11, R5, R104, R11 ;  /* 0x00000068050b723e */ /* 0x000fe4000480700b */
[----:B------:R-:W-:Y:S02]  /*91f0*/  F2FP.SATFINITE.E4M3.F32.PACK_AB_MERGE_C R13, R30, R29, R44 ;  /* 0x0000001d1e0d723e */ /* 0x000fe4000480702c */
[----:B------:R-:W-:-:S07]  /*9200*/  F2FP.SATFINITE.E4M3.F32.PACK_AB_MERGE_C R15, R34, R41, R40 ;  /* 0x00000029220f723e */ /* 0x000fce0004807028 */
.L_x_1380:
[----:B------:R-:W-:Y:S05]  /*9210*/  BSYNC B1 ;  /* 0x0000000000017941 */ /* 0x000fea0003800000 */
.L_x_1379:
[----:B--2---:R2:W-:Y:S01]  /*9220*/  STG.E.128 desc[UR42][R32.64], R8 ;  /* 0x0000000820007986 */ /* 0x0045e2000c101d2a */
[----:B------:R-:W-:-:S13]  /*9230*/  ISETP.GE.AND P2, PT, R35, R117, PT ;  /* 0x000000752300720c */ /* 0x000fda0003f46270 */
[----:B------:R-:W-:Y:S05]  /*9240*/  @P2 BRA `(.L_x_1343) ;  /* 0x00000000009c2947 */ /* 0x000fea0003800000 */
[--C-:B------:R-:W-:Y:S02]  /*9250*/  SHF.R.S32.HI R4, RZ, 0x1f, R35.reuse ;  /* 0x0000001fff047819 */ /* 0x100fe40000011423 */
[----:B------:R-:W-:-:S04]  /*9260*/  IADD3 R35, P2, P3, R62, R96, R35 ;  /* 0x000000603e237210 */ /* 0x000fc80007b5e023 */
[----:B------:R-:W-:Y:S02]  /*9270*/  IADD3.X R4, R99, R116, R4, P2, P3 ;  /* 0x0000007463047210 */ /* 0x000fe400017e6404 */
[----:B------:R-:W-:-:S05]  /*9280*/  IADD3 R94, P2, R35, R94, RZ ;  /* 0x0000005e235e7210 */ /* 0x000fca0007f5e0ff */
[----:B------:R-:W-:-:S05]  /*9290*/  IMAD.X R95, R4, 0x1, R95, P2 ;  /* 0x00000001045f7824 */ /* 0x000fca00010e065f */
[----:B---3--:R4:W-:Y:S01]  /*92a0*/  STG.E.128 desc[UR42][R94.64], R12 ;  /* 0x0000000c5e007986 */ /* 0x0089e2000c101d2a */
[----:B------:R-:W-:Y:S05]  /*92b0*/  BRA `(.L_x_1343) ;  /* 0x0000000000807947 */ /* 0x000fea0003800000 */
.L_x_1336:
[----:B------:R-:W-:-:S06]  /*92c0*/  UISETP.NE.AND UP0, UPT, UR40, 0x3, UPT ;  /* 0x000000032800788c */ /* 0x000fcc000bf05270 */
[----:B------:R-:W-:-:S13]  /*92d0*/  PLOP3.LUT P1, PT, PT, PT, UP0, 0x80, 0x0 ;  /* 0x000000000000781c */ /* 0x000fda0003f2f008 */
[----:B------:R-:W-:Y:S05]  /*92e0*/  @!P1 BRA `(.L_x_1381) ;  /* 0x0000000000049947 */ /* 0x000fea0003800000 */
[----:B------:R-:W-:Y:S01]  /*92f0*/  BPT.TRAP 0x1 ;  /* 0x000000040000795c */ /* 0x000fe20000300000 */
.L_x_1381:
[----:B------:R-:W-:Y:S01]  /*9300*/  IMAD R108, R17, 0x8, R16 ;  /* 0x00000008116c7824 */ /* 0x000fe200078e0210 */
[----:B------:R-:W-:Y:S01]  /*9310*/  SHF.L.U32 R110, R174, 0x1f, RZ ;  /* 0x0000001fae6e7819 */ /* 0x000fe200000006ff */
[----:B------:R-:W-:Y:S01]  /*9320*/  IMAD R109, R25, -0x80, R2 ;  /* 0xffffff80196d7824 */ /* 0x000fe200078e0202 */
[----:B------:R-:W-:Y:S02]  /*9330*/  BSSY B1, `(.L_x_1382) ;  /* 0x0000004000017945 */ /* 0x000fe40003800000 */
[----:B------:R-:W0:Y:S02]  /*9340*/  SYNCS.PHASECHK.TRANS64.TRYWAIT P2, [R108+URZ+0x22890], R110 ;  /* 0x0228906e6c0075a7 */ /* 0x000e24000804017f */
[----:B------:R-:W-:Y:S01]  /*9350*/  VIMNMX R109, R109, 0x80, PT ;  /* 0x000000806d6d7848 */ /* 0x000fe20003fe0100 */
[----:B0-----:R-:W-:Y:S06]  /*9360*/  @!P2 BRA `(.L_x_1383) ;  /* 0x0000022400f0a947 */ /* 0x001fec0003800000 */
.L_x_1705:
[----:B------:R-:W-:Y:S05]  /*9370*/  BSYNC B1 ;  /* 0x0000000000017941 */ /* 0x000fea0003800000 */
.L_x_1382:
[----:B------:R-:W-:-:S13]  /*9380*/  ISETP.GE.AND P2, PT, R19, R109, PT ;  /* 0x0000006d1300720c */ /* 0x000fda0003f46270 */
[----:B------:R-:W-:Y:S05]  /*9390*/  @P2 BRA `(.L_x_1343) ;  /* 0x0000000000482947 */ /* 0x000fea0003800000 */
[----:B------:R-:W-:-:S13]  /*93a0*/  ISETP.NE.AND P2, PT, R64, RZ, PT ;  /* 0x000000ff4000720c */ /* 0x000fda0003f45270 */
[----:B------:R-:W1:Y:S04]  /*93b0*/  @P2 LDS.128 R4, [R97+0x16400] ;  /* 0x0164000061042984 */ /* 0x000e680000000c00 */
[----:B-1----:R-:W-:Y:S01]  /*93c0*/  @P2 STG.E.128 desc[UR42][R8.64], R4 ;  /* 0x0000000408002986 */ /* 0x002fe2000c101d2a */
        /* <DEDUP_REMOVED lines=14> */
[----:B-1----:R1:W-:Y:S02]  /*94b0*/  @P2 STG.E.128 desc[UR42][R8.64+0xa0], R4 ;  /* 0x0000a00408002986 */ /* 0x0023e4000c101d2a */
.L_x_1343:
[----:B------:R-:W-:Y:S05]  /*94c0*/  BSYNC B0 ;  /* 0x0000000000007941 */ /* 0x000fea0003800000 */
.L_x_1335:
[----:B-1234-:R-:W1:Y:S01]  /*94d0*/  S2R R4, SR_TID.X ;  /* 0x0000000000047919 */ /* 0x01ee620000002100 */
[----:B------:R-:W-:Y:S01]  /*94e0*/  @!PT LDS RZ, [RZ] ;  /* 0x00000000fffff984 */ /* 0x000fe20000000800 */
[----:B------:R-:W-:Y:S01]  /*94f0*/  @!PT LDS RZ, [RZ] ;  /* 0x00000000fffff984 */ /* 0x000fe20000000800 */
[----:B------:R-:W-:Y:S01]  /*9500*/  @!PT LDS RZ, [RZ] ;  /* 0x00000000fffff984 */ /* 0x000fe20000000800 */
[----:B------:R-:W-:Y:S01]  /*9510*/  @!PT LDS RZ, [RZ] ;  /* 0x00000000fffff984 */ /* 0x000fe20000000800 */
[----:B------:R2:W-:Y:S06]  /*9520*/  MEMBAR.ALL.CTA ;  /* 0x0000000000007992 */ /* 0x0005ec0000008000 */
[----:B--2---:R-:W2:Y:S01]  /*9530*/  FENCE.VIEW.ASYNC.S ;  /* 0x00000000000073c6 */ /* 0x004ea20000000000 */
[----:B------:R-:W-:Y:S05]  /*9540*/  WARPSYNC.ALL ;  /* 0x0000000000007948 */ /* 0x000fea0003800000 */
[----:B------:R-:W-:Y:S01]  /*9550*/  BSSY B0, `(.L_x_1384) ;  /* 0x0000009000007945 */ /* 0x000fe20003800000 */
[----:B-1----:R-:W-:Y:S01]  /*9560*/  LOP3.LUT R4, R4, 0x7f, RZ, 0xc0, !PT ;  /* 0x0000007f04047812 */ /* 0x002fe200078ec0ff */
[----:B--2---:R1:W-:Y:S03]  /*9570*/  BAR.SYNC.DEFER_BLOCKING R77, 0x80 ;  /* 0x0002004d0000751d */ /* 0x0043e60000010000 */
[----:B------:R-:W-:-:S13]  /*9580*/  ISETP.NE.AND P3, PT, R4, RZ, PT ;  /* 0x000000ff0400720c */ /* 0x000fda0003f65270 */
[----:B------:R-:W-:-:S05]  /*9590*/  @!P3 VIADD R4, R108, 0x228a0 ;  /* 0x000228a06c04b836 */ /* 0x000fca0000000000 */
[----:B------:R-:W-:-:S04]  /*95a0*/  @!P3 PRMT R4, RZ, 0x654, R4 ;  /* 0x00000654ff04b816 */ /* 0x000fc80000000004 */
[----:B------:R1:W-:Y:S01]  /*95b0*/  @!P3 SYNCS.ARRIVE.TRANS64.RED.A1T0 RZ, [R4+URZ], RZ ;  /* 0x000000ff04ffb9a7 */ /* 0x0003e2000810043f */
[----:B------:R-:W-:Y:S05]  /*95c0*/  @!P1 BRA `(.L_x_1385) ;  /* 0x0000000000049947 */ /* 0x000fea0003800000 */
[----:B------:R-:W-:Y:S01]  /*95d0*/  BPT.TRAP 0x1 ;  /* 0x000000040000795c */ /* 0x000fe20000300000 */
.L_x_1385:
[----:B------:R-:W-:Y:S05]  /*95e0*/  BSYNC B0 ;  /* 0x0000000000007941 */ /* 0x000fea0003800000 */
.L_x_1384:
[----:B------:R-:W2:Y:S01]  /*95f0*/  SYNCS.PHASECHK.TRANS64.TRYWAIT P1, [R108+URZ+0x228b0], R110 ;  /* 0x0228b06e6c0075a7 */ /* 0x000ea2000802017f */
[----:B------:R-:W-:Y:S04]  /*9600*/  BSSY B0, `(.L_x_1386) ;  /* 0x0000002000007945 */ /* 0x000fe80003800000 */
[----:B--2---:R-:W-:Y:S05]  /*9610*/  @!P1 BRA `(.L_x_1387) ;  /* 0x0000022400589947 */ /* 0x004fea0003800000 */
.L_x_1706:
[----:B------:R-:W-:Y:S05]  /*9620*/  BSYNC B0 ;  /* 0x0000000000007941 */ /* 0x000fea0003800000 */
.L_x_1386:
[----:B------:R-:W-:Y:S01]  /*9630*/  ISETP.GE.AND P1, PT, R19, R109, PT ;  /* 0x0000006d1300720c */ /* 0x000fe20003f26270 */
[----:B------:R-:W-:-:S12]  /*9640*/  BSSY B0, `(.L_x_1388) ;  /* 0x0000030000007945 */ /* 0x000fd80003800000 */
[----:B------:R-:W-:Y:S05]  /*9650*/  @P1 BRA `(.L_x_1389) ;  /* 0x0000000000b81947 */ /* 0x000fea0003800000 */
[----:B------:R-:W-:Y:S01]  /*9660*/  ULDC UR4, c[0x0][0x320] ;  /* 0x0000c80000047ab9 */ /* 0x000fe20000000800 */
[----:B------:R-:W-:Y:S01]  /*9670*/  PLOP3.LUT P5, PT, PT, PT, PT, 0x8, 0x0 ;  /* 0x000000000000781c */ /* 0x000fe20003fae170 */
[----:B-1----:R-:W-:Y:S01]  /*9680*/  IMAD.WIDE R4, R25, 0x80, R54 ;  /* 0x0000008019047825 */ /* 0x002fe200078e0236 */
[----:B------:R-:W-:Y:S01]  /*9690*/  ISETP.GE.AND P2, PT, R100, UR4, PT ;  /* 0x0000000464007c0c */ /* 0x000fe2000bf46270 */
[----:B------:R-:W-:Y:S01]  /*96a0*/  ULDC.64 UR6, c[0x0][0x328] ;  /* 0x0000ca0000067ab9 */ /* 0x000fe20000000a00 */
[----:B------:R-:W-:Y:S01]  /*96b0*/  PLOP3.LUT P4, PT, PT, PT, PT, 0x8, 0x0 ;  /* 0x000000000000781c */ /* 0x000fe20003f8e170 */
[----:B------:R-:W-:Y:S01]  /*96c0*/  IMAD.MOV.U32 R6, RZ, RZ, R60 ;  /* 0x000000ffff067224 */ /* 0x000fe200078e003c */
[----:B------:R-:W-:Y:S01]  /*96d0*/  ULDC.64 UR8, c[0x0][0x318] ;  /* 0x0000c60000087ab9 */ /* 0x000fe20000000a00 */
[----:B------:R-:W-:Y:S02]  /*96e0*/  IMAD.MOV.U32 R7, RZ, RZ, R65 ;  /* 0x000000ffff077224 */ /* 0x000fe400078e0041 */
[----:B------:R-:W-:-:S02]  /*96f0*/  IMAD R5, R5, UR6, RZ ;  /* 0x0000000605057c24 */ /* 0x000fc4000f8e02ff */
[----:B------:R-:W-:Y:S02]  /*9700*/  IMAD R13, R17, 0x4000, R195 ;  /* 0x00004000110d7824 */ /* 0x000fe400078e02c3 */
[----:B------:R-:W-:Y:S02]  /*9710*/  IMAD.WIDE.U32 R6, R4, UR6, R6 ;  /* 0x0000000604067c25 */ /* 0x000fe4000f8e0006 */
[----:B------:R-:W-:Y:S02]  /*9720*/  @!P2 LOP3.LUT P1, RZ, R184, 0x2, RZ, 0xc0, !PT ;  /* 0x00000002b8ffa812 */ /* 0x000fe4000782c0ff */
[----:B------:R-:W-:Y:S02]  /*9730*/  IMAD R5, R4, UR7, R5 ;  /* 0x0000000704057c24 */ /* 0x000fe4000f8e0205 */
[----:B------:R-:W-:Y:S01]  /*9740*/  @!P2 PLOP3.LUT P5, PT, P1, PT, PT, 0x80, 0x0 ;  /* 0x000000000000a81c */ /* 0x000fe20000faf070 */
[----:B------:R-:W-:Y:S01]  /*9750*/  @!P2 VIADD R4, R13, 0x20 ;  /* 0x000000200d04a836 */ /* 0x000fe20000000000 */
[----:B------:R-:W-:-:S11]  /*9760*/  ISETP.GE.AND P1, PT, R92, UR4, PT ;  /* 0x000000045c007c0c */ /* 0x000fd6000bf26270 */
[C---:B------:R-:W-:Y:S02]  /*9770*/  @P5 VIADD R4, R13.reuse, 0xffffffe0 ;  /* 0xffffffe00d045836 */ /* 0x040fe40000000000 */
[----:B------:R-:W-:Y:S01]  /*9780*/  @!P1 LOP3.LUT P6, RZ, R184, 0x4, RZ, 0xc0, !PT ;  /* 0x00000004b8ff9812 */ /* 0x000fe200078cc0ff */
[----:B------:R-:W-:Y:S02]  /*9790*/  @!P1 VIADD R10, R13, 0x40 ;  /* 0x000000400d0a9836 */ /* 0x000fe40000000000 */
[----:B------:R-:W-:Y:S01]  /*97a0*/  @!P2 IMAD.IADD R11, R16, 0x1, R4 ;  /* 0x00000001100ba824 */ /* 0x000fe200078e0204 */
[----:B------:R-:W-:Y:S02]  /*97b0*/  @!P1 PLOP3.LUT P4, PT, P6, PT, PT, 0x80, 0x0 ;  /* 0x000000000000981c */ /* 0x000fe4000378f070 */
[----:B------:R-:W-:-:S04]  /*97c0*/  IADD3 R8, P6, R6, UR8, RZ ;  /* 0x0000000806087c10 */ /* 0x000fc8000ffde0ff */
[----:B------:R-:W-:Y:S02]  /*97d0*/  IADD3.X R9, R7, UR9, R5, P6, !PT ;  /* 0x0000000907097c10 */ /* 0x000fe4000b7fe405 */
[----:B------:R-:W1:Y:S05]  /*97e0*/  @!P2 LDS.128 R4, [R11+0x8400] ;  /* 0x008400000b04a984 */ /* 0x000e6a0000000c00 */
[----:B------:R-:W-:-:S04]  /*97f0*/  @P4 VIADD R10, R13, 0xffffffc0 ;  /* 0xffffffc00d0a4836 */ /* 0x000fc80000000000 */
[----:B------:R-:W-:Y:S01]  /*9800*/  @!P1 IMAD.IADD R12, R16, 0x1, R10 ;  /* 0x00000001100c9824 */ /* 0x000fe200078e020a */
[----:B-1----:R-:W-:Y:S04]  /*9810*/  @!P2 STG.E.128 desc[UR42][R8.64+0x20], R4 ;  /* 0x000020040800a986 */ /* 0x002fe8000c101d2a */
[----:B------:R-:W1:Y:S04]  /*9820*/  @!P1 LDS.128 R4, [R12+0x8400] ;  /* 0x008400000c049984 */ /* 0x000e680000000c00 */
[----:B-1----:R-:W-:Y:S01]  /*9830*/  @!P1 STG.E.128 desc[UR42][R8.64+0x40], R4 ;  /* 0x0000400408009986 */ /* 0x002fe2000c101d2a */
[----:B------:R-:W-:-:S13]  /*9840*/  ISETP.GE.AND P1, PT, R22, UR4, PT ;  /* 0x0000000416007c0c */ /* 0x000fda000bf26270 */
[----:B------:R-:W-:-:S05]  /*9850*/  @!P1 IMAD.IADD R10, R16, 0x1, R13 ;  /* 0x00000001100a9824 */ /* 0x000fca00078e020d */
[----:B------:R-:W1:Y:S04]  /*9860*/  @!P1 LDS.128 R4, [R10+0x8400] ;  /* 0x008400000a049984 */ /* 0x000e680000000c00 */
[----:B-1----:R3:W-:Y:S01]  /*9870*/  @!P1 STG.E.128 desc[UR42][R8.64], R4 ;  /* 0x0000000408009986 */ /* 0x0027e2000c101d2a */
[----:B------:R-:W-:-:S13]  /*9880*/  ISETP.GE.AND P1, PT, R91, UR4, PT ;  /* 0x000000045b007c0c */ /* 0x000fda000bf26270 */
[----:B------:R-:W-:Y:S05]  /*9890*/  @P1 BRA `(.L_x_1389) ;  /* 0x0000000000281947 */ /* 0x000fea0003800000 */
[----:B------:R-:W-:Y:S01]  /*98a0*/  R2P PR, R184, 0x6 ;  /* 0x00000006b8007804 */ /* 0x000fe20000000000 */
[----:B---3--:R-:W-:Y:S02]  /*98b0*/  IMAD.MOV.U32 R4, RZ, RZ, -0x40 ;  /* 0xffffffc0ff047424 */ /* 0x008fe400078e00ff */
[----:B------:R-:W-:Y:S02]  /*98c0*/  IMAD.MOV.U32 R6, RZ, RZ, 0x40 ;  /* 0x00000040ff067424 */ /* 0x000fe400078e00ff */
[----:B------:R-:W-:Y:S01]  /*98d0*/  IMAD.MOV.U32 R5, RZ, RZ, 0x60 ;  /* 0x00000060ff057424 */ /* 0x000fe200078e00ff */
[----:B------:R-:W-:-:S07]  /*98e0*/  SEL R4, R4, 0x40, P2 ;  /* 0x0000004004047807 */ /* 0x000fce0001000000 */
[----:B------:R-:W-:Y:S01]  /*98f0*/  @P2 IADD3 R5, -R6, 0x20, RZ ;  /* 0x0000002006052810 */ /* 0x000fe20007ffe1ff */
[----:B------:R-:W-:-:S05]  /*9900*/  @P1 VIADD R5, R4, 0xffffffe0 ;  /* 0xffffffe004051836 */ /* 0x000fca0000000000 */
[----:B------:R-:W-:-:S06]  /*9910*/  IADD3 R5, R16, R13, R5 ;  /* 0x0000000d10057210 */ /* 0x000fcc0007ffe005 */
[----:B------:R-:W1:Y:S04]  /*9920*/  LDS.128 R4, [R5+0x8400] ;  /* 0x0084000005047984 */ /* 0x000e680000000c00 */
[----:B-1----:R4:W-:Y:S02]  /*9930*/  STG.E.128 desc[UR42][R8.64+0x60], R4 ;  /* 0x0000600408007986 */ /* 0x0029e4000c101d2a */
.L_x_1389:
[----:B------:R-:W-:Y:S05]  /*9940*/  BSYNC B0 ;  /* 0x0000000000007941 */ /* 0x000fea0003800000 */
.L_x_1388:
[----:B------:R-:W-:Y:S01]  /*9950*/  @!PT LDS RZ, [RZ] ;  /* 0x00000000fffff984 */ /* 0x000fe20000000800 */
[----:B------:R-:W-:Y:S01]  /*9960*/  @!PT LDS RZ, [RZ] ;  /* 0x00000000fffff984 */ /* 0x000fe20000000800 */
[----:B------:R-:W-:Y:S01]  /*9970*/  @!PT LDS RZ, [RZ] ;  /* 0x00000000fffff984 */ /* 0x000fe20000000800 */
[----:B------:R-:W-:Y:S01]  /*9980*/  @!PT LDS RZ, [RZ] ;  /* 0x00000000fffff984 */ /* 0x000fe20000000800 */
[----:B------:R5:W-:Y:S06]  /*9990*/  MEMBAR.ALL.CTA ;  /* 0x0000000000007992 */ /* 0x000bec0000008000 */
[----:B-----5:R-:W5:Y:S01]  /*99a0*/  FENCE.VIEW.ASYNC.S ;  /* 0x00000000000073c6 */ /* 0x020f620000000000 */
[----:B------:R-:W-:Y:S02]  /*99b0*/  VIADD R17, R17, 0x1 ;  /* 0x0000000111117836 */ /* 0x000fe40000000000 */
[----:B0-2---:R-:W-:Y:S01]  /*99c0*/  @!P3 VIADD R108, R108, 0x228c0 ;  /* 0x000228c06c6cb836 */ /* 0x005fe20000000000 */
[----:B-----5:R0:W-:Y:S02]  /*99d0*/  BAR.SYNC.DEFER_BLOCKING R77, 0x80 ;  /* 0x0002004d0000751d */ /* 0x0201e40000010000 */
[----:B------:R-:W-:-:S02]  /*99e0*/  ISETP.NE.AND P1, PT, R17, 0x2, PT ;  /* 0x000000021100780c */ /* 0x000fc40003f25270 */
[----:B------:R-:W-:Y:S02]  /*99f0*/  @!P3 PRMT R108, RZ, 0x654, R108 ;  /* 0x00000654ff6cb816 */ /* 0x000fe4000000006c */
[----:B---34-:R-:W-:Y:S02]  /*9a00*/  SEL R5, RZ, 0x1, P1 ;  /* 0x00000001ff057807 */ /* 0x018fe40000800000 */
[----:B------:R-:W-:Y:S02]  /*9a10*/  SEL R17, R17, RZ, P1 ;  /* 0x000000ff11117207 */ /* 0x000fe40000800000 */
[----:B------:R-:W-:Y:S01]  /*9a20*/  LOP3.LUT R174, R174, R5, RZ, 0x3c, !PT ;  /* 0x00000005aeae7212 */ /* 0x000fe200078e3cff */
[----:B------:R0:W-:Y:S01]  /*9a30*/  @!P3 SYNCS.ARRIVE.TRANS64.RED.A1T0 RZ, [R108+URZ], RZ ;  /* 0x000000ff6cffb9a7 */ /* 0x0001e2000810043f */
[----:B------:R-:W-:Y:S05]  /*9a40*/  @P0 BRA `(.L_x_1390) ;  /* 0xffffff9400300947 */ /* 0x000fea000383ffff */
[----:B-1----:R-:W1:Y:S01]  /*9a50*/  S2R R4, SR_TID.X ;  /* 0x0000000000047919 */ /* 0x002e620000002100 */
[----:B------:R-:W-:Y:S02]  /*9a60*/  PLOP3.LUT P0, PT, PT, PT, PT, 0x8, 0x0 ;  /* 0x000000000000781c */ /* 0x000fe40003f0e170 */
[----:B-1----:R-:W-:-:S04]  /*9a70*/  SHF.R.U32.HI R4, RZ, 0x7, R4 ;  /* 0x00000007ff047819 */ /* 0x002fc80000011604 */
[----:B------:R-:W-:-:S13]  /*9a80*/  ISETP.NE.AND P2, PT, R4, 0x1, PT ;  /* 0x000000010400780c */ /* 0x000fda0003f45270 */
[----:B------:R-:W-:Y:S06]  /*9a90*/  @!P2 BAR.ARV 0x9, 0x100 ;  /* 0x024400000000ab1d */ /* 0x000fec0000002000 */
.L_x_1330:
[----:B------:R-:W1:Y:S01]  /*9aa0*/  LDC R0, c[0x0][0x448] ;  /* 0x00011200ff007b82 */ /* 0x000e620000000800 */
[----:B------:R-:W-:-:S07]  /*9ab0*/  VIADD R5, R175, 0x7f ;  /* 0x0000007faf057836 */ /* 0x000fce0000000000 */
[----:B------:R-:W2:Y:S01]  /*9ac0*/  LDC.64 R2, c[0x0][0x9e0] ;  /* 0x00027800ff027b82 */ /* 0x000ea20000000a00 */
[----:B-1----:R-:W-:Y:S02]  /*9ad0*/  ISETP.NE.AND P1, PT, R0, 0x1, PT ;  /* 0x000000010000780c */ /* 0x002fe40003f25270 */
[----:B--2---:R-:W-:-:S11]  /*9ae0*/  ISETP.GE.AND P2, PT, R3, 0x1, PT ;  /* 0x000000010300780c */ /* 0x004fd60003f46270 */
[----:B------:R-:W1:Y:S08]  /*9af0*/  @P1 LDC R0, c[0x0][0x44c] ;  /* 0x00011300ff001b82 */ /* 0x000e700000000800 */
[----:B------:R-:W2:Y:S01]  /*9b00*/  @P1 LDC R7, c[0x0][0x450] ;  /* 0x00011400ff071b82 */ /* 0x000ea20000000800 */
[----:B-1----:R-:W-:-:S05]  /*9b10*/  @P1 IMAD.HI.U32 R0, R5, R0, RZ ;  /* 0x0000000005001227 */ /* 0x002fca00078e00ff */
[----:B--2---:R-:W-:-:S05]  /*9b20*/  @P1 SHF.R.U32.HI R5, RZ, R7, R0 ;  /* 0x00000007ff051219 */ /* 0x004fca0000011600 */
[----:B------:R-:W-:Y:S01]  /*9b30*/  IMAD.IADD R5, R48, 0x1, R5 ;  /* 0x0000000130057824 */ /* 0x000fe200078e0205 */
[----:B------:R-:W-:Y:S06]  /*9b40*/  @P0 BRA `(.L_x_1391) ;  /* 0x00000000000c0947 */ /* 0x000fec0003800000 */
[----:B------:R-:W1:Y:S01]  /*9b50*/  FENCE.VIEW.ASYNC.G ;  /* 0x00000000000073c6 */ /* 0x000e620000000100 */
[----:B------:R-:W-:Y:S05]  /*9b60*/  WARPSYNC.ALL ;  /* 0x0000000000007948 */ /* 0x000fea0003800000 */
[----:B-1----:R-:W-:Y:S06]  /*9b70*/  BAR.ARV 0xc, 0x180 ;  /* 0x0306000000007b1d */ /* 0x002fec0000002000 */
.L_x_1391:
[----:B------:R-:W-:Y:S01]  /*9b80*/  IMAD.IADD R2, R5, 0x1, R2 ;  /* 0x0000000105027824 */ /* 0x000fe200078e0202 */
[----:B------:R-:W-:Y:S06]  /*9b90*/  @!P2 BRA `(.L_x_1392) ;  /* 0x000000000048a947 */ /* 0x000fec0003800000 */
[C---:B------:R-:W-:Y:S01]  /*9ba0*/  ISETP.GT.AND P0, PT, R5.reuse, RZ, PT ;  /* 0x000000ff0500720c */ /* 0x040fe20003f04270 */
[----:B------:R-:W-:Y:S01]  /*9bb0*/  BSSY B0, `(.L_x_1393) ;  /* 0x000000e000007945 */ /* 0x000fe20003800000 */
[----:B------:R-:W-:-:S11]  /*9bc0*/  VIADD R0, R5, 0xffffffff ;  /* 0xffffffff05007836 */ /* 0x000fd60000000000 */
        /* <DEDUP_REMOVED lines=8> */
.L_x_1394:
[----:B------:R-:W-:-:S13]  /*9c50*/  ISETP.NE.AND P0, PT, R3, 0x1, PT ;  /* 0x000000010300780c */ /* 0x000fda0003f05270 */
[----:B------:R-:W1:Y:S02]  /*9c60*/  @P0 LDC.64 R4, c[0x0][0x9e8] ;  /* 0x00027a00ff040b82 */ /* 0x000e640000000a00 */
[----:B-1----:R-:W-:-:S05]  /*9c70*/  @P0 IMAD.HI.U32 R4, R0, R4, RZ ;  /* 0x0000000400040227 */ /* 0x002fca00078e00ff */
[----:B------:R-:W-:-:S07]  /*9c80*/  @P0 SHF.R.U32.HI R0, RZ, R5, R4 ;  /* 0x00000005ff000219 */ /* 0x000fce0000011604 */
.L_x_1395:
[----:B------:R-:W-:Y:S05]  /*9c90*/  BSYNC B0 ;  /* 0x0000000000007941 */ /* 0x000fea0003800000 */
.L_x_1393:
[----:B------:R-:W-:-:S05]  /*9ca0*/  IMAD R5, R0, R3, R3 ;  /* 0x0000000300057224 */ /* 0x000fca00078e0203 */
[----:B------:R-:W-:-:S07]  /*9cb0*/  VIMNMX R2, R2, R5, PT ;  /* 0x0000000502027248 */ /* 0x000fce0003fe0100 */
.L_x_1392:
[----:B------:R-:W1:Y:S01]  /*9cc0*/  @P1 LDC R0, c[0x0][0x44c] ;  /* 0x00011300ff001b82 */ /* 0x000e620000000800 */
[----:B------:R-:W-:Y:S01]  /*9cd0*/  VIADD R2, R2, 0x7f ;  /* 0x0000007f02027836 */ /* 0x000fe20000000000 */
[----:B------:R-:W-:Y:S01]  /*9ce0*/  ULDC UR4, c[0x0][0x9dc] ;  /* 0x0002770000047ab9 */ /* 0x000fe20000000800 */
[----:B------:R-:W-:-:S03]  /*9cf0*/  IMAD.MOV.U32 R7, RZ, RZ, R175 ;  /* 0x000000ffff077224 */ /* 0x000fc600078e00af */
[----:B------:R-:W-:Y:S02]  /*9d00*/  SHF.R.S32.HI R5, RZ, 0x1f, R2 ;  /* 0x0000001fff057819 */ /* 0x000fe40000011402 */
[----:B------:R-:W2:Y:S02]  /*9d10*/  @P1 LDC R9, c[0x0][0x450] ;  /* 0x00011400ff091b82 */ /* 0x000ea40000000800 */
[----:B------:R-:W-:Y:S01]  /*9d20*/  LEA.HI R5, R5, R2, RZ, 0x7 ;  /* 0x0000000205057211 */ /* 0x000fe200078f38ff */
[----:B-1----:R-:W-:-:S05]  /*9d30*/  @P1 IMAD.HI.U32 R0, R175, R0, RZ ;  /* 0x00000000af001227 */ /* 0x002fca00078e00ff */
[----:B--2---:R-:W-:Y:S02]  /*9d40*/  @P1 SHF.R.U32.HI R7, RZ, R9, R0 ;  /* 0x00000009ff071219 */ /* 0x004fe40000011600 */
        /* <DEDUP_REMOVED lines=15> */
.L_x_1398:
[----:B------:R-:W-:-:S13]  /*9e40*/  ISETP.NE.AND P0, PT, R3, 0x1, PT ;  /* 0x000000010300780c */ /* 0x000fda0003f05270 */
[----:B------:R-:W1:Y:S02]  /*9e50*/  @P0 LDC.64 R4, c[0x0][0x9e8] ;  /* 0x00027a00ff040b82 */ /* 0x000e640000000a00 */
[----:B-1----:R-:W-:-:S05]  /*9e60*/  @P0 IMAD.HI.U32 R4, R2, R4, RZ ;  /* 0x0000000402040227 */ /* 0x002fca00078e00ff */
[----:B------:R-:W-:-:S07]  /*9e70*/  @P0 SHF.R.U32.HI R2, RZ, R5, R4 ;  /* 0x00000005ff020219 */ /* 0x000fce0000011604 */
.L_x_1399:
[----:B------:R-:W-:Y:S05]  /*9e80*/  BSYNC B0 ;  /* 0x0000000000007941 */ /* 0x000fea0003800000 */
.L_x_1397:
[----:B------:R-:W-:-:S05]  /*9e90*/  IMAD R3, R2, R3, RZ ;  /* 0x0000000302037224 */ /* 0x000fca00078e02ff */
[----:B------:R-:W-:-:S07]  /*9ea0*/  VIMNMX R0, R0, R3, !PT ;  /* 0x0000000300007248 */ /* 0x000fce0007fe0100 */
.L_x_1396:
[----:B------:R-:W-:Y:S01]  /*9eb0*/  SHF.R.S32.HI R3, RZ, 0x1f, R0 ;  /* 0x0000001fff037819 */ /* 0x000fe20000011400 */
[----:B------:R-:W-:Y:S01]  /*9ec0*/  BSSY B0, `(.L_x_1400) ;  /* 0x0000026000007945 */ /* 0x000fe20003800000 */
[----:B------:R-:W-:Y:S02]  /*9ed0*/  IMAD.MOV.U32 R89, RZ, RZ, RZ ;  /* 0x000000ffff597224 */ /* 0x000fe400078e00ff */
[----:B------:R-:W-:-:S04]  /*9ee0*/  LEA.HI R3, R3, R0, RZ, 0x7 ;  /* 0x0000000003037211 */ /* 0x000fc800078f38ff */
[----:B------:R-:W-:-:S04]  /*9ef0*/  SHF.R.S32.HI R3, RZ, 0x7, R3 ;  /* 0x00000007ff037819 */ /* 0x000fc80000011403 */
[----:B------:R-:W-:-:S04]  /*9f00*/  VIMNMX R180, RZ, R3, !PT ;  /* 0x00000003ffb47248 */ /* 0x000fc80007fe0100 */
[----:B------:R-:W-:-:S13]  /*9f10*/  ISETP.GT.AND P0, PT, R27, R180, PT ;  /* 0x000000b41b00720c */ /* 0x000fda0003f04270 */
[----:B------:R-:W-:Y:S05]  /*9f20*/  @!P0 BRA `(.L_x_1401) ;  /* 0x00000000007c8947 */ /* 0x000fea0003800000 */
[----:B------:R-:W-:Y:S01]  /*9f30*/  ISETP.NE.AND P0, PT, R198, RZ, PT ;  /* 0x000000ffc600720c */ /* 0x000fe20003f05270 */
[----:B------:R-:W-:-:S03]  /*9f40*/  ULDC UR4, c[0x0][0x9f0] ;  /* 0x00027c0000047ab9 */ /* 0x000fc60000000800 */
[----:B------:R-:W-:-:S04]  /*9f50*/  SEL R6, R198, UR4, P0 ;  /* 0x00000004c6067c07 */ /* 0x000fc80008000000 */
[-C--:B------:R-:W-:Y:S02]  /*9f60*/  IABS R5, R6.reuse ;  /* 0x0000000600057213 */ /* 0x080fe40000000000 */
[----:B------:R-:W-:Y:S02]  /*9f70*/  IADD3 R0, R6, -0x1, R27 ;  /* 0xffffffff06007810 */ /* 0x000fe40007ffe01b */
[----:B------:R-:W1:Y:S01]  /*9f80*/  I2F.RP R4, R5 ;  /* 0x0000000500047306 */ /* 0x000e620000209400 */
[----:B------:R-:W-:Y:S02]  /*9f90*/  IABS R9, R6 ;  /* 0x0000000600097213 */ /* 0x000fe40000000000 */
[----:B------:R-:W-:-:S05]  /*9fa0*/  IMAD.IADD R0, R0, 0x1, -R180 ;  /* 0x0000000100007824 */ /* 0x000fca00078e0ab4 */
[----:B-1----:R-:W1:Y:S02]  /*9fb0*/  MUFU.RCP R4, R4 ;  /* 0x0000000400047308 */ /* 0x002e640000001000 */
[----:B-1----:R-:W-:Y:S02]  /*9fc0*/  VIADD R2, R4, 0xffffffe ;  /* 0x0ffffffe04027836 */ /* 0x002fe40000000000 */
[----:B------:R-:W-:-:S04]  /*9fd0*/  IMAD.MOV R4, RZ, RZ, -R9 ;  /* 0x000000ffff047224 */ /* 0x000fc800078e0a09 */
[----:B------:R1:W2:Y:S02]  /*9fe0*/  F2I.FTZ.U32.TRUNC.NTZ R3, R2 ;  /* 0x0000000200037305 */ /* 0x0002a4000021f000 */
[----:B-1----:R-:W-:Y:S02]  /*9ff0*/  IMAD.MOV.U32 R2, RZ, RZ, RZ ;  /* 0x000000ffff027224 */ /* 0x002fe400078e00ff */
[----:B--2---:R-:W-:-:S04]  /*a000*/  IMAD.MOV R8, RZ, RZ, -R3 ;  /* 0x000000ffff087224 */ /* 0x004fc800078e0a03 */
[----:B------:R-:W-:Y:S01]  /*a010*/  IMAD R7, R8, R5, RZ ;  /* 0x0000000508077224 */ /* 0x000fe200078e02ff */
[----:B------:R-:W-:Y:S02]  /*a020*/  IABS R8, R0 ;  /* 0x0000000000087213 */ /* 0x000fe40000000000 */
[----:B------:R-:W-:Y:S01]  /*a030*/  LOP3.LUT R0, R0, R6, RZ, 0x3c, !PT ;  /* 0x0000000600007212 */ /* 0x000fe200078e3cff */
[----:B------:R-:W-:-:S03]  /*a040*/  IMAD.HI.U32 R3, R3, R7, R2 ;  /* 0x0000000703037227 */ /* 0x000fc600078e0002 */
[----:B------:R-:W-:Y:S01]  /*a050*/  ISETP.GE.AND P2, PT, R0, RZ, PT ;  /* 0x000000ff0000720c */ /* 0x000fe20003f46270 */
        /* <DEDUP_REMOVED lines=12> */
.L_x_1401:
[----:B------:R-:W-:Y:S05]  /*a120*/  BSYNC B0 ;  /* 0x0000000000007941 */ /* 0x000fea0003800000 */
.L_x_1400:
[-C--:B------:R-:W-:Y:S01]  /*a130*/  IMAD R180, R200, R89.reuse, R180 ;  /* 0x00000059c8b47224 */ /* 0x080fe200078e02b4 */
[----:B------:R-:W-:Y:S01]  /*a140*/  PLOP3.LUT P0, PT, PT, PT, PT, 0x80, 0x0 ;  /* 0x000000000000781c */ /* 0x000fe20003f0f070 */
[----:B------:R-:W-:Y:S01]  /*a150*/  IMAD.MOV.U32 R5, RZ, RZ, RZ ;  /* 0x000000ffff057224 */ /* 0x000fe200078e00ff */
[----:B------:R-:W-:Y:S02]  /*a160*/  CS2R R74, SRZ ;  /* 0x00000000004a7805 */ /* 0x000fe4000001ff00 */
[----:B------:R-:W-:Y:S02]  /*a170*/  CS2R R44, SRZ ;  /* 0x00000000002c7805 */ /* 0x000fe4000001ff00 */
[----:B------:R-:W-:Y:S02]  /*a180*/  VIADDMNMX R89, R180, R89, R27, PT ;  /* 0x00000059b4597246 */ /* 0x000fe4000380011b */
[----:B------:R-:W-:Y:S02]  /*a190*/  CS2R R56, SRZ ;  /* 0x0000000000387805 */ /* 0x000fe4000001ff00 */
[----:B------:R-:W-:-:S02]  /*a1a0*/  CS2R R42, SRZ ;  /* 0x00000000002a7805 */ /* 0x000fc4000001ff00 */
[----:B------:R-:W-:Y:S02]  /*a1b0*/  CS2R R36, SRZ ;  /* 0x0000000000247805 */ /* 0x000fe4000001ff00 */
[----:B------:R-:W-:Y:S01]  /*a1c0*/  ISETP.GT.AND P1, PT, R89, R180, PT ;  /* 0x000000b45900720c */ /* 0x000fe20003f24270 */
        /* <DEDUP_REMOVED lines=34> */
[----:B------:R-:W-:Y:S02]  /*a3f0*/  IMAD.MOV.U32 R82, RZ, RZ, RZ ;  /* 0x000000ffff527224 */ /* 0x000fe400078e00ff */
[----:B------:R-:W-:Y:S02]  /*a400*/  IMAD.MOV.U32 R137, RZ, RZ, RZ ;  /* 0x000000ffff897224 */ /* 0x000fe400078e00ff */
[----:B------:R-:W-:Y:S02]  /*a410*/  IMAD.MOV.U32 R6, RZ, RZ, RZ ;  /* 0x000000ffff067224 */ /* 0x000fe400078e00ff */
[----:B------:R-:W-:Y:S02]  /*a420*/  IMAD.MOV.U32 R78, RZ, RZ, RZ ;  /* 0x000000ffff4e7224 */ /* 0x000fe400078e00ff */
[----:B------:R-:W-:Y:S01]  /*a430*/  IMAD.MOV.U32 R147, RZ, RZ, RZ ;  /* 0x000000ffff937224 */ /* 0x000fe200078e00ff */
[----:B------:R-:W-:Y:S06]  /*a440*/  @!P1 BRA `(.L_x_1402) ;  /* 0x0000015400649947 */ /* 0x000fec0003800000 */
[----:B------:R-:W-:-:S03]  /*a450*/  UMOV UR4, 0xffffffff ;  /* 0xffffffff00047882 */ /* 0x000fc60000000000 */
[----:B------:R-:W-:Y:S05]  /*a460*/  BRA.DIV UR4, `(.L_x_1403) ;  /* 0x0000021604d87947 */ /* 0x000fea000b800000 */
[----:B------:R-:W1:Y:S02]  /*a470*/  S2R R0, SR_TID.X ;  /* 0x0000000000007919 */ /* 0x000e640000002100 */
[----:B-1----:R-:W-:-:S05]  /*a480*/  VIADD R2, R0, 0xffffff80 ;  /* 0xffffff8000027836 */ /* 0x002fca0000000000 */
[----:B------:R-:W-:-:S04]  /*a490*/  SHF.R.S32.HI R0, RZ, 0x1f, R2 ;  /* 0x0000001fff007819 */ /* 0x000fc80000011402 */
[----:B------:R-:W-:-:S04]  /*a4a0*/  LEA.HI R0, R0, R2, RZ, 0x7 ;  /* 0x0000000200007211 */ /* 0x000fc800078f38ff */
[----:B------:R-:W-:-:S05]  /*a4b0*/  SHF.R.S32.HI R0, RZ, 0x7, R0 ;  /* 0x00000007ff007819 */ /* 0x000fca0000011400 */
[----:B------:R1:W2:Y:S02]  /*a4c0*/  SHFL.IDX PT, R179, R0, RZ, 0x1f ;  /* 0x00001fff00b37589 */ /* 0x0002a400000e0000 */
.L_x_1709:
[----:B-12---:R-:W-:Y:S01]  /*a4d0*/  LEA.HI R0, R179, R179, RZ, 0x1 ;  /* 0x000000b3b3007211 */ /* 0x006fe200078f08ff */
        /* <DEDUP_REMOVED lines=12> */
[----:B------:R1:W2:Y:S01]  /*a5a0*/  LDC.64 R2, c[0x4][R0] ;  /* 0x0100000000027b82 */ /* 0x0002a20000000a00 */
        /* <DEDUP_REMOVED lines=8> */
[----:B-1----:R-:W-:-:S07]  /*a630*/  IMAD.MOV.U32 R13, RZ, RZ, RZ ;  /* 0x000000ffff0d7224 */ /* 0x002fce00078e00ff */
[----:B------:R-:W-:-:S07]  /*a640*/  LEPC R20, `(.L_x_1404) ;  /* 0x000000001014794e */ /* 0x000fce0000000000 */
[----:B0-2--5:R-:W-:Y:S05]  /*a650*/  CALL.ABS.NOINC R2 ;  /* 0x0000000002007343 */ /* 0x025fea0003c00000 */
.L_x_1404:
[----:B------:R-:W-:Y:S01]  /*a660*/  ULDC.64 UR6, c[0x0][0x998] ;  /* 0x0002660000067ab9 */ /* 0x000fe20000000a00 */
[----:B------:R-:W-:Y:S01]  /*a670*/  ULDC.64 UR4, c[0x0][0x990] ;  /* 0x0002640000047ab9 */ /* 0x000fe20000000a00 */
[----:B------:R-:W-:Y:S02]  /*a680*/  ISETP.NE.U32.AND P1, PT, RZ, UR6, PT ;  /* 0x00000006ff007c0c */ /* 0x000fe4000bf25070 */
[----:B------:R-:W-:Y:S02]  /*a690*/  ISETP.NE.U32.AND P0, PT, RZ, UR4, PT ;  /* 0x00000004ff007c0c */ /* 0x000fe4000bf05070 */
[----:B------:R-:W-:Y:S02]  /*a6a0*/  ISETP.NE.AND.EX P1, PT, RZ, UR7, PT, P1 ;  /* 0x00000007ff007c0c */ /* 0x000fe4000bf25310 */
[----:B------:R-:W-:-:S11]  /*a6b0*/  ISETP.NE.AND.EX P0, PT, RZ, UR5, PT, P0 ;  /* 0x00000005ff007c0c */ /* 0x000fd6000bf05300 */
[----:B------:R-:W1:Y:S01]  /*a6c0*/  @P1 LDC.64 R8, c[0x0][0x9b8] ;  /* 0x00026e00ff081b82 */ /* 0x000e620000000a00 */
[--C-:B------:R-:W-:Y:S02]  /*a6d0*/  @P1 SHF.R.S32.HI R5, RZ, 0x1f, R183.reuse ;  /* 0x0000001fff051819 */ /* 0x100fe400000114b7 */
[----:B------:R-:W-:-:S05]  /*a6e0*/  @P0 SHF.R.S32.HI R3, RZ, 0x1f, R183 ;  /* 0x0000001fff030819 */ /* 0x000fca00000114b7 */
[----:B------:R-:W2:Y:S08]  /*a6f0*/  @P0 LDC.64 R6, c[0x0][0x9a8] ;  /* 0x00026a00ff060b82 */ /* 0x000eb00000000a00 */
[----:B------:R-:W3:Y:S08]  /*a700*/  @P0 LDC.64 R10, c[0x0][0x9b0] ;  /* 0x00026c00ff0a0b82 */ /* 0x000ef00000000a00 */
[----:B------:R-:W4:Y:S01]  /*a710*/  @P1 LDC.64 R12, c[0x0][0x9c0] ;  /* 0x00027000ff0c1b82 */ /* 0x000f220000000a00 */
[----:B-1----:R-:W-:-:S02]  /*a720*/  @P1 IMAD R2, R5, R8, RZ ;  /* 0x0000000805021224 */ /* 0x002fc400078e02ff */
[----:B------:R-:W-:-:S04]  /*a730*/  @P1 IMAD.WIDE.U32 R4, R183, R8, RZ ;  /* 0x00000008b7041225 */ /* 0x000fc800078e00ff */
[----:B------:R-:W-:Y:S02]  /*a740*/  @P1 IMAD R9, R183, R9, R2 ;  /* 0x00000009b7091224 */ /* 0x000fe400078e0202 */
[-C--:B--2---:R-:W-:Y:S02]  /*a750*/  @P0 IMAD R0, R3, R6.reuse, RZ ;  /* 0x0000000603000224 */ /* 0x084fe400078e02ff */
[----:B------:R-:W-:-:S04]  /*a760*/  @P0 IMAD.WIDE.U32 R2, R183, R6, RZ ;  /* 0x00000006b7020225 */ /* 0x000fc800078e00ff */
[----:B------:R-:W-:Y:S02]  /*a770*/  @P0 IMAD R7, R183, R7, R0 ;  /* 0x00000007b7070224 */ /* 0x000fe400078e0200 */
[----:B------:R-:W-:Y:S02]  /*a780*/  @P1 IMAD.IADD R5, R5, 0x1, R9 ;  /* 0x0000000105051824 */ /* 0x000fe400078e0209 */
[----:B------:R-:W-:Y:S02]  /*a790*/  @P0 IMAD.IADD R3, R3, 0x1, R7 ;  /* 0x0000000103030824 */ /* 0x000fe400078e0207 */
[----:B------:R-:W-:Y:S02]  /*a7a0*/  IMAD.MOV.U32 R0, RZ, RZ, 0x3f800000 ;  /* 0x3f800000ff007424 */ /* 0x000fe400078e00ff */
[----:B---3--:R-:W-:-:S04]  /*a7b0*/  @P0 IMAD.WIDE.U32 R2, R192, R10, R2 ;  /* 0x0000000ac0020225 */ /* 0x008fc800078e0002 */
[----:B----4-:R-:W-:Y:S01]  /*a7c0*/  @P1 IMAD.WIDE.U32 R6, R192, R12, R4 ;  /* 0x0000000cc0061225 */ /* 0x010fe200078e0004 */
        /* <DEDUP_REMOVED lines=20> */
[----:B------:R1:W2:Y:S03]  /*a910*/  SYNCS.PHASECHK.TRANS64.TRYWAIT P0, [R16+URZ+0x22800], R3 ;  /* 0x02280003100075a7 */ /* 0x0002a6000800017f */
[----:B--2---:R-:W-:Y:S05]  /*a920*/  @!P0 NANOSLEEP.SYNCS 0x989680 ;  /* 0x009896800000895d */ /* 0x004fea0003900000 */
[----:B------:R-:W2:Y:S01]  /*a930*/  @!P0 SYNCS.PHASECHK.TRANS64 P0, [R16+URZ+0x22800], R3 ;  /* 0x02280003100085a7 */ /* 0x000ea2000800007f */
[----:B------:R-:W-:Y:S04]  /*a940*/  BSSY B0, `(.L_x_1406) ;  /* 0x0000006000007945 */ /* 0x000fe80003800000 */
[----:B--2---:R-:W-:Y:S05]  /*a950*/  @P0 BRA `(.L_x_1407) ;  /* 0x0000000000100947 */ /* 0x004fea0003800000 */
.L_x_1408:
[----:B--2---:R2:W3:Y:S02]  /*a960*/  SYNCS.PHASECHK.TRANS64.TRYWAIT P0, [R16+URZ+0x22800], R3 ;  /* 0x02280003100075a7 */ /* 0x0044e4000800017f */
[----:B---3--:R-:W-:Y:S05]  /*a970*/  @!P0 NANOSLEEP.SYNCS 0x989680 ;  /* 0x009896800000895d */ /* 0x008fea0003900000 */
[----:B------:R-:W3:Y:S02]  /*a980*/  @!P0 SYNCS.PHASECHK.TRANS64 P0, [R16+URZ+0x22800], R3 ;  /* 0x02280003100085a7 */ /* 0x000ee4000800007f */
[----:B---3--:R-:W-:Y:S05]  /*a990*/  @!P0 BRA `(.L_x_1408) ;  /* 0xfffffffc00f08947 */ /* 0x008fea000383ffff */
.L_x_1407:
[----:B------:R-:W-:Y:S05]  /*a9a0*/  BSYNC B0 ;  /* 0x0000000000007941 */ /* 0x000fea0003800000 */
.L_x_1406:
[----:B------:R-:W-:Y:S05]  /*a9b0*/  BRA `(.L_x_1409) ;  /* 0x0000006c00b47947 */ /* 0x000fea0003800000 */
.L_x_1405:
[----:B------:R-:W-:Y:S01]  /*a9c0*/  ULOP3.LUT UP0, URZ, UR39, 0x1bf, URZ, 0xc0, !UPT ;  /* 0x000001bf273f7892 */ /* 0x000fe2000f80c03f */
[----:B-----5:R-:W-:Y:S01]  /*a9d0*/  SHF.R.S32.HI R0, RZ, 0x1f, R24 ;  /* 0x0000001fff007819 */ /* 0x020fe20000011418 */
[----:B------:R-:W-:Y:S01]  /*a9e0*/  ULDC.64 UR4, c[0x0][0x3f8] ;  /* 0x0000fe0000047ab9 */ /* 0x000fe20000000a00 */
[----:B------:R-:W-:Y:S01]  /*a9f0*/  ULDC.64 UR6, c[0x0][0x408] ;  /* 0x0001020000067ab9 */ /* 0x000fe20000000a00 */
[----:B------:R-:W-:Y:S02]  /*aa00*/  IMAD.WIDE.U32 R26, R24, UR4, RZ ;  /* 0x00000004181a7c25 */ /* 0x000fe4000f8e00ff */
[----:B------:R-:W-:Y:S02]  /*aa10*/  PLOP3.LUT P0, PT, PT, PT, UP0, 0x80, 0x0 ;  /* 0x000000000000781c */ /* 0x000fe40003f0f008 */
[C---:B------:R-:W-:Y:S02]  /*aa20*/  IMAD R3, R0.reuse, UR4, RZ ;  /* 0x0000000400037c24 */ /* 0x040fe4000f8e02ff */
[----:B------:R-:W-:-:S02]  /*aa30*/  IMAD R5, R0, UR6, RZ ;  /* 0x0000000600057c24 */ /* 0x000fc4000f8e02ff */
[C---:B------:R-:W-:Y:S02]  /*aa40*/  IMAD R3, R24.reuse, UR5, R3 ;  /* 0x0000000518037c24 */ /* 0x040fe4000f8e0203 */
[C---:B------:R-:W-:Y:S02]  /*aa50*/  IMAD R5, R24.reuse, UR7, R5 ;  /* 0x0000000718057c24 */ /* 0x040fe4000f8e0205 */
[----:B------:R-:W-:-:S04]  /*aa60*/  IMAD.WIDE.U32 R24, R24, UR6, RZ ;  /* 0x0000000618187c25 */ /* 0x000fc8000f8e00ff */
[----:B------:R-:W-:Y:S01]  /*aa70*/  IMAD.IADD R29, R3, 0x1, R27 ;  /* 0x00000001031d7824 */ /* 0x000fe200078e021b */
[----:B------:R-:W-:Y:S01]  /*aa80*/  IADD3 R31, R5, R25, RZ ;  /* 0x00000019051f7210 */ /* 0x000fe20007ffe0ff */
        /* <DEDUP_REMOVED lines=16> */
[----:B0-2---:R-:W-:Y:S05]  /*ab90*/  CALL.ABS.NOINC R14 ;  /* 0x000000000e007343 */ /* 0x005fea0003c00000 */
.L_x_1410:
[----:B------:R-:W-:Y:S01]  /*aba0*/  ULDC.U8 UR4, c[0x0][0x410] ;  /* 0x0001040000047ab9 */ /* 0x000fe20000000000 */
[----:B------:R-:W-:Y:S01]  /*abb0*/  BSSY B0, `(.L_x_1411) ;  /* 0x00006c5000007945 */ /* 0x000fe20003800000 */
[----:B------:R-:W-:Y:S01]  /*abc0*/  ISETP.NE.AND P0, PT, RZ, UR4, PT ;  /* 0x00000004ff007c0c */ /* 0x000fe2000bf05270 */
[----:B------:R-:W-:-:S12]  /*abd0*/  IMAD.IADD R10, R19, 0x1, R175 ;  /* 0x00000001130a7824 */ /* 0x000fd800078e02af */
[----:B------:R-:W-:Y:S05]  /*abe0*/  @!P0 BRA `(.L_x_1412) ;  /* 0x0000003400848947 */ /* 0x000fea0003800000 */
[----:B------:R-:W1:Y:S01]  /*abf0*/  LDC R45, c[0x0][0x448] ;  /* 0x00011200ff2d7b82 */ /* 0x000e620000000800 */
[----:B------:R-:W-:Y:S01]  /*ac00*/  ULDC.64 UR4, c[0x0][0x3f8] ;  /* 0x0000fe0000047ab9 */ /* 0x000fe20000000a00 */
[----:B------:R-:W-:Y:S01]  /*ac10*/  IMAD.MOV.U32 R4, RZ, RZ, R26 ;  /* 0x000000ffff047224 */ /* 0x000fe200078e001a */
[----:B------:R-:W-:Y:S01]  /*ac20*/  ULDC.64 UR6, c[0x0][0x408] ;  /* 0x0001020000067ab9 */ /* 0x000fe20000000a00 */
[----:B------:R-:W-:Y:S01]  /*ac30*/  IMAD.MOV.U32 R6, RZ, RZ, R24 ;  /* 0x000000ffff067224 */ /* 0x000fe200078e0018 */
[----:B------:R-:W-:Y:S01]  /*ac40*/  ULDC.64 UR8, c[0x0][0x400] ;  /* 0x0001000000087ab9 */ /* 0x000fe20000000a00 */
[----:B------:R-:W-:Y:S01]  /*ac50*/  IMAD.MOV.U32 R7, RZ, RZ, R31 ;  /* 0x000000ffff077224 */ /* 0x000fe200078e001f */
[----:B-1----:R-:W-:-:S13]  /*ac60*/  ISETP.NE.AND P0, PT, R45, 0x1, PT ;  /* 0x000000012d00780c */ /* 0x002fda0003f05270 */
[----:B------:R-:W1:Y:S08]  /*ac70*/  @P0 LDC R3, c[0x0][0x44c] ;  /* 0x00011300ff030b82 */ /* 0x000e700000000800 */
[----:B------:R-:W2:Y:S01]  /*ac80*/  @P0 LDC R5, c[0x0][0x450] ;  /* 0x00011400ff050b82 */ /* 0x000ea20000000800 */
[----:B-1----:R-:W-:-:S04]  /*ac90*/  @P0 IMAD.HI.U32 R0, R10, R3, RZ ;  /* 0x000000030a000227 */ /* 0x002fc800078e00ff */
[----:B------:R-:W-:Y:S01]  /*aca0*/  IMAD.MOV.U32 R3, RZ, RZ, R10 ;  /* 0x000000ffff037224 */ /* 0x000fe200078e000a */
[----:B--2---:R-:W-:Y:S01]  /*acb0*/  @P0 SHF.R.U32.HI R3, RZ, R5, R0 ;  /* 0x00000005ff030219 */ /* 0x004fe20000011600 */
[----:B------:R-:W-:-:S03]  /*acc0*/  IMAD.MOV.U32 R5, RZ, RZ, R29 ;  /* 0x000000ffff057224 */ /* 0x000fc600078e001d */
[----:B------:R-:W-:Y:S01]  /*acd0*/  SHF.R.S32.HI R0, RZ, 0x1f, R3 ;  /* 0x0000001fff007819 */ /* 0x000fe20000011403 */
[----:B------:R-:W-:-:S04]  /*ace0*/  IMAD.WIDE.U32 R4, R3, UR4, R4 ;  /* 0x0000000403047c25 */ /* 0x000fc8000f8e0004 */
[----:B------:R-:W-:Y:S02]  /*acf0*/  IMAD R8, R0, UR4, RZ ;  /* 0x0000000400087c24 */ /* 0x000fe4000f8e02ff */
[----:B------:R-:W-:-:S04]  /*ad00*/  IMAD.WIDE.U32 R6, R3, UR6, R6 ;  /* 0x0000000603067c25 */ /* 0x000fc8000f8e0006 */
[C---:B------:R-:W-:Y:S01]  /*ad10*/  IMAD R13, R3.reuse, UR5, R8 ;  /* 0x00000005030d7c24 */ /* 0x040fe2000f8e0208 */
[----:B------:R-:W-:Y:S01]  /*ad20*/  ULDC.64 UR4, c[0x0][0x3e8] ;  /* 0x0000fa0000047ab9 */ /* 0x000fe20000000a00 */
[----:B------:R-:W-:Y:S01]  /*ad30*/  IMAD R8, R0, UR6, RZ ;  /* 0x0000000600087c24 */ /* 0x000fe2000f8e02ff */
[----:B------:R-:W-:Y:S01]  /*ad40*/  IADD3 R0, P0, R4, UR4, RZ ;  /* 0x0000000404007c10 */ /* 0x000fe2000ff1e0ff */
[----:B------:R-:W-:Y:S01]  /*ad50*/  UMOV UR4, 0xffffffff ;  /* 0xffffffff00047882 */ /* 0x000fe20000000000 */
[----:B------:R-:W-:Y:S01]  /*ad60*/  IADD3 R4, P1, R6, UR8, RZ ;  /* 0x0000000806047c10 */ /* 0x000fe2000ff3e0ff */
[----:B------:R-:W-:Y:S01]  /*ad70*/  IMAD R3, R3, UR7, R8 ;  /* 0x0000000703037c24 */ /* 0x000fe2000f8e0208 */
[----:B------:R-:W-:-:S04]  /*ad80*/  IADD3.X R13, R5, UR5, R13, P0, !PT ;  /* 0x00000005050d7c10 */ /* 0x000fc800087fe40d */
[----:B------:R-:W-:Y:S01]  /*ad90*/  IADD3.X R5, R7, UR9, R3, P1, !PT ;  /* 0x0000000907057c10 */ /* 0x000fe20008ffe403 */
[----:B------:R-:W-:Y:S06]  /*ada0*/  BRA.DIV UR4, `(.L_x_1413) ;  /* 0x0000020e04c87947 */ /* 0x000fec000b800000 */
[----:B------:R1:W2:Y:S04]  /*adb0*/  SHFL.IDX PT, R3, R13, RZ, 0x1e1f ;  /* 0x001e1fff0d037589 */ /* 0x0002a800000e0000 */
[----:B------:R-:W3:Y:S04]  /*adc0*/  SHFL.IDX PT, R0, R0, RZ, 0x1e1f ;  /* 0x001e1fff00007589 */ /* 0x000ee800000e0000 */
[----:B------:R-:W4:Y:S04]  /*add0*/  SHFL.IDX PT, R5, R5, RZ, 0x1e1f ;  /* 0x001e1fff05057589 */ /* 0x000f2800000e0000 */
[----:B-1----:R-:W0:Y:S02]  /*ade0*/  SHFL.IDX PT, R4, R4, RZ, 0x1e1f ;  /* 0x001e1fff04047589 */ /* 0x002e2400000e0000 */
.L_x_1715:
[----:B------:R-:W-:Y:S01]  /*adf0*/  IMAD R45, R168, R45, RZ ;  /* 0x0000002da82d7224 */ /* 0x000fe200078e02ff */
[----:B------:R-:W-:Y:S01]  /*ae00*/  BSSY B1, `(.L_x_1414) ;  /* 0x000004a000017945 */ /* 0x000fe20003800000 */
[----:B------:R-:W-:Y:S02]  /*ae10*/  CS2R R26, SRZ ;  /* 0x00000000001a7805 */ /* 0x000fe4000001ff00 */
[----:B------:R-:W-:Y:S02]  /*ae20*/  CS2R R32, SRZ ;  /* 0x0000000000207805 */ /* 0x000fe4000001ff00 */
[----:B------:R-:W-:Y:S02]  /*ae30*/  CS2R R34, SRZ ;  /* 0x0000000000227805 */ /* 0x000fe4000001ff00 */
[----:B------:R-:W-:Y:S02]  /*ae40*/  ISETP.GE.AND P0, PT, R10, R45, PT ;  /* 0x0000002d0a00720c */ /* 0x000fe40003f06270 */
        /* <DEDUP_REMOVED lines=11> */
[----:B------:R-:W-:-:S03]  /*af00*/  ULDC UR4, c[0x0][0x3f4] ;  /* 0x0000fd0000047ab9 */ /* 0x000fc60000000800 */
[----:B------:R-:W4:Y:S04]  /*af10*/  LDL R42, [R1+0xc] ;  /* 0x00000c00012a7983 */ /* 0x000f280000100800 */
[----:B------:R-:W4:Y:S01]  /*af20*/  LDL R48, [R1+0x4] ;  /* 0x0000040001307983 */ /* 0x000f220000100800 */
[----:B------:R-:W-:Y:S02]  /*af30*/  ISETP.GE.AND P5, PT, R172, UR4, PT ;  /* 0x00000004ac007c0c */ /* 0x000fe4000bfa6270 */
[----:B------:R-:W-:Y:S02]  /*af40*/  CS2R R36, SRZ ;  /* 0x0000000000247805 */ /* 0x000fe4000001ff00 */
[----:B------:R-:W-:Y:S02]  /*af50*/  ISETP.GE.AND P2, PT, R186, UR4, PT ;  /* 0x00000004ba007c0c */ /* 0x000fe4000bf46270 */
[----:B------:R-:W-:-:S02]  /*af60*/  CS2R R34, SRZ ;  /* 0x0000000000227805 */ /* 0x000fc4000001ff00 */
[----:B------:R-:W-:Y:S02]  /*af70*/  ISETP.GE.AND P3, PT, R185, UR4, PT ;  /* 0x00000004b9007c0c */ /* 0x000fe4000bf66270 */
[----:B------:R-:W-:-:S03]  /*af80*/  CS2R R30, SRZ ;  /* 0x00000000001e7805 */ /* 0x000fc6000001ff00 */
[----:B------:R-:W-:Y:S02]  /*af90*/  @!P5 SHF.R.S32.HI R12, RZ, 0x1f, R172 ;  /* 0x0000001fff0cd819 */ /* 0x000fe400000114ac */
[C---:B---3--:R-:W-:Y:S02]  /*afa0*/  @!P5 IADD3 R6, P0, R172.reuse, R0, RZ ;  /* 0x00000000ac06d210 */ /* 0x048fe40007f1e0ff */
[----:B0-----:R-:W-:Y:S02]  /*afb0*/  @!P5 IADD3 R8, P1, R172, R4, RZ ;  /* 0x00000004ac08d210 */ /* 0x001fe40007f3e0ff */
[----:B------:R-:W-:Y:S01]  /*afc0*/  @!P2 IADD3 R10, P4, R186, R0, RZ ;  /* 0x00000000ba0aa210 */ /* 0x000fe20007f9e0ff */
[--C-:B--2---:R-:W-:Y:S02]  /*afd0*/  @!P5 IMAD.X R7, R3, 0x1, R12.reuse, P0 ;  /* 0x000000010307d824 */ /* 0x104fe400000e060c */
[----:B----4-:R-:W-:Y:S01]  /*afe0*/  @!P5 IMAD.X R9, R5, 0x1, R12, P1 ;  /* 0x000000010509d824 */ /* 0x010fe200008e060c */
[----:B------:R-:W-:-:S02]  /*aff0*/  ISETP.GE.AND P1, PT, R188, UR4, PT ;  /* 0x00000004bc007c0c */ /* 0x000fc4000bf26270 */
[----:B------:R-:W5:Y:S01]  /*b000*/  @!P5 LD.E.64 R36, desc[UR42][R6.64] ;  /* 0x0000002a0624d980 */ /* 0x000f62000c101b00 */
[----:B------:R-:W-:-:S03]  /*b010*/  @!P2 IADD3 R12, P0, R186, R4, RZ ;  /* 0x00000004ba0ca210 */ /* 0x000fc60007f1e0ff */
[----:B------:R0:W5:Y:S01]  /*b020*/  @!P5 LD.E.64 R34, desc[UR42][R8.64] ;  /* 0x0000002a0822d980 */ /* 0x000162000c101b00 */
[----:B------:R-:W-:Y:S02]  /*b030*/  @!P3 IADD3 R40, P5, R185, R4, RZ ;  /* 0x00000004b928b210 */ /* 0x000fe40007fbe0ff */
[----:B------:R-:W-:Y:S02]  /*b040*/  CS2R R32, SRZ ;  /* 0x0000000000207805 */ /* 0x000fe4000001ff00 */
[----:B------:R-:W-:Y:S02]  /*b050*/  CS2R R28, SRZ ;  /* 0x00000000001c7805 */ /* 0x000fe4000001ff00 */
[----:B------:R-:W-:Y:S02]  /*b060*/  CS2R R26, SRZ ;  /* 0x00000000001a7805 */ /* 0x000fe4000001ff00 */
[----:B------:R-:W-:Y:S02]  /*b070*/  CS2R R24, SRZ ;  /* 0x0000000000187805 */ /* 0x000fe4000001ff00 */
[----:B------:R-:W-:-:S02]  /*b080*/  CS2R R20, SRZ ;  /* 0x0000000000147805 */ /* 0x000fc4000001ff00 */
[----:B------:R-:W-:Y:S02]  /*b090*/  CS2R R14, SRZ ;  /* 0x00000000000e7805 */ /* 0x000fe4000001ff00 */
[----:B0-----:R-:W-:Y:S01]  /*b0a0*/  CS2R R8, SRZ ;  /* 0x0000000000087805 */ /* 0x001fe2000001ff00 */
[--C-:B------:R-:W-:Y:S01]  /*b0b0*/  @!P2 IMAD.X R11, R3, 0x1, R43.reuse, P4 ;  /* 0x00000001030ba824 */ /* 0x100fe200020e062b */
[----:B------:R-:W-:Y:S01]  /*b0c0*/  @!P3 IADD3 R38, P4, R185, R0, RZ ;  /* 0x00000000b926b210 */ /* 0x000fe20007f9e0ff */
[C---:B------:R-:W-:Y:S02]  /*b0d0*/  @!P2 IMAD.X R13, R5.reuse, 0x1, R43, P0 ;  /* 0x00000001050da824 */ /* 0x040fe400000e062b */
[--C-:B------:R-:W-:Y:S01]  /*b0e0*/  @!P3 IMAD.X R41, R5, 0x1, R42.reuse, P5 ;  /* 0x000000010529b824 */ /* 0x100fe200028e062a */
[----:B------:R-:W5:Y:S01]  /*b0f0*/  @!P2 LD.E.64 R30, desc[UR42][R10.64] ;  /* 0x0000002a0a1ea980 */ /* 0x000f62000c101b00 */
[----:B------:R-:W-:Y:S01]  /*b100*/  @!P3 IMAD.X R39, R3, 0x1, R42, P4 ;  /* 0x000000010327b824 */ /* 0x000fe200020e062a */
[----:B------:R-:W-:-:S02]  /*b110*/  ISETP.GE.AND P0, PT, R187, UR4, PT ;  /* 0x00000004bb007c0c */ /* 0x000fc4000bf06270 */
[----:B------:R-:W5:Y:S01]  /*b120*/  @!P2 LD.E.64 R32, desc[UR42][R12.64] ;  /* 0x0000002a0c20a980 */ /* 0x000f62000c101b00 */
[----:B------:R-:W-:Y:S02]  /*b130*/  ISETP.GE.AND P2, PT, R189, UR4, PT ;  /* 0x00000004bd007c0c */ /* 0x000fe4000bf46270 */
[C---:B------:R-:W-:Y:S01]  /*b140*/  @!P1 IADD3 R42, P4, R188.reuse, R4, RZ ;  /* 0x00000004bc2a9210 */ /* 0x040fe20007f9e0ff */
[----:B------:R0:W5:Y:S04]  /*b150*/  @!P3 LD.E.64 R28, desc[UR42][R38.64] ;  /* 0x0000002a261cb980 */ /* 0x000168000c101b00 */
[----:B------:R1:W5:Y:S01]  /*b160*/  @!P3 LD.E.64 R26, desc[UR42][R40.64] ;  /* 0x0000002a281ab980 */ /* 0x000362000c101b00 */
[----:B------:R-:W-:Y:S01]  /*b170*/  @!P1 IADD3 R6, P3, R188, R0, RZ ;  /* 0x00000000bc069210 */ /* 0x000fe20007f7e0ff */
[----:B------:R-:W-:-:S04]  /*b180*/  @!P1 IMAD.X R43, R5, 0x1, R48, P4 ;  /* 0x00000001052b9824 */ /* 0x000fc800020e0630 */
[----:B------:R-:W-:Y:S01]  /*b190*/  @!P1 IMAD.X R7, R3, 0x1, R48, P3 ;  /* 0x0000000103079824 */ /* 0x000fe200018e0630 */
[----:B------:R2:W5:Y:S01]  /*b1a0*/  @!P1 LD.E.64 R20, desc[UR42][R42.64] ;  /* 0x0000002a2a149980 */ /* 0x000562000c101b00 */
[----:B------:R-:W-:-:S03]  /*b1b0*/  @!P0 IADD3 R46, P5, R187, R0, RZ ;  /* 0x00000000bb2e8210 */ /* 0x000fc60007fbe0ff */
[----:B------:R2:W5:Y:S01]  /*b1c0*/  @!P1 LD.E.64 R24, desc[UR42][R6.64] ;  /* 0x0000002a06189980 */ /* 0x000562000c101b00 */
[----:B0-----:R-:W-:Y:S02]  /*b1d0*/  @!P0 IADD3 R38, P1, R187, R4, RZ ;  /* 0x00000004bb268210 */ /* 0x001fe40007f3e0ff */
[C---:B-1----:R-:W-:Y:S02]  /*b1e0*/  @!P2 IADD3 R40, P3, R189.reuse, R0, RZ ;  /* 0x00000000bd28a210 */ /* 0x042fe40007f7e0ff */
[----:B------:R-:W-:Y:S02]  /*b1f0*/  @!P2 IADD3 R4, P4, R189, R4, RZ ;  /* 0x00000004bd04a210 */ /* 0x000fe40007f9e0ff */
[----:B------:R-:W-:Y:S01]  /*b200*/  CS2R R12, SRZ ;  /* 0x00000000000c7805 */ /* 0x000fe2000001ff00 */
[--C-:B------:R-:W-:Y:S01]  /*b210*/  @!P0 IMAD.X R39, R5, 0x1, R236.reuse, P1 ;  /* 0x0000000105278824 */ /* 0x100fe200008e06ec */
[----:B------:R-:W-:Y:S01]  /*b220*/  CS2R R10, SRZ ;  /* 0x00000000000a7805 */ /* 0x000fe2000001ff00 */
[----:B------:R-:W-:-:S02]  /*b230*/  @!P0 IMAD.X R47, R3, 0x1, R236, P5 ;  /* 0x00000001032f8824 */ /* 0x000fc400028e06ec */
[--C-:B------:R-:W-:Y:S01]  /*b240*/  @!P2 IMAD.X R41, R3, 0x1, R234.reuse, P3 ;  /* 0x000000010329a824 */ /* 0x100fe200018e06ea */
[----:B------:R2:W5:Y:S01]  /*b250*/  @!P0 LD.E.64 R12, desc[UR42][R38.64] ;  /* 0x0000002a260c8980 */ /* 0x000562000c101b00 */
[----:B------:R-:W-:-:S03]  /*b260*/  @!P2 IMAD.X R5, R5, 0x1, R234, P4 ;  /* 0x000000010505a824 */ /* 0x000fc600020e06ea */
[----:B------:R2:W5:Y:S04]  /*b270*/  @!P0 LD.E.64 R14, desc[UR42][R46.64] ;  /* 0x0000002a2e0e8980 */ /* 0x000568000c101b00 */
[----:B------:R2:W5:Y:S04]  /*b280*/  @!P2 LD.E.64 R10, desc[UR42][R40.64] ;  /* 0x0000002a280aa980 */ /* 0x000568000c101b00 */
[----:B------:R2:W5:Y:S02]  /*b290*/  @!P2 LD.E.64 R8, desc[UR42][R4.64] ;  /* 0x0000002a0408a980 */ /* 0x000564000c101b00 */
.L_x_1415:
[----:B------:R-:W-:Y:S05]  /*b2a0*/  BSYNC B1 ;  /* 0x0000000000017941 */ /* 0x000fea0003800000 */
.L_x_1414:
[----:B------:R-:W-:Y:S01]  /*b2b0*/  ULEA.HI UR4, UR37, UR37, URZ, 0x1 ;  /* 0x0000002525047291 */ /* 0x000fe2000f8f083f */
[----:B---3--:R-:W-:Y:S01]  /*b2c0*/  VIADDMNMX R0, R45, -R175, 0x80, PT ;  /* 0x000000802d007446 */ /* 0x008fe200038009af */
[----:B------:R-:W-:Y:S02]  /*b2d0*/  BSSY B1, `(.L_x_1416) ;  /* 0x0000008000017945 */ /* 0x000fe40003800000 */
[----:B------:R-:W-:Y:S01]  /*b2e0*/  ULOP3.LUT UR4, UR4, 0xfffffffe, URZ, 0xc0, !UPT ;  /* 0xfffffffe04047892 */ /* 0x000fe2000f8ec03f */
[----:B------:R-:W-:-:S03]  /*b2f0*/  ISETP.GE.AND P1, PT, R19, R0, PT ;  /* 0x000000001300720c */ /* 0x000fc60003f26270 */
[----:B------:R-:W-:-:S06]  /*b300*/  UIADD3 UR4, UR37, -UR4, URZ ;  /* 0x8000000425047290 */ /* 0x000fcc000fffe03f */
[----:B--2---:R-:W-:-:S05]  /*b310*/  IMAD.U32 R3, RZ, RZ, UR4 ;  /* 0x00000004ff037e24 */ /* 0x004fca000f8e00ff */
[----:B------:R-:W-:-:S04]  /*b320*/  SHF.L.U32 R3, R3, 0x1f, RZ ;  /* 0x0000001f03037819 */ /* 0x000fc800000006ff */
[----:B------:R-:W1:Y:S02]  /*b330*/  SYNCS.PHASECHK.TRANS64.TRYWAIT P0, [R16+URZ+0x22800], R3 ;  /* 0x02280003100075a7 */ /* 0x000e64000800017f */
[----:B-1----:R-:W-:Y:S05]  /*b340*/  @!P0 BRA `(.L_x_1417) ;  /* 0x0000020800d08947 */ /* 0x002fea0003800000 */
.L_x_1716:
[----:B------:R-:W-:Y:S05]  /*b350*/  BSYNC B1 ;  /* 0x0000000000017941 */ /* 0x000fea0003800000 */
.L_x_1416:
[----:B------:R-:W-:Y:S05]  /*b360*/  @P1 BRA `(.L_x_1418) ;  /* 0x0000006400241947 */ /* 0x000fea0003800000 */
[----:B------:R-:W2:Y:S01]  /*b370*/  LDC R0, c[0x0][0x3f4] ;  /* 0x0000fd00ff007b82 */ /* 0x000ea20000000800 */
[----:B------:R-:W-:Y:S01]  /*b380*/  BSSY B1, `(.L_x_1419) ;  /* 0x000007f000017945 */ /* 0x000fe20003800000 */
[-C--:B--2---:R-:W-:Y:S02]  /*b390*/  ISETP.GE.AND P0, PT, R172, R0.reuse, PT ;  /* 0x00000000ac00720c */ /* 0x084fe40003f06270 */
[-C--:B------:R-:W-:Y:S02]  /*b3a0*/  ISETP.GE.AND P1, PT, R186, R0.reuse, PT ;  /* 0x00000000ba00720c */ /* 0x080fe40003f26270 */
[-C--:B------:R-:W-:Y:S02]  /*b3b0*/  ISETP.GE.AND P2, PT, R185, R0.reuse, PT ;  /* 0x00000000b900720c */ /* 0x080fe40003f46270 */
[-C--:B------:R-:W-:Y:S02]  /*b3c0*/  ISETP.GE.AND P3, PT, R188, R0.reuse, PT ;  /* 0x00000000bc00720c */ /* 0x080fe40003f66270 */
[----:B------:R-:W-:-:S02]  /*b3d0*/  ISETP.GE.AND P4, PT, R187, R0, PT ;  /* 0x00000000bb00720c */ /* 0x000fc40003f86270 */
[----:B------:R-:W-:Y:S01]  /*b3e0*/  ISETP.GE.AND P5, PT, R189, R0, PT ;  /* 0x00000000bd00720c */ /* 0x000fe20003fa6270 */
[----:B------:R-:W-:Y:S02]  /*b3f0*/  IMAD.IADD R0, R16, 0x1, R193 ;  /* 0x0000000110007824 */ /* 0x000fe400078e02c1 */
[----:B------:R-:W-:Y:S10]  /*b400*/  @P0 BRA `(.L_x_1420) ;  /* 0x0000000400d80947 */ /* 0x000ff40003800000 */
[----:B0---4-:R-:W0:Y:S01]  /*b410*/  LDS.128 R4, [R0+0x10400] ;  /* 0x0104000000047984 */ /* 0x011e220000000c00 */
[----:B-----5:R-:W-:Y:S02]  /*b420*/  SHF.R.U32.HI R38, RZ, 0x8, R36 ;  /* 0x00000008ff267819 */ /* 0x020fe40000011624 */
[----:B-1----:R-:W-:Y:S02]  /*b430*/  LOP3.LUT R3, R36, 0xff, RZ, 0xc0, !PT ;  /* 0x000000ff24037812 */ /* 0x002fe400078ec0ff */
        /* <DEDUP_REMOVED lines=94> */
[----:B------:R-:W-:Y:S02]  /*ba20*/  HADD2.F32 R3, -RZ, R7.H1_H1 ;  /* 0x30000007ff037230 */ /* 0x000fe40000004100 */
[C---:B------:R-:W-:Y:S01]  /*ba30*/  FMUL.FTZ R42, R4.reuse, R5 ;  /* 0x00000005042a7220 */ /* 0x040fe20000410000 */
[----:B------:R-:W-:Y:S02]  /*ba40*/  HADD2.F32 R6, -RZ, R39.H0_H0 ;  /* 0x20000027ff067230 */ /* 0x000fe40000004100 */
[----:B------:R-:W-:Y:S01]  /*ba50*/  FMUL.FTZ R39, R4, R35 ;  /* 0x0000002304277220 */ /* 0x000fe20000410000 */
        /* <DEDUP_REMOVED lines=17> */
.L_x_1420:
[----:B------:R-:W-:Y:S05]  /*bb70*/  BSYNC B1 ;  /* 0x0000000000017941 */ /* 0x000fea0003800000 */
.L_x_1419:
[----:B------:R-:W-:Y:S04]  /*bb80*/  BSSY B1, `(.L_x_1421) ;  /* 0x000007c000017945 */ /* 0x000fe80003800000 */
[----:B------:R-:W-:Y:S05]  /*bb90*/  @P1 BRA `(.L_x_1422) ;  /* 0x0000000400e81947 */ /* 0x000fea0003800000 */
[----:B0-2-4-:R-:W0:Y:S01]  /*bba0*/  LDS.128 R4, [R216] ;  /* 0x00000000d8047984 */ /* 0x015e220000000c00 */
[----:B-----5:R-:W-:Y:S02]  /*bbb0*/  SHF.R.U32.HI R35, RZ, 0x8, R31 ;  /* 0x00000008ff237819 */ /* 0x020fe4000001161f */
[----:B------:R-:W-:Y:S02]  /*bbc0*/  SHF.R.U32.HI R40, RZ, 0x8, R33 ;  /* 0x00000008ff287819 */ /* 0x000fe40000011621 */
[----:B------:R-:W-:Y:S02]  /*bbd0*/  SHF.R.U32.HI R37, RZ, 0x8, R32 ;  /* 0x00000008ff257819 */ /* 0x000fe40000011620 */
[----:B------:R-:W-:Y:S02]  /*bbe0*/  LOP3.LUT R36, R31, 0xff, RZ, 0xc0, !PT ;  /* 0x000000ff1f247812 */ /* 0x000fe400078ec0ff */
[----:B------:R-:W-:Y:S02]  /*bbf0*/  LOP3.LUT R41, R33, 0xff, RZ, 0xc0, !PT ;  /* 0x000000ff21297812 */ /* 0x000fe400078ec0ff */
[----:B------:R-:W-:-:S02]  /*bc00*/  LOP3.LUT R35, R35, 0xff, RZ, 0xc0, !PT ;  /* 0x000000ff23237812 */ /* 0x000fc400078ec0ff */
[----:B------:R-:W-:Y:S02]  /*bc10*/  LOP3.LUT R40, R40, 0xff, RZ, 0xc0, !PT ;  /* 0x000000ff28287812 */ /* 0x000fe400078ec0ff */
[----:B-1----:R-:W-:Y:S02]  /*bc20*/  SHF.R.U32.HI R3, RZ, 0x8, R30 ;  /* 0x00000008ff037819 */ /* 0x002fe4000001161e */
        /* <DEDUP_REMOVED lines=8> */
[----:B------:R-:W-:Y:S02]  /*bcb0*/  LOP3.LUT R40, R40, 0xff, RZ, 0xc0, !PT ;  /* 0x000000ff28287812 */ /* 0x000fe400078ec0ff */
[----:B------:R-:W-:-:S02]  /*bcc0*/  LOP3.LUT R39, R32, 0xff, RZ, 0xc0, !PT ;  /* 0x000000ff20277812 */ /* 0x000fc400078ec0ff */
[----:B------:R-:W-:Y:S02]  /*bcd0*/  PRMT R34, R3, 0x7604, R34 ;  /* 0x0000760403227816 */ /* 0x000fe40000000022 */
[----:B------:R-:W-:Y:S02]  /*bce0*/  SHF.R.U32.HI R3, RZ, 0x10, R30 ;  /* 0x00000010ff037819 */ /* 0x000fe4000001161e */
[----:B------:R-:W-:Y:S02]  /*bcf0*/  SHF.R.U32.HI R35, RZ, 0x10, R32 ;  /* 0x00000010ff237819 */ /* 0x000fe40000011620 */
[----:B------:R-:W-:Y:S02]  /*bd00*/  PRMT R37, R36, 0x7054, R37 ;  /* 0x0000705424257816 */ /* 0x000fe40000000025 */
        /* <DEDUP_REMOVED lines=11> */
[--C-:B------:R-:W-:Y:S01]  /*bdc0*/  HADD2.F32 R31, -RZ, R3.reuse.H0_H0 ;  /* 0x20000003ff1f7230 */ /* 0x100fe20000004100 */
        /* <DEDUP_REMOVED lines=87> */
.L_x_1422:
[----:B------:R-:W-:Y:S05]  /*c340*/  BSYNC B1 ;  /* 0x0000000000017941 */ /* 0x000fea0003800000 */
.L_x_1421:
[----:B------:R-:W-:Y:S04]  /*c350*/  BSSY B1, `(.L_x_1423) ;  /* 0x0000078000017945 */ /* 0x000fe80003800000 */
[----:B------:R-:W-:Y:S05]  /*c360*/  @P2 BRA `(.L_x_1424) ;  /* 0x0000000400d82947 */ /* 0x000fea0003800000 */
[----:B0-234-:R-:W0:Y:S01]  /*c370*/  LDS.128 R4, [R0+0x12400] ;  /* 0x0124000000047984 */ /* 0x01de220000000c00 */
        /* <DEDUP_REMOVED lines=117> */
.L_x_1424:
[----:B------:R-:W-:Y:S05]  /*cad0*/  BSYNC B1 ;  /* 0x0000000000017941 */ /* 0x000fea0003800000 */
.L_x_1423:
[----:B------:R-:W-:Y:S04]  /*cae0*/  BSSY B1, `(.L_x_1425) ;  /* 0x000007c000017945 */ /* 0x000fe80003800000 */
[----:B------:R-:W-:Y:S05]  /*caf0*/  @P3 BRA `(.L_x_1426) ;  /* 0x0000000400e83947 */ /* 0x000fea0003800000 */
[----:B0-234-:R-:W0:Y:S01]  /*cb00*/  LDS.128 R4, [R216+0x2000] ;  /* 0x00200000d8047984 */ /* 0x01de220000000c00 */
        /* <DEDUP_REMOVED lines=121> */
.L_x_1426:
[----:B------:R-:W-:Y:S05]  /*d2a0*/  BSYNC B1 ;  /* 0x0000000000017941 */ /* 0x000fea0003800000 */
.L_x_1425:
        /* <DEDUP_REMOVED lines=120> */
.L_x_1428:
[----:B------:R-:W-:Y:S05]  /*da30*/  BSYNC B1 ;  /* 0x0000000000017941 */ /* 0x000fea0003800000 */
.L_x_1427:
        /* <DEDUP_REMOVED lines=14> */
[----:B-1----:R-:W-:Y:S02]  /*db20*/  LOP3.LUT R3, R10, 0xff, RZ, 0xc0, !PT ;  /* 0x000000ff0a037812 */ /* 0x002fe400078ec0ff */
        /* <DEDUP_REMOVED lines=28> */
[C---:B------:R-:W-:Y:S01]  /*dcf0*/  FMUL.FTZ R27, R9.reuse, R25 ;  /* 0x00000019091b7220 */ /* 0x040fe20000410000 */
        /* <DEDUP_REMOVED lines=80> */
.L_x_1412:
[----:B------:R-:W1:Y:S01]  /*e200*/  LDC R25, c[0x0][0x448] ;  /* 0x00011200ff197b82 */ /* 0x000e620000000800 */
[----:B------:R-:W-:Y:S01]  /*e210*/  IMAD.MOV.U32 R9, RZ, RZ, R10 ;  /* 0x000000ffff097224 */ /* 0x000fe200078e000a */
[----:B------:R-:W-:Y:S01]  /*e220*/  ULDC.64 UR4, c[0x0][0x3f8] ;  /* 0x0000fe0000047ab9 */ /* 0x000fe20000000a00 */
[----:B------:R-:W-:Y:S01]  /*e230*/  IMAD.MOV.U32 R6, RZ, RZ, R24 ;  /* 0x000000ffff067224 */ /* 0x000fe200078e0018 */
[----:B------:R-:W-:Y:S01]  /*e240*/  ULDC.64 UR6, c[0x0][0x408] ;  /* 0x0001020000067ab9 */ /* 0x000fe20000000a00 */
[----:B------:R-:W-:Y:S01]  /*e250*/  IMAD.MOV.U32 R7, RZ, RZ, R31 ;  /* 0x000000ffff077224 */ /* 0x000fe200078e001f */
[----:B------:R-:W-:Y:S01]  /*e260*/  ULDC.64 UR8, c[0x0][0x400] ;  /* 0x0001000000087ab9 */ /* 0x000fe20000000a00 */
[----:B------:R-:W-:Y:S02]  /*e270*/  IMAD.MOV.U32 R4, RZ, RZ, R26 ;  /* 0x000000ffff047224 */ /* 0x000fe400078e001a */
[----:B------:R-:W-:Y:S01]  /*e280*/  IMAD.MOV.U32 R5, RZ, RZ, R29 ;  /* 0x000000ffff057224 */ /* 0x000fe200078e001d */
[----:B-1----:R-:W-:-:S13]  /*e290*/  ISETP.NE.AND P0, PT, R25, 0x1, PT ;  /* 0x000000011900780c */ /* 0x002fda0003f05270 */
[----:B------:R-:W1:Y:S08]  /*e2a0*/  @P0 LDC R3, c[0x0][0x44c] ;  /* 0x00011300ff030b82 */ /* 0x000e700000000800 */
[----:B------:R-:W2:Y:S01]  /*e2b0*/  @P0 LDC R0, c[0x0][0x450] ;  /* 0x00011400ff000b82 */ /* 0x000ea20000000800 */
[----:B-1----:R-:W-:-:S05]  /*e2c0*/  @P0 IMAD.HI.U32 R3, R10, R3, RZ ;  /* 0x000000030a030227 */ /* 0x002fca00078e00ff */
[----:B--2---:R-:W-:-:S04]  /*e2d0*/  @P0 SHF.R.U32.HI R9, RZ, R0, R3 ;  /* 0x00000000ff090219 */ /* 0x004fc80000011603 */
[----:B------:R-:W-:Y:S01]  /*e2e0*/  SHF.R.S32.HI R0, RZ, 0x1f, R9 ;  /* 0x0000001fff007819 */ /* 0x000fe20000011409 */
[----:B------:R-:W-:-:S04]  /*e2f0*/  IMAD.WIDE.U32 R6, R9, UR6, R6 ;  /* 0x0000000609067c25 */ /* 0x000fc8000f8e0006 */
[----:B------:R-:W-:Y:S01]  /*e300*/  IMAD R8, R0, UR4, RZ ;  /* 0x0000000400087c24 */ /* 0x000fe2000f8e02ff */
[----:B------:R-:W-:Y:S01]  /*e310*/  IADD3 R21, P1, R6, UR8, RZ ;  /* 0x0000000806157c10 */ /* 0x000fe2000ff3e0ff */
[----:B------:R-:W-:-:S04]  /*e320*/  IMAD.WIDE.U32 R4, R9, UR4, R4 ;  /* 0x0000000409047c25 */ /* 0x000fc8000f8e0004 */
[----:B------:R-:W-:Y:S02]  /*e330*/  IMAD R0, R0, UR6, RZ ;  /* 0x0000000600007c24 */ /* 0x000fe4000f8e02ff */
[C---:B------:R-:W-:Y:S01]  /*e340*/  IMAD R13, R9.reuse, UR5, R8 ;  /* 0x00000005090d7c24 */ /* 0x040fe2000f8e0208 */
[----:B------:R-:W-:Y:S01]  /*e350*/  ULDC.64 UR4, c[0x0][0x3e8] ;  /* 0x0000fa0000047ab9 */ /* 0x000fe20000000a00 */
[----:B------:R-:W-:Y:S01]  /*e360*/  IMAD R6, R9, UR7, R0 ;  /* 0x0000000709067c24 */ /* 0x000fe2000f8e0200 */
[----:B------:R-:W-:Y:S01]  /*e370*/  IADD3 R3, P0, R4, UR4, RZ ;  /* 0x0000000404037c10 */ /* 0x000fe2000ff1e0ff */
[----:B------:R-:W-:-:S03]  /*e380*/  UMOV UR4, 0xffffffff ;  /* 0xffffffff00047882 */ /* 0x000fc60000000000 */
[----:B------:R-:W-:Y:S02]  /*e390*/  IADD3.X R13, R5, UR5, R13, P0, !PT ;  /* 0x00000005050d7c10 */ /* 0x000fe400087fe40d */
[----:B------:R-:W-:Y:S01]  /*e3a0*/  IADD3.X R20, R7, UR9, R6, P1, !PT ;  /* 0x0000000907147c10 */ /* 0x000fe20008ffe406 */
[----:B------:R-:W-:Y:S06]  /*e3b0*/  BRA.DIV UR4, `(.L_x_1429) ;  /* 0x000001da04c87947 */ /* 0x000fec000b800000 */
[----:B------:R1:W2:Y:S04]  /*e3c0*/  SHFL.IDX PT, R0, R13, RZ, 0x1e1f ;  /* 0x001e1fff0d007589 */ /* 0x0002a800000e0000 */
[----:B------:R-:W3:Y:S04]  /*e3d0*/  SHFL.IDX PT, R3, R3, RZ, 0x1e1f ;  /* 0x001e1fff03037589 */ /* 0x000ee800000e0000 */
[----:B------:R-:W4:Y:S04]  /*e3e0*/  SHFL.IDX PT, R20, R20, RZ, 0x1e1f ;  /* 0x001e1fff14147589 */ /* 0x000f2800000e0000 */
[----:B-1----:R-:W0:Y:S02]  /*e3f0*/  SHFL.IDX PT, R21, R21, RZ, 0x1e1f ;  /* 0x001e1fff15157589 */ /* 0x002e2400000e0000 */
.L_x_1722:
        /* <DEDUP_REMOVED lines=16> */
[C---:B------:R-:W-:Y:S01]  /*e500*/  VIADD R4, R22.reuse, 0x20 ;  /* 0x0000002016047836 */ /* 0x040fe20000000000 */
[----:B------:R-:W-:Y:S01]  /*e510*/  ULDC UR4, c[0x0][0x3f4] ;  /* 0x0000fd0000047ab9 */ /* 0x000fe20000000800 */
[C---:B------:R-:W-:Y:S01]  /*e520*/  VIADD R5, R22.reuse, 0x40 ;  /* 0x0000004016057836 */ /* 0x040fe20000000000 */
[----:B------:R-:W-:Y:S02]  /*e530*/  ISETP.GE.AND P2, PT, R22, UR4, PT ;  /* 0x0000000416007c0c */ /* 0x000fe4000bf46270 */
[----:B------:R-:W-:Y:S02]  /*e540*/  CS2R R24, SRZ ;  /* 0x0000000000187805 */ /* 0x000fe4000001ff00 */
[----:B------:R-:W-:Y:S02]  /*e550*/  ISETP.GE.AND P1, PT, R4, UR4, PT ;  /* 0x0000000404007c0c */ /* 0x000fe4000bf26270 */
[----:B------:R-:W-:Y:S02]  /*e560*/  CS2R R26, SRZ ;  /* 0x00000000001a7805 */ /* 0x000fe4000001ff00 */
[----:B------:R-:W-:-:S02]  /*e570*/  ISETP.GE.AND P0, PT, R5, UR4, PT ;  /* 0x0000000405007c0c */ /* 0x000fc4000bf06270 */
[----:B------:R-:W-:Y:S02]  /*e580*/  CS2R R6, SRZ ;  /* 0x0000000000067805 */ /* 0x000fe4000001ff00 */
[----:B------:R-:W-:Y:S02]  /*e590*/  CS2R R28, SRZ ;  /* 0x00000000001c7805 */ /* 0x000fe4000001ff00 */
[----:B------:R-:W-:Y:S02]  /*e5a0*/  CS2R R30, SRZ ;  /* 0x00000000001e7805 */ /* 0x000fe4000001ff00 */
[----:B------:R-:W-:Y:S02]  /*e5b0*/  @!P2 SHF.R.S32.HI R5, RZ, 0x1f, R22 ;  /* 0x0000001fff05a819 */ /* 0x000fe40000011416 */
[----:B---3--:R-:W-:Y:S01]  /*e5c0*/  @!P2 IADD3 R40, P3, R22, R3, RZ ;  /* 0x000000031628a210 */ /* 0x008fe20007f7e0ff */
[----:B------:R-:W-:Y:S01]  /*e5d0*/  @!P1 IMAD.SHL.U32 R36, R218, 0x10, RZ ;  /* 0x00000010da249824 */ /* 0x000fe200078e00ff */
[----:B0-----:R-:W-:Y:S01]  /*e5e0*/  @!P2 IADD3 R42, P4, R22, R21, RZ ;  /* 0x00000015162aa210 */ /* 0x001fe20007f9e0ff */
[----:B------:R-:W-:-:S02]  /*e5f0*/  @!P0 IMAD.SHL.U32 R48, R220, 0x10, RZ ;  /* 0x00000010dc308824 */ /* 0x000fc400078e00ff */
[--C-:B--2---:R-:W-:Y:S01]  /*e600*/  @!P2 IMAD.X R41, R0, 0x1, R5.reuse, P3 ;  /* 0x000000010029a824 */ /* 0x104fe200018e0605 */
[-C--:B------:R-:W-:Y:S01]  /*e610*/  @!P1 IADD3 R46, P5, R3, R36.reuse, RZ ;  /* 0x00000024032e9210 */ /* 0x080fe20007fbe0ff */
[----:B----4-:R-:W-:Y:S01]  /*e620*/  @!P2 IMAD.X R43, R20, 0x1, R5, P4 ;  /* 0x00000001142ba824 */ /* 0x010fe200020e0605 */
[----:B------:R-:W-:Y:S02]  /*e630*/  @!P1 SHF.R.S32.HI R5, RZ, 0x1f, R36 ;  /* 0x0000001fff059819 */ /* 0x000fe40000011424 */
[----:B------:R-:W-:Y:S02]  /*e640*/  @!P1 IADD3 R36, P4, R21, R36, RZ ;  /* 0x0000002415249210 */ /* 0x000fe40007f9e0ff */
[----:B------:R-:W-:Y:S02]  /*e650*/  CS2R R8, SRZ ;  /* 0x0000000000087805 */ /* 0x000fe4000001ff00 */
[-C--:B------:R-:W-:Y:S01]  /*e660*/  @!P0 IADD3 R38, P3, R3, R48.reuse, RZ ;  /* 0x0000003003268210 */ /* 0x080fe20007f7e0ff */
[--C-:B------:R-:W-:Y:S01]  /*e670*/  @!P1 IMAD.X R47, R0, 0x1, R5.reuse, P5 ;  /* 0x00000001002f9824 */ /* 0x100fe200028e0605 */
[----:B------:R-:W-:Y:S01]  /*e680*/  @!P0 SHF.R.S32.HI R3, RZ, 0x1f, R48 ;  /* 0x0000001fff038819 */ /* 0x000fe20000011430 */
[----:B------:R-:W-:Y:S01]  /*e690*/  @!P1 IMAD.X R37, R20, 0x1, R5, P4 ;  /* 0x0000000114259824 */ /* 0x000fe200020e0605 */
[----:B------:R-:W-:-:S02]  /*e6a0*/  @!P0 IADD3 R48, P5, R21, R48, RZ ;  /* 0x0000003015308210 */ /* 0x000fc40007fbe0ff */
[----:B------:R-:W-:Y:S02]  /*e6b0*/  CS2R R4, SRZ ;  /* 0x0000000000047805 */ /* 0x000fe4000001ff00 */
[----:B------:R-:W-:Y:S02]  /*e6c0*/  CS2R R10, SRZ ;  /* 0x00000000000a7805 */ /* 0x000fe4000001ff00 */
[----:B------:R-:W-:Y:S02]  /*e6d0*/  CS2R R32, SRZ ;  /* 0x0000000000207805 */ /* 0x000fe4000001ff00 */
[----:B------:R-:W-:Y:S02]  /*e6e0*/  CS2R R34, SRZ ;  /* 0x0000000000227805 */ /* 0x000fe4000001ff00 */
[----:B------:R-:W-:Y:S02]  /*e6f0*/  CS2R R12, SRZ ;  /* 0x00000000000c7805 */ /* 0x000fe4000001ff00 */
[----:B------:R-:W-:Y:S01]  /*e700*/  CS2R R14, SRZ ;  /* 0x00000000000e7805 */ /* 0x000fe2000001ff00 */
[--C-:B------:R-:W-:Y:S01]  /*e710*/  @!P0 IMAD.X R39, R0, 0x1, R3.reuse, P3 ;  /* 0x0000000100278824 */ /* 0x100fe200018e0603 */
[----:B------:R1:W5:Y:S01]  /*e720*/  @!P2 LD.E.128 R24, desc[UR42][R40.64] ;  /* 0x0000002a2818a980 */ /* 0x000362000c101d00 */
[----:B------:R-:W-:-:S03]  /*e730*/  @!P0 IMAD.X R49, R20, 0x1, R3, P5 ;  /* 0x0000000114318824 */ /* 0x000fc600028e0603 */
[----:B------:R1:W5:Y:S04]  /*e740*/  @!P2 LD.E.128 R4, desc[UR42][R42.64] ;  /* 0x0000002a2a04a980 */ /* 0x000368000c101d00 */
[----:B------:R1:W5:Y:S04]  /*e750*/  @!P1 LD.E.128 R28, desc[UR42][R46.64] ;  /* 0x0000002a2e1c9980 */ /* 0x000368000c101d00 */
[----:B------:R1:W5:Y:S04]  /*e760*/  @!P1 LD.E.128 R8, desc[UR42][R36.64] ;  /* 0x0000002a24089980 */ /* 0x000368000c101d00 */
[----:B------:R1:W5:Y:S04]  /*e770*/  @!P0 LD.E.128 R32, desc[UR42][R38.64] ;  /* 0x0000002a26208980 */ /* 0x000368000c101d00 */
[----:B------:R1:W5:Y:S02]  /*e780*/  @!P0 LD.E.128 R12, desc[UR42][R48.64] ;  /* 0x0000002a300c8980 */ /* 0x000364000c101d00 */
.L_x_1431:
[----:B------:R-:W-:Y:S05]  /*e790*/  BSYNC B1 ;  /* 0x0000000000017941 */ /* 0x000fea0003800000 */
.L_x_1430:
[----:B------:R-:W-:Y:S01]  /*e7a0*/  ULEA.HI UR4, UR37, UR37, URZ, 0x1 ;  /* 0x0000002525047291 */ /* 0x000fe2000f8f083f */
[----:B--2---:R-:W-:Y:S01]  /*e7b0*/  VIADDMNMX R0, R45, -R175, 0x80, PT ;  /* 0x000000802d007446 */ /* 0x004fe200038009af */
[----:B------:R-:W-:Y:S02]  /*e7c0*/  BSSY B1, `(.L_x_1432) ;  /* 0x0000008000017945 */ /* 0x000fe40003800000 */
[----:B------:R-:W-:Y:S01]  /*e7d0*/  ULOP3.LUT UR4, UR4, 0xfffffffe, URZ, 0xc0, !UPT ;  /* 0xfffffffe04047892 */ /* 0x000fe2000f8ec03f */
[----:B------:R-:W-:-:S03]  /*e7e0*/  ISETP.GE.AND P1, PT, R19, R0, PT ;  /* 0x000000001300720c */ /* 0x000fc60003f26270 */
[----:B------:R-:W-:-:S06]  /*e7f0*/  UIADD3 UR4, UR37, -UR4, URZ ;  /* 0x8000000425047290 */ /* 0x000fcc000fffe03f */
[----:B---3--:R-:W-:-:S05]  /*e800*/  IMAD.U32 R3, RZ, RZ, UR4 ;  /* 0x00000004ff037e24 */ /* 0x008fca000f8e00ff */
[----:B------:R-:W-:-:S04]  /*e810*/  SHF.L.U32 R3, R3, 0x1f, RZ ;  /* 0x0000001f03037819 */ /* 0x000fc800000006ff */
[----:B------:R-:W2:Y:S02]  /*e820*/  SYNCS.PHASECHK.TRANS64.TRYWAIT P0, [R16+URZ+0x22800], R3 ;  /* 0x02280003100075a7 */ /* 0x000ea4000800017f */
[----:B--2---:R-:W-:Y:S05]  /*e830*/  @!P0 BRA `(.L_x_1433) ;  /* 0x000001d800188947 */ /* 0x004fea0003800000 */
.L_x_1723:
[----:B------:R-:W-:Y:S05]  /*e840*/  BSYNC B1 ;  /* 0x0000000000017941 */ /* 0x000fea0003800000 */
.L_x_1432:
[----:B------:R-:W-:Y:S05]  /*e850*/  @P1 BRA `(.L_x_1418) ;  /* 0x0000002c00e81947 */ /* 0x000fea0003800000 */
[----:B--2---:R-:W2:Y:S01]  /*e860*/  LDC R3, c[0x0][0x3f4] ;  /* 0x0000fd00ff037b82 */ /* 0x004ea20000000800 */
[C---:B------:R-:W-:Y:S01]  /*e870*/  VIADD R0, R22.reuse, 0x20 ;  /* 0x0000002016007836 */ /* 0x040fe20000000000 */
[----:B------:R-:W-:Y:S01]  /*e880*/  BSSY B1, `(.L_x_1434) ;  /* 0x00000fd000017945 */ /* 0x000fe20003800000 */
[C---:B----4-:R-:W-:Y:S01]  /*e890*/  VIADD R20, R22.reuse, 0x40 ;  /* 0x0000004016147836 */ /* 0x050fe20000000000 */
[-C--:B--2---:R-:W-:Y:S02]  /*e8a0*/  ISETP.GE.AND P0, PT, R22, R3.reuse, PT ;  /* 0x000000031600720c */ /* 0x084fe40003f06270 */
[-C--:B------:R-:W-:Y:S02]  /*e8b0*/  ISETP.GE.AND P1, PT, R0, R3.reuse, PT ;  /* 0x000000030000720c */ /* 0x080fe40003f26270 */
[----:B------:R-:W-:-:S09]  /*e8c0*/  ISETP.GE.AND P2, PT, R20, R3, PT ;  /* 0x000000031400720c */ /* 0x000fd20003f46270 */
[----:B------:R-:W-:Y:S05]  /*e8d0*/  @P0 BRA `(.L_x_1435) ;  /* 0x0000000c00dc0947 */ /* 0x000fea0003800000 */
[----:B------:R-:W2:Y:S01]  /*e8e0*/  LDL R67, [R1+0x20] ;  /* 0x0000200001437983 */ /* 0x000ea20000100800 */
[----:B-----5:R-:W-:Y:S02]  /*e8f0*/  SHF.R.U32.HI R0, RZ, 0x8, R24 ;  /* 0x00000008ff007819 */ /* 0x020fe40000011618 */
[----:B------:R-:W-:Y:S02]  /*e900*/  LOP3.LUT R20, R24, 0xff, RZ, 0xc0, !PT ;  /* 0x000000ff18147812 */ /* 0x000fe400078ec0ff */
[----:B0-----:R-:W-:Y:S02]  /*e910*/  LOP3.LUT R21, R0, 0xff, RZ, 0xc0, !PT ;  /* 0x000000ff00157812 */ /* 0x001fe400078ec0ff */
[----:B------:R-:W-:Y:S02]  /*e920*/  LEA.HI R0, R3, R219, RZ, 0x1c ;  /* 0x000000db03007211 */ /* 0x000fe400078fe0ff */
[----:B------:R-:W-:Y:S02]  /*e930*/  PRMT R45, R21, 0x7604, R20 ;  /* 0x00007604152d7816 */ /* 0x000fe40000000014 */
[----:B------:R-:W-:-:S02]  /*e940*/  SHF.R.S32.HI R21, RZ, 0x1f, R0 ;  /* 0x0000001fff157819 */ /* 0x000fc40000011400 */
[----:B-1----:R-:W-:Y:S02]  /*e950*/  SHF.R.U32.HI R37, RZ, 0x8, R25 ;  /* 0x00000008ff257819 */ /* 0x002fe40000011619 */
        /* <DEDUP_REMOVED lines=17> */
[----:B------:R-:W-:Y:S02]  /*ea70*/  SHF.R.U32.HI R40, RZ, 0x8, R5 ;  /* 0x00000008ff287819 */ /* 0x000fe40000011605 */
[----:B------:R-:W-:Y:S02]  /*ea80*/  LOP3.LUT R36, R27, 0xff, RZ, 0xc0, !PT ;  /* 0x000000ff1b247812 */ /* 0x000fe400078ec0ff */
[----:B------:R-:W-:-:S02]  /*ea90*/  LOP3.LUT R38, R4, 0xff, RZ, 0xc0, !PT ;  /* 0x000000ff04267812 */ /* 0x000fc400078ec0ff */
[----:B------:R-:W-:Y:S02]  /*eaa0*/  LOP3.LUT R37, R37, 0xff, RZ, 0xc0, !PT ;  /* 0x000000ff25257812 */ /* 0x000fe400078ec0ff */
[----:B------:R-:W-:Y:S02]  /*eab0*/  LOP3.LUT R39, R39, 0xff, RZ, 0xc0, !PT ;  /* 0x000000ff27277812 */ /* 0x000fe400078ec0ff */
[----:B------:R-:W-:Y:S02]  /*eac0*/  LOP3.LUT R21, R40, 0xff, RZ, 0xc0, !PT ;  /* 0x000000ff28157812 */ /* 0x000fe400078ec0ff */
[----:B------:R-:W0:Y:S01]  /*ead0*/  LDS.128 R40, [R0+0x10400] ;  /* 0x0104000000287984 */ /* 0x000e220000000c00 */
[----:B------:R-:W-:Y:S02]  /*eae0*/  PRMT R20, R37, 0x7604, R36 ;  /* 0x0000760425147816 */ /* 0x000fe40000000024 */
[----:B------:R-:W-:Y:S02]  /*eaf0*/  PRMT R51, R39, 0x7604, R38 ;  /* 0x0000760427337816 */ /* 0x000fe40000000026 */
[----:B------:R-:W-:-:S02]  /*eb00*/  SHF.R.U32.HI R53, RZ, 0x8, R7 ;  /* 0x00000008ff357819 */ /* 0x000fc40000011607 */
[----:B------:R-:W-:Y:S02]  /*eb10*/  LOP3.LUT R48, R5, 0xff, RZ, 0xc0, !PT ;  /* 0x000000ff05307812 */ /* 0x000fe400078ec0ff */
[----:B------:R-:W-:Y:S02]  /*eb20*/  SHF.R.U32.HI R50, RZ, 0x8, R6 ;  /* 0x00000008ff327819 */ /* 0x000fe40000011606 */
[----:B------:R-:W-:Y:S02]  /*eb30*/  LOP3.LUT R52, R7, 0xff, RZ, 0xc0, !PT ;  /* 0x000000ff07347812 */ /* 0x000fe400078ec0ff */
[----:B------:R-:W-:Y:S02]  /*eb40*/  LOP3.LUT R53, R53, 0xff, RZ, 0xc0, !PT ;  /* 0x000000ff35357812 */ /* 0x000fe400078ec0ff */
[----:B------:R-:W-:Y:S02]  /*eb50*/  PRMT R48, R21, 0x7604, R48 ;  /* 0x0000760415307816 */ /* 0x000fe40000000030 */
[----:B------:R-:W-:-:S02]  /*eb60*/  LOP3.LUT R49, R6, 0xff, RZ, 0xc0, !PT ;  /* 0x000000ff06317812 */ /* 0x000fc400078ec0ff */
[----:B------:R-:W-:Y:S02]  /*eb70*/  LOP3.LUT R50, R50, 0xff, RZ, 0xc0, !PT ;  /* 0x000000ff32327812 */ /* 0x000fe400078ec0ff */
[----:B------:R-:W-:Y:S02]  /*eb80*/  SHF.R.U32.HI R21, RZ, 0x10, R25 ;  /* 0x00000010ff157819 */ /* 0x000fe40000011619 */
[----:B------:R-:W-:Y:S02]  /*eb90*/  PRMT R52, R53, 0x7604, R52 ;  /* 0x0000760435347816 */ /* 0x000fe40000000034 */
[----:B------:R-:W-:Y:S01]  /*eba0*/  SHF.R.U32.HI R53, RZ, 0x10, R5 ;  /* 0x00000010ff357819 */ /* 0x000fe20000011605 */
[----:B------:R-:W-:Y:S01]  /*ebb0*/  IMAD.U32 R21, R21, 0x10000, RZ ;  /* 0x0001000015157824 */ /* 0x000fe200078e00ff */
[----:B------:R-:W-:Y:S02]  /*ebc0*/  PRMT R55, R50, 0x7604, R49 ;  /* 0x0000760432377816 */ /* 0x000fe40000000031 */
[----:B------:R-:W-:Y:S01]  /*ebd0*/  SHF.R.U32.HI R49, RZ, 0x10, R27 ;  /* 0x00000010ff317819 */ /* 0x000fe2000001161b */
[----:B------:R-:W-:Y:S01]  /*ebe0*/  IMAD.U32 R53, R53, 0x10000, RZ ;  /* 0x0001000035357824 */ /* 0x000fe200078e00ff */
[----:B------:R-:W-:-:S02]  /*ebf0*/  LOP3.LUT R21, R46, 0xff0000, R21, 0xf8, !PT ;  /* 0x00ff00002e157812 */ /* 0x000fc400078ef815 */
[----:B------:R-:W-:Y:S01]  /*ec00*/  LOP3.LUT R47, R47, 0xff0000, R26, 0xf8, !PT ;  /* 0x00ff00002f2f7812 */ /* 0x000fe200078ef81a */
[----:B------:R-:W-:Y:S01]  /*ec10*/  IMAD.U32 R49, R49, 0x10000, RZ ;  /* 0x0001000031317824 */ /* 0x000fe200078e00ff */
[----:B------:R-:W-:Y:S02]  /*ec20*/  LOP3.LUT R53, R48, 0xff0000, R53, 0xf8, !PT ;  /* 0x00ff000030357812 */ /* 0x000fe400078ef835 */
[----:B------:R-:W-:Y:S02]  /*ec30*/  LOP3.LUT R50, R21, 0xff000000, R25, 0xf8, !PT ;  /* 0xff00000015327812 */ /* 0x000fe400078ef819 */
[----:B------:R-:W-:Y:S02]  /*ec40*/  LOP3.LUT R49, R20, 0xff0000, R49, 0xf8, !PT ;  /* 0x00ff000014317812 */ /* 0x000fe400078ef831 */
[----:B------:R-:W-:Y:S02]  /*ec50*/  LOP3.LUT R21, R55, 0xff0000, R6, 0xf8, !PT ;  /* 0x00ff000037157812 */ /* 0x000fe400078ef806 */
[----:B------:R-:W-:-:S02]  /*ec60*/  LOP3.LUT R55, R53, 0xff000000, R5, 0xf8, !PT ;  /* 0xff00000035377812 */ /* 0x000fc400078ef805 */
[----:B------:R-:W-:Y:S02]  /*ec70*/  SHF.R.U32.HI R57, RZ, 0x10, R7 ;  /* 0x00000010ff397819 */ /* 0x000fe40000011607 */
[----:B------:R-:W-:Y:S02]  /*ec80*/  LOP3.LUT R54, R49, 0xff000000, R27, 0xf8, !PT ;  /* 0xff00000031367812 */ /* 0x000fe400078ef81b */
[----:B------:R-:W-:Y:S01]  /*ec90*/  LOP3.LUT R45, R45, 0xff0000, R24, 0xf8, !PT ;  /* 0x00ff00002d2d7812 */ /* 0x000fe200078ef818 */
[----:B------:R-:W-:Y:S01]  /*eca0*/  IMAD.U32 R57, R57, 0x10000, RZ ;  /* 0x0001000039397824 */ /* 0x000fe200078e00ff */
[----:B------:R-:W-:Y:S02]  /*ecb0*/  LOP3.LUT R20, R47, 0xff000000, R26, 0xf8, !PT ;  /* 0xff0000002f147812 */ /* 0x000fe400078ef81a */
[----:B------:R-:W-:Y:S02]  /*ecc0*/  F2FP.F16.E4M3.UNPACK_B R56, R55 ;  /* 0x00000037ff38723e */ /* 0x000fe400020006ff */
[----:B0-----:R-:W-:-:S02]  /*ecd0*/  F2FP.F16.E4M3.UNPACK_B R27, R41 ;  /* 0x00000029ff1b723e */ /* 0x001fc400020006ff */
[----:B------:R-:W-:Y:S02]  /*ece0*/  F2FP.F16.E4M3.UNPACK_B R26, R50 ;  /* 0x00000032ff1a723e */ /* 0x000fe400020006ff */
[----:B------:R-:W-:Y:S02]  /*ecf0*/  LOP3.LUT R51, R51, 0xff0000, R4, 0xf8, !PT ;  /* 0x00ff000033337812 */ /* 0x000fe400078ef804 */
[----:B------:R-:W-:Y:S01]  /*ed00*/  LOP3.LUT R5, R21, 0xff000000, R6, 0xf8, !PT ;  /* 0xff00000015057812 */ /* 0x000fe200078ef806 */
[--C-:B------:R-:W-:Y:S01]  /*ed10*/  HADD2.F32 R6, -RZ, R27.reuse.H0_H0 ;  /* 0x2000001bff067230 */ /* 0x100fe20000004100 */
[----:B------:R-:W-:Y:S01]  /*ed20*/  LOP3.LUT R24, R45, 0xff000000, R24, 0xf8, !PT ;  /* 0xff0000002d187812 */ /* 0x000fe200078ef818 */
[----:B------:R-:W-:Y:S01]  /*ed30*/  HADD2.F32 R27, -RZ, R27.H1_H1 ;  /* 0x3000001bff1b7230 */ /* 0x000fe20000004100 */
[----:B------:R-:W-:Y:S02]  /*ed40*/  LOP3.LUT R46, R51, 0xff000000, R4, 0xf8, !PT ;  /* 0xff000000332e7812 */ /* 0x000fe400078ef804 */
[----:B------:R-:W-:-:S02]  /*ed50*/  LOP3.LUT R57, R52, 0xff0000, R57, 0xf8, !PT ;  /* 0x00ff000034397812 */ /* 0x000fc400078ef839 */
[-C--:B------:R-:W-:Y:S02]  /*ed60*/  F2FP.F16.E4M3.UNPACK_B R51, R43.reuse ;  /* 0x0000002bff33723e */ /* 0x080fe400020006ff */
[----:B------:R-:W-:Y:S02]  /*ed70*/  F2FP.F16.E4M3.UNPACK_B R53, R43.H1 ;  /* 0x0000002bff35723e */ /* 0x000fe400030006ff */
[-C--:B------:R-:W-:Y:S02]  /*ed80*/  F2FP.F16.E4M3.UNPACK_B R43, R40.reuse ;  /* 0x00000028ff2b723e */ /* 0x080fe400020006ff */
[----:B------:R-:W-:Y:S02]  /*ed90*/  F2FP.F16.E4M3.UNPACK_B R52, R40.H1 ;  /* 0x00000028ff34723e */ /* 0x000fe400030006ff */
[----:B------:R-:W-:Y:S02]  /*eda0*/  F2FP.F16.E4M3.UNPACK_B R41, R41.H1 ;  /* 0x00000029ff29723e */ /* 0x000fe400030006ff */
[----:B------:R-:W-:-:S02]  /*edb0*/  F2FP.F16.E4M3.UNPACK_B R55, R55.H1 ;  /* 0x00000037ff37723e */ /* 0x000fc400030006ff */
[----:B------:R-:W-:Y:S02]  /*edc0*/  F2FP.F16.E4M3.UNPACK_B R50, R50.H1 ;  /* 0x00000032ff32723e */ /* 0x000fe400030006ff */
[----:B------:R-:W-:Y:S01]  /*edd0*/  LOP3.LUT R59, R57, 0xff000000, R7, 0xf8, !PT ;  /* 0xff000000393b7812 */ /* 0x000fe200078ef807 */
[----:B------:R-:W-:Y:S01]  /*ede0*/  HADD2.F32 R57, -RZ, R55.H0_H0 ;  /* 0x20000037ff397230 */ /* 0x000fe20000004100 */
[-C--:B------:R-:W-:Y:S02]  /*edf0*/  F2FP.F16.E4M3.UNPACK_B R7, R42.reuse ;  /* 0x0000002aff07723e */ /* 0x080fe400020006ff */
[-C--:B------:R-:W-:Y:S02]  /*ee00*/  F2FP.F16.E4M3.UNPACK_B R60, R59.reuse ;  /* 0x0000003bff3c723e */ /* 0x080fe400020006ff */
[----:B------:R-:W-:Y:S02]  /*ee10*/  F2FP.F16.E4M3.UNPACK_B R59, R59.H1 ;  /* 0x0000003bff3b723e */ /* 0x000fe400030006ff */
[----:B------:R-:W-:Y:S01]  /*ee20*/  F2FP.F16.E4M3.UNPACK_B R42, R42.H1 ;  /* 0x0000002aff2a723e */ /* 0x000fe200030006ff */
[----:B--2---:R-:W0:Y:S02]  /*ee30*/  LDS.128 R36, [R67+0x10400] ;  /* 0x0104000043247984 */ /* 0x004e240000000c00 */
[----:B0-----:R-:W-:-:S02]  /*ee40*/  F2FP.F16.E4M3.UNPACK_B R21, R37 ;  /* 0x00000025ff15723e */ /* 0x001fc400020006ff */
[-C--:B------:R-:W-:Y:S02]  /*ee50*/  F2FP.F16.E4M3.UNPACK_B R48, R39.reuse ;  /* 0x00000027ff30723e */ /* 0x080fe400020006ff */
[----:B------:R-:W-:Y:S01]  /*ee60*/  F2FP.F16.E4M3.UNPACK_B R49, R39.H1 ;  /* 0x00000027ff31723e */ /* 0x000fe200030006ff */
[----:B------:R-:W-:Y:S01]  /*ee70*/  HADD2.F32 R39, -RZ, R56.H0_H0 ;  /* 0x20000038ff277230 */ /* 0x000fe20000004100 */
[-C--:B------:R-:W-:Y:S01]  /*ee80*/  F2FP.F16.E4M3.UNPACK_B R45, R36.reuse ;  /* 0x00000024ff2d723e */ /* 0x080fe200020006ff */
[----:B------:R-:W-:Y:S01]  /*ee90*/  HADD2.F32 R25, -RZ, R21.H0_H0 ;  /* 0x20000015ff197230 */ /* 0x000fe20000004100 */
[----:B------:R-:W-:Y:S01]  /*eea0*/  F2FP.F16.E4M3.UNPACK_B R47, R36.H1 ;  /* 0x00000024ff2f723e */ /* 0x000fe200030006ff */
[----:B------:R-:W-:Y:S02]  /*eeb0*/  HADD2.F32 R36, -RZ, R26.H0_H0 ;  /* 0x2000001aff247230 */ /* 0x000fe40000004100 */
[C---:B------:R-:W-:Y:S01]  /*eec0*/  FMUL.FTZ R40, R6.reuse, R39 ;  /* 0x0000002706287220 */ /* 0x040fe20000410000 */
[----:B------:R-:W-:Y:S01]  /*eed0*/  HADD2.F32 R56, -RZ, R56.H1_H1 ;  /* 0x30000038ff387230 */ /* 0x000fe20000004100 */
[----:B------:R-:W-:Y:S01]  /*eee0*/  F2FP.F16.E4M3.UNPACK_B R37, R37.H1 ;  /* 0x00000025ff25723e */ /* 0x000fe200030006ff */
[-C--:B------:R-:W-:Y:S01]  /*eef0*/  FMUL.FTZ R58, R6, R36.reuse ;  /* 0x00000024063a7220 */ /* 0x080fe20000410000 */
[----:B------:R-:W-:Y:S01]  /*ef00*/  FFMA.FTZ R6, R25, R36, -R40 ;  /* 0x0000002419067223 */ /* 0x000fe20000010828 */
[----:B------:R-:W-:-:S02]  /*ef10*/  HADD2.F32 R40, -RZ, R50.H0_H0 ;  /* 0x20000032ff287230 */ /* 0x000fc40000004100 */
[----:B------:R-:W-:Y:S01]  /*ef20*/  FMUL.FTZ R61, R27, R56 ;  /* 0x000000381b3d7220 */ /* 0x000fe20000410000 */
[----:B------:R-:W-:Y:S01]  /*ef30*/  FFMA.FTZ R25, R25, R39, R58 ;  /* 0x0000002719197223 */ /* 0x000fe2000001003a */
[----:B------:R-:W-:Y:S01]  /*ef40*/  HADD2.F32 R39, -RZ, R26.H1_H1 ;  /* 0x3000001aff277230 */ /* 0x000fe20000004100 */
[-C--:B------:R-:W-:Y:S01]  /*ef50*/  F2FP.F16.E4M3.UNPACK_B R4, R38.reuse ;  /* 0x00000026ff04723e */ /* 0x080fe200020006ff */
[----:B------:R-:W-:Y:S01]  /*ef60*/  HADD2.F32 R26, -RZ, R21.H1_H1 ;  /* 0x30000015ff1a7230 */ /* 0x000fe20000004100 */
[----:B------:R-:W-:Y:S01]  /*ef70*/  F2FP.F16.E4M3.UNPACK_B R38, R38.H1 ;  /* 0x00000026ff26723e */ /* 0x000fe200030006ff */
[----:B------:R-:W-:Y:S02]  /*ef80*/  HADD2.F32 R21, -RZ, R41.H0_H0 ;  /* 0x20000029ff157230 */ /* 0x000fe40000004100 */
[----:B------:R-:W-:Y:S01]  /*ef90*/  FMUL.FTZ R27, R27, R39 ;  /* 0x000000271b1b7220 */ /* 0x000fe20000410000 */
[----:B------:R-:W-:Y:S02]  /*efa0*/  HADD2.F32 R36, -RZ, R37.H0_H0 ;  /* 0x20000025ff247230 */ /* 0x000fe40000004100 */
[----:B------:R-:W-:-:S02]  /*efb0*/  HADD2.F32 R50, -RZ, R50.H1_H1 ;  /* 0x30000032ff327230 */ /* 0x000fc40000004100 */
[C---:B------:R-:W-:Y:S01]  /*efc0*/  FMUL.FTZ R63, R21.reuse, R57 ;  /* 0x00000039153f7220 */ /* 0x040fe20000410000 */
[----:B------:R-:W-:Y:S01]  /*efd0*/  FMUL.FTZ R58, R21, R40 ;  /* 0x00000028153a7220 */ /* 0x000fe20000410000 */
[C---:B------:R-:W-:Y:S01]  /*efe0*/  FFMA.FTZ R21, R26.reuse, R39, -R61 ;  /* 0x000000271a157223 */ /* 0x040fe2000001083d */
[----:B------:R-:W-:Y:S01]  /*eff0*/  FFMA.FTZ R26, R26, R56, R27 ;  /* 0x000000381a1a7223 */ /* 0x000fe2000001001b */
[C---:B------:R-:W-:Y:S01]  /*f000*/  FFMA.FTZ R27, R36.reuse, R40, -R63 ;  /* 0x00000028241b7223 */ /* 0x040fe2000001083f */
[----:B------:R-:W-:Y:S01]  /*f010*/  FFMA.FTZ R36, R36, R57, R58 ;  /* 0x0000003924247223 */ /* 0x000fe2000001003a */
[----:B------:R-:W-:Y:S01]  /*f020*/  HADD2.F32 R58, -RZ, R55.H1_H1 ;  /* 0x30000037ff3a7230 */ /* 0x000fe20000004100 */
[----:B------:R-:W-:Y:S01]  /*f030*/  F2FP.F16.E4M3.UNPACK_B R55, R54 ;  /* 0x00000036ff37723e */ /* 0x000fe200020006ff */
[----:B------:R-:W-:Y:S02]  /*f040*/  HADD2.F32 R39, -RZ, R41.H1_H1 ;  /* 0x30000029ff277230 */ /* 0x000fe40000004100 */
[----:B------:R-:W-:-:S02]  /*f050*/  HADD2.F32 R57, -RZ, R60.H0_H0 ;  /* 0x2000003cff397230 */ /* 0x000fc40000004100 */
[----:B------:R-:W-:Y:S02]  /*f060*/  HADD2.F32 R40, -RZ, R51.H0_H0 ;  /* 0x20000033ff287230 */ /* 0x000fe40000004100 */
[C---:B------:R-:W-:Y:S01]  /*f070*/  FMUL.FTZ R62, R39.reuse, R58 ;  /* 0x0000003a273e7220 */ /* 0x040fe20000410000 */
[----:B------:R-:W-:Y:S02]  /*f080*/  HADD2.F32 R56, -RZ, R55.H0_H0 ;  /* 0x20000037ff387230 */ /* 0x000fe40000004100 */
[----:B------:R-:W-:Y:S01]  /*f090*/  FMUL.FTZ R39, R39, R50 ;  /* 0x0000003227277220 */ /* 0x000fe20000410000 */
[----:B------:R-:W-:Y:S02]  /*f0a0*/  HADD2.F32 R37, -RZ, R37.H1_H1 ;  /* 0x30000025ff257230 */ /* 0x000fe40000004100 */
[C---:B------:R-:W-:Y:S01]  /*f0b0*/  FMUL.FTZ R64, R40.reuse, R57 ;  /* 0x0000003928407220 */ /* 0x040fe20000410000 */
[----:B------:R-:W-:Y:S02]  /*f0c0*/  HADD2.F32 R41, -RZ, R48.H0_H0 ;  /* 0x20000030ff297230 */ /* 0x000fe40000004100 */
[----:B------:R-:W-:Y:S01]  /*f0d0*/  FMUL.FTZ R66, R40, R56 ;  /* 0x0000003828427220 */ /* 0x000fe20000410000 */
[----:B------:R-:W-:-:S02]  /*f0e0*/  HADD2.F32 R61, -RZ, R60.H1_H1 ;  /* 0x3000003cff3d7230 */ /* 0x000fc40000004100 */
[C---:B------:R-:W-:Y:S01]  /*f0f0*/  FFMA.FTZ R40, R37.reuse, R50, -R62 ;  /* 0x0000003225287223 */ /* 0x040fe2000001083e */
[----:B------:R-:W-:Y:S01]  /*f100*/  FFMA.FTZ R37, R37, R58, R39 ;  /* 0x0000003a25257223 */ /* 0x000fe20000010027 */
[C---:B------:R-:W-:Y:S01]  /*f110*/  FFMA.FTZ R39, R41.reuse, R56, -R64 ;  /* 0x0000003829277223 */ /* 0x040fe20000010840 */
[----:B------:R-:W-:Y:S01]  /*f120*/  FFMA.FTZ R41, R41, R57, R66 ;  /* 0x0000003929297223 */ /* 0x000fe20000010042 */
[----:B------:R-:W-:Y:S01]  /*f130*/  HADD2.F32 R57, -RZ, R55.H1_H1 ;  /* 0x30000037ff397230 */ /* 0x000fe20000004100 */
[----:B------:R-:W-:Y:S01]  /*f140*/  F2FP.F16.E4M3.UNPACK_B R55, R54.H1 ;  /* 0x00000036ff37723e */ /* 0x000fe200030006ff */
[----:B------:R-:W-:Y:S01]  /*f150*/  HADD2.F32 R50, -RZ, R48.H1_H1 ;  /* 0x30000030ff327230 */ /* 0x000fe20000004100 */
[----:B------:R-:W-:Y:S01]  /*f160*/  F2FP.SATFINITE.E4M3.F32.PACK_AB_MERGE_C R36, R37, R36, RZ ;  /* 0x000000242524723e */ /* 0x000fe200048070ff */
[----:B------:R-:W-:Y:S02]  /*f170*/  HADD2.F32 R48, -RZ, R51.H1_H1 ;  /* 0x30000033ff307230 */ /* 0x000fe40000004100 */
[----:B------:R-:W-:Y:S01]  /*f180*/  HADD2.F32 R54, -RZ, R53.H0_H0 ;  /* 0x20000035ff367230 */ /* 0x000fe20000004100 */
[----:B------:R-:W-:Y:S01]  /*f190*/  F2FP.SATFINITE.E4M3.F32.PACK_AB_MERGE_C R25, R26, R25, R36 ;  /* 0x000000191a19723e */ /* 0x000fe20004807024 */
[----:B------:R-:W-:-:S02]  /*f1a0*/  HADD2.F32 R56, -RZ, R55.H0_H0 ;  /* 0x20000037ff387230 */ /* 0x000fc40000004100 */
[C---:B------:R-:W-:Y:S01]  /*f1b0*/  FMUL.FTZ R63, R48.reuse, R61 ;  /* 0x0000003d303f7220 */ /* 0x040fe20000410000 */
[----:B------:R-:W-:Y:S02]  /*f1c0*/  HADD2.F32 R58, -RZ, R59.H0_H0 ;  /* 0x2000003bff3a7230 */ /* 0x000fe40000004100 */
[-C--:B------:R-:W-:Y:S01]  /*f1d0*/  FMUL.FTZ R60, R48, R57.reuse ;  /* 0x00000039303c7220 */ /* 0x080fe20000410000 */
[----:B------:R-:W-:Y:S02]  /*f1e0*/  HADD2.F32 R51, -RZ, R49.H0_H0 ;  /* 0x20000031ff337230 */ /* 0x000fe40000004100 */
[----:B------:R-:W-:Y:S01]  /*f1f0*/  FMUL.FTZ R65, R54, R56 ;  /* 0x0000003836417220 */ /* 0x000fe20000410000 */
[----:B------:R-:W-:Y:S01]  /*f200*/  FFMA.FTZ R48, R50, R57, -R63 ;  /* 0x0000003932307223 */ /* 0x000fe2000001083f */
[-C--:B------:R-:W-:Y:S01]  /*f210*/  FMUL.FTZ R62, R54, R58.reuse ;  /* 0x0000003a363e7220 */ /* 0x080fe20000410000 */
[----:B------:R-:W-:Y:S02]  /*f220*/  HADD2.F32 R57, -RZ, R55.H1_H1 ;  /* 0x30000037ff397230 */ /* 0x000fe40000004100 */
[----:B------:R-:W-:Y:S01]  /*f230*/  FFMA.FTZ R65, R51, R58, R65 ;  /* 0x0000003a33417223 */ /* 0x000fe20000010041 */
[----:B------:R-:W-:Y:S01]  /*f240*/  F2FP.F16.E4M3.UNPACK_B R58, R46.H1 ;  /* 0x0000002eff3a723e */ /* 0x000fe200030006ff */
[----:B------:R-:W-:Y:S01]  /*f250*/  FFMA.FTZ R50, R50, R61, R60 ;  /* 0x0000003d32327223 */ /* 0x000fe2000001003c */
[----:B------:R-:W-:Y:S01]  /*f260*/  F2FP.F16.E4M3.UNPACK_B R55, R24.H1 ;  /* 0x00000018ff37723e */ /* 0x000fe200030006ff */
[----:B------:R-:W-:-:S02]  /*f270*/  HADD2.F32 R59, -RZ, R59.H1_H1 ;  /* 0x3000003bff3b7230 */ /* 0x000fc40000004100 */
[----:B------:R-:W-:Y:S01]  /*f280*/  FFMA.FTZ R61, R51, R56, -R62 ;  /* 0x00000038333d7223 */ /* 0x000fe2000001083e */
[----:B------:R-:W-:Y:S02]  /*f290*/  HADD2.F32 R54, -RZ, R53.H1_H1 ;  /* 0x30000035ff367230 */ /* 0x000fe40000004100 */
[----:B------:R-:W-:Y:S02]  /*f2a0*/  HADD2.F32 R60, -RZ, R58.H0_H0 ;  /* 0x2000003aff3c7230 */ /* 0x000fe40000004100 */
[----:B------:R-:W-:Y:S02]  /*f2b0*/  HADD2.F32 R53, -RZ, R52.H0_H0 ;  /* 0x20000034ff357230 */ /* 0x000fe40000004100 */
[C---:B------:R-:W-:Y:S01]  /*f2c0*/  FMUL.FTZ R62, R54.reuse, R59 ;  /* 0x0000003b363e7220 */ /* 0x040fe20000410000 */
[----:B------:R-:W-:Y:S02]  /*f2d0*/  HADD2.F32 R56, -RZ, R55.H0_H0 ;  /* 0x20000037ff387230 */ /* 0x000fe40000004100 */
[----:B------:R-:W-:Y:S01]  /*f2e0*/  FMUL.FTZ R66, R54, R57 ;  /* 0x0000003936427220 */ /* 0x000fe20000410000 */
[----:B------:R-:W-:-:S02]  /*f2f0*/  HADD2.F32 R51, -RZ, R49.H1_H1 ;  /* 0x30000031ff337230 */ /* 0x000fc40000004100 */
[C---:B------:R-:W-:Y:S01]  /*f300*/  FMUL.FTZ R54, R53.reuse, R60 ;  /* 0x0000003c35367220 */ /* 0x040fe20000410000 */
[----:B------:R-:W-:Y:S02]  /*f310*/  HADD2.F32 R49, -RZ, R47.H0_H0 ;  /* 0x2000002fff317230 */ /* 0x000fe40000004100 */
[-C--:B------:R-:W-:Y:S01]  /*f320*/  FMUL.FTZ R53, R53, R56.reuse ;  /* 0x0000003835357220 */ /* 0x080fe20000410000 */
[----:B------:R-:W-:Y:S02]  /*f330*/  HADD2.F32 R58, -RZ, R58.H1_H1 ;  /* 0x3000003aff3a7230 */ /* 0x000fe40000004100 */
[----:B------:R-:W-:Y:S01]  /*f340*/  FFMA.FTZ R64, R51, R57, -R62 ;  /* 0x0000003933407223 */ /* 0x000fe2000001083e */
[----:B------:R-:W-:Y:S02]  /*f350*/  HADD2.F32 R52, -RZ, R52.H1_H1 ;  /* 0x30000034ff347230 */ /* 0x000fe40000004100 */
[----:B------:R-:W-:Y:S01]  /*f360*/  FFMA.FTZ R56, R49, R56, -R54 ;  /* 0x0000003831387223 */ /* 0x000fe20000010836 */
[----:B------:R-:W-:-:S02]  /*f370*/  HADD2.F32 R55, -RZ, R55.H1_H1 ;  /* 0x30000037ff377230 */ /* 0x000fc40000004100 */
[----:B------:R-:W-:Y:S01]  /*f380*/  FFMA.FTZ R60, R49, R60, R53 ;  /* 0x0000003c313c7223 */ /* 0x000fe20000010035 */
[----:B------:R-:W-:Y:S01]  /*f390*/  FFMA.FTZ R66, R51, R59, R66 ;  /* 0x0000003b33427223 */ /* 0x000fe20000010042 */
[----:B------:R-:W-:Y:S01]  /*f3a0*/  HADD2.F32 R47, -RZ, R47.H1_H1 ;  /* 0x3000002fff2f7230 */ /* 0x000fe20000004100 */
[----:B------:R-:W-:Y:S01]  /*f3b0*/  F2FP.F16.E4M3.UNPACK_B R49, R24 ;  /* 0x00000018ff31723e */ /* 0x000fe200020006ff */
[C---:B------:R-:W-:Y:S01]  /*f3c0*/  FMUL.FTZ R24, R52.reuse, R58 ;  /* 0x0000003a34187220 */ /* 0x040fe20000410000 */
[----:B------:R-:W-:Y:S01]  /*f3d0*/  F2FP.F16.E4M3.UNPACK_B R51, R46 ;  /* 0x0000002eff33723e */ /* 0x000fe200020006ff */
[-C--:B------:R-:W-:Y:S01]  /*f3e0*/  FMUL.FTZ R59, R52, R55.reuse ;  /* 0x00000037343b7220 */ /* 0x080fe20000410000 */
[--C-:B------:R-:W-:Y:S02]  /*f3f0*/  HADD2.F32 R46, -RZ, R43.reuse.H0_H0 ;  /* 0x2000002bff2e7230 */ /* 0x100fe40000004100 */
[----:B------:R-:W-:Y:S01]  /*f400*/  FFMA.FTZ R57, R47, R55, -R24 ;  /* 0x000000372f397223 */ /* 0x000fe20000010818 */
[----:B------:R-:W-:-:S02]  /*f410*/  HADD2.F32 R43, -RZ, R43.H1_H1 ;  /* 0x3000002bff2b7230 */ /* 0x000fc40000004100 */
[----:B------:R-:W-:Y:S01]  /*f420*/  FFMA.FTZ R59, R47, R58, R59 ;  /* 0x0000003a2f3b7223 */ /* 0x000fe2000001003b */
[----:B------:R-:W-:Y:S02]  /*f430*/  HADD2.F32 R53, -RZ, R51.H0_H0 ;  /* 0x20000033ff357230 */ /* 0x000fe40000004100 */
[----:B------:R-:W-:Y:S02]  /*f440*/  HADD2.F32 R47, -RZ, R49.H0_H0 ;  /* 0x20000031ff2f7230 */ /* 0x000fe40000004100 */
[----:B------:R-:W-:Y:S02]  /*f450*/  HADD2.F32 R52, -RZ, R51.H1_H1 ;  /* 0x30000033ff347230 */ /* 0x000fe40000004100 */
[C---:B------:R-:W-:Y:S01]  /*f460*/  FMUL.FTZ R55, R46.reuse, R53 ;  /* 0x000000352e377220 */ /* 0x040fe20000410000 */
[----:B------:R-:W-:Y:S02]  /*f470*/  HADD2.F32 R24, -RZ, R45.H0_H0 ;  /* 0x2000002dff187230 */ /* 0x000fe40000004100 */
[----:B------:R-:W-:Y:S01]  /*f480*/  FMUL.FTZ R51, R46, R47 ;  /* 0x0000002f2e337220 */ /* 0x000fe20000410000 */
[----:B------:R-:W-:Y:S01]  /*f490*/  HADD2.F32 R46, -RZ, R49.H1_H1 ;  /* 0x30000031ff2e7230 */ /* 0x000fe20000004100 */
[----:B------:R-:W-:Y:S01]  /*f4a0*/  F2FP.F16.E4M3.UNPACK_B R49, R5.H1 ;  /* 0x00000005ff31723e */ /* 0x000fe200030006ff */
[----:B------:R-:W-:-:S02]  /*f4b0*/  HADD2.F32 R45, -RZ, R45.H1_H1 ;  /* 0x3000002dff2d7230 */ /* 0x000fc40000004100 */
[C---:B------:R-:W-:Y:S01]  /*f4c0*/  FMUL.FTZ R54, R43.reuse, R52 ;  /* 0x000000342b367220 */ /* 0x040fe20000410000 */
[C---:B------:R-:W-:Y:S01]  /*f4d0*/  FFMA.FTZ R55, R24.reuse, R47, -R55 ;  /* 0x0000002f18377223 */ /* 0x040fe20000010837 */
[----:B------:R-:W-:Y:S01]  /*f4e0*/  FFMA.FTZ R51, R24, R53, R51 ;  /* 0x0000003518337223 */ /* 0x000fe20000010033 */
[----:B------:R-:W-:Y:S01]  /*f4f0*/  F2FP.F16.E4M3.UNPACK_B R24, R20.H1 ;  /* 0x00000014ff18723e */ /* 0x000fe200030006ff */
[-C--:B------:R-:W-:Y:S01]  /*f500*/  FMUL.FTZ R47, R43, R46.reuse ;  /* 0x0000002e2b2f7220 */ /* 0x080fe20000410000 */
[C---:B------:R-:W-:Y:S01]  /*f510*/  FFMA.FTZ R54, R45.reuse, R46, -R54 ;  /* 0x0000002e2d367223 */ /* 0x040fe20000010836 */
[----:B------:R-:W-:Y:S01]  /*f520*/  HADD2.F32 R46, -RZ, R49.H0_H0 ;  /* 0x20000031ff2e7230 */ /* 0x000fe20000004100 */
[----:B------:R-:W-:Y:S01]  /*f530*/  F2FP.F16.E4M3.UNPACK_B R20, R20 ;  /* 0x00000014ff14723e */ /* 0x000fe200020006ff */
[----:B------:R-:W-:Y:S02]  /*f540*/  HADD2.F32 R43, -RZ, R42.H0_H0 ;  /* 0x2000002aff2b7230 */ /* 0x000fe40000004100 */
[----:B------:R-:W-:Y:S01]  /*f550*/  FFMA.FTZ R52, R45, R52, R47 ;  /* 0x000000342d347223 */ /* 0x000fe2000001002f */
[--C-:B------:R-:W-:Y:S01]  /*f560*/  HADD2.F32 R45, -RZ, R24.reuse.H0_H0 ;  /* 0x20000018ff2d7230 */ /* 0x100fe20000004100 */
[----:B------:R-:W-:Y:S01]  /*f570*/  F2FP.F16.E4M3.UNPACK_B R5, R5 ;  /* 0x00000005ff05723e */ /* 0x000fe200020006ff */
[----:B------:R-:W-:-:S02]  /*f580*/  HADD2.F32 R47, -RZ, R24.H1_H1 ;  /* 0x30000018ff2f7230 */ /* 0x000fc40000004100 */
[CC--:B------:R-:W-:Y:S01]  /*f590*/  FMUL.FTZ R53, R43.reuse, R46.reuse ;  /* 0x0000002e2b357220 */ /* 0x0c0fe20000410000 */
[----:B------:R-:W-:Y:S02]  /*f5a0*/  HADD2.F32 R24, -RZ, R38.H0_H0 ;  /* 0x20000026ff187230 */ /* 0x000fe40000004100 */
[-C--:B------:R-:W-:Y:S01]  /*f5b0*/  FMUL.FTZ R43, R43, R45.reuse ;  /* 0x0000002d2b2b7220 */ /* 0x080fe20000410000 */
[----:B------:R-:W-:Y:S02]  /*f5c0*/  HADD2.F32 R49, -RZ, R49.H1_H1 ;  /* 0x30000031ff317230 */ /* 0x000fe40000004100 */
[----:B------:R-:W-:Y:S02]  /*f5d0*/  HADD2.F32 R42, -RZ, R42.H1_H1 ;  /* 0x3000002aff2a7230 */ /* 0x000fe40000004100 */
[C---:B------:R-:W-:Y:S01]  /*f5e0*/  FFMA.FTZ R53, R24.reuse, R45, -R53 ;  /* 0x0000002d18357223 */ /* 0x040fe20000010835 */
[----:B------:R-:W-:Y:S02]  /*f5f0*/  HADD2.F32 R38, -RZ, R38.H1_H1 ;  /* 0x30000026ff267230 */ /* 0x000fe40000004100 */
[----:B------:R-:W-:Y:S01]  /*f600*/  FFMA.FTZ R58, R24, R46, R43 ;  /* 0x0000002e183a7223 */ /* 0x000fe2000001002b */
[----:B------:R-:W-:-:S02]  /*f610*/  HADD2.F32 R24, -RZ, R20.H0_H0 ;  /* 0x20000014ff187230 */ /* 0x000fc40000004100 */
[C---:B------:R-:W-:Y:S01]  /*f620*/  FMUL.FTZ R45, R42.reuse, R49 ;  /* 0x000000312a2d7220 */ /* 0x040fe20000410000 */
[-C--:B------:R-:W-:Y:S01]  /*f630*/  FMUL.FTZ R42, R42, R47.reuse ;  /* 0x0000002f2a2a7220 */ /* 0x080fe20000410000 */
[--C-:B------:R-:W-:Y:S02]  /*f640*/  HADD2.F32 R43, -RZ, R5.reuse.H1_H1 ;  /* 0x30000005ff2b7230 */ /* 0x100fe40000004100 */
[C---:B------:R-:W-:Y:S01]  /*f650*/  FFMA.FTZ R62, R38.reuse, R47, -R45 ;  /* 0x0000002f263e7223 */ /* 0x040fe2000001082d */
[----:B------:R-:W-:Y:S01]  /*f660*/  FFMA.FTZ R49, R38, R49, R42 ;  /* 0x0000003126317223 */ /* 0x000fe2000001002a */
[----:B------:R-:W-:Y:S02]  /*f670*/  HADD2.F32 R38, -RZ, R20.H1_H1 ;  /* 0x30000014ff267230 */ /* 0x000fe40000004100 */
[----:B------:R-:W-:Y:S01]  /*f680*/  HADD2.F32 R42, -RZ, R5.H0_H0 ;  /* 0x20000005ff2a7230 */ /* 0x000fe20000004100 */
[----:B------:R-:W-:Y:S01]  /*f690*/  F2FP.SATFINITE.E4M3.F32.PACK_AB_MERGE_C R53, R62, R53, RZ ;  /* 0x000000353e35723e */ /* 0x000fe200048070ff */
[--C-:B------:R-:W-:Y:S01]  /*f6a0*/  HADD2.F32 R20, -RZ, R7.reuse.H0_H0 ;  /* 0x20000007ff147230 */ /* 0x100fe20000004100 */
[----:B------:R-:W-:Y:S01]  /*f6b0*/  F2FP.SATFINITE.E4M3.F32.PACK_AB_MERGE_C R49, R49, R58, RZ ;  /* 0x0000003a3131723e */ /* 0x000fe200048070ff */
[----:B------:R-:W-:-:S02]  /*f6c0*/  HADD2.F32 R7, -RZ, R7.H1_H1 ;  /* 0x30000007ff077230 */ /* 0x000fc40000004100 */
[--C-:B------:R-:W-:Y:S02]  /*f6d0*/  HADD2.F32 R5, -RZ, R4.reuse.H0_H0 ;  /* 0x20000004ff057230 */ /* 0x100fe40000004100 */
[C---:B------:R-:W-:Y:S01]  /*f6e0*/  FMUL.FTZ R46, R20.reuse, R42 ;  /* 0x0000002a142e7220 */ /* 0x040fe20000410000 */
[----:B------:R-:W-:Y:S02]  /*f6f0*/  HADD2.F32 R4, -RZ, R4.H1_H1 ;  /* 0x30000004ff047230 */ /* 0x000fe40000004100 */
[----:B------:R-:W-:Y:S01]  /*f700*/  FMUL.FTZ R45, R20, R24 ;  /* 0x00000018142d7220 */ /* 0x000fe20000410000 */
[CC--:B------:R-:W-:Y:S01]  /*f710*/  FMUL.FTZ R47, R7.reuse, R43.reuse ;  /* 0x0000002b072f7220 */ /* 0x0c0fe20000410000 */
[----:B------:R-:W-:Y:S01]  /*f720*/  FMUL.FTZ R20, R7, R38 ;  /* 0x0000002607147220 */ /* 0x000fe20000410000 */
        /* <DEDUP_REMOVED lines=14> */
[----:B------:R-:W-:Y:S01]  /*f810*/  F2FP.SATFINITE.E4M3.F32.PACK_AB_MERGE_C R24, R52, R51, R24 ;  /* 0x000000333418723e */ /* 0x000fe20004807018 */
[----:B------:R2:W-:Y:S01]  /*f820*/  STS.128 [R67+0x10400], R4 ;  /* 0x0104000443007388 */ /* 0x0005e20000000c00 */
[----:B------:R-:W-:-:S05]  /*f830*/  F2FP.SATFINITE.E4M3.F32.PACK_AB_MERGE_C R26, R20, R45, R49 ;  /* 0x0000002d141a723e */ /* 0x000fca0004807031 */
[----:B------:R2:W-:Y:S02]  /*f840*/  STS.128 [R0+0x10400], R24 ;  /* 0x0104001800007388 */ /* 0x0005e40000000c00 */
.L_x_1435:
[----:B------:R-:W-:Y:S05]  /*f850*/  BSYNC B1 ;  /* 0x0000000000017941 */ /* 0x000fea0003800000 */
.L_x_1434:
[----:B------:R-:W-:Y:S04]  /*f860*/  BSSY B1, `(.L_x_1436) ;  /* 0x0000101000017945 */ /* 0x000fe80003800000 */
[----:B------:R-:W-:Y:S05]  /*f870*/  @P1 BRA `(.L_x_1437) ;  /* 0x0000000c00fc1947 */ /* 0x000fea0003800000 */
[----:B------:R-:W3:Y:S01]  /*f880*/  LDL R59, [R1+0x1c] ;  /* 0x00001c00013b7983 */ /* 0x000ee20000100800 */
[----:B--2--5:R-:W-:Y:S02]  /*f890*/  SHF.R.U32.HI R0, RZ, 0x8, R28 ;  /* 0x00000008ff007819 */ /* 0x024fe4000001161c */
[----:B------:R-:W-:Y:S02]  /*f8a0*/  LOP3.LUT R5, R28, 0xff, RZ, 0xc0, !PT ;  /* 0x000000ff1c057812 */ /* 0x000fe400078ec0ff */
[----:B------:R-:W-:Y:S02]  /*f8b0*/  LOP3.LUT R4, R0, 0xff, RZ, 0xc0, !PT ;  /* 0x000000ff00047812 */ /* 0x000fe400078ec0ff */
[----:B------:R-:W-:Y:S02]  /*f8c0*/  LEA.HI R0, R3, R218, RZ, 0x1c ;  /* 0x000000da03007211 */ /* 0x000fe400078fe0ff */
[----:B-1----:R-:W-:Y:S02]  /*f8d0*/  PRMT R37, R4, 0x7604, R5 ;  /* 0x0000760404257816 */ /* 0x002fe40000000005 */
[----:B------:R-:W-:-:S02]  /*f8e0*/  SHF.R.S32.HI R5, RZ, 0x1f, R0 ;  /* 0x0000001fff057819 */ /* 0x000fc40000011400 */
[----:B------:R-:W-:Y:S02]  /*f8f0*/  SHF.R.U32.HI R20, RZ, 0x8, R31 ;  /* 0x00000008ff147819 */ /* 0x000fe4000001161f */
[----:B------:R-:W-:Y:S01]  /*f900*/  LEA.HI R4, R5, R0, RZ, 0x2 ;  /* 0x0000000005047211 */ /* 0x000fe200078f10ff */
[----:B------:R-:W-:Y:S01]  /*f910*/  IMAD.SHL.U32 R5, R0, 0x10, RZ ;  /* 0x0000001000057824 */ /* 0x000fe200078e00ff */
[----:B0-----:R-:W-:Y:S02]  /*f920*/  LOP3.LUT R21, R31, 0xff, RZ, 0xc0, !PT ;  /* 0x000000ff1f157812 */ /* 0x001fe400078ec0ff */
[----:B------:R-:W-:Y:S01]  /*f930*/  LOP3.LUT R20, R20, 0xff, RZ, 0xc0, !PT ;  /* 0x000000ff14147812 */ /* 0x000fe200078ec0ff */
[----:B------:R-:W-:Y:S01]  /*f940*/  IMAD.SHL.U32 R4, R4, 0x800, RZ ;  /* 0x0000080004047824 */ /* 0x000fe200078e00ff */
[----:B------:R-:W-:Y:S02]  /*f950*/  LOP3.LUT R0, R176, 0x30, R5, 0xf8, !PT ;  /* 0x00000030b0007812 */ /* 0x000fe400078ef805 */
[----:B------:R-:W-:-:S02]  /*f960*/  SHF.R.U32.HI R24, RZ, 0x8, R8 ;  /* 0x00000008ff187819 */ /* 0x000fc40000011608 */
[----:B------:R-:W-:Y:S02]  /*f970*/  LOP3.LUT R0, R0, R177, RZ, 0x3c, !PT ;  /* 0x000000b100007212 */ /* 0x000fe400078e3cff */
[----:B------:R-:W-:Y:S02]  /*f980*/  LOP3.LUT R5, R4, 0xffffe000, RZ, 0xc0, !PT ;  /* 0xffffe00004057812 */ /* 0x000fe400078ec0ff */
[----:B------:R-:W-:Y:S02]  /*f990*/  PRMT R41, R20, 0x7604, R21 ;  /* 0x0000760414297816 */ /* 0x000fe40000000015 */
[----:B------:R-:W-:Y:S02]  /*f9a0*/  SHF.R.U32.HI R6, RZ, 0x8, R29 ;  /* 0x00000008ff067819 */ /* 0x000fe4000001161d */
[----:B------:R-:W-:Y:S02]  /*f9b0*/  LOP3.LUT R25, R8, 0xff, RZ, 0xc0, !PT ;  /* 0x000000ff08197812 */ /* 0x000fe400078ec0ff */
[----:B------:R-:W-:-:S02]  /*f9c0*/  LOP3.LUT R24, R24, 0xff, RZ, 0xc0, !PT ;  /* 0x000000ff18187812 */ /* 0x000fc400078ec0ff */
[----:B------:R-:W-:Y:S02]  /*f9d0*/  IADD3 R21, R0, R178, R5 ;  /* 0x000000b200157210 */ /* 0x000fe40007ffe005 */
[----:B------:R-:W-:Y:S02]  /*f9e0*/  SHF.R.U32.HI R0, RZ, 0x8, R9 ;  /* 0x00000008ff007819 */ /* 0x000fe40000011609 */
[----:B------:R-:W-:Y:S02]  /*f9f0*/  LOP3.LUT R7, R29, 0xff, RZ, 0xc0, !PT ;  /* 0x000000ff1d077812 */ /* 0x000fe400078ec0ff */
[----:B------:R-:W-:Y:S02]  /*fa00*/  LOP3.LUT R6, R6, 0xff, RZ, 0xc0, !PT ;  /* 0x000000ff06067812 */ /* 0x000fe400078ec0ff */
[----:B------:R-:W-:Y:S02]  /*fa10*/  PRMT R43, R24, 0x7604, R25 ;  /* 0x00007604182b7816 */ /* 0x000fe40000000019 */
[----:B------:R-:W-:-:S02]  /*fa20*/  LOP3.LUT R25, R9, 0xff, RZ, 0xc0, !PT ;  /* 0x000000ff09197812 */ /* 0x000fc400078ec0ff */
[----:B------:R-:W-:Y:S02]  /*fa30*/  SHF.R.U32.HI R24, RZ, 0x8, R11 ;  /* 0x00000008ff187819 */ /* 0x000fe4000001160b */
[----:B------:R-:W-:Y:S02]  /*fa40*/  LOP3.LUT R0, R0, 0xff, RZ, 0xc0, !PT ;  /* 0x000000ff00007812 */ /* 0x000fe400078ec0ff */
[----:B------:R-:W-:Y:S02]  /*fa50*/  SHF.R.U32.HI R20, RZ, 0x8, R10 ;  /* 0x00000008ff147819 */ /* 0x000fe4000001160a */
[----:B------:R-:W-:Y:S02]  /*fa60*/  PRMT R36, R6, 0x7604, R7 ;  /* 0x0000760406247816 */ /* 0x000fe40000000007 */
[----:B------:R-:W-:Y:S02]  /*fa70*/  SHF.R.U32.HI R6, RZ, 0x8, R30 ;  /* 0x00000008ff067819 */ /* 0x000fe4000001161e */
[----:B------:R-:W-:-:S02]  /*fa80*/  LOP3.LUT R27, R10, 0xff, RZ, 0xc0, !PT ;  /* 0x000000ff0a1b7812 */ /* 0x000fc400078ec0ff */
[----:B------:R-:W-:Y:S02]  /*fa90*/  LOP3.LUT R24, R24, 0xff, RZ, 0xc0, !PT ;  /* 0x000000ff18187812 */ /* 0x000fe400078ec0ff */
[----:B------:R-:W-:Y:S01]  /*faa0*/  PRMT R45, R0, 0x7604, R25 ;  /* 0x00007604002d7816 */ /* 0x000fe20000000019 */
[----:B------:R-:W-:Y:S01]  /*fab0*/  IMAD.IADD R0, R16, 0x1, R21 ;  /* 0x0000000110007824 */ /* 0x000fe200078e0215 */
[----:B------:R-:W-:Y:S02]  /*fac0*/  LOP3.LUT R20, R20, 0xff, RZ, 0xc0, !PT ;  /* 0x000000ff14147812 */ /* 0x000fe400078ec0ff */
[----:B------:R-:W-:Y:S02]  /*fad0*/  LOP3.LUT R47, R11, 0xff, RZ, 0xc0, !PT ;  /* 0x000000ff0b2f7812 */ /* 0x000fe400078ec0ff */
[----:B------:R-:W-:Y:S02]  /*fae0*/  LOP3.LUT R7, R30, 0xff, RZ, 0xc0, !PT ;  /* 0x000000ff1e077812 */ /* 0x000fe400078ec0ff */
[----:B------:R-:W-:-:S02]  /*faf0*/  LOP3.LUT R6, R6, 0xff, RZ, 0xc0, !PT ;  /* 0x000000ff06067812 */ /* 0x000fc400078ec0ff */
[----:B------:R-:W-:Y:S02]  /*fb00*/  PRMT R49, R20, 0x7604, R27 ;  /* 0x0000760414317816 */ /* 0x000fe4000000001b */
[----:B------:R-:W-:Y:S02]  /*fb10*/  PRMT R53, R24, 0x7604, R47 ;  /* 0x0000760418357816 */ /* 0x000fe4000000002f */
[----:B------:R-:W0:Y:S01]  /*fb20*/  LDS.128 R24, [R0+0x10400] ;  /* 0x0104000000187984 */ /* 0x000e220000000c00 */
[----:B------:R-:W-:Y:S02]  /*fb30*/  PRMT R39, R6, 0x7604, R7 ;  /* 0x0000760406277816 */ /* 0x000fe40000000007 */
[----:B------:R-:W-:Y:S02]  /*fb40*/  SHF.R.U32.HI R21, RZ, 0x10, R29 ;  /* 0x00000010ff157819 */ /* 0x000fe4000001161d */
[----:B------:R-:W-:Y:S02]  /*fb50*/  SHF.R.U32.HI R20, RZ, 0x10, R28 ;  /* 0x00000010ff147819 */ /* 0x000fe4000001161c */
[----:B------:R-:W-:-:S02]  /*fb60*/  SHF.R.U32.HI R40, RZ, 0x10, R31 ;  /* 0x00000010ff287819 */ /* 0x000fc4000001161f */
[----:B------:R-:W-:Y:S02]  /*fb70*/  LOP3.LUT R21, R21, 0xff, RZ, 0xc0, !PT ;  /* 0x000000ff15157812 */ /* 0x000fe400078ec0ff */
[----:B------:R-:W-:Y:S02]  /*fb80*/  SHF.R.U32.HI R38, RZ, 0x10, R30 ;  /* 0x00000010ff267819 */ /* 0x000fe4000001161e */
[----:B------:R-:W-:Y:S02]  /*fb90*/  LOP3.LUT R20, R20, 0xff, RZ, 0xc0, !PT ;  /* 0x000000ff14147812 */ /* 0x000fe400078ec0ff */
[----:B------:R-:W-:Y:S02]  /*fba0*/  LOP3.LUT R40, R40, 0xff, RZ, 0xc0, !PT ;  /* 0x000000ff28287812 */ /* 0x000fe400078ec0ff */
[----:B------:R-:W-:Y:S02]  /*fbb0*/  PRMT R21, R21, 0x7054, R36 ;  /* 0x0000705415157816 */ /* 0x000fe40000000024 */
[----:B------:R-:W-:-:S02]  /*fbc0*/  SHF.R.U32.HI R36, RZ, 0x10, R9 ;  /* 0x00000010ff247819 */ /* 0x000fc40000011609 */
[----:B------:R-:W-:Y:S02]  /*fbd0*/  LOP3.LUT R38, R38, 0xff, RZ, 0xc0, !PT ;  /* 0x000000ff26267812 */ /* 0x000fe400078ec0ff */
[----:B------:R-:W-:Y:S02]  /*fbe0*/  PRMT R37, R20, 0x7054, R37 ;  /* 0x0000705414257816 */ /* 0x000fe40000000025 */
[----:B------:R-:W-:Y:S02]  /*fbf0*/  PRMT R41, R40, 0x7054, R41 ;  /* 0x0000705428297816 */ /* 0x000fe40000000029 */
[----:B------:R-:W-:Y:S02]  /*fc00*/  SHF.R.U32.HI R20, RZ, 0x10, R8 ;  /* 0x00000010ff147819 */ /* 0x000fe40000011608 */
[----:B------:R-:W-:Y:S02]  /*fc10*/  SHF.R.U32.HI R40, RZ, 0x10, R11 ;  /* 0x00000010ff287819 */ /* 0x000fe4000001160b */
[----:B------:R-:W-:-:S02]  /*fc20*/  LOP3.LUT R36, R36, 0xff, RZ, 0xc0, !PT ;  /* 0x000000ff24247812 */ /* 0x000fc400078ec0ff */
[----:B------:R-:W-:Y:S02]  /*fc30*/  PRMT R39, R38, 0x7054, R39 ;  /* 0x0000705426277816 */ /* 0x000fe40000000027 */
[----:B------:R-:W-:Y:S02]  /*fc40*/  SHF.R.U32.HI R38, RZ, 0x10, R10 ;  /* 0x00000010ff267819 */ /* 0x000fe4000001160a */
[----:B------:R-:W-:Y:S02]  /*fc50*/  LOP3.LUT R20, R20, 0xff, RZ, 0xc0, !PT ;  /* 0x000000ff14147812 */ /* 0x000fe400078ec0ff */
[----:B------:R-:W-:Y:S02]  /*fc60*/  LOP3.LUT R40, R40, 0xff, RZ, 0xc0, !PT ;  /* 0x000000ff28287812 */ /* 0x000fe400078ec0ff */
[----:B------:R-:W-:Y:S02]  /*fc70*/  PRMT R47, R36, 0x7054, R45 ;  /* 0x00007054242f7816 */ /* 0x000fe4000000002d */
[----:B------:R-:W-:-:S02]  /*fc80*/  LOP3.LUT R38, R38, 0xff, RZ, 0xc0, !PT ;  /* 0x000000ff26267812 */ /* 0x000fc400078ec0ff */
[----:B------:R-:W-:Y:S02]  /*fc90*/  PRMT R43, R20, 0x7054, R43 ;  /* 0x00007054142b7816 */ /* 0x000fe4000000002b */
[----:B------:R-:W-:Y:S02]  /*fca0*/  PRMT R53, R40, 0x7054, R53 ;  /* 0x0000705428357816 */ /* 0x000fe40000000035 */
[----:B------:R-:W-:Y:S02]  /*fcb0*/  LOP3.LUT R47, R47, 0xff000000, R9, 0xf8, !PT ;  /* 0xff0000002f2f7812 */ /* 0x000fe400078ef809 */
[----:B------:R-:W-:Y:S02]  /*fcc0*/  LOP3.LUT R21, R21, 0xff000000, R29, 0xf8, !PT ;  /* 0xff00000015157812 */ /* 0x000fe400078ef81d */
[----:B------:R-:W-:Y:S02]  /*fcd0*/  PRMT R51, R38, 0x7054, R49 ;  /* 0x0000705426337816 */ /* 0x000fe40000000031 */
[----:B------:R-:W-:-:S02]  /*fce0*/  LOP3.LUT R49, R43, 0xff000000, R8, 0xf8, !PT ;  /* 0xff0000002b317812 */ /* 0x000fc400078ef808 */
[----:B------:R-:W-:Y:S02]  /*fcf0*/  LOP3.LUT R53, R53, 0xff000000, R11, 0xf8, !PT ;  /* 0xff00000035357812 */ /* 0x000fe400078ef80b */
[----:B------:R-:W-:Y:S02]  /*fd00*/  LOP3.LUT R20, R39, 0xff000000, R30, 0xf8, !PT ;  /* 0xff00000027147812 */ /* 0x000fe400078ef81e */
[----:B------:R-:W-:Y:S02]  /*fd10*/  F2FP.F16.E4M3.UNPACK_B R43, R47 ;  /* 0x0000002fff2b723e */ /* 0x000fe400020006ff */
[----:B0-----:R-:W-:Y:S02]  /*fd20*/  F2FP.F16.E4M3.UNPACK_B R11, R25 ;  /* 0x00000019ff0b723e */ /* 0x001fe400020006ff */
[----:B------:R-:W-:Y:S01]  /*fd30*/  F2FP.F16.E4M3.UNPACK_B R30, R21 ;  /* 0x00000015ff1e723e */ /* 0x000fe200020006ff */
[----:B------:R-:W-:Y:S01]  /*fd40*/  HADD2.F32 R48, -RZ, R43.H0_H0 ;  /* 0x2000002bff307230 */ /* 0x000fe20000004100 */
[----:B------:R-:W-:-:S02]  /*fd50*/  LOP3.LUT R36, R37, 0xff000000, R28, 0xf8, !PT ;  /* 0xff00000025247812 */ /* 0x000fc400078ef81c */
[----:B------:R-:W-:Y:S01]  /*fd60*/  LOP3.LUT R8, R51, 0xff000000, R10, 0xf8, !PT ;  /* 0xff00000033087812 */ /* 0x000fe200078ef80a */
[--C-:B------:R-:W-:Y:S01]  /*fd70*/  HADD2.F32 R46, -RZ, R30.reuse.H0_H0 ;  /* 0x2000001eff2e7230 */ /* 0x100fe20000004100 */
[----:B------:R-:W-:Y:S01]  /*fd80*/  LOP3.LUT R45, R41, 0xff000000, R31, 0xf8, !PT ;  /* 0xff000000292d7812 */ /* 0x000fe200078ef81f */
[----:B------:R-:W-:Y:S01]  /*fd90*/  HADD2.F32 R30, -RZ, R30.H1_H1 ;  /* 0x3000001eff1e7230 */ /* 0x000fe20000004100 */
[-C--:B------:R-:W-:Y:S02]  /*fda0*/  F2FP.F16.E4M3.UNPACK_B R40, R24.reuse ;  /* 0x00000018ff28723e */ /* 0x080fe400020006ff */
[----:B------:R-:W-:Y:S02]  /*fdb0*/  F2FP.F16.E4M3.UNPACK_B R41, R24.H1 ;  /* 0x00000018ff29723e */ /* 0x000fe400030006ff */
[-C--:B------:R-:W-:Y:S02]  /*fdc0*/  F2FP.F16.E4M3.UNPACK_B R39, R27.reuse ;  /* 0x0000001bff27723e */ /* 0x080fe400020006ff */
[----:B------:R-:W-:-:S02]  /*fdd0*/  F2FP.F16.E4M3.UNPACK_B R42, R27.H1 ;  /* 0x0000001bff2a723e */ /* 0x000fc400030006ff */
[----:B------:R-:W-:Y:S02]  /*fde0*/  F2FP.F16.E4M3.UNPACK_B R25, R25.H1 ;  /* 0x00000019ff19723e */ /* 0x000fe400030006ff */
[----:B------:R-:W-:Y:S01]  /*fdf0*/  F2FP.F16.E4M3.UNPACK_B R47, R47.H1 ;  /* 0x0000002fff2f723e */ /* 0x000fe200030006ff */
[----:B---3--:R-:W0:Y:S02]  /*fe00*/  LDS.128 R4, [R59+0x10400] ;  /* 0x010400003b047984 */ /* 0x008e240000000c00 */
[-C--:B0-----:R-:W-:Y:S02]  /*fe10*/  F2FP.F16.E4M3.UNPACK_B R10, R5.reuse ;  /* 0x00000005ff0a723e */ /* 0x081fe400020006ff */
[----:B------:R-:W-:Y:S01]  /*fe20*/  F2FP.F16.E4M3.UNPACK_B R28, R5.H1 ;  /* 0x00000005ff1c723e */ /* 0x000fe200030006ff */
[--C-:B------:R-:W-:Y:S01]  /*fe30*/  HADD2.F32 R5, -RZ, R11.reuse.H0_H0 ;  /* 0x2000000bff057230 */ /* 0x100fe20000004100 */
[-C--:B------:R-:W-:Y:S01]  /*fe40*/  F2FP.F16.E4M3.UNPACK_B R37, R7.reuse ;  /* 0x00000007ff25723e */ /* 0x080fe200020006ff */
[----:B------:R-:W-:Y:S01]  /*fe50*/  HADD2.F32 R9, -RZ, R10.H0_H0 ;  /* 0x2000000aff097230 */ /* 0x000fe20000004100 */
[----:B------:R-:W-:Y:S01]  /*fe60*/  F2FP.F16.E4M3.UNPACK_B R38, R7.H1 ;  /* 0x00000007ff26723e */ /* 0x000fe200030006ff */
[----:B------:R-:W-:-:S02]  /*fe70*/  HADD2.F32 R11, -RZ, R11.H1_H1 ;  /* 0x3000000bff0b7230 */ /* 0x000fc40000004100 */
[C---:B------:R-:W-:Y:S01]  /*fe80*/  FMUL.FTZ R24, R5.reuse, R48 ;  /* 0x0000003005187220 */ /* 0x040fe20000410000 */
[----:B------:R-:W-:Y:S01]  /*fe90*/  FMUL.FTZ R27, R5, R46 ;  /* 0x0000002e051b7220 */ /* 0x000fe20000410000 */
[----:B------:R-:W-:Y:S02]  /*fea0*/  F2FP.F16.E4M3.UNPACK_B R31, R4.H1 ;  /* 0x00000004ff1f723e */ /* 0x000fe400030006ff */
[C---:B------:R-:W-:Y:S01]  /*feb0*/  FFMA.FTZ R5, R9.reuse, R46, -R24 ;  /* 0x0000002e09057223 */ /* 0x040fe20000010818 */
[----:B------:R-:W-:Y:S01]  /*fec0*/  FFMA.FTZ R9, R9, R48, R27 ;  /* 0x0000003009097223 */ /* 0x000fe2000001001b */
[----:B------:R-:W-:Y:S01]  /*fed0*/  F2FP.F16.E4M3.UNPACK_B R27, R21.H1 ;  /* 0x00000015ff1b723e */ /* 0x000fe200030006ff */
[----:B------:R-:W-:Y:S01]  /*fee0*/  HADD2.F32 R46, -RZ, R43.H1_H1 ;  /* 0x3000002bff2e7230 */ /* 0x000fe20000004100 */
[----:B------:R-:W-:Y:S01]  /*fef0*/  F2FP.F16.E4M3.UNPACK_B R29, R4 ;  /* 0x00000004ff1d723e */ /* 0x000fe200020006ff */
[----:B------:R-:W-:Y:S01]  /*ff00*/  HADD2.F32 R24, -RZ, R10.H1_H1 ;  /* 0x3000000aff187230 */ /* 0x000fe20000004100 */
[----:B------:R-:W-:Y:S01]  /*ff10*/  F2FP.F16.E4M3.UNPACK_B R4, R6 ;  /* 0x00000006ff04723e */ /* 0x000fe200020006ff */
[----:B------:R-:W-:-:S02]  /*ff20*/  HADD2.F32 R48, -RZ, R47.H0_H0 ;  /* 0x2000002fff307230 */ /* 0x000fc40000004100 */
[C---:B------:R-:W-:Y:S01]  /*ff30*/  FMUL.FTZ R51, R11.reuse, R46 ;  /* 0x0000002e0b337220 */ /* 0x040fe20000410000 */
[----:B------:R-:W-:Y:S02]  /*ff40*/  HADD2.F32 R10, -RZ, R25.H0_H0 ;  /* 0x20000019ff0a7230 */ /* 0x000fe40000004100 */
[----:B------:R-:W-:Y:S01]  /*ff50*/  FMUL.FTZ R11, R11, R30 ;  /* 0x0000001e0b0b7220 */ /* 0x000fe20000410000 */
[----:B------:R-:W-:Y:S01]  /*ff60*/  HADD2.F32 R43, -RZ, R27.H0_H0 ;  /* 0x2000001bff2b7230 */ /* 0x000fe20000004100 */
[----:B------:R-:W-:Y:S01]  /*ff70*/  F2FP.F16.E4M3.UNPACK_B R7, R6.H1 ;  /* 0x00000006ff07723e */ /* 0x000fe200030006ff */
[--C-:B------:R-:W-:Y:S02]  /*ff80*/  HADD2.F32 R21, -RZ, R28.reuse.H0_H0 ;  /* 0x2000001cff157230 */ /* 0x100fe40000004100 */
[C---:B------:R-:W-:Y:S01]  /*ff90*/  FMUL.FTZ R50, R10.reuse, R48 ;  /* 0x000000300a327220 */ /* 0x040fe20000410000 */
[----:B------:R-:W-:Y:S02]  /*ffa0*/  HADD2.F32 R25, -RZ, R25.H1_H1 ;  /* 0x30000019ff197230 */ /* 0x000fe40000004100 */
[-C--:B------:R-:W-:Y:S01]  /*ffb0*/  FMUL.FTZ R55, R10, R43.reuse ;  /* 0x0000002b0a377220 */ /* 0x080fe20000410000 */
[C---:B------:R-:W-:Y:S01]  /*ffc0*/  FFMA.FTZ R10, R24.reuse, R30, -R51 ;  /* 0x0000001e180a7223 */ /* 0x040fe20000010833 */
[----:B------:R-:W-:Y:S01]  /*ffd0*/  FFMA.FTZ R24, R24, R46, R11 ;  /* 0x0000002e18187223 */ /* 0x000fe2000001000b */
[C---:B------:R-:W-:Y:S01]  /*ffe0*/  FFMA.FTZ R11, R21.reuse, R43, -R50 ;  /* 0x0000002b150b7223 */ /* 0x040fe20000010832 */
[----:B------:R-:W-:Y:S01]  /*fff0*/  F2FP.F16.E4M3.UNPACK_B R50, R53 ;  /* 0x00000035ff32723e */ /* 0x000fe200020006ff */
[----:B------:R-:W-:Y:S01]  /*10000*/  FFMA.FTZ R21, R21, R48, R55 ;  /* 0x0000003015157223 */ /* 0x000fe20000010037 */
[----:B------:R-:W-:Y:S01]  /*10010*/  F2FP.F16.E4M3.UNPACK_B R46, R45 ;  /* 0x0000002dff2e723e */ /* 0x000fe200020006ff */
[----:B------:R-:W-:Y:S01]  /*10020*/  HADD2.F32 R48, -RZ, R47.H1_H1 ;  /* 0x3000002fff307230 */ /* 0x000fe20000004100 */
[----:B------:R-:W-:Y:S01]  /*10030*/  F2FP.F16.E4M3.UNPACK_B R53, R53.H1 ;  /* 0x00000035ff35723e */ /* 0x000fe200030006ff */
[----:B------:R-:W-:Y:S01]  /*10040*/  HADD2.F32 R43, -RZ, R27.H1_H1 ;  /* 0x3000001bff2b7230 */ /* 0x000fe20000004100 */
[----:B------:R-:W-:Y:S01]  /*10050*/  F2FP.F16.E4M3.UNPACK_B R6, R26 ;  /* 0x0000001aff06723e */ /* 0x000fe200020006ff */
[----:B------:R-:W-:-:S02]  /*10060*/  HADD2.F32 R30, -RZ, R28.H1_H1 ;  /* 0x3000001cff1e7230 */ /* 0x000fc40000004100 */
[C---:B------:R-:W-:Y:S01]  /*10070*/  FMUL.FTZ R55, R25.reuse, R48 ;  /* 0x0000003019377220 */ /* 0x040fe20000410000 */
[----:B------:R-:W-:Y:S02]  /*10080*/  HADD2.F32 R51, -RZ, R50.H0_H0 ;  /* 0x20000032ff337230 */ /* 0x000fe40000004100 */
[----:B------:R-:W-:Y:S01]  /*10090*/  FMUL.FTZ R25, R25, R43 ;  /* 0x0000002b19197220 */ /* 0x000fe20000410000 */
[----:B------:R-:W-:Y:S01]  /*100a0*/  HADD2.F32 R28, -RZ, R39.H0_H0 ;  /* 0x20000027ff1c7230 */ /* 0x000fe20000004100 */
[----:B------:R-:W-:Y:S01]  /*100b0*/  F2FP.F16.E4M3.UNPACK_B R26, R26.H1 ;  /* 0x0000001aff1a723e */ /* 0x000fe200030006ff */
[----:B------:R-:W-:Y:S02]  /*100c0*/  HADD2.F32 R47, -RZ, R46.H0_H0 ;  /* 0x2000002eff2f7230 */ /* 0x000fe40000004100 */
[--C-:B------:R-:W-:Y:S02]  /*100d0*/  HADD2.F32 R27, -RZ, R37.reuse.H0_H0 ;  /* 0x20000025ff1b7230 */ /* 0x100fe40000004100 */
[----:B------:R-:W-:Y:S01]  /*100e0*/  FMUL.FTZ R52, R28, R51 ;  /* 0x000000331c347220 */ /* 0x000fe20000410000 */
[----:B------:R-:W-:-:S02]  /*100f0*/  HADD2.F32 R37, -RZ, R37.H1_H1 ;  /* 0x30000025ff257230 */ /* 0x000fc40000004100 */
[----:B------:R-:W-:Y:S01]  /*10100*/  FMUL.FTZ R54, R28, R47 ;  /* 0x0000002f1c367220 */ /* 0x000fe20000410000 */
[C---:B------:R-:W-:Y:S01]  /*10110*/  FFMA.FTZ R28, R30.reuse, R43, -R55 ;  /* 0x0000002b1e1c7223 */ /* 0x040fe20000010837 */
[----:B------:R-:W-:Y:S01]  /*10120*/  FFMA.FTZ R30, R30, R48, R25 ;  /* 0x000000301e1e7223 */ /* 0x000fe20000010019 */
[----:B------:R-:W-:Y:S01]  /*10130*/  HADD2.F32 R48, -RZ, R46.H1_H1 ;  /* 0x3000002eff307230 */ /* 0x000fe20000004100 */
[----:B------:R-:W-:Y:S01]  /*10140*/  F2FP.F16.E4M3.UNPACK_B R46, R45.H1 ;  /* 0x0000002dff2e723e */ /* 0x000fe200030006ff */
[C---:B------:R-:W-:Y:S01]  /*10150*/  FFMA.FTZ R25, R27.reuse, R47, -R52 ;  /* 0x0000002f1b197223 */ /* 0x040fe20000010834 */
[----:B------:R-:W-:Y:S01]  /*10160*/  FFMA.FTZ R27, R27, R51, R54 ;  /* 0x000000331b1b7223 */ /* 0x000fe20000010036 */
[----:B------:R-:W-:Y:S01]  /*10170*/  HADD2.F32 R52, -RZ, R50.H1_H1 ;  /* 0x30000032ff347230 */ /* 0x000fe20000004100 */
[-C--:B------:R-:W-:Y:S01]  /*10180*/  F2FP.F16.E4M3.UNPACK_B R47, R49.reuse.H1 ;  /* 0x00000031ff2f723e */ /* 0x080fe200030006ff */
[----:B------:R-:W-:Y:S01]  /*10190*/  HADD2.F32 R43, -RZ, R39.H1_H1 ;  /* 0x30000027ff2b7230 */ /* 0x000fe20000004100 */
[----:B------:R-:W-:Y:S01]  /*101a0*/  F2FP.F16.E4M3.UNPACK_B R49, R49 ;  /* 0x00000031ff31723e */ /* 0x000fe200020006ff */
[----:B------:R-:W-:Y:S01]  /*101b0*/  HADD2.F32 R54, -RZ, R53.H0_H0 ;  /* 0x20000035ff367230 */ /* 0x000fe20000004100 */
[----:B------:R-:W-:Y:S01]  /*101c0*/  F2FP.SATFINITE.E4M3.F32.PACK_AB_MERGE_C R11, R28, R11, RZ ;  /* 0x0000000b1c0b723e */ /* 0x000fe200048070ff */
[----:B------:R-:W-:-:S02]  /*101d0*/  HADD2.F32 R45, -RZ, R42.H0_H0 ;  /* 0x2000002aff2d7230 */ /* 0x000fc40000004100 */
[C---:B------:R-:W-:Y:S01]  /*101e0*/  FMUL.FTZ R56, R43.reuse, R52 ;  /* 0x000000342b387220 */ /* 0x040fe20000410000 */
[----:B------:R-:W-:Y:S02]  /*101f0*/  HADD2.F32 R50, -RZ, R46.H0_H0 ;  /* 0x2000002eff327230 */ /* 0x000fe40000004100 */
[----:B------:R-:W-:Y:S01]  /*10200*/  FMUL.FTZ R43, R43, R48 ;  /* 0x000000302b2b7220 */ /* 0x000fe20000410000 */
[----:B------:R-:W-:Y:S02]  /*10210*/  HADD2.F32 R39, -RZ, R38.H0_H0 ;  /* 0x20000026ff277230 */ /* 0x000fe40000004100 */
[----:B------:R-:W-:Y:S01]  /*10220*/  FMUL.FTZ R60, R45, R54 ;  /* 0x000000362d3c7220 */ /* 0x000fe20000410000 */
[----:B------:R-:W-:Y:S01]  /*10230*/  FFMA.FTZ R56, R37, R48, -R56 ;  /* 0x0000003025387223 */ /* 0x000fe20000010838 */
[----:B------:R-:W-:Y:S01]  /*10240*/  FMUL.FTZ R45, R45, R50 ;  /* 0x000000322d2d7220 */ /* 0x000fe20000410000 */
[----:B------:R-:W-:Y:S01]  /*10250*/  FFMA.FTZ R58, R37, R52, R43 ;  /* 0x00000034253a7223 */ /* 0x000fe2000001002b */
[----:B------:R-:W-:Y:S01]  /*10260*/  FFMA.FTZ R60, R39, R50, -R60 ;  /* 0x00000032273c7223 */ /* 0x000fe2000001083c */
[----:B------:R-:W-:-:S02]  /*10270*/  HADD2.F32 R53, -RZ, R53.H1_H1 ;  /* 0x30000035ff357230 */ /* 0x000fc40000004100 */
[----:B------:R-:W-:Y:S01]  /*10280*/  FFMA.FTZ R55, R39, R54, R45 ;  /* 0x0000003627377223 */ /* 0x000fe2000001002d */
[----:B------:R-:W-:Y:S01]  /*10290*/  HADD2.F32 R45, -RZ, R46.H1_H1 ;  /* 0x3000002eff2d7230 */ /* 0x000fe20000004100 */
[----:B------:R-:W-:Y:S01]  /*102a0*/  F2FP.F16.E4M3.UNPACK_B R43, R36.H1 ;  /* 0x00000024ff2b723e */ /* 0x000fe200030006ff */
[----:B------:R-:W-:Y:S01]  /*102b0*/  HADD2.F32 R42, -RZ, R42.H1_H1 ;  /* 0x3000002aff2a7230 */ /* 0x000fe20000004100 */
[----:B------:R-:W-:Y:S01]  /*102c0*/  F2FP.SATFINITE.E4M3.F32.PACK_AB_MERGE_C R21, R30, R21, RZ ;  /* 0x000000151e15723e */ /* 0x000fe200048070ff */
[----:B------:R-:W-:Y:S01]  /*102d0*/  HADD2.F32 R48, -RZ, R47.H0_H0 ;  /* 0x2000002fff307230 */ /* 0x000fe20000004100 */
[----:B------:R-:W-:Y:S01]  /*102e0*/  F2FP.SATFINITE.E4M3.F32.PACK_AB_MERGE_C R5, R10, R5, R11 ;  /* 0x000000050a05723e */ /* 0x000fe2000480700b */
[----:B------:R-:W-:Y:S02]  /*102f0*/  HADD2.F32 R39, -RZ, R41.H0_H0 ;  /* 0x20000029ff277230 */ /* 0x000fe40000004100 */
[----:B------:R-:W-:Y:S01]  /*10300*/  FMUL.FTZ R51, R42, R53 ;  /* 0x000000352a337220 */ /* 0x000fe20000410000 */
[----:B------:R-:W-:-:S02]  /*10310*/  HADD2.F32 R38, -RZ, R38.H1_H1 ;  /* 0x30000026ff267230 */ /* 0x000fc40000004100 */
[-C--:B------:R-:W-:Y:S01]  /*10320*/  FMUL.FTZ R50, R42, R45.reuse ;  /* 0x0000002d2a327220 */ /* 0x080fe20000410000 */
[----:B------:R-:W-:Y:S02]  /*10330*/  HADD2.F32 R46, -RZ, R43.H0_H0 ;  /* 0x2000002bff2e7230 */ /* 0x000fe40000004100 */
[C---:B------:R-:W-:Y:S01]  /*10340*/  FMUL.FTZ R42, R39.reuse, R48 ;  /* 0x00000030272a7220 */ /* 0x040fe20000410000 */
[----:B------:R-:W-:Y:S02]  /*10350*/  HADD2.F32 R37, -RZ, R31.H0_H0 ;  /* 0x2000001fff257230 */ /* 0x000fe40000004100 */
[C---:B------:R-:W-:Y:S01]  /*10360*/  FFMA.FTZ R57, R38.reuse, R45, -R51 ;  /* 0x0000002d26397223 */ /* 0x040fe20000010833 */
[----:B------:R-:W-:Y:S02]  /*10370*/  HADD2.F32 R41, -RZ, R41.H1_H1 ;  /* 0x30000029ff297230 */ /* 0x000fe40000004100 */
[-C--:B------:R-:W-:Y:S01]  /*10380*/  FMUL.FTZ R39, R39, R46.reuse ;  /* 0x0000002e27277220 */ /* 0x080fe20000410000 */
[----:B------:R-:W-:Y:S01]  /*10390*/  FFMA.FTZ R62, R38, R53, R50 ;  /* 0x00000035263e7223 */ /* 0x000fe20000010032 */
[----:B------:R-:W-:Y:S01]  /*103a0*/  FFMA.FTZ R45, R37, R46, -R42 ;  /* 0x0000002e252d7223 */ /* 0x000fe2000001082a */
[----:B------:R-:W-:-:S02]  /*103b0*/  HADD2.F32 R42, -RZ, R47.H1_H1 ;  /* 0x3000002fff2a7230 */ /* 0x000fc40000004100 */
[----:B------:R-:W-:Y:S01]  /*103c0*/  FFMA.FTZ R48, R37, R48, R39 ;  /* 0x0000003025307223 */ /* 0x000fe20000010027 */
[----:B------:R-:W-:Y:S01]  /*103d0*/  HADD2.F32 R38, -RZ, R43.H1_H1 ;  /* 0x3000002bff267230 */ /* 0x000fe20000004100 */
[----:B------:R-:W-:Y:S01]  /*103e0*/  F2FP.F16.E4M3.UNPACK_B R37, R36 ;  /* 0x00000024ff25723e */ /* 0x000fe200020006ff */
[----:B------:R-:W-:Y:S02]  /*103f0*/  HADD2.F32 R31, -RZ, R31.H1_H1 ;  /* 0x3000001fff1f7230 */ /* 0x000fe40000004100 */
[C---:B------:R-:W-:Y:S01]  /*10400*/  FMUL.FTZ R46, R41.reuse, R42 ;  /* 0x0000002a292e7220 */ /* 0x040fe20000410000 */
[----:B------:R-:W-:Y:S02]  /*10410*/  HADD2.F32 R39, -RZ, R49.H0_H0 ;  /* 0x20000031ff277230 */ /* 0x000fe40000004100 */
[-C--:B------:R-:W-:Y:S01]  /*10420*/  FMUL.FTZ R41, R41, R38.reuse ;  /* 0x0000002629297220 */ /* 0x080fe20000410000 */
[----:B------:R-:W-:Y:S02]  /*10430*/  HADD2.F32 R36, -RZ, R40.H0_H0 ;  /* 0x20000028ff247230 */ /* 0x000fe40000004100 */
[----:B------:R-:W-:Y:S01]  /*10440*/  FFMA.FTZ R50, R31, R38, -R46 ;  /* 0x000000261f327223 */ /* 0x000fe2000001082e */
[----:B------:R-:W-:-:S02]  /*10450*/  HADD2.F32 R38, -RZ, R37.H0_H0 ;  /* 0x20000025ff267230 */ /* 0x000fc40000004100 */
[----:B------:R-:W-:Y:S01]  /*10460*/  FFMA.FTZ R43, R31, R42, R41 ;  /* 0x0000002a1f2b7223 */ /* 0x000fe20000010029 */
[----:B------:R-:W-:Y:S02]  /*10470*/  HADD2.F32 R31, -RZ, R29.H0_H0 ;  /* 0x2000001dff1f7230 */ /* 0x000fe40000004100 */
[C---:B------:R-:W-:Y:S01]  /*10480*/  FMUL.FTZ R42, R36.reuse, R39 ;  /* 0x00000027242a7220 */ /* 0x040fe20000410000 */
[----:B------:R-:W-:Y:S02]  /*10490*/  HADD2.F32 R49, -RZ, R49.H1_H1 ;  /* 0x30000031ff317230 */ /* 0x000fe40000004100 */
[----:B------:R-:W-:Y:S01]  /*104a0*/  FMUL.FTZ R36, R36, R38 ;  /* 0x0000002624247220 */ /* 0x000fe20000410000 */
[----:B------:R-:W-:Y:S01]  /*104b0*/  HADD2.F32 R40, -RZ, R40.H1_H1 ;  /* 0x30000028ff287230 */ /* 0x000fe20000004100 */
[----:B------:R-:W-:Y:S01]  /*104c0*/  F2FP.F16.E4M3.UNPACK_B R41, R8.H1 ;  /* 0x00000008ff29723e */ /* 0x000fe200030006ff */
[----:B------:R-:W-:Y:S02]  /*104d0*/  HADD2.F32 R37, -RZ, R37.H1_H1 ;  /* 0x30000025ff257230 */ /* 0x000fe40000004100 */
[----:B------:R-:W-:Y:S01]  /*104e0*/  FFMA.FTZ R42, R31, R38, -R42 ;  /* 0x000000261f2a7223 */ /* 0x000fe2000001082a */
[----:B------:R-:W-:-:S02]  /*104f0*/  HADD2.F32 R29, -RZ, R29.H1_H1 ;  /* 0x3000001dff1d7230 */ /* 0x000fc40000004100 */
[----:B------:R-:W-:Y:S01]  /*10500*/  FFMA.FTZ R39, R31, R39, R36 ;  /* 0x000000271f277223 */ /* 0x000fe20000010024 */
[C---:B------:R-:W-:Y:S01]  /*10510*/  FMUL.FTZ R38, R40.reuse, R49 ;  /* 0x0000003128267220 */ /* 0x040fe20000410000 */
[-C--:B------:R-:W-:Y:S01]  /*10520*/  F2FP.F16.E4M3.UNPACK_B R36, R20.reuse.H1 ;  /* 0x00000014ff24723e */ /* 0x080fe200030006ff */
[-C--:B------:R-:W-:Y:S01]  /*10530*/  FMUL.FTZ R46, R40, R37.reuse ;  /* 0x00000025282e7220 */ /* 0x080fe20000410000 */
[----:B------:R-:W-:Y:S02]  /*10540*/  HADD2.F32 R40, -RZ, R41.H0_H0 ;  /* 0x20000029ff287230 */ /* 0x000fe40000004100 */
[C---:B------:R-:W-:Y:S01]  /*10550*/  FFMA.FTZ R37, R29.reuse, R37, -R38 ;  /* 0x000000251d257223 */ /* 0x040fe20000010826 */
[----:B------:R-:W-:Y:S02]  /*10560*/  HADD2.F32 R31, -RZ, R26.H0_H0 ;  /* 0x2000001aff1f7230 */ /* 0x000fe40000004100 */
[----:B------:R-:W-:Y:S01]  /*10570*/  FFMA.FTZ R46, R29, R49, R46 ;  /* 0x000000311d2e7223 */ /* 0x000fe2000001002e */
[----:B------:R-:W-:Y:S01]  /*10580*/  HADD2.F32 R38, -RZ, R36.H0_H0 ;  /* 0x20000024ff267230 */ /* 0x000fe20000004100 */
[----:B------:R-:W-:Y:S01]  /*10590*/  F2FP.F16.E4M3.UNPACK_B R20, R20 ;  /* 0x00000014ff14723e */ /* 0x000fe200020006ff */
[----:B------:R-:W-:-:S02]  /*105a0*/  HADD2.F32 R29, -RZ, R7.H0_H0 ;  /* 0x20000007ff1d7230 */ /* 0x000fc40000004100 */
[C---:B------:R-:W-:Y:S01]  /*105b0*/  FMUL.FTZ R52, R31.reuse, R40 ;  /* 0x000000281f347220 */ /* 0x040fe20000410000 */
[----:B------:R-:W-:Y:S02]  /*105c0*/  HADD2.F32 R41, -RZ, R41.H1_H1 ;  /* 0x30000029ff297230 */ /* 0x000fe40000004100 */
[-C--:B------:R-:W-:Y:S01]  /*105d0*/  FMUL.FTZ R54, R31, R38.reuse ;  /* 0x000000261f367220 */ /* 0x080fe20000410000 */
[----:B------:R-:W-:Y:S02]  /*105e0*/  HADD2.F32 R26, -RZ, R26.H1_H1 ;  /* 0x3000001aff1a7230 */ /* 0x000fe40000004100 */
[C---:B------:R-:W-:Y:S01]  /*105f0*/  FFMA.FTZ R52, R29.reuse, R38, -R52 ;  /* 0x000000261d347223 */ /* 0x040fe20000010834 */
[----:B------:R-:W-:Y:S01]  /*10600*/  HADD2.F32 R36, -RZ, R36.H1_H1 ;  /* 0x30000024ff247230 */ /* 0x000fe20000004100 */
[----:B------:R-:W-:Y:S01]  /*10610*/  F2FP.F16.E4M3.UNPACK_B R8, R8 ;  /* 0x00000008ff08723e */ /* 0x000fe200020006ff */
[----:B------:R-:W-:Y:S02]  /*10620*/  HADD2.F32 R7, -RZ, R7.H1_H1 ;  /* 0x30000007ff077230 */ /* 0x000fe40000004100 */
[C---:B------:R-:W-:Y:S01]  /*10630*/  FMUL.FTZ R38, R26.reuse, R41 ;  /* 0x000000291a267220 */ /* 0x040fe20000410000 */
[----:B------:R-:W-:Y:S01]  /*10640*/  FFMA.FTZ R54, R29, R40, R54 ;  /* 0x000000281d367223 */ /* 0x000fe20000010036 */
[----:B------:R-:W-:Y:S01]  /*10650*/  FMUL.FTZ R26, R26, R36 ;  /* 0x000000241a1a7220 */ /* 0x000fe20000410000 */
[----:B------:R-:W-:-:S02]  /*10660*/  HADD2.F32 R29, -RZ, R20.H1_H1 ;  /* 0x30000014ff1d7230 */ /* 0x000fc40000004100 */
[C---:B------:R-:W-:Y:S01]  /*10670*/  FFMA.FTZ R49, R7.reuse, R36, -R38 ;  /* 0x0000002407317223 */ /* 0x040fe20000010826 */
[----:B------:R-:W-:Y:S02]  /*10680*/  HADD2.F32 R31, -RZ, R8.H1_H1 ;  /* 0x30000008ff1f7230 */ /* 0x000fe40000004100 */
[----:B------:R-:W-:Y:S01]  /*10690*/  FFMA.FTZ R51, R7, R41, R26 ;  /* 0x0000002907337223 */ /* 0x000fe2000001001a */
[----:B------:R-:W-:Y:S01]  /*106a0*/  HADD2.F32 R26, -RZ, R20.H0_H0 ;  /* 0x20000014ff1a7230 */ /* 0x000fe20000004100 */
[----:B------:R-:W-:Y:S01]  /*106b0*/  F2FP.SATFINITE.E4M3.F32.PACK_AB_MERGE_C R55, R62, R55, RZ ;  /* 0x000000373e37723e */ /* 0x000fe200048070ff */
[----:B------:R-:W-:Y:S01]  /*106c0*/  HADD2.F32 R20, -RZ, R8.H0_H0 ;  /* 0x20000008ff147230 */ /* 0x000fe20000004100 */
[----:B------:R-:W-:Y:S01]  /*106d0*/  F2FP.SATFINITE.E4M3.F32.PACK_AB_MERGE_C R49, R49, R52, RZ ;  /* 0x000000343131723e */ /* 0x000fe200048070ff */
[--C-:B------:R-:W-:Y:S01]  /*106e0*/  HADD2.F32 R7, -RZ, R6.reuse.H0_H0 ;  /* 0x20000006ff077230 */ /* 0x100fe20000004100 */
[----:B------:R-:W-:Y:S01]  /*106f0*/  F2FP.SATFINITE.E4M3.F32.PACK_AB_MERGE_C R51, R51, R54, RZ ;  /* 0x000000363333723e */ /* 0x000fe200048070ff */
[----:B------:R-:W-:Y:S01]  /*10700*/  HADD2.F32 R8, -RZ, R6.H1_H1 ;  /* 0x30000006ff087230 */ /* 0x000fe20000004100 */
[----:B------:R-:W-:Y:S01]  /*10710*/  F2FP.SATFINITE.E4M3.F32.PACK_AB_MERGE_C R9, R24, R9, R21 ;  /* 0x000000091809723e */ /* 0x000fe20004807015 */
[----:B------:R-:W-:-:S02]  /*10720*/  HADD2.F32 R6, -RZ, R4.H0_H0 ;  /* 0x20000004ff067230 */ /* 0x000fc40000004100 */
[C---:B------:R-:W-:Y:S01]  /*10730*/  FMUL.FTZ R41, R7.reuse, R20 ;  /* 0x0000001407297220 */ /* 0x040fe20000410000 */
[----:B------:R-:W-:Y:S02]  /*10740*/  HADD2.F32 R4, -RZ, R4.H1_H1 ;  /* 0x30000004ff047230 */ /* 0x000fe40000004100 */
[-C--:B------:R-:W-:Y:S01]  /*10750*/  FMUL.FTZ R7, R7, R26.reuse ;  /* 0x0000001a07077220 */ /* 0x080fe20000410000 */
        /* <DEDUP_REMOVED lines=14> */
[----:B------:R3:W-:Y:S01]  /*10840*/  STS.128 [R59+0x10400], R4 ;  /* 0x010400043b007388 */ /* 0x0007e20000000c00 */
[----:B------:R-:W-:-:S05]  /*10850*/  F2FP.SATFINITE.E4M3.F32.PACK_AB_MERGE_C R10, R31, R20, R51 ;  /* 0x000000141f0a723e */ /* 0x000fca0004807033 */
[----:B------:R3:W-:Y:S02]  /*10860*/  STS.128 [R0+0x10400], R8 ;  /* 0x0104000800007388 */ /* 0x0007e40000000c00 */
.L_x_1437:
[----:B------:R-:W-:Y:S05]  /*10870*/  BSYNC B1 ;  /* 0x0000000000017941 */ /* 0x000fea0003800000 */
.L_x_1436:
[----:B------:R-:W-:Y:S05]  /*10880*/  @P2 BRA `(.L_x_1418) ;  /* 0x0000000c00dc2947 */ /* 0x000fea0003800000 */
[----:B-1----:R-:W4:Y:S01]  /*10890*/  LDL R47, [R1+0x18] ;  /* 0x00001800012f7983 */ /* 0x002f220000100800 */
[----:B--23-5:R-:W-:Y:S02]  /*108a0*/  SHF.R.U32.HI R4, RZ, 0x8, R32 ;  /* 0x00000008ff047819 */ /* 0x02cfe40000011620 */
[----:B------:R-:W-:Y:S02]  /*108b0*/  LOP3.LUT R0, R32, 0xff, RZ, 0xc0, !PT ;  /* 0x000000ff20007812 */ /* 0x000fe400078ec0ff */
[----:B------:R-:W-:Y:S02]  /*108c0*/  SHF.R.U32.HI R8, RZ, 0x8, R34 ;  /* 0x00000008ff087819 */ /* 0x000fe40000011622 */
[----:B------:R-:W-:Y:S02]  /*108d0*/  LOP3.LUT R5, R4, 0xff, RZ, 0xc0, !PT ;  /* 0x000000ff04057812 */ /* 0x000fe400078ec0ff */
[----:B------:R-:W-:Y:S02]  /*108e0*/  LEA.HI R3, R3, R220, RZ, 0x1c ;  /* 0x000000dc03037211 */ /* 0x000fe400078fe0ff */
[----:B------:R-:W-:-:S02]  /*108f0*/  LOP3.LUT R4, R34, 0xff, RZ, 0xc0, !PT ;  /* 0x000000ff22047812 */ /* 0x000fc400078ec0ff */
[----:B------:R-:W-:Y:S02]  /*10900*/  LOP3.LUT R9, R8, 0xff, RZ, 0xc0, !PT ;  /* 0x000000ff08097812 */ /* 0x000fe400078ec0ff */
[----:B0-----:R-:W-:Y:S02]  /*10910*/  PRMT R21, R5, 0x7604, R0 ;  /* 0x0000760405157816 */ /* 0x001fe40000000000 */
[----:B------:R-:W-:Y:S02]  /*10920*/  SHF.R.S32.HI R0, RZ, 0x1f, R3 ;  /* 0x0000001fff007819 */ /* 0x000fe40000011403 */
[----:B------:R-:W-:Y:S02]  /*10930*/  PRMT R25, R9, 0x7604, R4 ;  /* 0x0000760409197816 */ /* 0x000fe40000000004 */
[----:B------:R-:W-:Y:S01]  /*10940*/  LEA.HI R4, R0, R3, RZ, 0x2 ;  /* 0x0000000300047211 */ /* 0x000fe200078f10ff */
[----:B------:R-:W-:Y:S01]  /*10950*/  IMAD.SHL.U32 R3, R3, 0x10, RZ ;  /* 0x0000001003037824 */ /* 0x000fe200078e00ff */
[----:B------:R-:W-:-:S02]  /*10960*/  SHF.R.U32.HI R7, RZ, 0x8, R33 ;  /* 0x00000008ff077819 */ /* 0x000fc40000011621 */
[----:B------:R-:W-:Y:S01]  /*10970*/  LOP3.LUT R6, R33, 0xff, RZ, 0xc0, !PT ;  /* 0x000000ff21067812 */ /* 0x000fe200078ec0ff */
[----:B------:R-:W-:Y:S01]  /*10980*/  IMAD.SHL.U32 R4, R4, 0x800, RZ ;  /* 0x0000080004047824 */ /* 0x000fe200078e00ff */
[----:B------:R-:W-:Y:S02]  /*10990*/  LOP3.LUT R0, R176, 0x30, R3, 0xf8, !PT ;  /* 0x00000030b0007812 */ /* 0x000fe400078ef803 */
[----:B------:R-:W-:Y:S02]  /*109a0*/  LOP3.LUT R7, R7, 0xff, RZ, 0xc0, !PT ;  /* 0x000000ff07077812 */ /* 0x000fe400078ec0ff */
[----:B------:R-:W-:Y:S02]  /*109b0*/  SHF.R.U32.HI R8, RZ, 0x8, R12 ;  /* 0x00000008ff087819 */ /* 0x000fe4000001160c */
[----:B------:R-:W-:Y:S02]  /*109c0*/  LOP3.LUT R0, R0, R177, RZ, 0x3c, !PT ;  /* 0x000000b100007212 */ /* 0x000fe400078e3cff */
[----:B------:R-:W-:-:S02]  /*109d0*/  LOP3.LUT R3, R4, 0xffffe000, RZ, 0xc0, !PT ;  /* 0xffffe00004037812 */ /* 0x000fc400078ec0ff */
[----:B------:R-:W-:Y:S02]  /*109e0*/  PRMT R20, R7, 0x7604, R6 ;  /* 0x0000760407147816 */ /* 0x000fe40000000006 */
[----:B------:R-:W-:Y:S02]  /*109f0*/  LOP3.LUT R7, R12, 0xff, RZ, 0xc0, !PT ;  /* 0x000000ff0c077812 */ /* 0x000fe400078ec0ff */
[----:B------:R-:W-:Y:S02]  /*10a00*/  LOP3.LUT R8, R8, 0xff, RZ, 0xc0, !PT ;  /* 0x000000ff08087812 */ /* 0x000fe400078ec0ff */
[----:B------:R-:W-:Y:S02]  /*10a10*/  IADD3 R3, R0, R178, R3 ;  /* 0x000000b200037210 */ /* 0x000fe40007ffe003 */
[----:B------:R-:W-:Y:S02]  /*10a20*/  PRMT R29, R8, 0x7604, R7 ;  /* 0x00007604081d7816 */ /* 0x000fe40000000007 */
[----:B------:R-:W-:Y:S01]  /*10a30*/  SHF.R.U32.HI R6, RZ, 0x8, R35 ;  /* 0x00000008ff067819 */ /* 0x000fe20000011623 */
[----:B------:R-:W-:Y:S01]  /*10a40*/  IMAD.IADD R0, R16, 0x1, R3 ;  /* 0x0000000110007824 */ /* 0x000fe200078e0203 */
[----:B------:R-:W-:-:S02]  /*10a50*/  SHF.R.U32.HI R8, RZ, 0x8, R13 ;  /* 0x00000008ff087819 */ /* 0x000fc4000001160d */
[----:B------:R-:W-:Y:S02]  /*10a60*/  LOP3.LUT R5, R35, 0xff, RZ, 0xc0, !PT ;  /* 0x000000ff23057812 */ /* 0x000fe400078ec0ff */
[----:B------:R-:W-:Y:S02]  /*10a70*/  LOP3.LUT R6, R6, 0xff, RZ, 0xc0, !PT ;  /* 0x000000ff06067812 */ /* 0x000fe400078ec0ff */
[----:B------:R-:W-:Y:S02]  /*10a80*/  LOP3.LUT R3, R8, 0xff, RZ, 0xc0, !PT ;  /* 0x000000ff08037812 */ /* 0x000fe400078ec0ff */
[----:B------:R-:W0:Y:S01]  /*10a90*/  LDS.128 R8, [R0+0x10400] ;  /* 0x0104000000087984 */ /* 0x000e220000000c00 */
[----:B------:R-:W-:Y:S02]  /*10aa0*/  PRMT R24, R6, 0x7604, R5 ;  /* 0x0000760406187816 */ /* 0x000fe40000000005 */
[----:B------:R-:W-:Y:S02]  /*10ab0*/  SHF.R.U32.HI R31, RZ, 0x8, R15 ;  /* 0x00000008ff1f7819 */ /* 0x000fe4000001160f */
[----:B------:R-:W-:-:S02]  /*10ac0*/  LOP3.LUT R30, R15, 0xff, RZ, 0xc0, !PT ;  /* 0x000000ff0f1e7812 */ /* 0x000fc400078ec0ff */
[----:B------:R-:W-:Y:S02]  /*10ad0*/  LOP3.LUT R31, R31, 0xff, RZ, 0xc0, !PT ;  /* 0x000000ff1f1f7812 */ /* 0x000fe400078ec0ff */
[----:B------:R-:W-:Y:S02]  /*10ae0*/  LOP3.LUT R26, R13, 0xff, RZ, 0xc0, !PT ;  /* 0x000000ff0d1a7812 */ /* 0x000fe400078ec0ff */
[----:B------:R-:W-:Y:S02]  /*10af0*/  PRMT R30, R31, 0x7604, R30 ;  /* 0x000076041f1e7816 */ /* 0x000fe4000000001e */
[----:B------:R-:W-:Y:S02]  /*10b00*/  SHF.R.U32.HI R31, RZ, 0x10, R13 ;  /* 0x00000010ff1f7819 */ /* 0x000fe4000001160d */
[----:B------:R-:W-:Y:S02]  /*10b10*/  SHF.R.U32.HI R28, RZ, 0x8, R14 ;  /* 0x00000008ff1c7819 */ /* 0x000fe4000001160e */
[----:B------:R-:W-:Y:S01]  /*10b20*/  PRMT R26, R3, 0x7604, R26 ;  /* 0x00007604031a7816 */ /* 0x000fe2000000001a */
[----:B------:R-:W-:Y:S01]  /*10b30*/  IMAD.U32 R31, R31, 0x10000, RZ ;  /* 0x000100001f1f7824 */ /* 0x000fe200078e00ff */
[----:B------:R-:W-:-:S02]  /*10b40*/  SHF.R.U32.HI R3, RZ, 0x10, R33 ;  /* 0x00000010ff037819 */ /* 0x000fc40000011621 */
[----:B------:R-:W-:Y:S02]  /*10b50*/  LOP3.LUT R27, R14, 0xff, RZ, 0xc0, !PT ;  /* 0x000000ff0e1b7812 */ /* 0x000fe400078ec0ff */
[----:B------:R-:W-:Y:S01]  /*10b60*/  LOP3.LUT R28, R28, 0xff, RZ, 0xc0, !PT ;  /* 0x000000ff1c1c7812 */ /* 0x000fe200078ec0ff */
[----:B------:R-:W-:Y:S01]  /*10b70*/  IMAD.U32 R3, R3, 0x10000, RZ ;  /* 0x0001000003037824 */ /* 0x000fe200078e00ff */
[----:B------:R-:W-:Y:S02]  /*10b80*/  LOP3.LUT R21, R21, 0xff0000, R32, 0xf8, !PT ;  /* 0x00ff000015157812 */ /* 0x000fe400078ef820 */
[----:B------:R-:W-:Y:S02]  /*10b90*/  PRMT R37, R28, 0x7604, R27 ;  /* 0x000076041c257816 */ /* 0x000fe4000000001b */
[----:B------:R-:W-:Y:S02]  /*10ba0*/  LOP3.LUT R31, R26, 0xff0000, R31, 0xf8, !PT ;  /* 0x00ff00001a1f7812 */ /* 0x000fe400078ef81f */
[----:B------:R-:W-:-:S02]  /*10bb0*/  SHF.R.U32.HI R27, RZ, 0x10, R35 ;  /* 0x00000010ff1b7819 */ /* 0x000fc40000011623 */
[----:B------:R-:W-:Y:S02]  /*10bc0*/  LOP3.LUT R36, R21, 0xff000000, R32, 0xf8, !PT ;  /* 0xff00000015247812 */ /* 0x000fe400078ef820 */
[----:B------:R-:W-:Y:S01]  /*10bd0*/  LOP3.LUT R3, R20, 0xff0000, R3, 0xf8, !PT ;  /* 0x00ff000014037812 */ /* 0x000fe200078ef803 */
[----:B------:R-:W-:Y:S01]  /*10be0*/  IMAD.U32 R27, R27, 0x10000, RZ ;  /* 0x000100001b1b7824 */ /* 0x000fe200078e00ff */
[----:B------:R-:W-:Y:S02]  /*10bf0*/  LOP3.LUT R21, R37, 0xff0000, R14, 0xf8, !PT ;  /* 0x00ff000025157812 */ /* 0x000fe400078ef80e */
[----:B------:R-:W-:Y:S02]  /*10c00*/  SHF.R.U32.HI R39, RZ, 0x10, R15 ;  /* 0x00000010ff277819 */ /* 0x000fe4000001160f */
[----:B------:R-:W-:Y:S02]  /*10c10*/  LOP3.LUT R37, R31, 0xff000000, R13, 0xf8, !PT ;  /* 0xff0000001f257812 */ /* 0x000fe400078ef80d */
[----:B------:R-:W-:Y:S01]  /*10c20*/  LOP3.LUT R25, R25, 0xff0000, R34, 0xf8, !PT ;  /* 0x00ff000019197812 */ /* 0x000fe200078ef822 */
[----:B------:R-:W-:Y:S01]  /*10c30*/  IMAD.U32 R39, R39, 0x10000, RZ ;  /* 0x0001000027277824 */ /* 0x000fe200078e00ff */
[----:B------:R-:W-:-:S02]  /*10c40*/  LOP3.LUT R33, R3, 0xff000000, R33, 0xf8, !PT ;  /* 0xff00000003217812 */ /* 0x000fc400078ef821 */
[----:B------:R-:W-:Y:S02]  /*10c50*/  F2FP.F16.E4M3.UNPACK_B R40, R37 ;  /* 0x00000025ff28723e */ /* 0x000fe400020006ff */
[----:B0-----:R-:W-:Y:S02]  /*10c60*/  F2FP.F16.E4M3.UNPACK_B R28, R9 ;  /* 0x00000009ff1c723e */ /* 0x001fe400020006ff */
[----:B------:R-:W-:Y:S01]  /*10c70*/  LOP3.LUT R3, R25, 0xff000000, R34, 0xf8, !PT ;  /* 0xff00000019037812 */ /* 0x000fe200078ef822 */
[--C-:B------:R-:W-:Y:S01]  /*10c80*/  HADD2.F32 R42, -RZ, R40.reuse.H0_H0 ;  /* 0x20000028ff2a7230 */ /* 0x100fe20000004100 */
[----:B------:R-:W-:Y:S01]  /*10c90*/  LOP3.LUT R29, R29, 0xff0000, R12, 0xf8, !PT ;  /* 0x00ff00001d1d7812 */ /* 0x000fe200078ef80c */
[----:B------:R-:W-:Y:S01]  /*10ca0*/  HADD2.F32 R40, -RZ, R40.H1_H1 ;  /* 0x30000028ff287230 */ /* 0x000fe20000004100 */
[----:B------:R-:W-:Y:S02]  /*10cb0*/  F2FP.F16.E4M3.UNPACK_B R34, R33 ;  /* 0x00000021ff22723e */ /* 0x000fe400020006ff */
[----:B------:R-:W-:-:S02]  /*10cc0*/  LOP3.LUT R27, R24, 0xff0000, R27, 0xf8, !PT ;  /* 0x00ff0000181b7812 */ /* 0x000fc400078ef81b */
[----:B------:R-:W-:Y:S01]  /*10cd0*/  LOP3.LUT R41, R30, 0xff0000, R39, 0xf8, !PT ;  /* 0x00ff00001e297812 */ /* 0x000fe200078ef827 */
[--C-:B------:R-:W-:Y:S01]  /*10ce0*/  HADD2.F32 R38, -RZ, R34.reuse.H0_H0 ;  /* 0x20000022ff267230 */ /* 0x100fe20000004100 */
[----:B------:R-:W-:Y:S01]  /*10cf0*/  LOP3.LUT R39, R29, 0xff000000, R12, 0xf8, !PT ;  /* 0xff0000001d277812 */ /* 0x000fe200078ef80c */
[----:B------:R-:W-:Y:S01]  /*10d00*/  HADD2.F32 R34, -RZ, R34.H1_H1 ;  /* 0x30000022ff227230 */ /* 0x000fe20000004100 */
[----:B------:R-:W-:Y:S02]  /*10d10*/  LOP3.LUT R35, R27, 0xff000000, R35, 0xf8, !PT ;  /* 0xff0000001b237812 */ /* 0x000fe400078ef823 */
[----:B------:R-:W-:Y:S02]  /*10d20*/  LOP3.LUT R12, R21, 0xff000000, R14, 0xf8, !PT ;  /* 0xff000000150c7812 */ /* 0x000fe400078ef80e */
[-C--:B------:R-:W-:Y:S02]  /*10d30*/  F2FP.F16.E4M3.UNPACK_B R26, R8.reuse ;  /* 0x00000008ff1a723e */ /* 0x080fe400020006ff */
[----:B------:R-:W-:-:S02]  /*10d40*/  F2FP.F16.E4M3.UNPACK_B R27, R8.H1 ;  /* 0x00000008ff1b723e */ /* 0x000fc400030006ff */
[----:B------:R-:W-:Y:S02]  /*10d50*/  F2FP.F16.E4M3.UNPACK_B R29, R9.H1 ;  /* 0x00000009ff1d723e */ /* 0x000fe400030006ff */
[----:B------:R-:W-:Y:S02]  /*10d60*/  F2FP.F16.E4M3.UNPACK_B R37, R37.H1 ;  /* 0x00000025ff25723e */ /* 0x000fe400030006ff */
[----:B------:R-:W-:Y:S02]  /*10d70*/  F2FP.F16.E4M3.UNPACK_B R33, R33.H1 ;  /* 0x00000021ff21723e */ /* 0x000fe400030006ff */
[----:B------:R-:W-:Y:S02]  /*10d80*/  LOP3.LUT R41, R41, 0xff000000, R15, 0xf8, !PT ;  /* 0xff00000029297812 */ /* 0x000fe400078ef80f */
[-C--:B------:R-:W-:Y:S02]  /*10d90*/  F2FP.F16.E4M3.UNPACK_B R31, R11.reuse ;  /* 0x0000000bff1f723e */ /* 0x080fe400020006ff */
[----:B------:R-:W-:Y:S01]  /*10da0*/  F2FP.F16.E4M3.UNPACK_B R32, R11.H1 ;  /* 0x0000000bff20723e */ /* 0x000fe200030006ff */
[--C-:B------:R-:W-:Y:S01]  /*10db0*/  HADD2.F32 R11, -RZ, R33.reuse.H0_H0 ;  /* 0x20000021ff0b7230 */ /* 0x100fe20000004100 */
[----:B------:R-:W-:Y:S01]  /*10dc0*/  F2FP.F16.E4M3.UNPACK_B R30, R10.H1 ;  /* 0x0000000aff1e723e */ /* 0x000fe200030006ff */
[----:B------:R-:W-:Y:S01]  /*10dd0*/  HADD2.F32 R33, -RZ, R33.H1_H1 ;  /* 0x30000021ff217230 */ /* 0x000fe20000004100 */
[----:B----4-:R-:W0:Y:S02]  /*10de0*/  LDS.128 R4, [R47+0x10400] ;  /* 0x010400002f047984 */ /* 0x010e240000000c00 */
[----:B0-----:R-:W-:-:S02]  /*10df0*/  F2FP.F16.E4M3.UNPACK_B R13, R5 ;  /* 0x00000005ff0d723e */ /* 0x001fc400020006ff */
[----:B------:R-:W-:Y:S01]  /*10e00*/  F2FP.F16.E4M3.UNPACK_B R20, R5.H1 ;  /* 0x00000005ff14723e */ /* 0x000fe200030006ff */
[--C-:B------:R-:W-:Y:S01]  /*10e10*/  HADD2.F32 R5, -RZ, R28.reuse.H0_H0 ;  /* 0x2000001cff057230 */ /* 0x100fe20000004100 */
[-C--:B------:R-:W-:Y:S01]  /*10e20*/  F2FP.F16.E4M3.UNPACK_B R24, R7.reuse ;  /* 0x00000007ff18723e */ /* 0x080fe200020006ff */
[--C-:B------:R-:W-:Y:S01]  /*10e30*/  HADD2.F32 R21, -RZ, R13.reuse.H0_H0 ;  /* 0x2000000dff157230 */ /* 0x100fe20000004100 */
[----:B------:R-:W-:Y:S01]  /*10e40*/  F2FP.F16.E4M3.UNPACK_B R25, R7.H1 ;  /* 0x00000007ff19723e */ /* 0x000fe200030006ff */
[----:B------:R-:W-:Y:S02]  /*10e50*/  HADD2.F32 R28, -RZ, R28.H1_H1 ;  /* 0x3000001cff1c7230 */ /* 0x000fe40000004100 */
[C---:B------:R-:W-:Y:S01]  /*10e60*/  FMUL.FTZ R8, R5.reuse, R42 ;  /* 0x0000002a05087220 */ /* 0x040fe20000410000 */
[----:B------:R-:W-:Y:S01]  /*10e70*/  FMUL.FTZ R9, R5, R38 ;  /* 0x0000002605097220 */ /* 0x000fe20000410000 */
[-C--:B------:R-:W-:Y:S01]  /*10e80*/  F2FP.F16.E4M3.UNPACK_B R14, R4.reuse ;  /* 0x00000004ff0e723e */ /* 0x080fe200020006ff */
[----:B------:R-:W-:Y:S01]  /*10e90*/  HADD2.F32 R13, -RZ, R13.H1_H1 ;  /* 0x3000000dff0d7230 */ /* 0x000fe20000004100 */
[----:B------:R-:W-:Y:S01]  /*10ea0*/  F2FP.F16.E4M3.UNPACK_B R15, R4.H1 ;  /* 0x00000004ff0f723e */ /* 0x000fe200030006ff */
[C---:B------:R-:W-:Y:S01]  /*10eb0*/  FFMA.FTZ R5, R21.reuse, R38, -R8 ;  /* 0x0000002615057223 */ /* 0x040fe20000010808 */
[-C--:B------:R-:W-:Y:S01]  /*10ec0*/  F2FP.F16.E4M3.UNPACK_B R4, R6.reuse ;  /* 0x00000006ff04723e */ /* 0x080fe200020006ff */
[----:B------:R-:W-:Y:S01]  /*10ed0*/  HADD2.F32 R38, -RZ, R37.H0_H0 ;  /* 0x20000025ff267230 */ /* 0x000fe20000004100 */
[----:B------:R-:W-:Y:S01]  /*10ee0*/  F2FP.F16.E4M3.UNPACK_B R7, R6.H1 ;  /* 0x00000006ff07723e */ /* 0x000fe200030006ff */
[----:B------:R-:W-:Y:S01]  /*10ef0*/  HADD2.F32 R8, -RZ, R29.H0_H0 ;  /* 0x2000001dff087230 */ /* 0x000fe20000004100 */
[----:B------:R-:W-:Y:S01]  /*10f00*/  F2FP.F16.E4M3.UNPACK_B R6, R10 ;  /* 0x0000000aff06723e */ /* 0x000fe200020006ff */
[C---:B------:R-:W-:Y:S01]  /*10f10*/  FMUL.FTZ R10, R28.reuse, R40 ;  /* 0x000000281c0a7220 */ /* 0x040fe20000410000 */
[----:B------:R-:W-:Y:S01]  /*10f20*/  FMUL.FTZ R43, R28, R34 ;  /* 0x000000221c2b7220 */ /* 0x000fe20000410000 */
[----:B------:R-:W-:Y:S01]  /*10f30*/  FFMA.FTZ R9, R21, R42, R9 ;  /* 0x0000002a15097223 */ /* 0x000fe20000010009 */
[C---:B------:R-:W-:Y:S01]  /*10f40*/  FMUL.FTZ R28, R8.reuse, R38 ;  /* 0x00000026081c7220 */ /* 0x040fe20000410000 */
[----:B------:R-:W-:Y:S01]  /*10f50*/  FMUL.FTZ R45, R8, R11 ;  /* 0x0000000b082d7220 */ /* 0x000fe20000410000 */
[----:B------:R-:W-:-:S02]  /*10f60*/  HADD2.F32 R21, -RZ, R20.H0_H0 ;  /* 0x20000014ff157230 */ /* 0x000fc40000004100 */
[C---:B------:R-:W-:Y:S01]  /*10f70*/  FFMA.FTZ R8, R13.reuse, R34, -R10 ;  /* 0x000000220d087223 */ /* 0x040fe2000001080a */
[----:B------:R-:W-:Y:S01]  /*10f80*/  FFMA.FTZ R10, R13, R40, R43 ;  /* 0x000000280d0a7223 */ /* 0x000fe2000001002b */
[----:B------:R-:W-:Y:S01]  /*10f90*/  F2FP.F16.E4M3.UNPACK_B R40, R41 ;  /* 0x00000029ff28723e */ /* 0x000fe200020006ff */
[----:B------:R-:W-:Y:S01]  /*10fa0*/  HADD2.F32 R29, -RZ, R29.H1_H1 ;  /* 0x3000001dff1d7230 */ /* 0x000fe20000004100 */
[----:B------:R-:W-:Y:S01]  /*10fb0*/  F2FP.F16.E4M3.UNPACK_B R34, R35 ;  /* 0x00000023ff22723e */ /* 0x000fe200020006ff */
[C---:B------:R-:W-:Y:S01]  /*10fc0*/  FFMA.FTZ R13, R21.reuse, R38, R45 ;  /* 0x00000026150d7223 */ /* 0x040fe2000001002d */
[----:B------:R-:W-:Y:S01]  /*10fd0*/  FFMA.FTZ R11, R21, R11, -R28 ;  /* 0x0000000b150b7223 */ /* 0x000fe2000001081c */
[----:B------:R-:W-:Y:S01]  /*10fe0*/  HADD2.F32 R38, -RZ, R37.H1_H1 ;  /* 0x30000025ff267230 */ /* 0x000fe20000004100 */
[----:B------:R-:W-:Y:S01]  /*10ff0*/  F2FP.F16.E4M3.UNPACK_B R35, R35.H1 ;  /* 0x00000023ff23723e */ /* 0x000fe200030006ff */
[----:B------:R-:W-:Y:S01]  /*11000*/  HADD2.F32 R42, -RZ, R40.H0_H0 ;  /* 0x20000028ff2a7230 */ /* 0x000fe20000004100 */
[----:B------:R-:W-:Y:S01]  /*11010*/  F2FP.F16.E4M3.UNPACK_B R41, R41.H1 ;  /* 0x00000029ff29723e */ /* 0x000fe200030006ff */
        /* <DEDUP_REMOVED lines=8> */
[----:B------:R-:W-:-:S02]  /*110a0*/  HADD2.F32 R28, -RZ, R35.H0_H0 ;  /* 0x20000023ff1c7230 */ /* 0x000fc40000004100 */
[C---:B------:R-:W-:Y:S01]  /*110b0*/  FFMA.FTZ R50, R21.reuse, R37, -R50 ;  /* 0x0000002515327223 */ /* 0x040fe20000010832 */
[----:B------:R-:W-:Y:S02]  /*110c0*/  HADD2.F32 R40, -RZ, R40.H1_H1 ;  /* 0x30000028ff287230 */ /* 0x000fe40000004100 */
[----:B------:R-:W-:Y:S01]  /*110d0*/  FFMA.FTZ R45, R21, R42, R45 ;  /* 0x0000002a152d7223 */ /* 0x000fe2000001002d */
[----:B------:R-:W-:Y:S02]  /*110e0*/  HADD2.F32 R21, -RZ, R32.H0_H0 ;  /* 0x20000020ff157230 */ /* 0x000fe40000004100 */
[C---:B------:R-:W-:Y:S01]  /*110f0*/  FFMA.FTZ R46, R20.reuse, R33, -R43 ;  /* 0x00000021142e7223 */ /* 0x040fe2000001082b */
[----:B------:R-:W-:Y:S01]  /*11100*/  FFMA.FTZ R48, R20, R38, R29 ;  /* 0x0000002614307223 */ /* 0x000fe2000001001d */
[----:B------:R-:W-:Y:S02]  /*11110*/  HADD2.F32 R31, -RZ, R31.H1_H1 ;  /* 0x3000001fff1f7230 */ /* 0x000fe40000004100 */
[----:B------:R-:W-:-:S02]  /*11120*/  HADD2.F32 R34, -RZ, R34.H1_H1 ;  /* 0x30000022ff227230 */ /* 0x000fc40000004100 */
[----:B------:R-:W-:Y:S01]  /*11130*/  FMUL.FTZ R38, R21, R28 ;  /* 0x0000001c15267220 */ /* 0x000fe20000410000 */
[----:B------:R-:W-:Y:S02]  /*11140*/  HADD2.F32 R29, -RZ, R41.H0_H0 ;  /* 0x20000029ff1d7230 */ /* 0x000fe40000004100 */
[C---:B------:R-:W-:Y:S01]  /*11150*/  FMUL.FTZ R33, R31.reuse, R40 ;  /* 0x000000281f217220 */ /* 0x040fe20000410000 */
[----:B------:R-:W-:Y:S02]  /*11160*/  HADD2.F32 R20, -RZ, R25.H0_H0 ;  /* 0x20000019ff147230 */ /* 0x000fe40000004100 */
[----:B------:R-:W-:Y:S01]  /*11170*/  FMUL.FTZ R31, R31, R34 ;  /* 0x000000221f1f7220 */ /* 0x000fe20000410000 */
[----:B------:R-:W-:Y:S02]  /*11180*/  HADD2.F32 R24, -RZ, R24.H1_H1 ;  /* 0x30000018ff187230 */ /* 0x000fe40000004100 */
[----:B------:R-:W-:Y:S01]  /*11190*/  FMUL.FTZ R43, R21, R29 ;  /* 0x0000001d152b7220 */ /* 0x000fe20000410000 */
[----:B------:R-:W-:-:S02]  /*111a0*/  HADD2.F32 R21, -RZ, R27.H0_H0 ;  /* 0x2000001bff157230 */ /* 0x000fc40000004100 */
[----:B------:R-:W-:Y:S01]  /*111b0*/  FFMA.FTZ R42, R20, R29, R38 ;  /* 0x0000001d142a7223 */ /* 0x000fe20000010026 */
[-C--:B------:R-:W-:Y:S01]  /*111c0*/  F2FP.F16.E4M3.UNPACK_B R29, R39.reuse.H1 ;  /* 0x00000027ff1d723e */ /* 0x080fe200030006ff */
[C---:B------:R-:W-:Y:S01]  /*111d0*/  FFMA.FTZ R37, R24.reuse, R34, -R33 ;  /* 0x0000002218257223 */ /* 0x040fe20000010821 */
[----:B------:R-:W-:Y:S01]  /*111e0*/  FFMA.FTZ R40, R24, R40, R31 ;  /* 0x0000002818287223 */ /* 0x000fe2000001001f */
[----:B------:R-:W-:Y:S01]  /*111f0*/  F2FP.F16.E4M3.UNPACK_B R24, R36.H1 ;  /* 0x00000024ff18723e */ /* 0x000fe200030006ff */
[----:B------:R-:W-:Y:S01]  /*11200*/  FFMA.FTZ R43, R20, R28, -R43 ;  /* 0x0000001c142b7223 */ /* 0x000fe2000001082b */
[----:B------:R-:W-:Y:S01]  /*11210*/  HADD2.F32 R31, -RZ, R29.H0_H0 ;  /* 0x2000001dff1f7230 */ /* 0x000fe20000004100 */
[----:B------:R-:W-:Y:S01]  /*11220*/  F2FP.F16.E4M3.UNPACK_B R39, R39 ;  /* 0x00000027ff27723e */ /* 0x000fe200020006ff */
[----:B------:R-:W-:Y:S01]  /*11230*/  HADD2.F32 R35, -RZ, R35.H1_H1 ;  /* 0x30000023ff237230 */ /* 0x000fe20000004100 */
[----:B------:R-:W-:Y:S01]  /*11240*/  F2FP.F16.E4M3.UNPACK_B R36, R36 ;  /* 0x00000024ff24723e */ /* 0x000fe200020006ff */
[----:B------:R-:W-:-:S02]  /*11250*/  HADD2.F32 R41, -RZ, R41.H1_H1 ;  /* 0x30000029ff297230 */ /* 0x000fc40000004100 */
[C---:B------:R-:W-:Y:S01]  /*11260*/  FMUL.FTZ R33, R21.reuse, R31 ;  /* 0x0000001f15217220 */ /* 0x040fe20000410000 */
[----:B------:R-:W-:Y:S01]  /*11270*/  HADD2.F32 R32, -RZ, R32.H1_H1 ;  /* 0x30000020ff207230 */ /* 0x000fe20000004100 */
[----:B------:R-:W-:Y:S01]  /*11280*/  F2FP.SATFINITE.E4M3.F32.PACK_AB_MERGE_C R11, R46, R11, RZ ;  /* 0x0000000b2e0b723e */ /* 0x000fe200048070ff */
[----:B------:R-:W-:Y:S01]  /*11290*/  HADD2.F32 R28, -RZ, R24.H0_H0 ;  /* 0x20000018ff1c7230 */ /* 0x000fe20000004100 */
[----:B------:R-:W-:Y:S01]  /*112a0*/  F2FP.SATFINITE.E4M3.F32.PACK_AB_MERGE_C R13, R48, R13, RZ ;  /* 0x0000000d300d723e */ /* 0x000fe200048070ff */
[----:B------:R-:W-:Y:S02]  /*112b0*/  HADD2.F32 R20, -RZ, R15.H0_H0 ;  /* 0x2000000fff147230 */ /* 0x000fe40000004100 */
[C---:B------:R-:W-:Y:S01]  /*112c0*/  FMUL.FTZ R34, R32.reuse, R41 ;  /* 0x0000002920227220 */ /* 0x040fe20000410000 */
[----:B------:R-:W-:Y:S01]  /*112d0*/  FMUL.FTZ R38, R32, R35 ;  /* 0x0000002320267220 */ /* 0x000fe20000410000 */
[----:B------:R-:W-:Y:S01]  /*112e0*/  FMUL.FTZ R32, R21, R28 ;  /* 0x0000001c15207220 */ /* 0x000fe20000410000 */
[----:B------:R-:W-:-:S02]  /*112f0*/  HADD2.F32 R27, -RZ, R27.H1_H1 ;  /* 0x3000001bff1b7230 */ /* 0x000fc40000004100 */
[C---:B------:R-:W-:Y:S01]  /*11300*/  FFMA.FTZ R33, R20.reuse, R28, -R33 ;  /* 0x0000001c14217223 */ /* 0x040fe20000010821 */
[----:B------:R-:W-:Y:S02]  /*11310*/  HADD2.F32 R28, -RZ, R29.H1_H1 ;  /* 0x3000001dff1c7230 */ /* 0x000fe40000004100 */
[----:B------:R-:W-:Y:S01]  /*11320*/  FFMA.FTZ R31, R20, R31, R32 ;  /* 0x0000001f141f7223 */ /* 0x000fe20000010020 */
[----:B------:R-:W-:Y:S01]  /*11330*/  HADD2.F32 R25, -RZ, R25.H1_H1 ;  /* 0x30000019ff197230 */ /* 0x000fe20000004100 */
[----:B------:R-:W-:Y:S01]  /*11340*/  F2FP.SATFINITE.E4M3.F32.PACK_AB_MERGE_C R5, R8, R5, R11 ;  /* 0x000000050805723e */ /* 0x000fe2000480700b */
[----:B------:R-:W-:Y:S02]  /*11350*/  HADD2.F32 R24, -RZ, R24.H1_H1 ;  /* 0x30000018ff187230 */ /* 0x000fe40000004100 */
[----:B------:R-:W-:Y:S01]  /*11360*/  FMUL.FTZ R32, R27, R28 ;  /* 0x0000001c1b207220 */ /* 0x000fe20000410000 */
[----:B------:R-:W-:Y:S02]  /*11370*/  HADD2.F32 R15, -RZ, R15.H1_H1 ;  /* 0x3000000fff0f7230 */ /* 0x000fe40000004100 */
[C---:B------:R-:W-:Y:S01]  /*11380*/  FFMA.FTZ R52, R25.reuse, R35, -R34 ;  /* 0x0000002319347223 */ /* 0x040fe20000010822 */
[----:B------:R-:W-:Y:S01]  /*11390*/  FFMA.FTZ R41, R25, R41, R38 ;  /* 0x0000002919297223 */ /* 0x000fe20000010026 */
[----:B------:R-:W-:Y:S01]  /*113a0*/  FMUL.FTZ R27, R27, R24 ;  /* 0x000000181b1b7220 */ /* 0x000fe20000410000 */
[----:B------:R-:W-:-:S02]  /*113b0*/  HADD2.F32 R25, -RZ, R39.H0_H0 ;  /* 0x20000027ff197230 */ /* 0x000fc40000004100 */
[C---:B------:R-:W-:Y:S01]  /*113c0*/  FFMA.FTZ R34, R15.reuse, R24, -R32 ;  /* 0x000000180f227223 */ /* 0x040fe20000010820 */
[----:B------:R-:W-:Y:S02]  /*113d0*/  HADD2.F32 R20, -RZ, R26.H0_H0 ;  /* 0x2000001aff147230 */ /* 0x000fe40000004100 */
[----:B------:R-:W-:Y:S01]  /*113e0*/  FFMA.FTZ R38, R15, R28, R27 ;  /* 0x0000001c0f267223 */ /* 0x000fe2000001001b */
[----:B------:R-:W-:Y:S01]  /*113f0*/  HADD2.F32 R21, -RZ, R36.H0_H0 ;  /* 0x20000024ff157230 */ /* 0x000fe20000004100 */
[----:B------:R-:W-:Y:S01]  /*11400*/  F2FP.SATFINITE.E4M3.F32.PACK_AB_MERGE_C R41, R41, R42, RZ ;  /* 0x0000002a2929723e */ /* 0x000fe200048070ff */
[----:B------:R-:W-:Y:S02]  /*11410*/  HADD2.F32 R15, -RZ, R14.H0_H0 ;  /* 0x2000000eff0f7230 */ /* 0x000fe40000004100 */
[C---:B------:R-:W-:Y:S01]  /*11420*/  FMUL.FTZ R24, R20.reuse, R25 ;  /* 0x0000001914187220 */ /* 0x040fe20000410000 */
[----:B------:R-:W-:Y:S02]  /*11430*/  HADD2.F32 R39, -RZ, R39.H1_H1 ;  /* 0x30000027ff277230 */ /* 0x000fe40000004100 */
[----:B------:R-:W-:Y:S01]  /*11440*/  FMUL.FTZ R20, R20, R21 ;  /* 0x0000001514147220 */ /* 0x000fe20000410000 */
[----:B------:R-:W-:-:S02]  /*11450*/  HADD2.F32 R26, -RZ, R26.H1_H1 ;  /* 0x3000001aff1a7230 */ /* 0x000fc40000004100 */
[C---:B------:R-:W-:Y:S01]  /*11460*/  FFMA.FTZ R27, R15.reuse, R21, -R24 ;  /* 0x000000150f1b7223 */ /* 0x040fe20000010818 */
[----:B------:R-:W-:Y:S01]  /*11470*/  HADD2.F32 R21, -RZ, R36.H1_H1 ;  /* 0x30000024ff157230 */ /* 0x000fe20000004100 */
[----:B------:R-:W-:Y:S01]  /*11480*/  F2FP.F16.E4M3.UNPACK_B R24, R12.H1 ;  /* 0x0000000cff18723e */ /* 0x000fe200030006ff */
[----:B------:R-:W-:Y:S02]  /*11490*/  HADD2.F32 R14, -RZ, R14.H1_H1 ;  /* 0x3000000eff0e7230 */ /* 0x000fe40000004100 */
[----:B------:R-:W-:Y:S01]  /*114a0*/  FFMA.FTZ R28, R15, R25, R20 ;  /* 0x000000190f1c7223 */ /* 0x000fe20000010014 */
[C---:B------:R-:W-:Y:S01]  /*114b0*/  FMUL.FTZ R29, R26.reuse, R39 ;  /* 0x000000271a1d7220 */ /* 0x040fe20000410000 */
[----:B------:R-:W-:Y:S01]  /*114c0*/  F2FP.F16.E4M3.UNPACK_B R20, R3.H1 ;  /* 0x00000003ff14723e */ /* 0x000fe200030006ff */
[-C--:B------:R-:W-:Y:S01]  /*114d0*/  FMUL.FTZ R32, R26, R21.reuse ;  /* 0x000000151a207220 */ /* 0x080fe20000410000 */
[----:B------:R-:W-:Y:S02]  /*114e0*/  HADD2.F32 R25, -RZ, R24.H0_H0 ;  /* 0x20000018ff197230 */ /* 0x000fe40000004100 */
[----:B------:R-:W-:Y:S01]  /*114f0*/  FFMA.FTZ R26, R14, R21, -R29 ;  /* 0x000000150e1a7223 */ /* 0x000fe2000001081d */
[----:B------:R-:W-:-:S02]  /*11500*/  HADD2.F32 R15, -RZ, R30.H0_H0 ;  /* 0x2000001eff0f7230 */ /* 0x000fc40000004100 */
[----:B------:R-:W-:Y:S01]  /*11510*/  FFMA.FTZ R39, R14, R39, R32 ;  /* 0x000000270e277223 */ /* 0x000fe20000010020 */
[--C-:B------:R-:W-:Y:S01]  /*11520*/  HADD2.F32 R21, -RZ, R20.reuse.H0_H0 ;  /* 0x20000014ff157230 */ /* 0x100fe20000004100 */
[----:B------:R-:W-:Y:S01]  /*11530*/  F2FP.F16.E4M3.UNPACK_B R3, R3 ;  /* 0x00000003ff03723e */ /* 0x000fe200020006ff */
[--C-:B------:R-:W-:Y:S02]  /*11540*/  HADD2.F32 R14, -RZ, R7.reuse.H0_H0 ;  /* 0x20000007ff0e7230 */ /* 0x100fe40000004100 */
[C---:B------:R-:W-:Y:S01]  /*11550*/  FMUL.FTZ R29, R15.reuse, R25 ;  /* 0x000000190f1d7220 */ /* 0x040fe20000410000 */
[----:B------:R-:W-:Y:S02]  /*11560*/  HADD2.F32 R20, -RZ, R20.H1_H1 ;  /* 0x30000014ff147230 */ /* 0x000fe40000004100 */
[-C--:B------:R-:W-:Y:S01]  /*11570*/  FMUL.FTZ R15, R15, R21.reuse ;  /* 0x000000150f0f7220 */ /* 0x080fe20000410000 */
[----:B------:R-:W-:Y:S02]  /*11580*/  HADD2.F32 R24, -RZ, R24.H1_H1 ;  /* 0x30000018ff187230 */ /* 0x000fe40000004100 */
[----:B------:R-:W-:Y:S01]  /*11590*/  FFMA.FTZ R29, R14, R21, -R29 ;  /* 0x000000150e1d7223 */ /* 0x000fe2000001081d */
[----:B------:R-:W-:Y:S01]  /*115a0*/  HADD2.F32 R30, -RZ, R30.H1_H1 ;  /* 0x3000001eff1e7230 */ /* 0x000fe20000004100 */
[----:B------:R-:W-:Y:S01]  /*115b0*/  F2FP.SATFINITE.E4M3.F32.PACK_AB_MERGE_C R31, R38, R31, RZ ;  /* 0x0000001f261f723e */ /* 0x000fe200048070ff */
[----:B------:R-:W-:Y:S01]  /*115c0*/  HADD2.F32 R7, -RZ, R7.H1_H1 ;  /* 0x30000007ff077230 */ /* 0x000fe20000004100 */
[----:B------:R-:W-:-:S02]  /*115d0*/  F2FP.SATFINITE.E4M3.F32.PACK_AB_MERGE_C R9, R10, R9, R13 ;  /* 0x000000090a09723e */ /* 0x000fc4000480700d */
        /* <DEDUP_REMOVED lines=28> */
[----:B------:R-:W-:Y:S02]  /*117a0*/  F2FP.SATFINITE.E4M3.F32.PACK_AB_MERGE_C R7, R37, R50, R7 ;  /* 0x000000322507723e */ /* 0x000fe40004807007 */
[----:B------:R-:W-:Y:S02]  /*117b0*/  F2FP.SATFINITE.E4M3.F32.PACK_AB_MERGE_C R4, R26, R27, R4 ;  /* 0x0000001b1a04723e */ /* 0x000fe40004807004 */
[----:B------:R-:W-:Y:S02]  /*117c0*/  F2FP.SATFINITE.E4M3.F32.PACK_AB_MERGE_C R6, R25, R6, R29 ;  /* 0x000000061906723e */ /* 0x000fe4000480701d */
[----:B------:R-:W-:-:S03]  /*117d0*/  F2FP.SATFINITE.E4M3.F32.PACK_AB_MERGE_C R10, R24, R3, R30 ;  /* 0x00000003180a723e */ /* 0x000fc6000480701e */
[----:B------:R0:W-:Y:S04]  /*117e0*/  STS.128 [R47+0x10400], R4 ;  /* 0x010400042f007388 */ /* 0x0001e80000000c00 */
[----:B------:R0:W-:Y:S02]  /*117f0*/  STS.128 [R0+0x10400], R8 ;  /* 0x0104000800007388 */ /* 0x0001e40000000c00 */
.L_x_1418:
[----:B------:R-:W-:Y:S05]  /*11800*/  BSYNC B0 ;  /* 0x0000000000007941 */ /* 0x000fea0003800000 */
.L_x_1411:
        /* <DEDUP_REMOVED lines=8> */
.L_x_1409:
[----:B0-23--:R-:W-:-:S05]  /*11890*/  IMAD.U32 R0, RZ, RZ, UR40 ;  /* 0x00000028ff007e24 */ /* 0x00dfca000f8e00ff */
[----:B------:R-:W-:-:S13]  /*118a0*/  ISETP.NE.AND P0, PT, R0, 0x3, PT ;  /* 0x000000030000780c */ /* 0x000fda0003f05270 */
[----:B------:R-:W-:Y:S05]  /*118b0*/  @!P0 BRA `(.L_x_1438) ;  /* 0x0000000000048947 */ /* 0x000fea0003800000 */
[----:B------:R-:W-:Y:S01]  /*118c0*/  BPT.TRAP 0x1 ;  /* 0x000000040000795c */ /* 0x000fe20000300000 */
.L_x_1438:
[----:B------:R-:W-:Y:S01]  /*118d0*/  IMAD R90, R169, 0x8, R16 ;  /* 0x00000008a95a7824 */ /* 0x000fe200078e0210 */
[----:B-1----:R-:W-:-:S04]  /*118e0*/  SHF.L.U32 R3, R18, 0x1f, RZ ;  /* 0x0000001f12037819 */ /* 0x002fc800000006ff */
[----:B------:R0:W1:Y:S01]  /*118f0*/  SYNCS.PHASECHK.TRANS64.TRYWAIT P2, [R90+URZ+0x22830], R3 ;  /* 0x022830035a0075a7 */ /* 0x000062000804017f */
[----:B------:R-:W-:Y:S05]  /*11900*/  @!P0 BRA `(.L_x_1439) ;  /* 0x0000000000048947 */ /* 0x000fea0003800000 */
[----:B------:R-:W-:Y:S01]  /*11910*/  BPT.TRAP 0x1 ;  /* 0x000000040000795c */ /* 0x000fe20000300000 */
.L_x_1439:
[----:B------:R-:W2:Y:S02]  /*11920*/  S2R R0, SR_TID.X ;  /* 0x0000000000007919 */ /* 0x000ea40000002100 */
[----:B--2---:R-:W-:-:S04]  /*11930*/  LOP3.LUT R0, R0, 0x7f, RZ, 0xc0, !PT ;  /* 0x0000007f00007812 */ /* 0x004fc800078ec0ff */
[----:B------:R-:W-:Y:S01]  /*11940*/  ISETP.NE.AND P1, PT, R0, RZ, PT ;  /* 0x000000ff0000720c */ /* 0x000fe20003f25270 */
[----:B-1----:R-:W-:-:S12]  /*11950*/  @P2 BRA `(.L_x_1440) ;  /* 0x0000000000082947 */ /* 0x002fd80003800000 */
[----:B------:R-:W1:Y:S02]  /*11960*/  SYNCS.PHASECHK.TRANS64.TRYWAIT P2, [R90+URZ+0x22830], R3 ;  /* 0x022830035a0075a7 */ /* 0x000e64000804017f */
[----:B-1----:R-:W-:Y:S05]  /*11970*/  @!P2 BRA `(.L_x_1441) ;  /* 0x000001a400dca947 */ /* 0x002fea0003800000 */
.L_x_1440:
[----:B------:R-:W-:Y:S05]  /*11980*/  WARPSYNC.ALL ;  /* 0x0000000000007948 */ /* 0x000fea0003800000 */
[----:B------:R-:W-:Y:S01]  /*11990*/  VIADD R0, R16, 0x16400 ;  /* 0x0001640010007836 */ /* 0x000fe20000000000 */
[----:B------:R-:W-:Y:S01]  /*119a0*/  R2UR UR24, R44 ;  /* 0x000000002c1872ca */ /* 0x000fe200000e0000 */
[----:B-----5:R-:W-:Y:S01]  /*119b0*/  IMAD.MOV.U32 R7, RZ, RZ, -0x7fffffe0 ;  /* 0x80000020ff077424 */ /* 0x020fe200078e00ff */
[----:B------:R-:W-:Y:S01]  /*119c0*/  WARPGROUP.ARRIVE ;  /* 0x00000000000079c5 */ /* 0x000fe20000000000 */
[----:B------:R-:W-:Y:S01]  /*119d0*/  UMOV UR25, 0x80000020 ;  /* 0x8000002000197882 */ /* 0x000fe20000000000 */
[----:B------:R-:W-:Y:S01]  /*119e0*/  SHF.R.U32.HI R0, RZ, 0x4, R0 ;  /* 0x00000004ff007819 */ /* 0x000fe20000011600 */
[----:B------:R-:W-:Y:S01]  /*119f0*/  IMAD.MOV.U32 R9, RZ, RZ, -0x7fffffe0 ;  /* 0x80000020ff097424 */ /* 0x000fe200078e00ff */
[----:B------:R-:W-:Y:S01]  /*11a00*/  R2UR UR27, R7 ;  /* 0x00000000071b72ca */ /* 0x000fe200000e0000 */
[----:B------:R-:W-:Y:S01]  /*11a10*/  UMOV UR5, 0x80000020 ;  /* 0x8000002000057882 */ /* 0x000fe20000000000 */
[----:B------:R-:W-:Y:S01]  /*11a20*/  LOP3.LUT R0, R0, 0x3fff, RZ, 0xc0, !PT ;  /* 0x00003fff00007812 */ /* 0x000fe200078ec0ff */
[----:B------:R-:W-:Y:S01]  /*11a30*/  UMOV UR9, 0x80000020 ;  /* 0x8000002000097882 */ /* 0x000fe20000000000 */
[----:B------:R-:W-:Y:S01]  /*11a40*/  R2UR UR7, R9 ;  /* 0x00000000090772ca */ /* 0x000fe200000e0000 */
[----:B------:R-:W-:Y:S01]  /*11a50*/  IMAD.MOV.U32 R9, RZ, RZ, -0x7fffffe0 ;  /* 0x80000020ff097424 */ /* 0x000fe200078e00ff */
[----:B------:R-:W-:Y:S01]  /*11a60*/  LOP3.LUT R4, R0, 0x10000, RZ, 0xfc, !PT ;  /* 0x0001000000047812 */ /* 0x000fe200078efcff */
[----:B------:R-:W-:Y:S01]  /*11a70*/  ULOP3.LUT UR24, UR24, 0x10000, URZ, 0xfc, !UPT ;  /* 0x0001000018187892 */ /* 0x000fe2000f8efc3f */
[----:B------:R-:W-:Y:S01]  /*11a80*/  IMAD.MOV.U32 R7, RZ, RZ, -0x7fffffe0 ;  /* 0x80000020ff077424 */ /* 0x000fe200078e00ff */
[----:B------:R-:W-:Y:S01]  /*11a90*/  UMOV UR13, 0x80000020 ;  /* 0x80000020000d7882 */ /* 0x000fe20000000000 */
[----:B------:R-:W-:Y:S01]  /*11aa0*/  R2UR UR11, R9 ;  /* 0x00000000090b72ca */ /* 0x000fe200000e0000 */
[----:B------:R-:W-:Y:S01]  /*11ab0*/  IMAD R6, R169, 0x600, R4 ;  /* 0x00000600a9067824 */ /* 0x000fe200078e0204 */
[----:B------:R-:W-:Y:S01]  /*11ac0*/  UIADD3 UR4, UR24, 0x2, URZ ;  /* 0x0000000218047890 */ /* 0x000fe2000fffe03f */
[----:B------:R-:W-:Y:S01]  /*11ad0*/  IMAD.MOV.U32 R9, RZ, RZ, -0x7fffffe0 ;  /* 0x80000020ff097424 */ /* 0x000fe200078e00ff */
[----:B------:R-:W-:Y:S01]  /*11ae0*/  UIADD3 UR8, UR24, 0x200, URZ ;  /* 0x0000020018087890 */ /* 0x000fe2000fffe03f */
[C---:B------:R-:W-:Y:S01]  /*11af0*/  VIADD R8, R6.reuse, 0x2 ;  /* 0x0000000206087836 */ /* 0x040fe20000000000 */
[----:B------:R-:W-:Y:S01]  /*11b00*/  R2UR UR26, R6 ;  /* 0x00000000061a72ca */ /* 0x000fe200000e0000 */
[----:B------:R-:W-:Y:S01]  /*11b10*/  UIADD3 UR12, UR24, 0x202, URZ ;  /* 0x00000202180c7890 */ /* 0x000fe2000fffe03f */
[----:B------:R-:W-:Y:S01]  /*11b20*/  R2UR UR15, R9 ;  /* 0x00000000090f72ca */ /* 0x000fe200000e0000 */
[----:B------:R-:W-:Y:S01]  /*11b30*/  IMAD.MOV.U32 R9, RZ, RZ, -0x7fffffe0 ;  /* 0x80000020ff097424 */ /* 0x000fe200078e00ff */
[----:B------:R-:W-:Y:S01]  /*11b40*/  R2UR UR6, R8 ;  /* 0x00000000080672ca */ /* 0x000fe200000e0000 */
[----:B------:R-:W-:Y:S01]  /*11b50*/  VIADD R8, R6, 0x200 ;  /* 0x0000020006087836 */ /* 0x000fe20000000000 */
[----:B------:R-:W-:Y:S01]  /*11b60*/  UIADD3 UR16, UR24, 0x400, URZ ;  /* 0x0000040018107890 */ /* 0x000fe2000fffe03f */
[----:B------:R-:W-:Y:S01]  /*11b70*/  R2UR UR23, R7 ;  /* 0x00000000071772ca */ /* 0x000fe200000e0000 */
[----:B------:R-:W-:Y:S01]  /*11b80*/  UMOV UR17, 0x80000020 ;  /* 0x8000002000117882 */ /* 0x000fe20000000000 */
[----:B------:R-:W-:Y:S01]  /*11b90*/  R2UR UR19, R9 ;  /* 0x00000000091372ca */ /* 0x000fe200000e0000 */
[----:B------:R-:W-:Y:S01]  /*11ba0*/  UIADD3 UR20, UR24, 0x402, URZ ;  /* 0x0000040218147890 */ /* 0x000fe2000fffe03f */
[----:B------:R-:W-:Y:S01]  /*11bb0*/  R2UR UR10, R8 ;  /* 0x00000000080a72ca */ /* 0x000fe200000e0000 */
[----:B------:R-:W-:Y:S01]  /*11bc0*/  VIADD R8, R6, 0x202 ;  /* 0x0000020206087836 */ /* 0x000fe20000000000 */
[----:B------:R-:W-:Y:S01]  /*11bd0*/  QGMMA.64x128x32.F32.E4M3.E4M3 R24, gdesc[UR24], RZ, !UPT, gsb0 ;  /* 0x01e00000181879f3 */ /* 0x000fe2000c0008ff */
[----:B------:R-:W-:Y:S01]  /*11be0*/  UMOV UR21, 0x80000020 ;  /* 0x8000002000157882 */ /* 0x000fe20000000000 */
[----:B------:R-:W-:Y:S01]  /*11bf0*/  ULDC UR35, c[0x0][0x9dc] ;  /* 0x0002770000237ab9 */ /* 0x000fe20000000800 */
[----:B01----:R-:W-:Y:S01]  /*11c00*/  @!P1 VIADD R90, R90, 0x22840 ;  /* 0x000228405a5a9836 */ /* 0x003fe20000000000 */
[----:B------:R-:W-:Y:S01]  /*11c10*/  R2UR UR14, R8 ;  /* 0x00000000080e72ca */ /* 0x000fe200000e0000 */
[C---:B------:R-:W-:Y:S01]  /*11c20*/  VIADD R8, R6.reuse, 0x400 ;  /* 0x0000040006087836 */ /* 0x040fe20000000000 */
[----:B------:R-:W-:Y:S01]  /*11c30*/  ULOP3.LUT UR35, URZ, UR35, URZ, 0x33, !UPT ;  /* 0x000000233f237292 */ /* 0x000fe2000f8e333f */
[----:B------:R-:W-:Y:S01]  /*11c40*/  VIADD R6, R6, 0x402 ;  /* 0x0000040206067836 */ /* 0x000fe20000000000 */
[----:B------:R-:W-:-:S02]  /*11c50*/  @!P1 PRMT R90, RZ, 0x654, R90 ;  /* 0x00000654ff5a9816 */ /* 0x000fc4000000005a */
[----:B------:R-:W-:Y:S01]  /*11c60*/  R2UR UR18, R8 ;  /* 0x00000000081272ca */ /* 0x000fe200000e0000 */
[----:B------:R-:W-:Y:S01]  /*11c70*/  IMAD.MOV.U32 R8, RZ, RZ, -0x80 ;  /* 0xffffff80ff087424 */ /* 0x000fe200078e00ff */
[----:B------:R-:W-:Y:S02]  /*11c80*/  R2UR UR22, R6 ;  /* 0x00000000061672ca */ /* 0x000fe400000e0000 */
[----:B------:R-:W0:Y:S02]  /*11c90*/  LDC R6, c[0x0][0x448] ;  /* 0x00011200ff067b82 */ /* 0x000e240000000800 */
[----:B0-----:R-:W-:-:S13]  /*11ca0*/  ISETP.NE.AND P2, PT, R6, 0x1, PT ;  /* 0x000000010600780c */ /* 0x001fda0003f45270 */
[----:B------:R-:W0:Y:S08]  /*11cb0*/  @P2 LDC R7, c[0x0][0x44c] ;  /* 0x00011300ff072b82 */ /* 0x000e300000000800 */
[----:B------:R-:W1:Y:S01]  /*11cc0*/  @P2 LDC R9, c[0x0][0x450] ;  /* 0x00011400ff092b82 */ /* 0x000e620000000800 */
        /* <DEDUP_REMOVED lines=18> */
[----:B------:R-:W-:Y:S01]  /*11df0*/  FMUL.FTZ R71, R2, R76 ;  /* 0x0000004c02477220 */ /* 0x000fe20000410000 */
[----:B------:R-:W-:Y:S01]  /*11e00*/  IADD3 R76, R190, R175, RZ ;  /* 0x000000afbe4c7210 */ /* 0x000fe20007ffe0ff */
[C---:B----4-:R-:W-:Y:S01]  /*11e10*/  FMUL.FTZ R5, R2.reuse, R24 ;  /* 0x0000001802057220 */ /* 0x050fe20000410000 */
[C---:B------:R-:W-:Y:S01]  /*11e20*/  FMUL.FTZ R24, R2.reuse, R46 ;  /* 0x0000002e02187220 */ /* 0x040fe20000410000 */
[C---:B------:R-:W-:Y:S01]  /*11e30*/  FMUL.FTZ R12, R2.reuse, R34 ;  /* 0x00000022020c7220 */ /* 0x040fe20000410000 */
[----:B------:R-:W-:Y:S01]  /*11e40*/  FMUL.FTZ R34, R2, R67 ;  /* 0x0000004302227220 */ /* 0x000fe20000410000 */
[----:B0-----:R-:W-:-:S04]  /*11e50*/  @P2 IMAD.HI.U32 R6, R76, R7, RZ ;  /* 0x000000074c062227 */ /* 0x001fc800078e00ff */
[C---:B------:R-:W-:Y:S01]  /*11e60*/  FMUL.FTZ R99, R2.reuse, R41 ;  /* 0x0000002902637220 */ /* 0x040fe20000410000 */
[C---:B------:R-:W-:Y:S01]  /*11e70*/  FMUL.FTZ R67, R2.reuse, R68 ;  /* 0x0000004402437220 */ /* 0x040fe20000410000 */
[C---:B------:R-:W-:Y:S01]  /*11e80*/  FMUL.FTZ R97, R2.reuse, R37 ;  /* 0x0000002502617220 */ /* 0x040fe20000410000 */
[C---:B------:R-:W-:Y:S01]  /*11e90*/  FMUL.FTZ R68, R2.reuse, R69 ;  /* 0x0000004502447220 */ /* 0x040fe20000410000 */
[----:B-1----:R-:W-:Y:S01]  /*11ea0*/  @P2 SHF.R.U32.HI R76, RZ, R9, R6 ;  /* 0x00000009ff4c2219 */ /* 0x002fe20000011606 */
[C---:B------:R-:W-:Y:S01]  /*11eb0*/  FMUL.FTZ R41, R2.reuse, R79 ;  /* 0x0000004f02297220 */ /* 0x040fe20000410000 */
[----:B------:R-:W0:Y:S01]  /*11ec0*/  LDC.64 R6, c[0x0][0x9e0] ;  /* 0x00027800ff067b82 */ /* 0x000e220000000a00 */
[C---:B------:R-:W-:Y:S01]  /*11ed0*/  FMUL.FTZ R14, R2.reuse, R38 ;  /* 0x00000026020e7220 */ /* 0x040fe20000410000 */
[C---:B------:R-:W-:Y:S01]  /*11ee0*/  FMUL.FTZ R15, R2.reuse, R39 ;  /* 0x00000027020f7220 */ /* 0x040fe20000410000 */
[----:B------:R-:W1:Y:S01]  /*11ef0*/  SHFL.IDX PT, R46, R76, RZ, 0x1c1f ;  /* 0x001c1fff4c2e7589 */ /* 0x000e6200000e0000 */
[C---:B------:R-:W-:Y:S01]  /*11f00*/  FMUL.FTZ R37, R2.reuse, R70 ;  /* 0x0000004602257220 */ /* 0x040fe20000410000 */
[----:B------:R-:W-:Y:S01]  /*11f10*/  FMUL.FTZ R69, R2, R72 ;  /* 0x0000004802457220 */ /* 0x000fe20000410000 */
[----:B------:R-:W-:-:S02]  /*11f20*/  IMAD R79, R89, R8, 0x80 ;  /* 0x00000080594f7424 */ /* 0x000fc400078e0208 */
        /* <DEDUP_REMOVED lines=48> */
[----:B------:R-:W-:Y:S01]  /*12230*/  IADD3 R8, -R170, 0x1, R79 ;  /* 0x00000001aa087810 */ /* 0x000fe20007ffe14f */
[----:B------:R-:W2:Y:S01]  /*12240*/  MUFU.TANH R5, R5 ;  /* 0x0000000500057308 */ /* 0x000ea20000002400 */
[----:B0-----:R-:W-:Y:S01]  /*12250*/  ISETP.GE.AND P3, PT, R7, 0x1, PT ;  /* 0x000000010700780c */ /* 0x001fe20003f66270 */
[----:B------:R0:W-:Y:S01]  /*12260*/  @!P1 SYNCS.ARRIVE.TRANS64.RED.A1T0 RZ, [R90+URZ], RZ ;  /* 0x000000ff5aff99a7 */ /* 0x0001e2000810043f */
[----:B------:R-:W-:-:S02]  /*12270*/  IADD3 R85, -R168, R8, R171 ;  /* 0x00000008a8557210 */ /* 0x000fc40007ffe1ab */
[----:B------:R-:W-:Y:S02]  /*12280*/  IADD3 R78, -R170, R171, R79 ;  /* 0x000000abaa4e7210 */ /* 0x000fe40007ffe14f */
[----:B------:R-:W-:Y:S01]  /*12290*/  LEA R80, R89, 0xffffff80, 0x7 ;  /* 0xffffff8059507811 */ /* 0x000fe200078e38ff */
[----:B------:R-:W3:Y:S01]  /*122a0*/  MUFU.TANH R91, R91 ;  /* 0x0000005b005b7308 */ /* 0x000ee20000002400 */
[C---:B------:R-:W-:Y:S02]  /*122b0*/  VIADD R81, R85.reuse, UR35 ;  /* 0x0000002355517c36 */ /* 0x040fe40008000000 */
[----:B------:R-:W-:Y:S02]  /*122c0*/  IMAD.IADD R85, R85, 0x1, R6 ;  /* 0x0000000155557824 */ /* 0x000fe400078e0206 */
[----:B-1----:R-:W-:-:S03]  /*122d0*/  IMAD.IADD R84, R81, 0x1, R46 ;  /* 0x0000000151547824 */ /* 0x002fc600078e022e */
[----:B------:R-:W1:Y:S01]  /*122e0*/  MUFU.TANH R0, R0 ;  /* 0x0000000000007308 */ /* 0x000e620000002400 */
[----:B------:R-:W-:-:S07]  /*122f0*/  VIADDMNMX R82, R46, R85, R78, PT ;  /* 0x000000552e527246 */ /* 0x000fce000380014e */
        /* <DEDUP_REMOVED lines=61> */
[----:B-1234-:R-:W-:Y:S05]  /*126d0*/  @!P3 BRA `(.L_x_1442) ;  /* 0x000000000050b947 */ /* 0x01efea0003800000 */
[----:B------:R-:W-:Y:S01]  /*126e0*/  IADD3 R47, -R168, R171, R46 ;  /* 0x000000aba82f7210 */ /* 0x000fe20007ffe12e */
[----:B------:R-:W-:Y:S03]  /*126f0*/  BSSY B0, `(.L_x_1443) ;  /* 0x000000e000007945 */ /* 0x000fe60003800000 */
        /* <DEDUP_REMOVED lines=9> */
.L_x_1444:
[----:B------:R-:W-:-:S13]  /*12790*/  ISETP.NE.AND P4, PT, R7, 0x1, PT ;  /* 0x000000010700780c */ /* 0x000fda0003f85270 */
[----:B------:R-:W1:Y:S02]  /*127a0*/  @P4 LDC.64 R8, c[0x0][0x9e8] ;  /* 0x00027a00ff084b82 */ /* 0x000e640000000a00 */
[----:B-1----:R-:W-:-:S05]  /*127b0*/  @P4 IMAD.HI.U32 R8, R47, R8, RZ ;  /* 0x000000082f084227 */ /* 0x002fca00078e00ff */
[----:B------:R-:W-:-:S07]  /*127c0*/  @P4 SHF.R.U32.HI R47, RZ, R9, R8 ;  /* 0x00000009ff2f4219 */ /* 0x000fce0000011608 */
.L_x_1445:
[----:B------:R-:W-:Y:S05]  /*127d0*/  BSYNC B0 ;  /* 0x0000000000007941 */ /* 0x000fea0003800000 */
.L_x_1443:
[----:B------:R-:W-:-:S04]  /*127e0*/  IMAD R47, R47, R7, -R80 ;  /* 0x000000072f2f7224 */ /* 0x000fc800078e0a50 */
[----:B------:R-:W-:-:S05]  /*127f0*/  IMAD.IADD R47, R47, 0x1, -R170 ;  /* 0x000000012f2f7824 */ /* 0x000fca00078e0aaa */
[----:B------:R-:W-:Y:S02]  /*12800*/  VIMNMX R84, R84, R47, !PT ;  /* 0x0000002f54547248 */ /* 0x000fe40007fe0100 */
[----:B------:R-:W-:-:S07]  /*12810*/  VIADDMNMX R82, R47, R7, R82, PT ;  /* 0x000000072f527246 */ /* 0x000fce0003800152 */
.L_x_1442:
[C---:B------:R-:W-:Y:S01]  /*12820*/  ISETP.GE.AND P4, PT, R79.reuse, 0x2, PT ;  /* 0x000000024f00780c */ /* 0x040fe20003f86270 */
[----:B------:R-:W1:Y:S01]  /*12830*/  SHFL.IDX PT, R76, R76, 0x1, 0x1c1f ;  /* 0x003c1f004c4c7f89 */ /* 0x000e6200000e0000 */
[----:B------:R-:W-:Y:S02]  /*12840*/  ISETP.GE.AND P6, PT, R79, 0x9, PT ;  /* 0x000000094f00780c */ /* 0x000fe40003fc6270 */
[----:B------:R-:W-:Y:S02]  /*12850*/  ISETP.GT.AND P5, PT, R84, 0x1, !P4 ;  /* 0x000000015400780c */ /* 0x000fe400067a4270 */
[----:B------:R-:W-:Y:S02]  /*12860*/  P2R R121, PR, RZ, 0x40 ;  /* 0x00000040ff797803 */ /* 0x000fe40000000000 */
[----:B------:R-:W-:-:S04]  /*12870*/  ISETP.LT.OR P5, PT, R82, 0x2, P5 ;  /* 0x000000025200780c */ /* 0x000fc80002fa1670 */
[----:B------:R-:W-:Y:S02]  /*12880*/  FSEL R46, R91, -INF , !P5 ;  /* 0xff8000005b2e7808 */ /* 0x000fe40006800000 */
[----:B------:R-:W-:Y:S02]  /*12890*/  ISETP.GT.AND P5, PT, R84, 0x8, !P6 ;  /* 0x000000085400780c */ /* 0x000fe400077a4270 */
[----:B------:R-:W-:Y:S02]  /*128a0*/  ISETP.GE.AND P6, PT, R79, 0xa, PT ;  /* 0x0000000a4f00780c */ /* 0x000fe40003fc6270 */
[----:B------:R-:W-:Y:S02]  /*128b0*/  ISETP.LT.OR P5, PT, R82, 0x9, P5 ;  /* 0x000000095200780c */ /* 0x000fe40002fa1670 */
[----:B------:R-:W-:Y:S02]  /*128c0*/  P2R R120, PR, RZ, 0x40 ;  /* 0x00000040ff787803 */ /* 0x000fe40000000000 */
[----:B0-----:R-:W-:-:S02]  /*128d0*/  FSEL R47, R92, -INF , !P5 ;  /* 0xff8000005c2f7808 */ /* 0x001fc40006800000 */
        /* <DEDUP_REMOVED lines=48> */
[----:B-1----:R-:W-:Y:S02]  /*12be0*/  VIADDMNMX R78, R76, R85, R78, PT ;  /* 0x000000554c4e7246 */ /* 0x002fe4000380014e */
        /* <DEDUP_REMOVED lines=96> */
[----:B------:R-:W-:-:S04]  /*131f0*/  ISETP.GT.AND P6, PT, R84, 0x79, !P6 ;  /* 0x000000795400780c */ /* 0x000fc800077c4270 */
[----:B------:R-:W-:-:S04]  /*13200*/  ISETP.LT.OR P6, PT, R82, 0x7a, P6 ;  /* 0x0000007a5200780c */ /* 0x000fc800037c1670 */
[----:B------:R-:W-:Y:S01]  /*13210*/  FSEL R5, R77, -INF , !P6 ;  /* 0xff8000004d057808 */ /* 0x000fe20007000000 */
[----:B------:R-:W-:Y:S01]  /*13220*/  IMAD.IADD R77, R81, 0x1, R76 ;  /* 0x00000001514d7824 */ /* 0x000fe200078e024c */
[----:B------:R-:W-:Y:S07]  /*13230*/  @!P3 BRA `(.L_x_1446) ;  /* 0x000000000050b947 */ /* 0x000fee0003800000 */
[----:B------:R-:W-:Y:S01]  /*13240*/  IADD3 R79, -R168, R171, R76 ;  /* 0x000000aba84f7210 */ /* 0x000fe20007ffe14c */
[----:B------:R-:W-:Y:S03]  /*13250*/  BSSY B0, `(.L_x_1447) ;  /* 0x000000e000007945 */ /* 0x000fe60003800000 */
        /* <DEDUP_REMOVED lines=9> */
.L_x_1448:
[----:B------:R-:W-:-:S13]  /*132f0*/  ISETP.NE.AND P6, PT, R7, 0x1, PT ;  /* 0x000000010700780c */ /* 0x000fda0003fc5270 */
[----:B------:R-:W0:Y:S02]  /*13300*/  @P6 LDC.64 R8, c[0x0][0x9e8] ;  /* 0x00027a00ff086b82 */ /* 0x000e240000000a00 */
[----:B0-----:R-:W-:-:S05]  /*13310*/  @P6 IMAD.HI.U32 R8, R79, R8, RZ ;  /* 0x000000084f086227 */ /* 0x001fca00078e00ff */
[----:B------:R-:W-:-:S07]  /*13320*/  @P6 SHF.R.U32.HI R79, RZ, R9, R8 ;  /* 0x00000009ff4f6219 */ /* 0x000fce0000011608 */
.L_x_1449:
[----:B------:R-:W-:Y:S05]  /*13330*/  BSYNC B0 ;  /* 0x0000000000007941 */ /* 0x000fea0003800000 */
.L_x_1447:
[----:B------:R-:W-:-:S04]  /*13340*/  IMAD R79, R79, R7, -R80 ;  /* 0x000000074f4f7224 */ /* 0x000fc800078e0a50 */
[----:B------:R-:W-:-:S05]  /*13350*/  IMAD.IADD R8, R79, 0x1, -R170 ;  /* 0x000000014f087824 */ /* 0x000fca00078e0aaa */
[----:B------:R-:W-:Y:S02]  /*13360*/  VIMNMX R77, R77, R8, !PT ;  /* 0x000000084d4d7248 */ /* 0x000fe40007fe0100 */
[----:B------:R-:W-:-:S07]  /*13370*/  VIADDMNMX R78, R8, R7, R78, PT ;  /* 0x00000007084e7246 */ /* 0x000fce000380014e */
.L_x_1446:
[C---:B------:R-:W-:Y:S01]  /*13380*/  ISETP.GT.AND P4, PT, R77.reuse, 0x1, !P4 ;  /* 0x000000014d00780c */ /* 0x040fe20006784270 */
[----:B------:R-:W-:Y:S01]  /*13390*/  ULDC UR41, c[0x0][0x988] ;  /* 0x0002620000297ab9 */ /* 0x000fe20000000800 */
[----:B------:R-:W-:Y:S01]  /*133a0*/  ISETP.NE.AND P6, PT, R122, RZ, PT ;  /* 0x000000ff7a00720c */ /* 0x000fe20003fc5270 */
[----:B------:R-:W-:Y:S01]  /*133b0*/  IMAD.U32 R81, RZ, RZ, UR41 ;  /* 0x00000029ff517e24 */ /* 0x000fe2000f8e00ff */
[----:B------:R-:W-:Y:S02]  /*133c0*/  ISETP.LT.OR P4, PT, R78, 0x2, P4 ;  /* 0x000000024e00780c */ /* 0x000fe40002781670 */
[----:B------:R-:W-:Y:S02]  /*133d0*/  ISETP.GT.AND P5, PT, R77, 0x78, !P5 ;  /* 0x000000784d00780c */ /* 0x000fe40006fa4270 */
[----:B------:R-:W-:Y:S02]  /*133e0*/  FSEL R3, R3, -INF , !P4 ;  /* 0xff80000003037808 */ /* 0x000fe40006000000 */
[----:B------:R-:W-:-:S02]  /*133f0*/  ISETP.NE.AND P4, PT, R121, RZ, PT ;  /* 0x000000ff7900720c */ /* 0x000fc40003f85270 */
[----:B------:R-:W-:Y:S02]  /*13400*/  ISETP.LT.OR P5, PT, R78, 0x79, P5 ;  /* 0x000000794e00780c */ /* 0x000fe40002fa1670 */
[----:B------:R-:W-:Y:S02]  /*13410*/  ISETP.GT.AND P4, PT, R77, 0x8, !P4 ;  /* 0x000000084d00780c */ /* 0x000fe40006784270 */
[----:B------:R-:W-:Y:S02]  /*13420*/  FSEL R44, R44, -INF , !P5 ;  /* 0xff8000002c2c7808 */ /* 0x000fe40006800000 */
[----:B------:R-:W-:-:S04]  /*13430*/  ISETP.LT.OR P4, PT, R78, 0x9, P4 ;  /* 0x000000094e00780c */ /* 0x000fc80002781670 */
[----:B------:R-:W-:Y:S02]  /*13440*/  FSEL R8, R10, -INF , !P4 ;  /* 0xff8000000a087808 */ /* 0x000fe40006000000 */
[----:B------:R-:W-:Y:S02]  /*13450*/  ISETP.NE.AND P4, PT, R120, RZ, PT ;  /* 0x000000ff7800720c */ /* 0x000fe40003f85270 */
[----:B------:R-:W-:Y:S02]  /*13460*/  FMNMX.FTZ R10, R83, R46, !PT ;  /* 0x0000002e530a7209 */ /* 0x000fe40007810000 */
[----:B------:R-:W-:-:S04]  /*13470*/  ISETP.GT.AND P4, PT, R77, 0x9, !P4 ;  /* 0x000000094d00780c */ /* 0x000fc80006784270 */
[----:B------:R-:W-:-:S04]  /*13480*/  ISETP.LT.OR P4, PT, R78, 0xa, P4 ;  /* 0x0000000a4e00780c */ /* 0x000fc80002781670 */
        /* <DEDUP_REMOVED lines=22> */
[----:B------:R-:W-:Y:S02]  /*135f0*/  ISETP.GT.AND P4, PT, R77, 0x19, !P6 ;  /* 0x000000194d00780c */ /* 0x000fe40007784270 */
[----:B------:R-:W-:-:S02]  /*13600*/  ISETP.NE.AND P6, PT, R105, RZ, PT ;  /* 0x000000ff6900720c */ /* 0x000fc40003fc5270 */
        /* <DEDUP_REMOVED lines=49> */
[----:B------:R-:W-:-:S03]  /*13920*/  ISETP.LT.OR P4, PT, R78, 0x39, P4 ;  /* 0x000000394e00780c */ /* 0x000fc60002781670 */
[----:B------:R-:W0:Y:S01]  /*13930*/  SHFL.BFLY PT, R10, R11, 0x2, 0x1f ;  /* 0x0c401f000b0a7f89 */ /* 0x000e2200000e0000 */
[----:B------:R-:W-:Y:S02]  /*13940*/  FSEL R28, R28, -INF , !P4 ;  /* 0xff8000001c1c7808 */ /* 0x000fe40006000000 */
[----:B------:R-:W-:-:S04]  /*13950*/  ISETP.NE.AND P4, PT, R100, RZ, PT ;  /* 0x000000ff6400720c */ /* 0x000fc80003f85270 */
[----:B------:R-:W-:-:S04]  /*13960*/  ISETP.GT.AND P4, PT, R77, 0x39, !P4 ;  /* 0x000000394d00780c */ /* 0x000fc80006784270 */
[----:B------:R-:W-:-:S04]  /*13970*/  ISETP.LT.OR P4, PT, R78, 0x3a, P4 ;  /* 0x0000003a4e00780c */ /* 0x000fc80002781670 */
[----:B------:R-:W-:Y:S02]  /*13980*/  FSEL R29, R29, -INF , !P4 ;  /* 0xff8000001d1d7808 */ /* 0x000fe40006000000 */
[----:B------:R-:W-:-:S04]  /*13990*/  ISETP.NE.AND P4, PT, R99, RZ, PT ;  /* 0x000000ff6300720c */ /* 0x000fc80003f85270 */
[----:B------:R-:W-:Y:S02]  /*139a0*/  ISETP.GT.AND P4, PT, R77, 0x40, !P4 ;  /* 0x000000404d00780c */ /* 0x000fe40006784270 */
[----:B0-----:R-:W-:Y:S02]  /*139b0*/  FMNMX.FTZ R79, R11, R10, !PT ;  /* 0x0000000a0b4f7209 */ /* 0x001fe40007810000 */
[----:B------:R-:W-:-:S03]  /*139c0*/  ISETP.LT.OR P4, PT, R78, 0x41, P4 ;  /* 0x000000414e00780c */ /* 0x000fc60002781670 */
[----:B------:R-:W0:Y:S01]  /*139d0*/  SHFL.BFLY PT, R10, R79, 0x1, 0x1f ;  /* 0x0c201f004f0a7f89 */ /* 0x000e2200000e0000 */
[----:B------:R-:W-:Y:S02]  /*139e0*/  FSEL R30, R30, -INF , !P4 ;  /* 0xff8000001e1e7808 */ /* 0x000fe40006000000 */
[----:B------:R-:W-:-:S04]  /*139f0*/  ISETP.NE.AND P4, PT, R98, RZ, PT ;  /* 0x000000ff6200720c */ /* 0x000fc80003f85270 */
[----:B------:R-:W-:-:S04]  /*13a00*/  ISETP.GT.AND P4, PT, R77, 0x41, !P4 ;  /* 0x000000414d00780c */ /* 0x000fc80006784270 */
[----:B------:R-:W-:-:S04]  /*13a10*/  ISETP.LT.OR P4, PT, R78, 0x42, P4 ;  /* 0x000000424e00780c */ /* 0x000fc80002781670 */
[----:B------:R-:W-:Y:S02]  /*13a20*/  FSEL R31, R31, -INF , !P4 ;  /* 0xff8000001f1f7808 */ /* 0x000fe40006000000 */
[----:B------:R-:W-:Y:S02]  /*13a30*/  ISETP.GT.AND P4, PT, R77, 0x48, !P6 ;  /* 0x000000484d00780c */ /* 0x000fe40007784270 */
[----:B------:R-:W-:Y:S02]  /*13a40*/  ISETP.NE.AND P6, PT, R106, RZ, PT ;  /* 0x000000ff6a00720c */ /* 0x000fe40003fc5270 */
[----:B------:R-:W-:Y:S02]  /*13a50*/  ISETP.LT.OR P4, PT, R78, 0x49, P4 ;  /* 0x000000494e00780c */ /* 0x000fe40002781670 */
[----:B0-----:R-:W-:Y:S02]  /*13a60*/  FMNMX.FTZ R10, R79, R10, !PT ;  /* 0x0000000a4f0a7209 */ /* 0x001fe40007810000 */
[----:B------:R-:W-:-:S02]  /*13a70*/  FSEL R32, R32, -INF , !P4 ;  /* 0xff80000020207808 */ /* 0x000fc40006000000 */
[----:B------:R-:W-:Y:S01]  /*13a80*/  ISETP.NE.AND P4, PT, R97, RZ, PT ;  /* 0x000000ff6100720c */ /* 0x000fe20003f85270 */
[----:B------:R-:W-:-:S03]  /*13a90*/  FFMA.FTZ R76, R10, R81, -8 ;  /* 0xc10000000a4c7423 */ /* 0x000fc60000010051 */
        /* <DEDUP_REMOVED lines=47> */
[----:B------:R-:W-:-:S01]  /*13d90*/  FFMA.FTZ R79, R46, UR41, -R76 ;  /* 0x000000292e4f7c23 */ /* 0x000fc2000801084c */
[----:B------:R-:W-:Y:S01]  /*13da0*/  ISETP.LT.OR P4, PT, R78, 0x1, P4 ;  /* 0x000000014e00780c */ /* 0x000fe20002781670 */
[----:B------:R-:W-:-:S01]  /*13db0*/  FFMA.FTZ R46, R47, UR41, -R76 ;  /* 0x000000292f2e7c23 */ /* 0x000fc2000801084c */
[--C-:B------:R-:W-:Y:S01]  /*13dc0*/  FFMA.FTZ R47, R48, UR41, -R76.reuse ;  /* 0x00000029302f7c23 */ /* 0x100fe2000801084c */
[----:B------:R-:W-:-:S01]  /*13dd0*/  FFMA.FTZ R48, R49, UR41, -R76 ;  /* 0x0000002931307c23 */ /* 0x000fc2000801084c */
[----:B------:R-:W-:Y:S01]  /*13de0*/  FSEL R80, R0, -INF , !P4 ;  /* 0xff80000000507808 */ /* 0x000fe20006000000 */
[----:B------:R-:W-:-:S01]  /*13df0*/  FFMA.FTZ R49, R50, UR41, -R76 ;  /* 0x0000002932317c23 */ /* 0x000fc2000801084c */
[--C-:B------:R-:W-:Y:S01]  /*13e00*/  FFMA.FTZ R81, R59, UR41, -R76.reuse ;  /* 0x000000293b517c23 */ /* 0x100fe2000801084c */
[----:B------:R-:W-:-:S01]  /*13e10*/  FFMA.FTZ R59, R60, UR41, -R76 ;  /* 0x000000293c3b7c23 */ /* 0x000fc2000801084c */
[----:B------:R-:W-:Y:S01]  /*13e20*/  FMNMX.FTZ R11, R80, R3, !PT ;  /* 0x00000003500b7209 */ /* 0x000fe20007810000 */
[----:B------:R-:W-:-:S01]  /*13e30*/  FFMA.FTZ R0, R83, UR41, -R76 ;  /* 0x0000002953007c23 */ /* 0x000fc2000801084c */
[----:B------:R-:W-:Y:S01]  /*13e40*/  ISETP.GT.AND P4, PT, R77, 0x79, !P6 ;  /* 0x000000794d00780c */ /* 0x000fe20007784270 */
[----:B------:R-:W-:-:S01]  /*13e50*/  FFMA.FTZ R74, R74, UR41, -R76 ;  /* 0x000000294a4a7c23 */ /* 0x000fc2000801084c */
[----:B------:R-:W-:Y:S01]  /*13e60*/  FMNMX.FTZ R82, R8, R11, !PT ;  /* 0x0000000b08527209 */ /* 0x000fe20007810000 */
[----:B------:R-:W-:-:S01]  /*13e70*/  FFMA.FTZ R5, R5, UR41, -R76 ;  /* 0x0000002905057c23 */ /* 0x000fc2000801084c */
[----:B------:R-:W-:Y:S01]  /*13e80*/  ISETP.LT.OR P4, PT, R78, 0x7a, P4 ;  /* 0x0000007a4e00780c */ /* 0x000fe20002781670 */
[----:B------:R-:W-:Y:S01]  /*13e90*/  MUFU.EX2 R0, R0 ;  /* 0x0000000000007308 */ /* 0x000fe20000000800 */
[----:B------:R-:W-:-:S02]  /*13ea0*/  FMNMX.FTZ R11, R9, R82, !PT ;  /* 0x00000052090b7209 */ /* 0x000fc40007810000 */
[----:B------:R-:W-:Y:S02]  /*13eb0*/  FSEL R45, R45, -INF , !P4 ;  /* 0xff8000002d2d7808 */ /* 0x000fe40006000000 */
[----:B------:R-:W-:-:S03]  /*13ec0*/  FMNMX.FTZ R50, R12, R11, !PT ;  /* 0x0000000b0c327209 */ /* 0x000fc60007810000 */
[----:B------:R-:W-:Y:S01]  /*13ed0*/  MUFU.EX2 R79, R79 ;  /* 0x0000004f004f7308 */ /* 0x000fe20000000800 */
[----:B------:R-:W-:Y:S01]  /*13ee0*/  FMNMX.FTZ R11, R13, R50, !PT ;  /* 0x000000320d0b7209 */ /* 0x000fe20007810000 */
[--C-:B------:R-:W-:Y:S01]  /*13ef0*/  FFMA.FTZ R50, R51, UR41, -R76.reuse ;  /* 0x0000002933327c23 */ /* 0x100fe2000801084c */
[----:B------:R-:W-:-:S02]  /*13f00*/  FFMA.FTZ R51, R52, UR41, -R76 ;  /* 0x0000002934337c23 */ /* 0x000fc4000801084c */
[----:B------:R-:W-:-:S03]  /*13f10*/  FMNMX.FTZ R82, R14, R11, !PT ;  /* 0x0000000b0e527209 */ /* 0x000fc60007810000 */
[----:B------:R-:W-:Y:S01]  /*13f20*/  MUFU.EX2 R46, R46 ;  /* 0x0000002e002e7308 */ /* 0x000fe20000000800 */
[----:B------:R-:W-:-:S04]  /*13f30*/  FMNMX.FTZ R11, R15, R82, !PT ;  /* 0x000000520f0b7209 */ /* 0x000fc80007810000 */
[----:B------:R-:W-:-:S03]  /*13f40*/  FMNMX.FTZ R52, R20, R11, !PT ;  /* 0x0000000b14347209 */ /* 0x000fc60007810000 */
[----:B------:R-:W0:Y:S01]  /*13f50*/  MUFU.EX2 R47, R47 ;  /* 0x0000002f002f7308 */ /* 0x000e220000000800 */
[----:B------:R-:W-:Y:S01]  /*13f60*/  FMNMX.FTZ R11, R21, R52, !PT ;  /* 0x00000034150b7209 */ /* 0x000fe20007810000 */
[--C-:B------:R-:W-:Y:S01]  /*13f70*/  FFMA.FTZ R52, R53, UR41, -R76.reuse ;  /* 0x0000002935347c23 */ /* 0x100fe2000801084c */
[----:B------:R-:W-:-:S02]  /*13f80*/  FFMA.FTZ R53, R54, UR41, -R76 ;  /* 0x0000002936357c23 */ /* 0x000fc4000801084c */
[----:B------:R-:W-:-:S03]  /*13f90*/  FMNMX.FTZ R82, R24, R11, !PT ;  /* 0x0000000b18527209 */ /* 0x000fc60007810000 */
[----:B------:R-:W-:Y:S01]  /*13fa0*/  MUFU.EX2 R48, R48 ;  /* 0x0000003000307308 */ /* 0x000fe20000000800 */
[----:B------:R-:W-:-:S04]  /*13fb0*/  FMNMX.FTZ R11, R25, R82, !PT ;  /* 0x00000052190b7209 */ /* 0x000fc80007810000 */
[----:B------:R-:W-:-:S03]  /*13fc0*/  FMNMX.FTZ R54, R26, R11, !PT ;  /* 0x0000000b1a367209 */ /* 0x000fc60007810000 */
[----:B------:R-:W-:Y:S01]  /*13fd0*/  MUFU.EX2 R49, R49 ;  /* 0x0000003100317308 */ /* 0x000fe20000000800 */
[----:B------:R-:W-:Y:S01]  /*13fe0*/  FMNMX.FTZ R11, R27, R54, !PT ;  /* 0x000000361b0b7209 */ /* 0x000fe20007810000 */
[--C-:B------:R-:W-:Y:S01]  /*13ff0*/  FFMA.FTZ R54, R55, UR41, -R76.reuse ;  /* 0x0000002937367c23 */ /* 0x100fe2000801084c */
[----:B------:R-:W-:-:S01]  /*14000*/  FFMA.FTZ R55, R56, UR41, -R76 ;  /* 0x0000002938377c23 */ /* 0x000fc2000801084c */
[----:B0-----:R-:W-:Y:S02]  /*14010*/  F2FP.SATFINITE.E4M3.F32.PACK_AB_MERGE_C R164, R47, R46, RZ ;  /* 0x0000002e2fa4723e */ /* 0x001fe400048070ff */
[----:B------:R-:W-:Y:S02]  /*14020*/  FMNMX.FTZ R82, R28, R11, !PT ;  /* 0x0000000b1c527209 */ /* 0x000fe40007810000 */
[----:B------:R-:W-:Y:S01]  /*14030*/  MUFU.EX2 R50, R50 ;  /* 0x0000003200327308 */ /* 0x000fe20000000800 */
[----:B------:R-:W-:Y:S02]  /*14040*/  F2FP.SATFINITE.E4M3.F32.PACK_AB_MERGE_C R164, R79, R0, R164 ;  /* 0x000000004fa4723e */ /* 0x000fe400048070a4 */
[----:B------:R-:W-:-:S04]  /*14050*/  FMNMX.FTZ R11, R29, R82, !PT ;  /* 0x000000521d0b7209 */ /* 0x000fc80007810000 */
[----:B------:R-:W-:Y:S01]  /*14060*/  FMNMX.FTZ R56, R30, R11, !PT ;  /* 0x0000000b1e387209 */ /* 0x000fe20007810000 */
[----:B------:R-:W0:Y:S03]  /*14070*/  MUFU.EX2 R51, R51 ;  /* 0x0000003300337308 */ /* 0x000e260000000800 */
[----:B------:R-:W-:Y:S01]  /*14080*/  FMNMX.FTZ R11, R31, R56, !PT ;  /* 0x000000381f0b7209 */ /* 0x000fe20007810000 */
[--C-:B------:R-:W-:Y:S01]  /*14090*/  FFMA.FTZ R56, R57, UR41, -R76.reuse ;  /* 0x0000002939387c23 */ /* 0x100fe2000801084c */
[----:B------:R-:W-:-:S02]  /*140a0*/  FFMA.FTZ R57, R58, UR41, -R76 ;  /* 0x000000293a397c23 */ /* 0x000fc4000801084c */
[----:B------:R-:W-:Y:S01]  /*140b0*/  FMNMX.FTZ R82, R32, R11, !PT ;  /* 0x0000000b20527209 */ /* 0x000fe20007810000 */
[----:B------:R-:W-:Y:S03]  /*140c0*/  MUFU.EX2 R52, R52 ;  /* 0x0000003400347308 */ /* 0x000fe60000000800 */
[----:B------:R-:W-:-:S04]  /*140d0*/  FMNMX.FTZ R82, R33, R82, !PT ;  /* 0x0000005221527209 */ /* 0x000fc80007810000 */
[----:B------:R-:W-:Y:S01]  /*140e0*/  FMNMX.FTZ R11, R35, R82, !PT ;  /* 0x00000052230b7209 */ /* 0x000fe20007810000 */
[----:B------:R-:W-:Y:S01]  /*140f0*/  MUFU.EX2 R53, R53 ;  /* 0x0000003500357308 */ /* 0x000fe20000000800 */
[----:B0-----:R-:W-:Y:S02]  /*14100*/  F2FP.SATFINITE.E4M3.F32.PACK_AB_MERGE_C R166, R51, R50, RZ ;  /* 0x0000003233a6723e */ /* 0x001fe400048070ff */
[----:B------:R-:W-:Y:S02]  /*14110*/  FMNMX.FTZ R58, R34, R11, !PT ;  /* 0x0000000b223a7209 */ /* 0x000fe40007810000 */
[----:B------:R-:W-:Y:S02]  /*14120*/  F2FP.SATFINITE.E4M3.F32.PACK_AB_MERGE_C R166, R49, R48, R166 ;  /* 0x0000003031a6723e */ /* 0x000fe400048070a6 */
[----:B------:R-:W-:Y:S01]  /*14130*/  FMNMX.FTZ R11, R37, R58, !PT ;  /* 0x0000003a250b7209 */ /* 0x000fe20007810000 */
[----:B------:R-:W-:Y:S03]  /*14140*/  MUFU.EX2 R54, R54 ;  /* 0x0000003600367308 */ /* 0x000fe60000000800 */
[----:B------:R-:W-:-:S04]  /*14150*/  FMNMX.FTZ R11, R36, R11, !PT ;  /* 0x0000000b240b7209 */ /* 0x000fc80007810000 */
[----:B------:R-:W-:Y:S01]  /*14160*/  FMNMX.FTZ R60, R38, R11, !PT ;  /* 0x0000000b263c7209 */ /* 0x000fe20007810000 */
[----:B------:R0:W-:Y:S03]  /*14170*/  MUFU.EX2 R58, R81 ;  /* 0x00000051003a7308 */ /* 0x0001e60000000800 */
[----:B------:R-:W-:Y:S01]  /*14180*/  FMNMX.FTZ R11, R39, R60, !PT ;  /* 0x0000003c270b7209 */ /* 0x000fe20007810000 */
[--C-:B------:R-:W-:Y:S01]  /*14190*/  FFMA.FTZ R60, R61, UR41, -R76.reuse ;  /* 0x000000293d3c7c23 */ /* 0x100fe2000801084c */
[----:B------:R-:W-:-:S02]  /*141a0*/  FFMA.FTZ R61, R62, UR41, -R76 ;  /* 0x000000293e3d7c23 */ /* 0x000fc4000801084c */
[----:B------:R-:W-:Y:S01]  /*141b0*/  FMNMX.FTZ R82, R40, R11, !PT ;  /* 0x0000000b28527209 */ /* 0x000fe20007810000 */
[----:B------:R-:W1:Y:S01]  /*141c0*/  MUFU.EX2 R55, R55 ;  /* 0x0000003700377308 */ /* 0x000e620000000800 */
[----:B0-----:R-:W-:-:S02]  /*141d0*/  FADD.FTZ R81, R0, R79 ;  /* 0x0000004f00517221 */ /* 0x001fc40000010000 */
[----:B------:R-:W-:-:S04]  /*141e0*/  FMNMX.FTZ R11, R41, R82, !PT ;  /* 0x00000052290b7209 */ /* 0x000fc80007810000 */
[----:B------:R-:W-:Y:S01]  /*141f0*/  FMNMX.FTZ R62, R42, R11, !PT ;  /* 0x0000000b2a3e7209 */ /* 0x000fe20007810000 */
[----:B------:R-:W-:Y:S03]  /*14200*/  MUFU.EX2 R56, R56 ;  /* 0x0000003800387308 */ /* 0x000fe60000000800 */
        /* <DEDUP_REMOVED lines=12> */
[----:B------:R-:W-:-:S01]  /*142d0*/  FFMA.FTZ R71, R72, UR41, -R76 ;  /* 0x0000002948477c23 */ /* 0x000fc2000801084c */
[----:B------:R-:W0:Y:S01]  /*142e0*/  SHFL.BFLY PT, R11, R78, 0x2, 0x1f ;  /* 0x0c401f004e0b7f89 */ /* 0x000e2200000e0000 */
[----:B------:R-:W-:-:S01]  /*142f0*/  FFMA.FTZ R72, R73, UR41, -R76 ;  /* 0x0000002949487c23 */ /* 0x000fc2000801084c */
[----:B------:R-:W-:Y:S01]  /*14300*/  FFMA.FTZ R73, R75, UR41, -R76 ;  /* 0x000000294b497c23 */ /* 0x000fe2000801084c */
[----:B------:R-:W-:Y:S01]  /*14310*/  MUFU.EX2 R57, R57 ;  /* 0x0000003900397308 */ /* 0x000fe20000000800 */
[----:B-1----:R-:W-:-:S04]  /*14320*/  F2FP.SATFINITE.E4M3.F32.PACK_AB_MERGE_C R160, R55, R54, RZ ;  /* 0x0000003637a0723e */ /* 0x002fc800048070ff */
[----:B------:R-:W-:-:S03]  /*14330*/  F2FP.SATFINITE.E4M3.F32.PACK_AB_MERGE_C R160, R53, R52, R160 ;  /* 0x0000003435a0723e */ /* 0x000fc600048070a0 */
[----:B------:R-:W1:Y:S08]  /*14340*/  MUFU.EX2 R59, R59 ;  /* 0x0000003b003b7308 */ /* 0x000e700000000800 */
[----:B------:R-:W-:Y:S01]  /*14350*/  MUFU.EX2 R62, R62 ;  /* 0x0000003e003e7308 */ /* 0x000fe20000000800 */
[----:B0-----:R-:W-:-:S07]  /*14360*/  FMNMX.FTZ R77, R78, R11, !PT ;  /* 0x0000000b4e4d7209 */ /* 0x001fce0007810000 */
[----:B------:R-:W-:Y:S01]  /*14370*/  MUFU.EX2 R63, R63 ;  /* 0x0000003f003f7308 */ /* 0x000fe20000000800 */
[----:B-1----:R-:W-:Y:S01]  /*14380*/  F2FP.SATFINITE.E4M3.F32.PACK_AB_MERGE_C R162, R59, R58, RZ ;  /* 0x0000003a3ba2723e */ /* 0x002fe200048070ff */
[----:B------:R-:W0:Y:S03]  /*14390*/  SHFL.BFLY PT, R78, R77, 0x1, 0x1f ;  /* 0x0c201f004d4e7f89 */ /* 0x000e2600000e0000 */
[----:B------:R-:W-:-:S03]  /*143a0*/  F2FP.SATFINITE.E4M3.F32.PACK_AB_MERGE_C R162, R57, R56, R162 ;  /* 0x0000003839a2723e */ /* 0x000fc600048070a2 */
        /* <DEDUP_REMOVED lines=29> */
[----:B------:R-:W-:Y:S01]  /*14580*/  FADD.FTZ R30, R46, R81 ;  /* 0x000000512e1e7221 */ /* 0x000fe20000010000 */
[----:B------:R-:W-:-:S01]  /*14590*/  FFMA.FTZ R32, R33, UR41, -R75 ;  /* 0x0000002921207c23 */ /* 0x000fc2000801084b */
[--C-:B------:R-:W-:Y:S01]  /*145a0*/  FFMA.FTZ R15, R15, UR41, -R75.reuse ;  /* 0x000000290f0f7c23 */ /* 0x100fe2000801084b */
[----:B------:R-:W-:-:S01]  /*145b0*/  FFMA.FTZ R29, R29, UR41, -R75 ;  /* 0x000000291d1d7c23 */ /* 0x000fc2000801084b */
[----:B------:R-:W1:Y:S01]  /*145c0*/  MUFU.EX2 R8, R8 ;  /* 0x0000000800087308 */ /* 0x000e620000000800 */
[----:B------:R-:W-:-:S01]  /*145d0*/  FADD.FTZ R81, R47, R30 ;  /* 0x0000001e2f517221 */ /* 0x000fc20000010000 */
[--C-:B------:R-:W-:Y:S01]  /*145e0*/  FFMA.FTZ R37, R37, UR41, -R75.reuse ;  /* 0x0000002925257c23 */ /* 0x100fe2000801084b */
[----:B------:R-:W-:-:S01]  /*145f0*/  FFMA.FTZ R36, R36, UR41, -R75 ;  /* 0x0000002924247c23 */ /* 0x000fc2000801084b */
[----:B------:R-:W-:Y:S01]  /*14600*/  FFMA.FTZ R38, R38, UR41, -R75 ;  /* 0x0000002926267c23 */ /* 0x000fe2000801084b */
[----:B------:R-:W-:-:S01]  /*14610*/  FADD.FTZ R30, R48, R81 ;  /* 0x00000051301e7221 */ /* 0x000fc20000010000 */
[--C-:B------:R-:W-:Y:S01]  /*14620*/  FFMA.FTZ R39, R39, UR41, -R75.reuse ;  /* 0x0000002927277c23 */ /* 0x100fe2000801084b */
[----:B------:R-:W-:-:S01]  /*14630*/  FFMA.FTZ R40, R40, UR41, -R75 ;  /* 0x0000002928287c23 */ /* 0x000fc2000801084b */
[----:B------:R-:W2:Y:S01]  /*14640*/  MUFU.EX2 R77, R77 ;  /* 0x0000004d004d7308 */ /* 0x000ea20000000800 */
[----:B0-----:R-:W-:-:S01]  /*14650*/  FADD.FTZ R33, R76, R3 ;  /* 0x000000034c217221 */ /* 0x001fc20000010000 */
[----:B------:R-:W-:Y:S01]  /*14660*/  FADD.FTZ R81, R49, R30 ;  /* 0x0000001e31517221 */ /* 0x000fe20000010000 */
[----:B------:R-:W-:-:S01]  /*14670*/  FFMA.FTZ R30, R35, UR41, -R75 ;  /* 0x00000029231e7c23 */ /* 0x000fc2000801084b */
[--C-:B------:R-:W-:Y:S01]  /*14680*/  FFMA.FTZ R41, R41, UR41, -R75.reuse ;  /* 0x0000002929297c23 */ /* 0x100fe2000801084b */
[----:B------:R-:W-:-:S01]  /*14690*/  FFMA.FTZ R42, R42, UR41, -R75 ;  /* 0x000000292a2a7c23 */ /* 0x000fc2000801084b */
[----:B------:R-:W-:Y:S01]  /*146a0*/  FADD.FTZ R82, R50, R81 ;  /* 0x0000005132527221 */ /* 0x000fe20000010000 */
[----:B------:R-:W-:-:S01]  /*146b0*/  FFMA.FTZ R43, R43, UR41, -R75 ;  /* 0x000000292b2b7c23 */ /* 0x000fc2000801084b */
[----:B------:R-:W0:Y:S01]  /*146c0*/  MUFU.EX2 R9, R9 ;  /* 0x0000000900097308 */ /* 0x000e220000000800 */
[----:B-1----:R-:W-:-:S01]  /*146d0*/  FADD.FTZ R80, R8, R33 ;  /* 0x0000002108507221 */ /* 0x002fc20000010000 */
[----:B------:R-:W-:Y:S01]  /*146e0*/  FADD.FTZ R47, R51, R82 ;  /* 0x00000052332f7221 */ /* 0x000fe20000010000 */
[----:B------:R-:W-:-:S01]  /*146f0*/  FFMA.FTZ R33, R34, UR41, -R75 ;  /* 0x0000002922217c23 */ /* 0x000fc2000801084b */
[--C-:B------:R-:W-:Y:S01]  /*14700*/  FFMA.FTZ R44, R44, UR41, -R75.reuse ;  /* 0x000000292c2c7c23 */ /* 0x100fe2000801084b */
[----:B------:R-:W-:-:S01]  /*14710*/  FFMA.FTZ R45, R45, UR41, -R75 ;  /* 0x000000292d2d7c23 */ /* 0x000fc2000801084b */
[----:B------:R-:W-:-:S02]  /*14720*/  FADD.FTZ R34, R52, R47 ;  /* 0x0000002f34227221 */ /* 0x000fc40000010000 */
[----:B------:R-:W1:Y:S01]  /*14730*/  MUFU.EX2 R12, R12 ;  /* 0x0000000c000c7308 */ /* 0x000e620000000800 */
[----:B--2---:R-:W-:-:S01]  /*14740*/  FADD.FTZ R80, R77, R80 ;  /* 0x000000504d507221 */ /* 0x004fc20000010000 */
[----:B------:R-:W-:Y:S01]  /*14750*/  FADD.FTZ R47, R53, R34 ;  /* 0x00000022352f7221 */ /* 0x000fe20000010000 */
[----:B------:R-:W-:-:S03]  /*14760*/  F2FP.SATFINITE.E4M3.F32.PACK_AB_MERGE_C R8, R77, R8, RZ ;  /* 0x000000084d08723e */ /* 0x000fc600048070ff */
[----:B------:R-:W-:Y:S01]  /*14770*/  FADD.FTZ R34, R54, R47 ;  /* 0x0000002f36227221 */ /* 0x000fe20000010000 */
[----:B------:R-:W-:Y:S01]  /*14780*/  F2FP.SATFINITE.E4M3.F32.PACK_AB_MERGE_C R165, R3, R76, R8 ;  /* 0x0000004c03a5723e */ /* 0x000fe20004807008 */
[----:B------:R-:W2:Y:S01]  /*14790*/  MUFU.EX2 R14, R14 ;  /* 0x0000000e000e7308 */ /* 0x000ea20000000800 */
[----:B0-----:R-:W-:-:S01]  /*147a0*/  FADD.FTZ R35, R9, R80 ;  /* 0x0000005009237221 */ /* 0x001fc20000010000 */
[----:B------:R-:W-:Y:S01]  /*147b0*/  FADD.FTZ R55, R55, R34 ;  /* 0x0000002237377221 */ /* 0x000fe20000010000 */
[----:B------:R-:W0:Y:S03]  /*147c0*/  @P2 LDC R8, c[0x0][0x44c] ;  /* 0x00011300ff082b82 */ /* 0x000e260000000800 */
[----:B------:R-:W-:-:S02]  /*147d0*/  FADD.FTZ R34, R56, R55 ;  /* 0x0000003738227221 */ /* 0x000fc40000010000 */
[----:B------:R-:W3:Y:S01]  /*147e0*/  MUFU.EX2 R15, R15 ;  /* 0x0000000f000f7308 */ /* 0x000ee20000000800 */
[----:B-1----:R-:W-:-:S01]  /*147f0*/  FADD.FTZ R35, R12, R35 ;  /* 0x000000230c237221 */ /* 0x002fc20000010000 */
[----:B------:R-:W-:Y:S01]  /*14800*/  FADD.FTZ R47, R57, R34 ;  /* 0x00000022392f7221 */ /* 0x000fe20000010000 */
[----:B------:R-:W-:-:S03]  /*14810*/  F2FP.SATFINITE.E4M3.F32.PACK_AB_MERGE_C R34, R63, R62, RZ ;  /* 0x0000003e3f22723e */ /* 0x000fc600048070ff */
[----:B------:R-:W-:Y:S01]  /*14820*/  FADD.FTZ R58, R58, R47 ;  /* 0x0000002f3a3a7221 */ /* 0x000fe20000010000 */
[----:B------:R-:W-:Y:S01]  /*14830*/  F2FP.SATFINITE.E4M3.F32.PACK_AB_MERGE_C R156, R61, R60, R34 ;  /* 0x0000003c3d9c723e */ /* 0x000fe20004807022 */
[----:B------:R-:W1:Y:S01]  /*14840*/  MUFU.EX2 R13, R13 ;  /* 0x0000000d000d7308 */ /* 0x000e620000000800 */
[----:B--2---:R-:W-:-:S01]  /*14850*/  FADD.FTZ R0, R14, R35 ;  /* 0x000000230e007221 */ /* 0x004fc20000010000 */
[----:B------:R-:W-:Y:S01]  /*14860*/  FADD.FTZ R59, R59, R58 ;  /* 0x0000003a3b3b7221 */ /* 0x000fe20000010000 */
[----:B------:R-:W-:-:S03]  /*14870*/  F2FP.SATFINITE.E4M3.F32.PACK_AB_MERGE_C R34, R67, R66, RZ ;  /* 0x000000424322723e */ /* 0x000fc600048070ff */
[----:B------:R-:W-:Y:S02]  /*14880*/  FADD.FTZ R60, R60, R59 ;  /* 0x0000003b3c3c7221 */ /* 0x000fe40000010000 */
[----:B------:R-:W2:Y:S01]  /*14890*/  MUFU.EX2 R20, R20 ;  /* 0x0000001400147308 */ /* 0x000ea20000000800 */
[----:B---3--:R-:W-:-:S01]  /*148a0*/  FADD.FTZ R0, R15, R0 ;  /* 0x000000000f007221 */ /* 0x008fc20000010000 */
[----:B------:R-:W-:Y:S01]  /*148b0*/  FADD.FTZ R61, R61, R60 ;  /* 0x0000003c3d3d7221 */ /* 0x000fe20000010000 */
[----:B------:R-:W-:-:S03]  /*148c0*/  F2FP.SATFINITE.E4M3.F32.PACK_AB_MERGE_C R14, R15, R14, RZ ;  /* 0x0000000e0f0e723e */ /* 0x000fc600048070ff */
[----:B------:R-:W-:Y:S01]  /*148d0*/  FADD.FTZ R62, R62, R61 ;  /* 0x0000003d3e3e7221 */ /* 0x000fe20000010000 */
[----:B------:R-:W-:Y:S01]  /*148e0*/  F2FP.SATFINITE.E4M3.F32.PACK_AB_MERGE_C R167, R12, R9, R14 ;  /* 0x000000090ca7723e */ /* 0x000fe2000480700e */
[----:B------:R-:W3:Y:S01]  /*148f0*/  MUFU.EX2 R21, R21 ;  /* 0x0000001500157308 */ /* 0x000ee20000000800 */
[----:B-1----:R-:W-:-:S01]  /*14900*/  FADD.FTZ R35, R13, R0 ;  /* 0x000000000d237221 */ /* 0x002fc20000010000 */
[----:B------:R-:W-:Y:S01]  /*14910*/  FADD.FTZ R63, R63, R62 ;  /* 0x0000003e3f3f7221 */ /* 0x000fe20000010000 */
[----:B0-----:R-:W-:-:S04]  /*14920*/  @P2 IMAD.HI.U32 R12, R175, R8, RZ ;  /* 0x00000008af0c2227 */ /* 0x001fc800078e00ff */
[----:B------:R-:W-:Y:S01]  /*14930*/  IMAD.MOV.U32 R9, RZ, RZ, R175 ;  /* 0x000000ffff097224 */ /* 0x000fe200078e00af */
[----:B------:R-:W0:Y:S01]  /*14940*/  MUFU.EX2 R78, R78 ;  /* 0x0000004e004e7308 */ /* 0x000e220000000800 */
[----:B--2---:R-:W-:-:S07]  /*14950*/  FADD.FTZ R0, R20, R35 ;  /* 0x0000002314007221 */ /* 0x004fce0000010000 */
[----:B------:R-:W1:Y:S01]  /*14960*/  MUFU.EX2 R24, R24 ;  /* 0x0000001800187308 */ /* 0x000e620000000800 */
[----:B---3--:R-:W-:-:S07]  /*14970*/  FADD.FTZ R35, R21, R0 ;  /* 0x0000000015237221 */ /* 0x008fce0000010000 */
[----:B------:R-:W2:Y:S01]  /*14980*/  MUFU.EX2 R25, R25 ;  /* 0x0000001900197308 */ /* 0x000ea20000000800 */
[----:B0-----:R-:W-:-:S01]  /*14990*/  FADD.FTZ R35, R78, R35 ;  /* 0x000000234e237221 */ /* 0x001fc20000010000 */
[----:B------:R-:W-:-:S04]  /*149a0*/  F2FP.SATFINITE.E4M3.F32.PACK_AB_MERGE_C R21, R78, R21, RZ ;  /* 0x000000154e15723e */ /* 0x000fc800048070ff */
[----:B------:R-:W-:Y:S02]  /*149b0*/  F2FP.SATFINITE.E4M3.F32.PACK_AB_MERGE_C R161, R20, R13, R21 ;  /* 0x0000000d14a1723e */ /* 0x000fe40004807015 */
        /* <DEDUP_REMOVED lines=8> */
[----:B------:R-:W-:-:S04]  /*14a40*/  F2FP.SATFINITE.E4M3.F32.PACK_AB_MERGE_C R26, R29, R26, RZ ;  /* 0x0000001a1d1a723e */ /* 0x000fc800048070ff */
[----:B------:R-:W-:Y:S02]  /*14a50*/  F2FP.SATFINITE.E4M3.F32.PACK_AB_MERGE_C R163, R25, R24, R26 ;  /* 0x0000001819a3723e */ /* 0x000fe4000480701a */
        /* <DEDUP_REMOVED lines=8> */
[----:B------:R-:W-:-:S04]  /*14ae0*/  F2FP.SATFINITE.E4M3.F32.PACK_AB_MERGE_C R31, R32, R31, RZ ;  /* 0x0000001f201f723e */ /* 0x000fc800048070ff */
[----:B------:R-:W-:Y:S02]  /*14af0*/  F2FP.SATFINITE.E4M3.F32.PACK_AB_MERGE_C R157, R28, R27, R31 ;  /* 0x0000001b1c9d723e */ /* 0x000fe4000480701f */
[----:B------:R-:W2:Y:S01]  /*14b00*/  MUFU.EX2 R33, R33 ;  /* 0x0000002100217308 */ /* 0x000ea20000000800 */
[----:B0-----:R-:W-:Y:S01]  /*14b10*/  F2FP.SATFINITE.E4M3.F32.PACK_AB_MERGE_C R158, R65, R64, R34 ;  /* 0x00000040419e723e */ /* 0x001fe20004807022 */
[----:B------:R-:W-:-:S04]  /*14b20*/  FADD.FTZ R64, R64, R63 ;  /* 0x0000003f40407221 */ /* 0x000fc80000010000 */
[----:B------:R-:W-:Y:S02]  /*14b30*/  FADD.FTZ R65, R65, R64 ;  /* 0x0000004041417221 */ /* 0x000fe40000010000 */
[----:B------:R-:W0:Y:S01]  /*14b40*/  MUFU.EX2 R37, R37 ;  /* 0x0000002500257308 */ /* 0x000e220000000800 */
[----:B-1----:R-:W-:-:S01]  /*14b50*/  FADD.FTZ R0, R30, R15 ;  /* 0x0000000f1e007221 */ /* 0x002fc20000010000 */
[----:B------:R-:W-:Y:S01]  /*14b60*/  FADD.FTZ R66, R66, R65 ;  /* 0x0000004142427221 */ /* 0x000fe20000010000 */
[----:B------:R-:W1:Y:S03]  /*14b70*/  @P2 LDC R15, c[0x0][0x450] ;  /* 0x00011400ff0f2b82 */ /* 0x000e660000000800 */
[----:B------:R-:W-:-:S02]  /*14b80*/  FADD.FTZ R67, R67, R66 ;  /* 0x0000004243437221 */ /* 0x000fc40000010000 */
[----:B------:R-:W-:Y:S01]  /*14b90*/  MUFU.EX2 R70, R70 ;  /* 0x0000004600467308 */ /* 0x000fe20000000800 */
[----:B--2---:R-:W-:-:S07]  /*14ba0*/  FADD.FTZ R0, R33, R0 ;  /* 0x0000000021007221 */ /* 0x004fce0000010000 */
[----:B------:R-:W2:Y:S01]  /*14bb0*/  MUFU.EX2 R71, R71 ;  /* 0x0000004700477308 */ /* 0x000ea20000000800 */
[----:B0-----:R-:W-:-:S07]  /*14bc0*/  FADD.FTZ R3, R37, R0 ;  /* 0x0000000025037221 */ /* 0x001fce0000010000 */
[----:B------:R-:W0:Y:S01]  /*14bd0*/  MUFU.EX2 R36, R36 ;  /* 0x0000002400247308 */ /* 0x000e220000000800 */
[----:B-1----:R-:W-:-:S07]  /*14be0*/  @P2 SHF.R.U32.HI R9, RZ, R15, R12 ;  /* 0x0000000fff092219 */ /* 0x002fce000001160c */
[----:B------:R-:W-:Y:S01]  /*14bf0*/  MUFU.EX2 R68, R68 ;  /* 0x0000004400447308 */ /* 0x000fe20000000800 */
[----:B--2---:R-:W-:Y:S01]  /*14c00*/  F2FP.SATFINITE.E4M3.F32.PACK_AB_MERGE_C R0, R71, R70, RZ ;  /* 0x000000464700723e */ /* 0x004fe200048070ff */
[----:B------:R-:W-:-:S04]  /*14c10*/  IMAD.IADD R9, R88, 0x1, R9 ;  /* 0x0000000158097824 */ /* 0x000fc800078e0209 */
[----:B------:R-:W-:Y:S02]  /*14c20*/  IMAD.IADD R6, R9, 0x1, R6 ;  /* 0x0000000109067824 */ /* 0x000fe400078e0206 */
        /* <DEDUP_REMOVED lines=9> */
[----:B------:R-:W1:Y:S01]  /*14cc0*/  MUFU.EX2 R40, R40 ;  /* 0x0000002800287308 */ /* 0x000e620000000800 */
[----:B0-----:R-:W-:-:S01]  /*14cd0*/  FADD.FTZ R0, R38, R3 ;  /* 0x0000000326007221 */ /* 0x001fc20000010000 */
[----:B------:R-:W-:-:S04]  /*14ce0*/  FADD.FTZ R70, R70, R69 ;  /* 0x0000004546467221 */ /* 0x000fc80000010000 */
[----:B------:R-:W-:Y:S02]  /*14cf0*/  FADD.FTZ R71, R71, R70 ;  /* 0x0000004647477221 */ /* 0x000fe40000010000 */
[----:B------:R-:W-:Y:S01]  /*14d00*/  MUFU.EX2 R74, R74 ;  /* 0x0000004a004a7308 */ /* 0x000fe20000000800 */
[----:B--2---:R-:W-:-:S07]  /*14d10*/  FADD.FTZ R3, R39, R0 ;  /* 0x0000000027037221 */ /* 0x004fce0000010000 */
[----:B------:R-:W0:Y:S01]  /*14d20*/  MUFU.EX2 R5, R5 ;  /* 0x0000000500057308 */ /* 0x000e220000000800 */
[----:B-1----:R-:W-:-:S07]  /*14d30*/  FADD.FTZ R0, R40, R3 ;  /* 0x0000000328007221 */ /* 0x002fce0000010000 */
[----:B------:R-:W1:Y:S08]  /*14d40*/  MUFU.EX2 R41, R41 ;  /* 0x0000002900297308 */ /* 0x000e700000000800 */
[----:B------:R-:W-:Y:S01]  /*14d50*/  MUFU.EX2 R72, R72 ;  /* 0x0000004800487308 */ /* 0x000fe20000000800 */
[----:B0-----:R-:W-:-:S07]  /*14d60*/  F2FP.SATFINITE.E4M3.F32.PACK_AB_MERGE_C R3, R5, R74, RZ ;  /* 0x0000004a0503723e */ /* 0x001fce00048070ff */
[----:B------:R-:W0:Y:S01]  /*14d70*/  MUFU.EX2 R73, R73 ;  /* 0x0000004900497308 */ /* 0x000e220000000800 */
[C---:B-1----:R-:W-:Y:S01]  /*14d80*/  F2FP.SATFINITE.E4M3.F32.PACK_AB_MERGE_C R40, R41.reuse, R40, RZ ;  /* 0x000000282928723e */ /* 0x042fe200048070ff */
[----:B------:R-:W-:-:S03]  /*14d90*/  FADD.FTZ R41, R41, R0 ;  /* 0x0000000029297221 */ /* 0x000fc60000010000 */
[----:B------:R-:W-:-:S03]  /*14da0*/  F2FP.SATFINITE.E4M3.F32.PACK_AB_MERGE_C R153, R39, R38, R40 ;  /* 0x000000262799723e */ /* 0x000fc60004807028 */
[----:B------:R-:W1:Y:S08]  /*14db0*/  MUFU.EX2 R42, R42 ;  /* 0x0000002a002a7308 */ /* 0x000e700000000800 */
[----:B------:R-:W2:Y:S01]  /*14dc0*/  MUFU.EX2 R43, R43 ;  /* 0x0000002b002b7308 */ /* 0x000ea20000000800 */
[----:B0-----:R-:W-:Y:S01]  /*14dd0*/  F2FP.SATFINITE.E4M3.F32.PACK_AB_MERGE_C R154, R73, R72, R3 ;  /* 0x00000048499a723e */ /* 0x001fe20004807003 */
[----:B------:R-:W-:-:S04]  /*14de0*/  FADD.FTZ R72, R72, R71 ;  /* 0x0000004748487221 */ /* 0x000fc80000010000 */
[----:B------:R-:W-:Y:S02]  /*14df0*/  FADD.FTZ R73, R73, R72 ;  /* 0x0000004849497221 */ /* 0x000fe40000010000 */
[----:B------:R-:W0:Y:S01]  /*14e00*/  MUFU.EX2 R44, R44 ;  /* 0x0000002c002c7308 */ /* 0x000e220000000800 */
[----:B-1----:R-:W-:-:S01]  /*14e10*/  FADD.FTZ R0, R42, R41 ;  /* 0x000000292a007221 */ /* 0x002fc20000010000 */
[----:B------:R-:W-:-:S06]  /*14e20*/  FADD.FTZ R74, R74, R73 ;  /* 0x000000494a4a7221 */ /* 0x000fcc0000010000 */
[----:B------:R-:W1:Y:S01]  /*14e30*/  MUFU.EX2 R45, R45 ;  /* 0x0000002d002d7308 */ /* 0x000e620000000800 */
[----:B--2---:R-:W-:-:S04]  /*14e40*/  FADD.FTZ R3, R43, R0 ;  /* 0x000000002b037221 */ /* 0x004fc80000010000 */
[----:B0-----:R-:W-:Y:S01]  /*14e50*/  FADD.FTZ R0, R44, R3 ;  /* 0x000000032c007221 */ /* 0x001fe20000010000 */
[----:B------:R-:W-:-:S01]  /*14e60*/  FADD.FTZ R3, R5, R74 ;  /* 0x0000004a05037221 */ /* 0x000fc20000010000 */
[----:B------:R-:W-:Y:S01]  /*14e70*/  VIADD R5, R89, 0xfffffffe ;  /* 0xfffffffe59057836 */ /* 0x000fe20000000000 */
[C---:B-1----:R-:W-:Y:S01]  /*14e80*/  F2FP.SATFINITE.E4M3.F32.PACK_AB_MERGE_C R8, R45.reuse, R44, RZ ;  /* 0x0000002c2d08723e */ /* 0x042fe200048070ff */
[----:B------:R-:W-:-:S03]  /*14e90*/  FADD.FTZ R0, R45, R0 ;  /* 0x000000002d007221 */ /* 0x000fc60000010000 */
[----:B------:R-:W-:Y:S01]  /*14ea0*/  F2FP.SATFINITE.E4M3.F32.PACK_AB_MERGE_C R155, R43, R42, R8 ;  /* 0x0000002a2b9b723e */ /* 0x000fe20004807008 */
        /* <DEDUP_REMOVED lines=12> */
.L_x_1452:
[----:B------:R-:W-:-:S13]  /*14f70*/  ISETP.NE.AND P4, PT, R7, 0x1, PT ;  /* 0x000000010700780c */ /* 0x000fda0003f85270 */
[----:B------:R-:W0:Y:S02]  /*14f80*/  @P4 LDC.64 R12, c[0x0][0x9e8] ;  /* 0x00027a00ff0c4b82 */ /* 0x000e240000000a00 */
[----:B0-----:R-:W-:-:S05]  /*14f90*/  @P4 IMAD.HI.U32 R12, R8, R12, RZ ;  /* 0x0000000c080c4227 */ /* 0x001fca00078e00ff */
[----:B------:R-:W-:-:S07]  /*14fa0*/  @P4 SHF.R.U32.HI R8, RZ, R13, R12 ;  /* 0x0000000dff084219 */ /* 0x000fce000001160c */
.L_x_1453:
[----:B------:R-:W-:Y:S05]  /*14fb0*/  BSYNC B0 ;  /* 0x0000000000007941 */ /* 0x000fea0003800000 */
.L_x_1451:
[----:B------:R-:W-:-:S05]  /*14fc0*/  IMAD R7, R8, R7, R7 ;  /* 0x0000000708077224 */ /* 0x000fca00078e0207 */
[----:B------:R-:W-:-:S07]  /*14fd0*/  VIMNMX R6, R6, R7, PT ;  /* 0x0000000706067248 */ /* 0x000fce0003fe0100 */
.L_x_1450:
[----:B------:R-:W-:Y:S01]  /*14fe0*/  SHF.R.S32.HI R7, RZ, 0x1f, R6 ;  /* 0x0000001fff077819 */ /* 0x000fe20000011406 */
[----:B------:R-:W-:Y:S01]  /*14ff0*/  ULDC UR32, c[0x0][0x9e4] ;  /* 0x0002790000207ab9 */ /* 0x000fe20000000800 */
[----:B------:R-:W-:Y:S01]  /*15000*/  ULDC UR29, c[0x0][0x9e4] ;  /* 0x00027900001d7ab9 */ /* 0x000fe20000000800 */
[----:B------:R-:W-:Y:S01]  /*15010*/  ULDC UR28, c[0x0][0x988] ;  /* 0x00026200001c7ab9 */ /* 0x000fe20000000800 */
[----:B------:R-:W-:Y:S01]  /*15020*/  LEA.HI R7, R7, R6, RZ, 0x7 ;  /* 0x0000000607077211 */ /* 0x000fe200078f38ff */
[----:B------:R-:W-:Y:S01]  /*15030*/  ULDC UR31, c[0x0][0x988] ;  /* 0x00026200001f7ab9 */ /* 0x000fe20000000800 */
[----:B------:R-:W-:Y:S01]  /*15040*/  ULDC UR30, c[0x0][0x988] ;  /* 0x00026200001e7ab9 */ /* 0x000fe20000000800 */
[----:B------:R-:W-:Y:S01]  /*15050*/  ULDC UR34, c[0x0][0x9e0] ;  /* 0x0002780000227ab9 */ /* 0x000fe20000000800 */
[----:B------:R-:W-:Y:S01]  /*15060*/  SHF.R.S32.HI R7, RZ, 0x7, R7 ;  /* 0x00000007ff077819 */ /* 0x000fe20000011407 */
[----:B------:R-:W-:Y:S01]  /*15070*/  ULDC UR33, c[0x0][0x9e0] ;  /* 0x0002780000217ab9 */ /* 0x000fe20000000800 */
[----:B------:R-:W-:-:S02]  /*15080*/  CS2R R88, SRZ ;  /* 0x0000000000587805 */ /* 0x000fc4000001ff00 */
[----:B------:R-:W-:Y:S02]  /*15090*/  CS2R R90, SRZ ;  /* 0x00000000005a7805 */ /* 0x000fe4000001ff00 */
[----:B------:R-:W-:Y:S02]  /*150a0*/  VIMNMX R12, R180, R7, !PT ;  /* 0x00000007b40c7248 */ /* 0x000fe40007fe0100 */
        /* <DEDUP_REMOVED lines=63> */
[----:B------:R-:W-:-:S07]  /*154a0*/  CS2R R88, SRZ ;  /* 0x0000000000587805 */ /* 0x000fce000001ff00 */
.L_x_1473:
[----:B------:R-:W-:Y:S01]  /*154b0*/  VIADD R13, R169, 0x1 ;  /* 0x00000001a90d7836 */ /* 0x000fe20000000000 */
[----:B------:R-:W-:Y:S05]  /*154c0*/  YIELD ;  /* 0x0000000000007946 */ /* 0x000fea0003800000 */
[----:B------:R-:W-:-:S04]  /*154d0*/  ISETP.NE.AND P4, PT, R13, 0x2, PT ;  /* 0x000000020d00780c */ /* 0x000fc80003f85270 */
[----:B------:R-:W-:Y:S02]  /*154e0*/  SEL R181, RZ, 0x1, P4 ;  /* 0x00000001ffb57807 */ /* 0x000fe40002000000 */
[----:B------:R-:W-:Y:S02]  /*154f0*/  SEL R13, R13, RZ, P4 ;  /* 0x000000ff0d0d7207 */ /* 0x000fe40002000000 */
[----:B------:R-:W-:Y:S02]  /*15500*/  ISETP.NE.AND P4, PT, R179, RZ, PT ;  /* 0x000000ffb300720c */ /* 0x000fe40003f85270 */
[----:B------:R-:W-:-:S11]  /*15510*/  LOP3.LUT R181, R18, R181, RZ, 0x3c, !PT ;  /* 0x000000b512b57212 */ /* 0x000fd600078e3cff */
[----:B------:R-:W-:Y:S05]  /*15520*/  @P4 BRA `(.L_x_1455) ;  /* 0x0000000000304947 */ /* 0x000fea0003800000 */
[----:B------:R-:W-:Y:S05]  /*15530*/  @!P0 BRA `(.L_x_1456) ;  /* 0x0000000000048947 */ /* 0x000fea0003800000 */
[----:B------:R-:W-:Y:S01]  /*15540*/  BPT.TRAP 0x1 ;  /* 0x000000040000795c */ /* 0x000fe20000300000 */
.L_x_1456:
[----:B------:R-:W-:Y:S01]  /*15550*/  IMAD R7, R13, 0x8, R16 ;  /* 0x000000080d077824 */ /* 0x000fe200078e0210 */
[----:B------:R-:W-:-:S04]  /*15560*/  SHF.L.U32 R6, R181, 0x1f, RZ ;  /* 0x0000001fb5067819 */ /* 0x000fc800000006ff */
[----:B------:R0:W1:Y:S01]  /*15570*/  SYNCS.PHASECHK.TRANS64.TRYWAIT P5, [R7+URZ+0x22830], R6 ;  /* 0x02283006070075a7 */ /* 0x00006200080a017f */
[----:B------:R-:W-:Y:S05]  /*15580*/  @!P0 BRA `(.L_x_1457) ;  /* 0x0000000000048947 */ /* 0x000fea0003800000 */
[----:B------:R-:W-:Y:S01]  /*15590*/  BPT.TRAP 0x1 ;  /* 0x000000040000795c */ /* 0x000fe20000300000 */
.L_x_1457:
[----:B------:R-:W-:Y:S04]  /*155a0*/  BSSY B0, `(.L_x_1455) ;  /* 0x0000004000007945 */ /* 0x000fe80003800000 */
[----:B-1----:R-:W-:Y:S05]  /*155b0*/  @P5 BRA `(.L_x_1458) ;  /* 0x0000000000085947 */ /* 0x002fea0003800000 */
[----:B------:R-:W1:Y:S02]  /*155c0*/  SYNCS.PHASECHK.TRANS64.TRYWAIT P5, [R7+URZ+0x22830], R6 ;  /* 0x02283006070075a7 */ /* 0x000e6400080a017f */
[----:B-1----:R-:W-:Y:S05]  /*155d0*/  @!P5 BRA `(.L_x_1459) ;  /* 0x0000016800d8d947 */ /* 0x002fea0003800000 */
.L_x_1458:
[----:B------:R-:W-:Y:S05]  /*155e0*/  BSYNC B0 ;  /* 0x0000000000007941 */ /* 0x000fea0003800000 */
.L_x_1455:
[----:B01----:R-:W0:Y:S01]  /*155f0*/  S2R R6, SR_TID.X ;  /* 0x0000000000067919 */ /* 0x003e220000002100 */
[----:B------:R-:W-:Y:S05]  /*15600*/  WARPSYNC.ALL ;  /* 0x0000000000007948 */ /* 0x000fea0003800000 */
[----:B------:R-:W-:Y:S02]  /*15610*/  IMAD.MOV.U32 R7, RZ, RZ, -0x7fffffe0 ;  /* 0x80000020ff077424 */ /* 0x000fe400078e00ff */
[----:B------:R-:W-:Y:S02]  /*15620*/  IMAD.MOV.U32 R15, RZ, RZ, -0x7fffffe0 ;  /* 0x80000020ff0f7424 */ /* 0x000fe400078e00ff */
[----:B------:R-:W-:Y:S01]  /*15630*/  IMAD.MOV.U32 R9, RZ, RZ, -0x7fffffe0 ;  /* 0x80000020ff097424 */ /* 0x000fe200078e00ff */
[----:B------:R-:W-:Y:S01]  /*15640*/  R2UR UR27, R7 ;  /* 0x00000000071b72ca */ /* 0x000fe200000e0000 */
[----:B------:R-:W-:Y:S01]  /*15650*/  IMAD.MOV.U32 R21, RZ, RZ, -0x7fffffe0 ;  /* 0x80000020ff157424 */ /* 0x000fe200078e00ff */
[----:B------:R-:W-:-:S02]  /*15660*/  R2UR UR7, R15 ;  /* 0x000000000f0772ca */ /* 0x000fc400000e0000 */
[----:B------:R-:W-:Y:S02]  /*15670*/  R2UR UR11, R9 ;  /* 0x00000000090b72ca */ /* 0x000fe400000e0000 */
[----:B------:R-:W-:Y:S02]  /*15680*/  R2UR UR15, R15 ;  /* 0x000000000f0f72ca */ /* 0x000fe400000e0000 */
[----:B------:R-:W-:Y:S02]  /*15690*/  R2UR UR19, R21 ;  /* 0x00000000151372ca */ /* 0x000fe400000e0000 */
[----:B------:R-:W-:Y:S02]  /*156a0*/  R2UR UR23, R7 ;  /* 0x00000000071772ca */ /* 0x000fe400000e0000 */
[----:B0-----:R-:W-:Y:S01]  /*156b0*/  SHF.R.U32.HI R8, RZ, 0x7, R6 ;  /* 0x00000007ff087819 */ /* 0x001fe20000011606 */
[----:B------:R-:W-:-:S04]  /*156c0*/  IMAD R6, R13, 0x600, R4 ;  /* 0x000006000d067824 */ /* 0x000fc800078e0204 */
[----:B------:R-:W-:Y:S01]  /*156d0*/  VIADD R24, R8, 0x8 ;  /* 0x0000000808187836 */ /* 0x000fe20000000000 */
[C---:B------:R-:W-:Y:S01]  /*156e0*/  R2UR UR26, R6.reuse ;  /* 0x00000000061a72ca */ /* 0x040fe200000e0000 */
[C---:B------:R-:W-:Y:S02]  /*156f0*/  VIADD R14, R6.reuse, 0x2 ;  /* 0x00000002060e7836 */ /* 0x040fe40000000000 */
[C---:B------:R-:W-:Y:S01]  /*15700*/  VIADD R8, R6.reuse, 0x200 ;  /* 0x0000020006087836 */ /* 0x040fe20000000000 */
[----:B------:R0:W-:Y:S01]  /*15710*/  BAR.SYNC.DEFER_BLOCKING R24, 0x100 ;  /* 0x000400180000751d */ /* 0x0001e20000010000 */
[----:B------:R-:W-:Y:S01]  /*15720*/  VIADD R20, R6, 0x400 ;  /* 0x0000040006147836 */ /* 0x000fe20000000000 */
[----:B------:R-:W-:Y:S01]  /*15730*/  R2UR UR6, R14 ;  /* 0x000000000e0672ca */ /* 0x000fe200000e0000 */
[----:B------:R-:W-:Y:S01]  /*15740*/  VIADD R14, R6, 0x202 ;  /* 0x00000202060e7836 */ /* 0x000fe20000000000 */
[----:B------:R-:W-:Y:S01]  /*15750*/  R2UR UR10, R8 ;  /* 0x00000000080a72ca */ /* 0x000fe200000e0000 */
[----:B------:R-:W-:Y:S01]  /*15760*/  VIADD R6, R6, 0x402 ;  /* 0x0000040206067836 */ /* 0x000fe20000000000 */
[----:B------:R-:W-:-:S02]  /*15770*/  R2UR UR18, R20 ;  /* 0x00000000141272ca */ /* 0x000fc400000e0000 */
[----:B------:R-:W-:Y:S02]  /*15780*/  R2UR UR14, R14 ;  /* 0x000000000e0e72ca */ /* 0x000fe400000e0000 */
[----:B------:R-:W-:Y:S01]  /*15790*/  R2UR UR22, R6 ;  /* 0x00000000061672ca */ /* 0x000fe200000e0000 */
[----:B0-----:R-:W-:-:S06]  /*157a0*/  WARPGROUP.ARRIVE ;  /* 0x00000000000079c5 */ /* 0x001fcc0000000000 */
        /* <DEDUP_REMOVED lines=17> */
[----:B------:R-:W-:Y:S05]  /*158c0*/  @P4 BRA `(.L_x_1460) ;  /* 0x0000000000284947 */ /* 0x000fea0003800000 */
[----:B------:R-:W-:Y:S05]  /*158d0*/  @!P0 BRA `(.L_x_1461) ;  /* 0x0000000000048947 */ /* 0x000fea0003800000 */
[----:B------:R-:W-:Y:S01]  /*158e0*/  BPT.TRAP 0x1 ;  /* 0x000000040000795c */ /* 0x000fe20000300000 */
.L_x_1461:
[----:B------:R-:W-:Y:S01]  /*158f0*/  SHF.L.U32 R6, R18, 0x1f, RZ ;  /* 0x0000001f12067819 */ /* 0x000fe200000006ff */
[----:B------:R-:W-:-:S04]  /*15900*/  IMAD R7, R169, 0x8, R16 ;  /* 0x00000008a9077824 */ /* 0x000fc800078e0210 */
[----:B------:R0:W1:Y:S01]  /*15910*/  SYNCS.PHASECHK.TRANS64.TRYWAIT P4, [R7+URZ+0x22850], R6 ;  /* 0x02285006070075a7 */ /* 0x000062000808017f */
[----:B------:R-:W-:Y:S05]  /*15920*/  @!P0 BRA `(.L_x_1462) ;  /* 0x0000000000048947 */ /* 0x000fea0003800000 */
[----:B------:R-:W-:Y:S01]  /*15930*/  BPT.TRAP 0x1 ;  /* 0x000000040000795c */ /* 0x000fe20000300000 */
.L_x_1462:
[----:B-1----:R-:W-:Y:S05]  /*15940*/  @P4 BRA `(.L_x_1460) ;  /* 0x0000000000084947 */ /* 0x002fea0003800000 */
[----:B------:R-:W1:Y:S02]  /*15950*/  SYNCS.PHASECHK.TRANS64.TRYWAIT P4, [R7+URZ+0x22850], R6 ;  /* 0x02285006070075a7 */ /* 0x000e64000808017f */
[----:B-1----:R-:W-:Y:S05]  /*15960*/  @!P4 BRA `(.L_x_1463) ;  /* 0x000001680008c947 */ /* 0x002fea0003800000 */
.L_x_1460:
[----:B01----:R-:W-:Y:S01]  /*15970*/  VIADD R6, R16, 0x400 ;  /* 0x0000040010067836 */ /* 0x003fe20000000000 */
[----:B------:R-:W-:Y:S05]  /*15980*/  WARPSYNC.ALL ;  /* 0x0000000000007948 */ /* 0x000fea0003800000 */
[----:B------:R-:W-:Y:S01]  /*15990*/  SHF.R.U32.HI R6, RZ, 0x4, R6 ;  /* 0x00000004ff067819 */ /* 0x000fe20000011606 */
[----:B------:R-:W-:Y:S01]  /*159a0*/  IMAD.MOV.U32 R7, RZ, RZ, 0x40000040 ;  /* 0x40000040ff077424 */ /* 0x000fe200078e00ff */
[----:B------:R-:W-:Y:S01]  /*159b0*/  WARPGROUP.ARRIVE ;  /* 0x00000000000079c5 */ /* 0x000fe20000000000 */
[----:B------:R-:W-:Y:S01]  /*159c0*/  IMAD.MOV.U32 R9, RZ, RZ, 0x40000040 ;  /* 0x40000040ff097424 */ /* 0x000fe200078e00ff */
[----:B------:R-:W-:-:S04]  /*159d0*/  LOP3.LUT R6, R6, 0x3fff, RZ, 0xc0, !PT ;  /* 0x00003fff06067812 */ /* 0x000fc800078ec0ff */
[----:B------:R-:W0:Y:S01]  /*159e0*/  S2R R182, SR_TID.X ;  /* 0x0000000000b67919 */ /* 0x000e220000002100 */
[----:B------:R-:W-:Y:S01]  /*159f0*/  R2UR UR7, R7 ;  /* 0x00000000070772ca */ /* 0x000fe200000e0000 */
[----:B------:R-:W-:Y:S01]  /*15a00*/  IMAD.MOV.U32 R7, RZ, RZ, 0x40000040 ;  /* 0x40000040ff077424 */ /* 0x000fe200078e00ff */
[----:B------:R-:W-:Y:S01]  /*15a10*/  LOP3.LUT R6, R6, 0x10000, RZ, 0xfc, !PT ;  /* 0x0001000006067812 */ /* 0x000fe200078efcff */
[----:B------:R-:W-:Y:S02]  /*15a20*/  IMAD.IADD R14, R190, 0x1, R175 ;  /* 0x00000001be0e7824 */ /* 0x000fe400078e02af */
[C---:B------:R-:W-:Y:S01]  /*15a30*/  FMUL.FTZ R15, R2.reuse, R24 ;  /* 0x00000018020f7220 */ /* 0x040fe20000410000 */
[C---:B------:R-:W-:Y:S01]  /*15a40*/  FMUL.FTZ R18, R2.reuse, R25 ;  /* 0x0000001902127220 */ /* 0x040fe20000410000 */
[C---:B------:R-:W-:Y:S01]  /*15a50*/  FMUL.FTZ R24, R2.reuse, R28 ;  /* 0x0000001c02187220 */ /* 0x040fe20000410000 */
[----:B------:R-:W-:Y:S02]  /*15a60*/  IMAD R6, R169, 0x400, R6 ;  /* 0x00000400a9067824 */ /* 0x000fe400078e0206 */
[C---:B------:R-:W-:Y:S01]  /*15a70*/  FMUL.FTZ R25, R2.reuse, R29 ;  /* 0x0000001d02197220 */ /* 0x040fe20000410000 */
[C---:B------:R-:W-:Y:S01]  /*15a80*/  FMUL.FTZ R20, R2.reuse, R30 ;  /* 0x0000001e02147220 */ /* 0x040fe20000410000 */
[----:B------:R-:W-:Y:S01]  /*15a90*/  FMUL.FTZ R28, R2, R32 ;  /* 0x00000020021c7220 */ /* 0x000fe20000410000 */
[C---:B------:R-:W-:Y:S01]  /*15aa0*/  VIADD R8, R6.reuse, 0x2 ;  /* 0x0000000206087836 */ /* 0x040fe20000000000 */
[----:B------:R-:W-:Y:S01]  /*15ab0*/  R2UR UR6, R6 ;  /* 0x00000000060672ca */ /* 0x000fe200000e0000 */
        /* <DEDUP_REMOVED lines=12> */
[----:B------:R-:W-:Y:S01]  /*15b80*/  QGMMA.64x128x32.F32.E4M3.E4M3 R88, R164, gdesc[UR4], R88, gsb0 ;  /* 0x01e00004a4587df3 */ /* 0x000fe20008000858 */
[----:B------:R-:W-:Y:S01]  /*15b90*/  R2UR UR6, R8 ;  /* 0x00000000080672ca */ /* 0x000fe200000e0000 */
[----:B------:R-:W-:Y:S01]  /*15ba0*/  VIADD R8, R6, 0x4 ;  /* 0x0000000406087836 */ /* 0x000fe20000000000 */
[----:B------:R-:W-:Y:S01]  /*15bb0*/  R2UR UR7, R9 ;  /* 0x00000000090772ca */ /* 0x000fe200000e0000 */
[----:B------:R-:W-:-:S02]  /*15bc0*/  IMAD.MOV.U32 R9, RZ, RZ, 0x40000040 ;  /* 0x40000040ff097424 */ /* 0x000fc400078e00ff */
[----:B------:R-:W-:Y:S01]  /*15bd0*/  FMUL.FTZ R45, R2, R49 ;  /* 0x00000031022d7220 */ /* 0x000fe20000410000 */
[----:B------:R-:W-:Y:S01]  /*15be0*/  VIADD R6, R6, 0x6 ;  /* 0x0000000606067836 */ /* 0x000fe20000000000 */
[----:B0-----:R-:W-:Y:S01]  /*15bf0*/  SHF.R.U32.HI R182, RZ, 0x7, R182 ;  /* 0x00000007ffb67819 */ /* 0x001fe200000116b6 */
        /* <DEDUP_REMOVED lines=46> */
[----:B------:R-:W-:Y:S01]  /*15ee0*/  R2UR UR6, R8 ;  /* 0x00000000080672ca */ /* 0x000fe200000e0000 */
[C---:B------:R-:W-:Y:S01]  /*15ef0*/  FMUL.FTZ R8, R2.reuse, R26 ;  /* 0x0000001a02087220 */ /* 0x040fe20000410000 */
        /* <DEDUP_REMOVED lines=37> */
[----:B------:R-:W-:Y:S02]  /*16150*/  R2UR UR6, R6 ;  /* 0x00000000060672ca */ /* 0x000fe400000e0000 */
[----:B------:R-:W-:Y:S01]  /*16160*/  R2UR UR7, R7 ;  /* 0x00000000070772ca */ /* 0x000fe200000e0000 */
[----:B------:R-:W5:Y:S03]  /*16170*/  @P2 LDC R6, c[0x0][0x450] ;  /* 0x00011400ff062b82 */ /* 0x000f660000000800 */
[----:B------:R-:W0:Y:S05]  /*16180*/  MUFU.TANH R52, R52 ;  /* 0x0000003400347308 */ /* 0x000e2a0000002400 */
[----:B------:R-:W1:Y:S03]  /*16190*/  @P2 LDC R7, c[0x0][0x44c] ;  /* 0x00011300ff072b82 */ /* 0x000e660000000800 */
[----:B------:R-:W0:Y:S08]  /*161a0*/  MUFU.TANH R53, R53 ;  /* 0x0000003500357308 */ /* 0x000e300000002400 */
[----:B------:R-:W0:Y:S08]  /*161b0*/  MUFU.TANH R50, R50 ;  /* 0x0000003200327308 */ /* 0x000e300000002400 */
[----:B------:R-:W0:Y:S01]  /*161c0*/  MUFU.TANH R51, R51 ;  /* 0x0000003300337308 */ /* 0x000e220000002400 */
[----:B-1----:R-:W-:-:S07]  /*161d0*/  @P2 IMAD.HI.U32 R7, R14, R7, RZ ;  /* 0x000000070e072227 */ /* 0x002fce00078e00ff */
[----:B------:R-:W1:Y:S01]  /*161e0*/  MUFU.TANH R56, R56 ;  /* 0x0000003800387308 */ /* 0x000e620000002400 */
[----:B-----5:R-:W-:Y:S01]  /*161f0*/  @P2 SHF.R.U32.HI R14, RZ, R6, R7 ;  /* 0x00000006ff0e2219 */ /* 0x020fe20000011607 */
[----:B------:R-:W-:Y:S01]  /*16200*/  @!P1 IMAD R6, R13, 0x8, R16 ;  /* 0x000000080d069824 */ /* 0x000fe200078e0210 */
[----:B------:R-:W-:-:S03]  /*16210*/  IADD3 R7, -R182, 0xb, RZ ;  /* 0x0000000bb6077810 */ /* 0x000fc60007ffe1ff */
[----:B------:R-:W-:Y:S02]  /*16220*/  @!P1 VIADD R6, R6, 0x22840 ;  /* 0x0002284006069836 */ /* 0x000fe40000000000 */
[----:B------:R-:W0:Y:S03]  /*16230*/  MUFU.TANH R57, R57 ;  /* 0x0000003900397308 */ /* 0x000e260000002400 */
[----:B------:R-:W-:Y:S02]  /*16240*/  @!P1 PRMT R78, RZ, 0x654, R6 ;  /* 0x00000654ff4e9816 */ /* 0x000fe40000000006 */
[----:B------:R-:W5:Y:S03]  /*16250*/  SHFL.IDX PT, R6, R14, RZ, 0x1c1f ;  /* 0x001c1fff0e067589 */ /* 0x000f6600000e0000 */
        /* <DEDUP_REMOVED lines=32> */
[----:B--2---:R-:W-:-:S05]  /*16460*/  IMAD.SHL.U32 R78, R5, 0x80, RZ ;  /* 0x00000080054e7824 */ /* 0x004fca00078e00ff */
[----:B------:R-:W-:-:S04]  /*16470*/  IADD3 R83, -R170, 0x1, -R78 ;  /* 0x00000001aa537810 */ /* 0x000fc80007ffe94e */
[----:B------:R-:W-:-:S05]  /*16480*/  IADD3 R84, -R168, R83, R171 ;  /* 0x00000053a8547210 */ /* 0x000fca0007ffe1ab */
[C---:B------:R-:W-:Y:S02]  /*16490*/  VIADD R83, R84.reuse, UR34 ;  /* 0x0000002254537c36 */ /* 0x040fe40008000000 */
[----:B------:R-:W-:Y:S02]  /*164a0*/  VIADD R84, R84, UR35 ;  /* 0x0000002354547c36 */ /* 0x000fe40008000000 */
[--C-:B-----5:R-:W-:Y:S02]  /*164b0*/  IMAD.IADD R85, R83, 0x1, R6.reuse ;  /* 0x0000000153557824 */ /* 0x120fe400078e0206 */
[----:B------:R-:W-:Y:S01]  /*164c0*/  IMAD.IADD R86, R84, 0x1, R6 ;  /* 0x0000000154567824 */ /* 0x000fe200078e0206 */
[----:B01-34-:R-:W-:Y:S06]  /*164d0*/  @!P3 BRA `(.L_x_1464) ;  /* 0x000000000058b947 */ /* 0x01bfec0003800000 */
[----:B------:R-:W-:Y:S01]  /*164e0*/  IADD3 R87, -R168, R171, R6 ;  /* 0x000000aba8577210 */ /* 0x000fe20007ffe106 */
[----:B------:R-:W-:Y:S03]  /*164f0*/  BSSY B0, `(.L_x_1465) ;  /* 0x0000010000007945 */ /* 0x000fe60003800000 */
        /* <DEDUP_REMOVED lines=10> */
.L_x_1466:
[----:B------:R-:W-:-:S05]  /*165a0*/  IMAD.U32 R152, RZ, RZ, UR32 ;  /* 0x00000020ff987e24 */ /* 0x000fca000f8e00ff */
[----:B------:R-:W-:-:S13]  /*165b0*/  ISETP.NE.AND P4, PT, R152, 0x1, PT ;  /* 0x000000019800780c */ /* 0x000fda0003f85270 */
[----:B------:R-:W0:Y:S02]  /*165c0*/  @P4 LDC.64 R6, c[0x0][0x9e8] ;  /* 0x00027a00ff064b82 */ /* 0x000e240000000a00 */
[----:B0-----:R-:W-:-:S05]  /*165d0*/  @P4 IMAD.HI.U32 R6, R87, R6, RZ ;  /* 0x0000000657064227 */ /* 0x001fca00078e00ff */
[----:B------:R-:W-:-:S07]  /*165e0*/  @P4 SHF.R.U32.HI R87, RZ, R7, R6 ;  /* 0x00000007ff574219 */ /* 0x000fce0000011606 */
.L_x_1467:
[----:B------:R-:W-:Y:S05]  /*165f0*/  BSYNC B0 ;  /* 0x0000000000007941 */ /* 0x000fea0003800000 */
.L_x_1465:
[----:B------:R-:W-:-:S04]  /*16600*/  IMAD R87, R87, R152, -R78 ;  /* 0x0000009857577224 */ /* 0x000fc800078e0a4e */
[----:B------:R-:W-:-:S05]  /*16610*/  IMAD.IADD R87, R87, 0x1, -R170 ;  /* 0x0000000157577824 */ /* 0x000fca00078e0aaa */
[----:B------:R-:W-:Y:S02]  /*16620*/  VIADDMNMX R85, R87, R152, R85, PT ;  /* 0x0000009857557246 */ /* 0x000fe40003800155 */
[----:B------:R-:W-:-:S07]  /*16630*/  VIMNMX R86, R86, R87, !PT ;  /* 0x0000005756567248 */ /* 0x000fce0007fe0100 */
.L_x_1464:
[----:B------:R-:W-:Y:S01]  /*16640*/  ISETP.GT.AND P4, PT, R5, -0x1, PT ;  /* 0xffffffff0500780c */ /* 0x000fe20003f84270 */
[----:B------:R-:W0:Y:S03]  /*16650*/  SHFL.IDX PT, R14, R14, 0x1, 0x1c1f ;  /* 0x003c1f000e0e7f89 */ /* 0x000e2600000e0000 */
[----:B------:R-:W-:-:S04]  /*16660*/  ISETP.GT.AND P5, PT, R86, RZ, P4 ;  /* 0x000000ff5600720c */ /* 0x000fc800027a4270 */
[----:B------:R-:W-:-:S04]  /*16670*/  ISETP.LT.OR P5, PT, R85, 0x1, P5 ;  /* 0x000000015500780c */ /* 0x000fc80002fa1670 */
[----:B------:R-:W-:Y:S02]  /*16680*/  FSEL R15, R15, -INF , !P5 ;  /* 0xff8000000f0f7808 */ /* 0x000fe40006800000 */
[----:B------:R-:W-:-:S04]  /*16690*/  ISETP.GT.AND P5, PT, R86, 0x1, P4 ;  /* 0x000000015600780c */ /* 0x000fc800027a4270 */
[----:B------:R-:W-:-:S04]  /*166a0*/  ISETP.LT.OR P5, PT, R85, 0x2, P5 ;  /* 0x000000025500780c */ /* 0x000fc80002fa1670 */
[----:B------:R-:W-:Y:S02]  /*166b0*/  FSEL R18, R18, -INF , !P5 ;  /* 0xff80000012127808 */ /* 0x000fe40006800000 */
[----:B------:R-:W-:Y:S01]  /*166c0*/  ISETP.GT.AND P5, PT, R86, 0x8, P4 ;  /* 0x000000085600780c */ /* 0x000fe200027a4270 */
[--C-:B0-----:R-:W-:Y:S02]  /*166d0*/  IMAD.IADD R83, R83, 0x1, R14.reuse ;  /* 0x0000000153537824 */ /* 0x101fe400078e020e */
[----:B------:R-:W-:Y:S01]  /*166e0*/  IMAD.IADD R84, R84, 0x1, R14 ;  /* 0x0000000154547824 */ /* 0x000fe200078e020e */
[----:B------:R-:W-:-:S04]  /*166f0*/  ISETP.LT.OR P5, PT, R85, 0x9, P5 ;  /* 0x000000095500780c */ /* 0x000fc80002fa1670 */
[----:B------:R-:W-:Y:S02]  /*16700*/  FSEL R24, R24, -INF , !P5 ;  /* 0xff80000018187808 */ /* 0x000fe40006800000 */
[----:B------:R-:W-:-:S04]  /*16710*/  ISETP.GT.AND P5, PT, R86, 0x9, P4 ;  /* 0x000000095600780c */ /* 0x000fc800027a4270 */
        /* <DEDUP_REMOVED lines=85> */
[----:B------:R-:W-:Y:S01]  /*16c70*/  FSEL R82, R82, -INF , !P5 ;  /* 0xff80000052527808 */ /* 0x000fe20006800000 */
[----:B------:R-:W-:Y:S08]  /*16c80*/  @!P3 BRA `(.L_x_1468) ;  /* 0x000000000058b947 */ /* 0x000ff00003800000 */
        /* <DEDUP_REMOVED lines=12> */
.L_x_1470:
[----:B------:R-:W-:-:S05]  /*16d50*/  IMAD.U32 R85, RZ, RZ, UR32 ;  /* 0x00000020ff557e24 */ /* 0x000fca000f8e00ff */
[----:B------:R-:W-:-:S13]  /*16d60*/  ISETP.NE.AND P5, PT, R85, 0x1, PT ;  /* 0x000000015500780c */ /* 0x000fda0003fa5270 */
[----:B------:R-:W0:Y:S02]  /*16d70*/  @P5 LDC.64 R6, c[0x0][0x9e8] ;  /* 0x00027a00ff065b82 */ /* 0x000e240000000a00 */
[----:B0-----:R-:W-:-:S05]  /*16d80*/  @P5 IMAD.HI.U32 R6, R14, R6, RZ ;  /* 0x000000060e065227 */ /* 0x001fca00078e00ff */
[----:B------:R-:W-:-:S07]  /*16d90*/  @P5 SHF.R.U32.HI R14, RZ, R7, R6 ;  /* 0x00000007ff0e5219 */ /* 0x000fce0000011606 */
.L_x_1471:
[----:B------:R-:W-:Y:S05]  /*16da0*/  BSYNC B0 ;  /* 0x0000000000007941 */ /* 0x000fea0003800000 */
.L_x_1469:
[----:B------:R-:W-:-:S04]  /*16db0*/  IMAD R7, R14, R85, -R78 ;  /* 0x000000550e077224 */ /* 0x000fc800078e0a4e */
[----:B------:R-:W-:-:S05]  /*16dc0*/  IMAD.IADD R6, R7, 0x1, -R170 ;  /* 0x0000000107067824 */ /* 0x000fca00078e0aaa */
[----:B------:R-:W-:Y:S02]  /*16dd0*/  VIADDMNMX R83, R6, R85, R83, PT ;  /* 0x0000005506537246 */ /* 0x000fe40003800153 */
[----:B------:R-:W-:-:S07]  /*16de0*/  VIMNMX R84, R84, R6, !PT ;  /* 0x0000000654547248 */ /* 0x000fce0007fe0100 */
.L_x_1468:
[----:B------:R-:W-:Y:S01]  /*16df0*/  ISETP.GT.AND P5, PT, R84, 0x1, P4 ;  /* 0x000000015400780c */ /* 0x000fe200027a4270 */
[----:B------:R-:W-:Y:S01]  /*16e00*/  UMOV UR41, UR31 ;  /* 0x0000001f00297c82 */ /* 0x000fe20008000000 */
[----:B------:R-:W-:Y:S02]  /*16e10*/  FMNMX.FTZ R7, R15, R10, !PT ;  /* 0x0000000a0f077209 */ /* 0x000fe40007810000 */
[----:B------:R-:W-:Y:S02]  /*16e20*/  ISETP.LT.OR P5, PT, R83, 0x2, P5 ;  /* 0x000000025300780c */ /* 0x000fe40002fa1670 */
[----:B------:R-:W-:Y:S02]  /*16e30*/  FMNMX.FTZ R7, R18, R7, !PT ;  /* 0x0000000712077209 */ /* 0x000fe40007810000 */
[----:B------:R-:W-:Y:S02]  /*16e40*/  FSEL R9, R9, -INF , !P5 ;  /* 0xff80000009097808 */ /* 0x000fe40006800000 */
[----:B------:R-:W-:-:S02]  /*16e50*/  ISETP.GT.AND P5, PT, R84, 0x8, P4 ;  /* 0x000000085400780c */ /* 0x000fc400027a4270 */
[----:B------:R-:W-:Y:S02]  /*16e60*/  FMNMX.FTZ R6, R24, R7, !PT ;  /* 0x0000000718067209 */ /* 0x000fe40007810000 */
[----:B------:R-:W-:Y:S02]  /*16e70*/  ISETP.LT.OR P5, PT, R83, 0x9, P5 ;  /* 0x000000095300780c */ /* 0x000fe40002fa1670 */
[----:B------:R-:W-:Y:S02]  /*16e80*/  FMNMX.FTZ R7, R25, R6, !PT ;  /* 0x0000000619077209 */ /* 0x000fe40007810000 */
[----:B------:R-:W-:Y:S02]  /*16e90*/  FSEL R20, R20, -INF , !P5 ;  /* 0xff80000014147808 */ /* 0x000fe40006800000 */
[----:B------:R-:W-:Y:S02]  /*16ea0*/  ISETP.GT.AND P5, PT, R84, 0x9, P4 ;  /* 0x000000095400780c */ /* 0x000fe400027a4270 */
[----:B------:R-:W-:-:S02]  /*16eb0*/  FMNMX.FTZ R6, R28, R7, !PT ;  /* 0x000000071c067209 */ /* 0x000fc40007810000 */
[----:B------:R-:W-:Y:S02]  /*16ec0*/  ISETP.LT.OR P5, PT, R83, 0xa, P5 ;  /* 0x0000000a5300780c */ /* 0x000fe40002fa1670 */
[----:B------:R-:W-:Y:S02]  /*16ed0*/  FMNMX.FTZ R7, R29, R6, !PT ;  /* 0x000000061d077209 */ /* 0x000fe40007810000 */
[----:B------:R-:W-:Y:S02]  /*16ee0*/  FSEL R21, R21, -INF , !P5 ;  /* 0xff80000015157808 */ /* 0x000fe40006800000 */
[----:B------:R-:W-:Y:S02]  /*16ef0*/  ISETP.GT.AND P5, PT, R84, 0x10, P4 ;  /* 0x000000105400780c */ /* 0x000fe400027a4270 */
[----:B------:R-:W-:Y:S02]  /*16f00*/  FMNMX.FTZ R6, R32, R7, !PT ;  /* 0x0000000720067209 */ /* 0x000fe40007810000 */
[----:B------:R-:W-:-:S02]  /*16f10*/  ISETP.LT.OR P5, PT, R83, 0x11, P5 ;  /* 0x000000115300780c */ /* 0x000fc40002fa1670 */
[----:B------:R-:W-:Y:S02]  /*16f20*/  FMNMX.FTZ R7, R33, R6, !PT ;  /* 0x0000000621077209 */ /* 0x000fe40007810000 */
[----:B------:R-:W-:Y:S02]  /*16f30*/  FSEL R26, R26, -INF , !P5 ;  /* 0xff8000001a1a7808 */ /* 0x000fe40006800000 */
[----:B------:R-:W-:Y:S02]  /*16f40*/  ISETP.GT.AND P5, PT, R84, 0x11, P4 ;  /* 0x000000115400780c */ /* 0x000fe400027a4270 */
[----:B------:R-:W-:Y:S02]  /*16f50*/  FMNMX.FTZ R6, R36, R7, !PT ;  /* 0x0000000724067209 */ /* 0x000fe40007810000 */
[----:B------:R-:W-:Y:S02]  /*16f60*/  ISETP.LT.OR P5, PT, R83, 0x12, P5 ;  /* 0x000000125300780c */ /* 0x000fe40002fa1670 */
[----:B------:R-:W-:-:S02]  /*16f70*/  FMNMX.FTZ R7, R37, R6, !PT ;  /* 0x0000000625077209 */ /* 0x000fc40007810000 */
[----:B------:R-:W-:Y:S02]  /*16f80*/  FSEL R27, R27, -INF , !P5 ;  /* 0xff8000001b1b7808 */ /* 0x000fe40006800000 */
[----:B------:R-:W-:Y:S02]  /*16f90*/  ISETP.GT.AND P5, PT, R84, 0x18, P4 ;  /* 0x000000185400780c */ /* 0x000fe400027a4270 */
[----:B------:R-:W-:Y:S02]  /*16fa0*/  FMNMX.FTZ R6, R40, R7, !PT ;  /* 0x0000000728067209 */ /* 0x000fe40007810000 */
[----:B------:R-:W-:Y:S02]  /*16fb0*/  ISETP.LT.OR P5, PT, R83, 0x19, P5 ;  /* 0x000000195300780c */ /* 0x000fe40002fa1670 */
[----:B------:R-:W-:Y:S02]  /*16fc0*/  FMNMX.FTZ R7, R41, R6, !PT ;  /* 0x0000000629077209 */ /* 0x000fe40007810000 */
[----:B------:R-:W-:-:S02]  /*16fd0*/  FSEL R30, R30, -INF , !P5 ;  /* 0xff8000001e1e7808 */ /* 0x000fc40006800000 */
[----:B------:R-:W-:Y:S02]  /*16fe0*/  ISETP.GT.AND P5, PT, R84, 0x19, P4 ;  /* 0x000000195400780c */ /* 0x000fe400027a4270 */
        /* <DEDUP_REMOVED lines=69> */
[----:B0-----:R-:W-:Y:S01]  /*17440*/  FMNMX.FTZ R6, R14, R7, !PT ;  /* 0x000000070e067209 */ /* 0x001fe20007810000 */
[----:B------:R-:W-:Y:S01]  /*17450*/  IMAD.U32 R7, RZ, RZ, UR41 ;  /* 0x00000029ff077e24 */ /* 0x000fe2000f8e00ff */
[----:B------:R-:W-:Y:S02]  /*17460*/  FSEL R62, R62, -INF , !P5 ;  /* 0xff8000003e3e7808 */ /* 0x000fe40006800000 */
[----:B------:R-:W-:Y:S01]  /*17470*/  ISETP.GT.AND P5, PT, R84, 0x59, P4 ;  /* 0x000000595400780c */ /* 0x000fe200027a4270 */
[----:B------:R-:W-:-:S03]  /*17480*/  FFMA.FTZ R7, R6, R7, -8 ;  /* 0xc100000006077423 */ /* 0x000fc60000010007 */
        /* <DEDUP_REMOVED lines=23> */
[C---:B------:R-:W-:Y:S02]  /*17600*/  ISETP.GT.AND P5, PT, R84.reuse, RZ, P4 ;  /* 0x000000ff5400720c */ /* 0x040fe400027a4270 */
[----:B------:R-:W-:Y:S02]  /*17610*/  ISETP.GT.AND P4, PT, R84, 0x79, P4 ;  /* 0x000000795400780c */ /* 0x000fe40002784270 */
[C---:B------:R-:W-:Y:S02]  /*17620*/  ISETP.LT.OR P5, PT, R83.reuse, 0x1, P5 ;  /* 0x000000015300780c */ /* 0x040fe40002fa1670 */
[----:B------:R-:W-:Y:S02]  /*17630*/  ISETP.LT.OR P4, PT, R83, 0x7a, P4 ;  /* 0x0000007a5300780c */ /* 0x000fe40002781670 */
[----:B------:R-:W-:-:S02]  /*17640*/  FSEL R8, R8, -INF , !P5 ;  /* 0xff80000008087808 */ /* 0x000fc40006800000 */
[----:B------:R-:W-:Y:S02]  /*17650*/  FSETP.NEU.FTZ.AND P5, PT, R6, -INF , PT ;  /* 0xff8000000600780b */ /* 0x000fe40003fbd000 */
[----:B------:R-:W-:Y:S02]  /*17660*/  FSEL R80, R80, -INF , !P4 ;  /* 0xff80000050507808 */ /* 0x000fe40006000000 */
[----:B------:R-:W-:-:S05]  /*17670*/  FSEL R7, R7, RZ, P5 ;  /* 0x000000ff07077208 */ /* 0x000fca0002800000 */
[--C-:B------:R-:W-:Y:S01]  /*17680*/  FFMA.FTZ R14, R15, UR41, -R7.reuse ;  /* 0x000000290f0e7c23 */ /* 0x100fe20008010807 */
[----:B------:R-:W-:-:S01]  /*17690*/  FFMA.FTZ R15, R18, UR41, -R7 ;  /* 0x00000029120f7c23 */ /* 0x000fc20008010807 */
[--C-:B------:R-:W-:Y:S01]  /*176a0*/  FFMA.FTZ R18, R24, UR41, -R7.reuse ;  /* 0x0000002918127c23 */ /* 0x100fe20008010807 */
[----:B------:R-:W-:-:S01]  /*176b0*/  FFMA.FTZ R24, R28, UR41, -R7 ;  /* 0x000000291c187c23 */ /* 0x000fc20008010807 */
[----:B------:R-:W-:Y:S01]  /*176c0*/  FMNMX.FTZ R28, R8, R11, !PT ;  /* 0x0000000b081c7209 */ /* 0x000fe20007810000 */
        /* <DEDUP_REMOVED lines=29> */
[----:B------:R-:W-:Y:S01]  /*178a0*/  FFMA.FTZ R82, R82, UR41, -R7 ;  /* 0x0000002952527c23 */ /* 0x000fe20008010807 */
[----:B------:R-:W-:Y:S01]  /*178b0*/  MUFU.EX2 R14, R14 ;  /* 0x0000000e000e7308 */ /* 0x000fe20000000800 */
[----:B------:R-:W-:-:S04]  /*178c0*/  FMNMX.FTZ R36, R34, R83, !PT ;  /* 0x0000005322247209 */ /* 0x000fc80007810000 */
[----:B------:R-:W-:Y:S01]  /*178d0*/  FMNMX.FTZ R83, R35, R36, !PT ;  /* 0x0000002423537209 */ /* 0x000fe20007810000 */
[----:B------:R-:W-:-:S02]  /*178e0*/  FFMA.FTZ R36, R40, UR41, -R7 ;  /* 0x0000002928247c23 */ /* 0x000fc40008010807 */
[----:B------:R-:W-:Y:S01]  /*178f0*/  MUFU.EX2 R15, R15 ;  /* 0x0000000f000f7308 */ /* 0x000fe20000000800 */
[----:B------:R-:W-:-:S04]  /*17900*/  FMNMX.FTZ R40, R38, R83, !PT ;  /* 0x0000005326287209 */ /* 0x000fc80007810000 */
[----:B------:R-:W-:-:S03]  /*17910*/  FMNMX.FTZ R83, R39, R40, !PT ;  /* 0x0000002827537209 */ /* 0x000fc60007810000 */
        /* <DEDUP_REMOVED lines=24> */
[----:B------:R-:W-:-:S01]  /*17aa0*/  FFMA.FTZ R52, R56, UR41, -R7 ;  /* 0x0000002938347c23 */ /* 0x000fc20008010807 */
[----:B------:R-:W-:Y:S01]  /*17ab0*/  FSEL R7, R6, RZ, P5 ;  /* 0x000000ff06077208 */ /* 0x000fe20002800000 */
[----:B------:R-:W-:Y:S01]  /*17ac0*/  MUFU.EX2 R37, R37 ;  /* 0x0000002500257308 */ /* 0x000fe20000000800 */
[----:B------:R-:W-:-:S03]  /*17ad0*/  FMNMX.FTZ R56, R70, R83, !PT ;  /* 0x0000005346387209 */ /* 0x000fc60007810000 */
[----:B------:R-:W-:Y:S01]  /*17ae0*/  FADD.FTZ R10, -R7, R10 ;  /* 0x0000000a070a7221 */ /* 0x000fe20000010100 */
[----:B------:R-:W-:-:S03]  /*17af0*/  FMNMX.FTZ R83, R71, R56, !PT ;  /* 0x0000003847537209 */ /* 0x000fc60007810000 */
[----:B------:R-:W-:Y:S01]  /*17b00*/  FMUL.FTZ R81, R10, UR41 ;  /* 0x000000290a517c20 */ /* 0x000fe20008410000 */
[----:B------:R-:W-:Y:S01]  /*17b10*/  FMNMX.FTZ R56, R74, R83, !PT ;  /* 0x000000534a387209 */ /* 0x000fe20007810000 */
[----:B------:R-:W-:Y:S03]  /*17b20*/  MUFU.EX2 R36, R36 ;  /* 0x0000002400247308 */ /* 0x000fe60000000800 */
[----:B------:R-:W-:-:S04]  /*17b30*/  FMNMX.FTZ R56, R75, R56, !PT ;  /* 0x000000384b387209 */ /* 0x000fc80007810000 */
[----:B------:R-:W-:Y:S01]  /*17b40*/  FMNMX.FTZ R83, R79, R56, !PT ;  /* 0x000000384f537209 */ /* 0x000fe20007810000 */
[----:B------:R-:W0:Y:S03]  /*17b50*/  MUFU.EX2 R81, R81 ;  /* 0x0000005100517308 */ /* 0x000e260000000800 */
[----:B------:R-:W-:-:S05]  /*17b60*/  FMNMX.FTZ R83, R80, R83, !PT ;  /* 0x0000005350537209 */ /* 0x000fca0007810000 */
[----:B------:R-:W1:Y:S01]  /*17b70*/  SHFL.BFLY PT, R78, R83, 0x2, 0x1f ;  /* 0x0c401f00534e7f89 */ /* 0x000e6200000e0000 */
[----:B------:R-:W-:Y:S08]  /*17b80*/  MUFU.EX2 R41, R41 ;  /* 0x0000002900297308 */ /* 0x000ff00000000800 */
[----:B------:R-:W-:Y:S08]  /*17b90*/  MUFU.EX2 R40, R40 ;  /* 0x0000002800287308 */ /* 0x000ff00000000800 */
[----:B------:R-:W-:Y:S01]  /*17ba0*/  MUFU.EX2 R45, R45 ;  /* 0x0000002d002d7308 */ /* 0x000fe20000000800 */
[----:B-1----:R-:W-:-:S07]  /*17bb0*/  FMNMX.FTZ R78, R83, R78, !PT ;  /* 0x0000004e534e7209 */ /* 0x002fce0007810000 */
[----:B------:R-:W-:Y:S01]  /*17bc0*/  MUFU.EX2 R44, R44 ;  /* 0x0000002c002c7308 */ /* 0x000fe20000000800 */
[----:B------:R-:W1:Y:S07]  /*17bd0*/  SHFL.BFLY PT, R83, R78, 0x1, 0x1f ;  /* 0x0c201f004e537f89 */ /* 0x000e6e00000e0000 */
[----:B------:R-:W-:Y:S08]  /*17be0*/  MUFU.EX2 R49, R49 ;  /* 0x0000003100317308 */ /* 0x000ff00000000800 */
[----:B------:R-:W-:Y:S08]  /*17bf0*/  MUFU.EX2 R48, R48 ;  /* 0x0000003000307308 */ /* 0x000ff00000000800 */
[----:B------:R-:W-:Y:S01]  /*17c00*/  MUFU.EX2 R53, R53 ;  /* 0x0000003500357308 */ /* 0x000fe20000000800 */
[----:B-1----:R-:W-:Y:S01]  /*17c10*/  FMNMX.FTZ R7, R78, R83, !PT ;  /* 0x000000534e077209 */ /* 0x002fe20007810000 */
        /* <DEDUP_REMOVED lines=21> */
[----:B------:R-:W-:Y:S01]  /*17d70*/  FSEL R46, R7, RZ, P4 ;  /* 0x000000ff072e7208 */ /* 0x000fe20002000000 */
[----:B------:R-:W-:Y:S01]  /*17d80*/  MUFU.EX2 R85, R85 ;  /* 0x0000005500557308 */ /* 0x000fe20000000800 */
[----:B------:R-:W-:-:S01]  /*17d90*/  FFMA.FTZ R51, R51, UR41, -R10 ;  /* 0x0000002933337c23 */ /* 0x000fc2000801080a */
[--C-:B------:R-:W-:Y:S01]  /*17da0*/  FFMA.FTZ R54, R54, UR41, -R10.reuse ;  /* 0x0000002936367c23 */ /* 0x100fe2000801080a */
[----:B------:R-:W-:-:S01]  /*17db0*/  FFMA.FTZ R55, R55, UR41, -R10 ;  /* 0x0000002937377c23 */ /* 0x000fc2000801080a */
[----:B------:R-:W-:Y:S01]  /*17dc0*/  FADD.FTZ R11, -R46, R11 ;  /* 0x0000000b2e0b7221 */ /* 0x000fe20000010100 */
[----:B------:R-:W-:-:S01]  /*17dd0*/  FFMA.FTZ R46, R47, UR41, -R10 ;  /* 0x000000292f2e7c23 */ /* 0x000fc2000801080a */
[--C-:B------:R-:W-:Y:S01]  /*17de0*/  FFMA.FTZ R58, R58, UR41, -R10.reuse ;  /* 0x000000293a3a7c23 */ /* 0x100fe2000801080a */
[----:B------:R-:W-:-:S01]  /*17df0*/  FFMA.FTZ R59, R59, UR41, -R10 ;  /* 0x000000293b3b7c23 */ /* 0x000fc2000801080a */
[----:B------:R-:W-:Y:S01]  /*17e00*/  FMUL.FTZ R78, R11, UR41 ;  /* 0x000000290b4e7c20 */ /* 0x000fe20008410000 */
        /* <DEDUP_REMOVED lines=12> */
[----:B------:R-:W-:Y:S01]  /*17ed0*/  FFMA.FTZ R10, R80, UR41, -R10 ;  /* 0x00000029500a7c23 */ /* 0x000fe2000801080a */
[----:B0-----:R-:W-:-:S03]  /*17ee0*/  FFMA.FTZ R80, R81, R3, R14 ;  /* 0x0000000351507223 */ /* 0x001fc6000001000e */
[----:B------:R-:W0:Y:S01]  /*17ef0*/  MUFU.EX2 R9, R9 ;  /* 0x0000000900097308 */ /* 0x000e220000000800 */
[----:B------:R-:W-:-:S04]  /*17f00*/  FADD.FTZ R47, R15, R80 ;  /* 0x000000500f2f7221 */ /* 0x000fc80000010000 */
[----:B------:R-:W-:-:S03]  /*17f10*/  FADD.FTZ R80, R18, R47 ;  /* 0x0000002f12507221 */ /* 0x000fc60000010000 */
[----:B------:R-:W2:Y:S01]  /*17f20*/  MUFU.EX2 R20, R20 ;  /* 0x0000001400147308 */ /* 0x000ea20000000800 */
[----:B-1----:R-:W-:-:S01]  /*17f30*/  FFMA.FTZ R3, R78, R0, R85 ;  /* 0x000000004e037223 */ /* 0x002fc20000010055 */
[----:B------:R-:W-:-:S03]  /*17f40*/  FADD.FTZ R47, R25, R80 ;  /* 0x00000050192f7221 */ /* 0x000fc60000010000 */
[----:B------:R-:W-:Y:S01]  /*17f50*/  FADD.FTZ R0, R8, R3 ;  /* 0x0000000308007221 */ /* 0x000fe20000010000 */
[----:B------:R-:W-:-:S02]  /*17f60*/  FADD.FTZ R80, R24, R47 ;  /* 0x0000002f18507221 */ /* 0x000fc40000010000 */
        /* <DEDUP_REMOVED lines=26> */
[----:B------:R-:W-:-:S06]  /*18110*/  FADD.FTZ R47, R53, R80 ;  /* 0x00000050352f7221 */ /* 0x000fcc0000010000 */
        /* <DEDUP_REMOVED lines=16> */
[----:B------:R-:W-:-:S06]  /*18220*/  FADD.FTZ R0, R52, R47 ;  /* 0x0000002f34007221 */ /* 0x000fcc0000010000 */
[----:B------:R-:W1:Y:S01]  /*18230*/  MUFU.EX2 R55, R55 ;  /* 0x0000003700377308 */ /* 0x000e620000000800 */
[----:B0-----:R-:W-:-:S07]  /*18240*/  FADD.FTZ R3, R50, R3 ;  /* 0x0000000332037221 */ /* 0x001fce0000010000 */
[----:B------:R-:W0:Y:S01]  /*18250*/  MUFU.EX2 R56, R84 ;  /* 0x0000005400387308 */ /* 0x000e220000000800 */
[----:B--2---:R-:W-:-:S01]  /*18260*/  FADD.FTZ R80, R54, R3 ;  /* 0x0000000336507221 */ /* 0x004fc20000010000 */
[----:B------:R-:W-:-:S06]  /*18270*/  FADD.FTZ R3, R57, R0 ;  /* 0x0000000039037221 */ /* 0x000fcc0000010000 */
        /* <DEDUP_REMOVED lines=50> */
.L_x_1472:
[----:B------:R-:W-:Y:S01]  /*185a0*/  F2FP.SATFINITE.E4M3.F32.PACK_AB_MERGE_C R9, R20, R9, RZ ;  /* 0x000000091409723e */ /* 0x000fe200048070ff */
[-C--:B------:R-:W-:Y:S01]  /*185b0*/  FMUL.FTZ R88, R88, R81.reuse ;  /* 0x0000005158587220 */ /* 0x080fe20000410000 */
[----:B------:R-:W-:Y:S01]  /*185c0*/  ISETP.GT.AND P4, PT, R5, R12, PT ;  /* 0x0000000c0500720c */ /* 0x000fe20003f84270 */
[----:B------:R-:W-:Y:S01]  /*185d0*/  FMUL.FTZ R89, R89, R81 ;  /* 0x0000005159597220 */ /* 0x000fe20000410000 */
[----:B------:R-:W-:Y:S01]  /*185e0*/  F2FP.SATFINITE.E4M3.F32.PACK_AB_MERGE_C R165, R8, R85, R9 ;  /* 0x0000005508a5723e */ /* 0x000fe20004807009 */
[----:B------:R-:W-:Y:S01]  /*185f0*/  IMAD R8, R169, 0x8, R16 ;  /* 0x00000008a9087824 */ /* 0x000fe200078e0210 */
[----:B------:R-:W-:Y:S01]  /*18600*/  F2FP.SATFINITE.E4M3.F32.PACK_AB_MERGE_C R18, R25, R18, RZ ;  /* 0x000000121912723e */ /* 0x000fe200048070ff */
[----:B------:R-:W-:Y:S01]  /*18610*/  IMAD.U32 R9, RZ, RZ, UR38 ;  /* 0x00000026ff097e24 */ /* 0x000fe2000f8e00ff */
[----:B------:R-:W-:Y:S01]  /*18620*/  F2FP.SATFINITE.E4M3.F32.PACK_AB_MERGE_C R54, R55, R54, RZ ;  /* 0x000000363736723e */ /* 0x000fe200048070ff */
[----:B------:R-:W-:Y:S01]  /*18630*/  VIADD R8, R8, 0x22860 ;  /* 0x0002286008087836 */ /* 0x000fe20000000000 */
[----:B------:R-:W-:Y:S01]  /*18640*/  F2FP.SATFINITE.E4M3.F32.PACK_AB_MERGE_C R10, R10, R79, RZ ;  /* 0x0000004f0a0a723e */ /* 0x000fe200048070ff */
[-C--:B------:R-:W-:Y:S01]  /*18650*/  FMUL.FTZ R92, R92, R81.reuse ;  /* 0x000000515c5c7220 */ /* 0x080fe20000410000 */
        /* <DEDUP_REMOVED lines=95> */
[----:B0-----:R-:W-:Y:S06]  /*18c50*/  @P4 BRA `(.L_x_1473) ;  /* 0xffffffc800144947 */ /* 0x001fec000383ffff */
[----:B------:R-:W-:Y:S02]  /*18c60*/  IMAD.MOV.U32 R11, RZ, RZ, R7 ;  /* 0x000000ffff0b7224 */ /* 0x000fe400078e0007 */
[----:B------:R-:W-:Y:S02]  /*18c70*/  IMAD.MOV.U32 R10, RZ, RZ, R6 ;  /* 0x000000ffff0a7224 */ /* 0x000fe400078e0006 */
[----:B------:R-:W-:Y:S02]  /*18c80*/  IMAD.MOV.U32 R169, RZ, RZ, R13 ;  /* 0x000000ffffa97224 */ /* 0x000fe400078e000d */
[----:B------:R-:W-:-:S07]  /*18c90*/  IMAD.MOV.U32 R18, RZ, RZ, R181 ;  /* 0x000000ffff127224 */ /* 0x000fce00078e00b5 */
.L_x_1454:
[----:B------:R-:W0:Y:S01]  /*18ca0*/  LDC R6, c[0x0][0x448] ;  /* 0x00011200ff067b82 */ /* 0x000e220000000800 */
[----:B------:R-:W-:Y:S01]  /*18cb0*/  IADD3 R9, R171, 0x1, -R168 ;  /* 0x00000001ab097810 */ /* 0x000fe20007ffe8a8 */
[----:B------:R-:W-:-:S06]  /*18cc0*/  ULDC UR6, c[0x0][0x9dc] ;  /* 0x0002770000067ab9 */ /* 0x000fcc0000000800 */
[----:B------:R-:W1:Y:S01]  /*18cd0*/  LDC R12, c[0x0][0x9e4] ;  /* 0x00027900ff0c7b82 */ /* 0x000e620000000800 */
[----:B0-----:R-:W-:Y:S01]  /*18ce0*/  ISETP.NE.AND P4, PT, R6, 0x1, PT ;  /* 0x000000010600780c */ /* 0x001fe20003f85270 */
[----:B------:R-:W-:Y:S01]  /*18cf0*/  VIADD R6, R175, 0x7f ;  /* 0x0000007faf067836 */ /* 0x000fe20000000000 */
[----:B-1----:R-:W-:-:S11]  /*18d00*/  ISETP.GE.AND P5, PT, R12, 0x1, PT ;  /* 0x000000010c00780c */ /* 0x002fd60003fa6270 */
[----:B------:R-:W0:Y:S08]  /*18d10*/  @P4 LDC R7, c[0x0][0x44c] ;  /* 0x00011300ff074b82 */ /* 0x000e300000000800 */
[----:B------:R-:W1:Y:S01]  /*18d20*/  @P4 LDC R8, c[0x0][0x450] ;  /* 0x00011400ff084b82 */ /* 0x000e620000000800 */
[----:B0-----:R-:W-:-:S05]  /*18d30*/  @P4 IMAD.HI.U32 R7, R6, R7, RZ ;  /* 0x0000000706074227 */ /* 0x001fca00078e00ff */
[----:B-1----:R-:W-:-:S05]  /*18d40*/  @P4 SHF.R.U32.HI R6, RZ, R8, R7 ;  /* 0x00000008ff064219 */ /* 0x002fca0000011607 */
[----:B------:R-:W-:-:S04]  /*18d50*/  IMAD.IADD R6, R6, 0x1, R9 ;  /* 0x0000000106067824 */ /* 0x000fc800078e0209 */
[----:B------:R-:W-:Y:S01]  /*18d60*/  VIADD R8, R6, -UR6 ;  /* 0x8000000606087c36 */ /* 0x000fe20008000000 */
[----:B------:R-:W-:Y:S06]  /*18d70*/  @!P5 BRA `(.L_x_1474) ;  /* 0x000000000048d947 */ /* 0x000fec0003800000 */
[----:B------:R-:W-:Y:S01]  /*18d80*/  IMAD.MOV.U32 R9, RZ, RZ, R6 ;  /* 0x000000ffff097224 */ /* 0x000fe200078e0006 */
[----:B------:R-:W-:Y:S04]  /*18d90*/  BSSY B0, `(.L_x_1475) ;  /* 0x000000e000007945 */ /* 0x000fe80003800000 */
        /* <DEDUP_REMOVED lines=9> */
.L_x_1476:
[----:B------:R-:W-:-:S13]  /*18e30*/  ISETP.NE.AND P2, PT, R12, 0x1, PT ;  /* 0x000000010c00780c */ /* 0x000fda0003f45270 */
[----:B------:R-:W0:Y:S02]  /*18e40*/  @P2 LDC.64 R6, c[0x0][0x9e8] ;  /* 0x00027a00ff062b82 */ /* 0x000e240000000a00 */
[----:B0-----:R-:W-:-:S05]  /*18e50*/  @P2 IMAD.HI.U32 R6, R9, R6, RZ ;  /* 0x0000000609062227 */ /* 0x001fca00078e00ff */
[----:B------:R-:W-:-:S07]  /*18e60*/  @P2 SHF.R.U32.HI R9, RZ, R7, R6 ;  /* 0x00000007ff092219 */ /* 0x000fce0000011606 */
.L_x_1477:
[----:B------:R-:W-:Y:S05]  /*18e70*/  BSYNC B0 ;  /* 0x0000000000007941 */ /* 0x000fea0003800000 */
.L_x_1475:
[----:B------:R-:W-:-:S05]  /*18e80*/  IMAD R9, R9, R12, RZ ;  /* 0x0000000c09097224 */ /* 0x000fca00078e02ff */
[----:B------:R-:W-:-:S07]  /*18e90*/  VIMNMX R8, R8, R9, !PT ;  /* 0x0000000908087248 */ /* 0x000fce0007fe0100 */
.L_x_1474:
        /* <DEDUP_REMOVED lines=10> */
.L_x_1489:
        /* <DEDUP_REMOVED lines=8> */
.L_x_1480:
        /* <DEDUP_REMOVED lines=8> */
.L_x_1481:
[----:B------:R-:W-:Y:S04]  /*19040*/  BSSY B0, `(.L_x_1479) ;  /* 0x0000004000007945 */ /* 0x000fe80003800000 */
[----:B-1----:R-:W-:Y:S05]  /*19050*/  @P3 BRA `(.L_x_1482) ;  /* 0x0000000000083947 */ /* 0x002fea0003800000 */
[----:B------:R-:W1:Y:S02]  /*19060*/  SYNCS.PHASECHK.TRANS64.TRYWAIT P3, [R7+URZ+0x22830], R6 ;  /* 0x02283006070075a7 */ /* 0x000e64000806017f */
[----:B-1----:R-:W-:Y:S05]  /*19070*/  @!P3 BRA `(.L_x_1483) ;  /* 0x000001300058b947 */ /* 0x002fea0003800000 */
.L_x_1482:
[----:B------:R-:W-:Y:S05]  /*19080*/  BSYNC B0 ;  /* 0x0000000000007941 */ /* 0x000fea0003800000 */
.L_x_1479:
[----:B01----:R-:W0:Y:S01]  /*19090*/  S2R R6, SR_TID.X ;  /* 0x0000000000067919 */ /* 0x003e220000002100 */
[----:B------:R-:W-:Y:S01]  /*190a0*/  VIADD R15, R169, 0x1 ;  /* 0x00000001a90f7836 */ /* 0x000fe20000000000 */
[----:B------:R-:W-:Y:S05]  /*190b0*/  WARPSYNC.ALL ;  /* 0x0000000000007948 */ /* 0x000fea0003800000 */
[C---:B------:R-:W-:Y:S01]  /*190c0*/  ISETP.NE.AND P3, PT, R15.reuse, 0x2, PT ;  /* 0x000000020f00780c */ /* 0x040fe20003f65270 */
[----:B------:R-:W-:Y:S02]  /*190d0*/  IMAD.MOV.U32 R7, RZ, RZ, -0x7fffffe0 ;  /* 0x80000020ff077424 */ /* 0x000fe400078e00ff */
[----:B------:R-:W-:Y:S01]  /*190e0*/  IMAD.MOV.U32 R11, RZ, RZ, -0x7fffffe0 ;  /* 0x80000020ff0b7424 */ /* 0x000fe200078e00ff */
[----:B------:R-:W-:Y:S01]  /*190f0*/  SEL R15, R15, RZ, P3 ;  /* 0x000000ff0f0f7207 */ /* 0x000fe20001800000 */
        /* <DEDUP_REMOVED lines=8> */
[----:B0-----:R-:W-:-:S05]  /*19180*/  SHF.R.U32.HI R6, RZ, 0x7, R6 ;  /* 0x00000007ff067819 */ /* 0x001fca0000011606 */
[----:B------:R-:W-:Y:S02]  /*19190*/  VIADD R24, R6, 0x8 ;  /* 0x0000000806187836 */ /* 0x000fe40000000000 */
[----:B------:R-:W-:-:S03]  /*191a0*/  IMAD R6, R15, 0x600, R4 ;  /* 0x000006000f067824 */ /* 0x000fc600078e0204 */
[----:B------:R0:W-:Y:S01]  /*191b0*/  BAR.SYNC.DEFER_BLOCKING R24, 0x100 ;  /* 0x000400180000751d */ /* 0x0001e20000010000 */
[C---:B------:R-:W-:Y:S01]  /*191c0*/  VIADD R10, R6.reuse, 0x2 ;  /* 0x00000002060a7836 */ /* 0x040fe20000000000 */
[C---:B------:R-:W-:Y:S01]  /*191d0*/  R2UR UR26, R6.reuse ;  /* 0x00000000061a72ca */ /* 0x040fe200000e0000 */
[C---:B------:R-:W-:Y:S02]  /*191e0*/  VIADD R8, R6.reuse, 0x200 ;  /* 0x0000020006087836 */ /* 0x040fe40000000000 */
[----:B------:R-:W-:Y:S01]  /*191f0*/  VIADD R20, R6, 0x400 ;  /* 0x0000040006147836 */ /* 0x000fe20000000000 */
[----:B------:R-:W-:Y:S02]  /*19200*/  R2UR UR6, R10 ;  /* 0x000000000a0672ca */ /* 0x000fe400000e0000 */
[----:B------:R-:W-:Y:S02]  /*19210*/  R2UR UR10, R8 ;  /* 0x00000000080a72ca */ /* 0x000fe400000e0000 */
[C---:B------:R-:W-:Y:S01]  /*19220*/  IADD3 R10, R6.reuse, 0x202, RZ ;  /* 0x00000202060a7810 */ /* 0x040fe20007ffe0ff */
        /* <DEDUP_REMOVED lines=25> */
.L_x_1485:
[----:B------:R-:W-:Y:S01]  /*193c0*/  SHF.L.U32 R6, R181, 0x1f, RZ ;  /* 0x0000001fb5067819 */ /* 0x000fe200000006ff */
[----:B------:R-:W-:-:S04]  /*193d0*/  IMAD R7, R169, 0x8, R16 ;  /* 0x00000008a9077824 */ /* 0x000fc800078e0210 */
[----:B------:R0:W1:Y:S01]  /*193e0*/  SYNCS.PHASECHK.TRANS64.TRYWAIT P2, [R7+URZ+0x22850], R6 ;  /* 0x02285006070075a7 */ /* 0x000062000804017f */
[----:B------:R-:W-:Y:S05]  /*193f0*/  @!P0 BRA `(.L_x_1486) ;  /* 0x0000000000048947 */ /* 0x000fea0003800000 */
[----:B------:R-:W-:Y:S01]  /*19400*/  BPT.TRAP 0x1 ;  /* 0x000000040000795c */ /* 0x000fe20000300000 */
.L_x_1486:
[----:B-1----:R-:W-:Y:S05]  /*19410*/  @P2 BRA `(.L_x_1484) ;  /* 0x0000000000082947 */ /* 0x002fea0003800000 */
[----:B------:R-:W1:Y:S02]  /*19420*/  SYNCS.PHASECHK.TRANS64.TRYWAIT P2, [R7+URZ+0x22850], R6 ;  /* 0x02285006070075a7 */ /* 0x000e64000804017f */
[----:B-1----:R-:W-:Y:S05]  /*19430*/  @!P2 BRA `(.L_x_1487) ;  /* 0x0000012c007ca947 */ /* 0x002fea0003800000 */
.L_x_1484:
[----:B01----:R-:W-:Y:S01]  /*19440*/  VIADD R6, R16, 0x400 ;  /* 0x0000040010067836 */ /* 0x003fe20000000000 */
[----:B------:R-:W-:Y:S05]  /*19450*/  WARPSYNC.ALL ;  /* 0x0000000000007948 */ /* 0x000fea0003800000 */
[----:B------:R-:W-:-:S04]  /*19460*/  SHF.R.U32.HI R6, RZ, 0x4, R6 ;  /* 0x00000004ff067819 */ /* 0x000fc80000011606 */
[----:B------:R-:W-:-:S04]  /*19470*/  LOP3.LUT R6, R6, 0x3fff, RZ, 0xc0, !PT ;  /* 0x00003fff06067812 */ /* 0x000fc800078ec0ff */
[----:B------:R-:W-:-:S05]  /*19480*/  LOP3.LUT R6, R6, 0x10000, RZ, 0xfc, !PT ;  /* 0x0001000006067812 */ /* 0x000fca00078efcff */
[----:B------:R-:W-:Y:S01]  /*19490*/  IMAD R6, R169, 0x400, R6 ;  /* 0x00000400a9067824 */ /* 0x000fe200078e0206 */
[----:B------:R-:W-:Y:S01]  /*194a0*/  WARPGROUP.ARRIVE ;  /* 0x00000000000079c5 */ /* 0x000fe20000000000 */
[----:B------:R-:W-:Y:S02]  /*194b0*/  IMAD.MOV.U32 R7, RZ, RZ, 0x40000040 ;  /* 0x40000040ff077424 */ /* 0x000fe400078e00ff */
[----:B------:R-:W-:Y:S01]  /*194c0*/  FMUL.FTZ R20, R2, R26 ;  /* 0x0000001a02147220 */ /* 0x000fe20000410000 */
[C---:B------:R-:W-:Y:S01]  /*194d0*/  VIADD R8, R6.reuse, 0x2 ;  /* 0x0000000206087836 */ /* 0x040fe20000000000 */
[----:B------:R-:W-:Y:S01]  /*194e0*/  R2UR UR6, R6 ;  /* 0x00000000060672ca */ /* 0x000fe200000e0000 */
[----:B------:R-:W-:Y:S01]  /*194f0*/  IMAD.MOV.U32 R9, RZ, RZ, 0x40000040 ;  /* 0x40000040ff097424 */ /* 0x000fe200078e00ff */
[----:B------:R-:W-:Y:S01]  /*19500*/  R2UR UR7, R7 ;  /* 0x00000000070772ca */ /* 0x000fe200000e0000 */
[C---:B------:R-:W-:Y:S01]  /*19510*/  FMUL.FTZ R21, R2.reuse, R27 ;  /* 0x0000001b02157220 */ /* 0x040fe20000410000 */
        /* <DEDUP_REMOVED lines=10> */
[----:B------:R-:W-:Y:S01]  /*195c0*/  FMUL.FTZ R42, R2, R46 ;  /* 0x0000002e022a7220 */ /* 0x000fe20000410000 */
[----:B------:R-:W-:Y:S01]  /*195d0*/  QGMMA.64x128x32.F32.E4M3.E4M3 R88, R164, gdesc[UR4], R88, gsb0 ;  /* 0x01e00004a4587df3 */ /* 0x000fe20008000858 */
[----:B------:R-:W-:Y:S01]  /*195e0*/  R2UR UR6, R8 ;  /* 0x00000000080672ca */ /* 0x000fe200000e0000 */
[----:B------:R-:W-:Y:S01]  /*195f0*/  VIADD R8, R6, 0x4 ;  /* 0x0000000406087836 */ /* 0x000fe20000000000 */
[----:B------:R-:W-:Y:S01]  /*19600*/  R2UR UR7, R9 ;  /* 0x00000000090772ca */ /* 0x000fe200000e0000 */
[----:B------:R-:W-:Y:S01]  /*19610*/  IMAD.MOV.U32 R9, RZ, RZ, 0x40000040 ;  /* 0x40000040ff097424 */ /* 0x000fe200078e00ff */
        /* <DEDUP_REMOVED lines=23> */
[----:B------:R-:W-:Y:S01]  /*19790*/  FMUL.FTZ R83, R2, R87 ;  /* 0x0000005702537220 */ /* 0x000fe20000410000 */
[----:B------:R-:W-:Y:S01]  /*197a0*/  MUFU.TANH R31, R31 ;  /* 0x0000001f001f7308 */ /* 0x000fe20000002400 */
[----:B------:R-:W-:Y:S01]  /*197b0*/  VIADD R6, R6, 0x6 ;  /* 0x0000000606067836 */ /* 0x000fe20000000000 */
[----:B------:R-:W-:Y:S01]  /*197c0*/  UMOV UR41, UR30 ;  /* 0x0000001e00297c82 */ /* 0x000fe20008000000 */
[----:B------:R-:W0:Y:S05]  /*197d0*/  S2R R181, SR_TID.X ;  /* 0x0000000000b57919 */ /* 0x000e2a0000002100 */
[----:B------:R-:W-:Y:S08]  /*197e0*/  MUFU.TANH R34, R34 ;  /* 0x0000002200227308 */ /* 0x000ff00000002400 */
[----:B------:R-:W-:Y:S08]  /*197f0*/  MUFU.TANH R35, R35 ;  /* 0x0000002300237308 */ /* 0x000ff00000002400 */
[----:B------:R-:W-:Y:S08]  /*19800*/  MUFU.TANH R38, R38 ;  /* 0x0000002600267308 */ /* 0x000ff00000002400 */
[----:B------:R-:W-:Y:S01]  /*19810*/  MUFU.TANH R39, R39 ;  /* 0x0000002700277308 */ /* 0x000fe20000002400 */
[----:B0-----:R-:W-:-:S07]  /*19820*/  SHF.R.U32.HI R181, RZ, 0x7, R181 ;  /* 0x00000007ffb57819 */ /* 0x001fce00000116b5 */
[----:B------:R-:W-:Y:S08]  /*19830*/  MUFU.TANH R42, R42 ;  /* 0x0000002a002a7308 */ /* 0x000ff00000002400 */
        /* <DEDUP_REMOVED lines=8> */
[----:B------:R-:W-:Y:S01]  /*198c0*/  MUFU.TANH R59, R59 ;  /* 0x0000003b003b7308 */ /* 0x000fe20000002400 */
[----:B------:R-:W-:-:S02]  /*198d0*/  WARPGROUP.DEPBAR.LE gsb0, 0x0 ;  /* 0x00008000000079c5 */ /* 0x000fc40000010000 */
[----:B------:R-:W-:-:S05]  /*198e0*/  WARPGROUP.ARRIVE ;  /* 0x00000000000079c5 */ /* 0x000fca0000000000 */
[----:B------:R-:W-:Y:S01]  /*198f0*/  MUFU.TANH R62, R62 ;  /* 0x0000003e003e7308 */ /* 0x000fe20000002400 */
        /* <DEDUP_REMOVED lines=34> */
[----:B------:R-:W-:Y:S01]  /*19b20*/  FMUL.FTZ R69, R2, R73 ;  /* 0x0000004902457220 */ /* 0x000fe20000410000 */
[----:B------:R-:W-:Y:S01]  /*19b30*/  FMNMX.FTZ R10, R20, R13, !PT ;  /* 0x0000000d140a7209 */ /* 0x000fe20007810000 */
[C---:B------:R-:W-:Y:S01]  /*19b40*/  FMUL.FTZ R72, R2.reuse, R76 ;  /* 0x0000004c02487220 */ /* 0x040fe20000410000 */
[C---:B------:R-:W-:Y:S01]  /*19b50*/  FMUL.FTZ R73, R2.reuse, R77 ;  /* 0x0000004d02497220 */ /* 0x040fe20000410000 */
[----:B------:R-:W-:Y:S01]  /*19b60*/  FMUL.FTZ R76, R2, R80 ;  /* 0x00000050024c7220 */ /* 0x000fe20000410000 */
[----:B------:R-:W-:Y:S01]  /*19b70*/  FMNMX.FTZ R7, R21, R10, !PT ;  /* 0x0000000a15077209 */ /* 0x000fe20007810000 */
[----:B------:R-:W1:Y:S01]  /*19b80*/  MUFU.TANH R28, R28 ;  /* 0x0000001c001c7308 */ /* 0x000e620000002400 */
[----:B--2---:R-:W-:Y:S01]  /*19b90*/  FMNMX.FTZ R10, R24, R11, !PT ;  /* 0x0000000b180a7209 */ /* 0x004fe20007810000 */
[----:B------:R-:W-:Y:S01]  /*19ba0*/  FMUL.FTZ R77, R2, R81 ;  /* 0x00000051024d7220 */ /* 0x000fe20000410000 */
[----:B------:R-:W-:Y:S01]  /*19bb0*/  FMNMX.FTZ R7, R26, R7, !PT ;  /* 0x000000071a077209 */ /* 0x000fe20007810000 */
[C---:B------:R-:W-:Y:S01]  /*19bc0*/  FMUL.FTZ R80, R2.reuse, R84 ;  /* 0x0000005402507220 */ /* 0x040fe20000410000 */
[----:B------:R-:W-:-:S02]  /*19bd0*/  FMUL.FTZ R81, R2, R85 ;  /* 0x0000005502517220 */ /* 0x000fc40000410000 */
[----:B------:R-:W-:Y:S01]  /*19be0*/  FMNMX.FTZ R7, R27, R7, !PT ;  /* 0x000000071b077209 */ /* 0x000fe20007810000 */
[----:B------:R-:W2:Y:S01]  /*19bf0*/  MUFU.TANH R29, R29 ;  /* 0x0000001d001d7308 */ /* 0x000ea20000002400 */
[----:B0-----:R-:W-:Y:S02]  /*19c00*/  FMNMX.FTZ R10, R25, R10, !PT ;  /* 0x0000000a190a7209 */ /* 0x001fe40007810000 */
[----:B------:R-:W-:-:S04]  /*19c10*/  FMNMX.FTZ R7, R30, R7, !PT ;  /* 0x000000071e077209 */ /* 0x000fc80007810000 */
[----:B------:R-:W-:Y:S01]  /*19c20*/  FMNMX.FTZ R7, R31, R7, !PT ;  /* 0x000000071f077209 */ /* 0x000fe20007810000 */
[----:B------:R-:W0:Y:S01]  /*19c30*/  MUFU.TANH R32, R32 ;  /* 0x0000002000207308 */ /* 0x000e220000002400 */
[----:B-1----:R-:W-:Y:S02]  /*19c40*/  FMNMX.FTZ R10, R28, R10, !PT ;  /* 0x0000000a1c0a7209 */ /* 0x002fe40007810000 */
[----:B------:R-:W-:-:S04]  /*19c50*/  FMNMX.FTZ R7, R34, R7, !PT ;  /* 0x0000000722077209 */ /* 0x000fc80007810000 */
[----:B------:R-:W-:Y:S01]  /*19c60*/  FMNMX.FTZ R7, R35, R7, !PT ;  /* 0x0000000723077209 */ /* 0x000fe20007810000 */
[----:B------:R-:W1:Y:S01]  /*19c70*/  MUFU.TANH R33, R33 ;  /* 0x0000002100217308 */ /* 0x000e620000002400 */
[----:B--2---:R-:W-:Y:S02]  /*19c80*/  FMNMX.FTZ R10, R29, R10, !PT ;  /* 0x0000000a1d0a7209 */ /* 0x004fe40007810000 */
[----:B------:R-:W-:-:S04]  /*19c90*/  FMNMX.FTZ R7, R38, R7, !PT ;  /* 0x0000000726077209 */ /* 0x000fc80007810000 */
        /* <DEDUP_REMOVED lines=23> */
[----:B------:R-:W-:-:S05]  /*19e10*/  FMNMX.FTZ R7, R62, R7, !PT ;  /* 0x000000073e077209 */ /* 0x000fca0007810000 */
[----:B------:R-:W2:Y:S01]  /*19e20*/  MUFU.TANH R48, R48 ;  /* 0x0000003000307308 */ /* 0x000ea20000002400 */
[----:B0-----:R-:W-:-:S07]  /*19e30*/  FMNMX.FTZ R10, R44, R10, !PT ;  /* 0x0000000a2c0a7209 */ /* 0x001fce0007810000 */
[----:B------:R-:W0:Y:S01]  /*19e40*/  MUFU.TANH R49, R49 ;  /* 0x0000003100317308 */ /* 0x000e220000002400 */
[----:B-1----:R-:W-:-:S07]  /*19e50*/  FMNMX.FTZ R10, R45, R10, !PT ;  /* 0x0000000a2d0a7209 */ /* 0x002fce0007810000 */
[----:B------:R-:W1:Y:S01]  /*19e60*/  MUFU.TANH R52, R52 ;  /* 0x0000003400347308 */ /* 0x000e620000002400 */
[----:B--2---:R-:W-:Y:S01]  /*19e70*/  FMNMX.FTZ R10, R48, R10, !PT ;  /* 0x0000000a300a7209 */ /* 0x004fe20007810000 */
[----:B------:R-:W-:-:S06]  /*19e80*/  WARPGROUP.DEPBAR.LE gsb0, 0x0 ;  /* 0x00008000000079c5 */ /* 0x000fcc0000010000 */
[----:B------:R-:W2:Y:S01]  /*19e90*/  MUFU.TANH R53, R53 ;  /* 0x0000003500357308 */ /* 0x000ea20000002400 */
[----:B0-----:R-:W-:Y:S01]  /*19ea0*/  FMNMX.FTZ R10, R49, R10, !PT ;  /* 0x0000000a310a7209 */ /* 0x001fe20007810000 */
[----:B------:R-:W-:-:S06]  /*19eb0*/  WARPGROUP.ARRIVE ;  /* 0x00000000000079c5 */ /* 0x000fcc0000000000 */
[----:B------:R-:W0:Y:S01]  /*19ec0*/  MUFU.TANH R56, R56 ;  /* 0x0000003800387308 */ /* 0x000e220000002400 */
[----:B-1----:R-:W-:Y:S01]  /*19ed0*/  FMNMX.FTZ R10, R52, R10, !PT ;  /* 0x0000000a340a7209 */ /* 0x002fe20007810000 */
[----:B------:R-:W-:Y:S01]  /*19ee0*/  QGMMA.64x128x32.F32.E4M3.E4M3 R88, R156, gdesc[UR4], R88, gsb0 ;  /* 0x01e000049c587df3 */ /* 0x000fe20008000858 */
[----:B------:R-:W-:-:S05]  /*19ef0*/  R2UR UR6, R6 ;  /* 0x00000000060672ca */ /* 0x000fca00000e0000 */
        /* <DEDUP_REMOVED lines=50> */
[----:B--2---:R-:W-:Y:S02]  /*1a220*/  FMNMX.FTZ R7, R81, R10, !PT ;  /* 0x0000000a51077209 */ /* 0x004fe40007810000 */
[----:B0-----:R-:W-:-:S03]  /*1a230*/  FMNMX.FTZ R10, R83, R11, !PT ;  /* 0x0000000b530a7209 */ /* 0x001fc60007810000 */
[----:B------:R-:W0:Y:S04]  /*1a240*/  SHFL.BFLY PT, R11, R7, 0x2, 0x1f ;  /* 0x0c401f00070b7f89 */ /* 0x000e2800000e0000 */
[----:B------:R-:W1:Y:S01]  /*1a250*/  SHFL.BFLY PT, R84, R10, 0x2, 0x1f ;  /* 0x0c401f000a547f89 */ /* 0x000e6200000e0000 */
[----:B0-----:R-:W-:Y:S01]  /*1a260*/  FMNMX.FTZ R11, R7, R11, !PT ;  /* 0x0000000b070b7209 */ /* 0x001fe20007810000 */
[----:B------:R-:W-:Y:S01]  /*1a270*/  IMAD.MOV.U32 R7, RZ, RZ, 0x40000040 ;  /* 0x40000040ff077424 */ /* 0x000fe200078e00ff */
[----:B-1----:R-:W-:-:S03]  /*1a280*/  FMNMX.FTZ R84, R10, R84, !PT ;  /* 0x000000540a547209 */ /* 0x002fc60007810000 */
[----:B------:R-:W0:Y:S01]  /*1a290*/  SHFL.BFLY PT, R6, R11, 0x1, 0x1f ;  /* 0x0c201f000b067f89 */ /* 0x000e2200000e0000 */
[----:B------:R-:W-:-:S03]  /*1a2a0*/  R2UR UR7, R7 ;  /* 0x00000000070772ca */ /* 0x000fc600000e0000 */
[----:B------:R-:W1:Y:S10]  /*1a2b0*/  SHFL.BFLY PT, R85, R84, 0x1, 0x1f ;  /* 0x0c201f0054557f89 */ /* 0x000e7400000e0000 */
[----:B------:R-:W-:Y:S01]  /*1a2c0*/  QGMMA.64x128x32.F32.E4M3.E4M3 R88, R152, gdesc[UR4], R88, gsb0 ;  /* 0x01e0000498587df3 */ /* 0x000fe20008000858 */
[----:B0-----:R-:W-:-:S02]  /*1a2d0*/  FMNMX.FTZ R10, R11, R6, !PT ;  /* 0x000000060b0a7209 */ /* 0x001fc40007810000 */
[----:B-1----:R-:W-:-:S03]  /*1a2e0*/  FMNMX.FTZ R11, R84, R85, !PT ;  /* 0x00000055540b7209 */ /* 0x002fc60007810000 */
[----:B------:R-:W-:Y:S02]  /*1a2f0*/  FADD.FTZ R6, -R10, R14 ;  /* 0x0000000e0a067221 */ /* 0x000fe40000010100 */
[----:B------:R-:W-:-:S01]  /*1a300*/  FADD.FTZ R7, -R11, R13 ;  /* 0x0000000d0b077221 */ /* 0x000fc20000010100 */
[----:B------:R-:W-:Y:S02]  /*1a310*/  IMAD.U32 R13, RZ, RZ, UR41 ;  /* 0x00000029ff0d7e24 */ /* 0x000fe4000f8e00ff */
[----:B------:R-:W-:Y:S01]  /*1a320*/  FMUL.FTZ R6, R6, UR41 ;  /* 0x0000002906067c20 */ /* 0x000fe20008410000 */
[----:B------:R-:W-:Y:S01]  /*1a330*/  FMUL.FTZ R7, R7, UR41 ;  /* 0x0000002907077c20 */ /* 0x000fe20008410000 */
[----:B------:R-:W-:-:S04]  /*1a340*/  FFMA.FTZ R13, R10, R13, -8 ;  /* 0xc10000000a0d7423 */ /* 0x000fc8000001000d */
        /* <DEDUP_REMOVED lines=29> */
[----:B------:R-:W-:-:S02]  /*1a520*/  IMAD.U32 R80, RZ, RZ, UR41 ;  /* 0x00000029ff507e24 */ /* 0x000fc4000f8e00ff */
[--C-:B------:R-:W-:Y:S01]  /*1a530*/  FFMA.FTZ R65, R69, UR41, -R13.reuse ;  /* 0x0000002945417c23 */ /* 0x100fe2000801080d */
[----:B------:R-:W-:-:S01]  /*1a540*/  FFMA.FTZ R69, R73, UR41, -R13 ;  /* 0x0000002949457c23 */ /* 0x000fc2000801080d */
[----:B------:R-:W-:Y:S01]  /*1a550*/  FFMA.FTZ R73, R77, UR41, -R13 ;  /* 0x000000294d497c23 */ /* 0x000fe2000801080d */
[----:B------:R-:W-:-:S01]  /*1a560*/  FFMA.FTZ R77, R11, R80, -8 ;  /* 0xc10000000b4d7423 */ /* 0x000fc20000010050 */
[----:B------:R-:W0:Y:S01]  /*1a570*/  MUFU.EX2 R85, R85 ;  /* 0x0000005500557308 */ /* 0x000e220000000800 */
[----:B------:R-:W-:Y:S02]  /*1a580*/  @!P1 IMAD R80, R15, 0x8, R16 ;  /* 0x000000080f509824 */ /* 0x000fe400078e0210 */
[----:B------:R-:W-:Y:S01]  /*1a590*/  FFMA.FTZ R13, R81, UR41, -R13 ;  /* 0x00000029510d7c23 */ /* 0x000fe2000801080d */
[----:B------:R-:W-:-:S01]  /*1a5a0*/  FFMA.FTZ R20, R20, UR41, -R77 ;  /* 0x0000002914147c23 */ /* 0x000fc2000801084d */
[--C-:B------:R-:W-:Y:S01]  /*1a5b0*/  FFMA.FTZ R21, R21, UR41, -R77.reuse ;  /* 0x0000002915157c23 */ /* 0x100fe2000801084d */
[----:B------:R-:W-:-:S01]  /*1a5c0*/  FFMA.FTZ R26, R26, UR41, -R77 ;  /* 0x000000291a1a7c23 */ /* 0x000fc2000801084d */
[--C-:B------:R-:W-:Y:S01]  /*1a5d0*/  FFMA.FTZ R27, R27, UR41, -R77.reuse ;  /* 0x000000291b1b7c23 */ /* 0x100fe2000801084d */
[----:B------:R-:W-:-:S01]  /*1a5e0*/  FFMA.FTZ R30, R30, UR41, -R77 ;  /* 0x000000291e1e7c23 */ /* 0x000fc2000801084d */
[----:B------:R-:W-:Y:S01]  /*1a5f0*/  MUFU.EX2 R7, R7 ;  /* 0x0000000700077308 */ /* 0x000fe20000000800 */
[----:B------:R-:W-:Y:S01]  /*1a600*/  @!P1 VIADD R80, R80, 0x22840 ;  /* 0x0002284050509836 */ /* 0x000fe20000000000 */
[----:B------:R-:W-:Y:S01]  /*1a610*/  IADD3 R81, -R181, 0xb, RZ ;  /* 0x0000000bb5517810 */ /* 0x000fe20007ffe1ff */
[----:B------:R-:W-:-:S01]  /*1a620*/  FFMA.FTZ R31, R31, UR41, -R77 ;  /* 0x000000291f1f7c23 */ /* 0x000fc2000801084d */
[--C-:B------:R-:W-:Y:S01]  /*1a630*/  FFMA.FTZ R34, R34, UR41, -R77.reuse ;  /* 0x0000002922227c23 */ /* 0x100fe2000801084d */
[----:B------:R-:W-:-:S01]  /*1a640*/  FFMA.FTZ R35, R35, UR41, -R77 ;  /* 0x0000002923237c23 */ /* 0x000fc2000801084d */
[----:B------:R-:W-:Y:S01]  /*1a650*/  @!P1 PRMT R80, RZ, 0x654, R80 ;  /* 0x00000654ff509816 */ /* 0x000fe20000000050 */
        /* <DEDUP_REMOVED lines=30> */
[----:B------:R-:W3:Y:S08]  /*1a840*/  MUFU.EX2 R26, R26 ;  /* 0x0000001a001a7308 */ /* 0x000ef00000000800 */
[----:B------:R-:W4:Y:S08]  /*1a850*/  MUFU.EX2 R14, R14 ;  /* 0x0000000e000e7308 */ /* 0x000f300000000800 */
[----:B------:R-:W5:Y:S08]  /*1a860*/  MUFU.EX2 R27, R27 ;  /* 0x0000001b001b7308 */ /* 0x000f700000000800 */
[----:B------:R-:W5:Y:S08]  /*1a870*/  MUFU.EX2 R24, R24 ;  /* 0x0000001800187308 */ /* 0x000f700000000800 */
[----:B------:R-:W5:Y:S01]  /*1a880*/  MUFU.EX2 R30, R30 ;  /* 0x0000001e001e7308 */ /* 0x000f620000000800 */
[----:B------:R-:W-:-:S02]  /*1a890*/  WARPGROUP.DEPBAR.LE gsb0, 0x0 ;  /* 0x00008000000079c5 */ /* 0x000fc40000010000 */
[----:B------:R1:W-:Y:S06]  /*1a8a0*/  BAR.ARV R81, 0x100 ;  /* 0x000400510000751d */ /* 0x0003ec0000002000 */
[----:B------:R-:W5:Y:S01]  /*1a8b0*/  MUFU.EX2 R25, R25 ;  /* 0x0000001900197308 */ /* 0x000f620000000800 */
[----:B------:R0:W-:Y:S07]  /*1a8c0*/  @!P1 SYNCS.ARRIVE.TRANS64.RED.A1T0 RZ, [R80+URZ], RZ ;  /* 0x000000ff50ff99a7 */ /* 0x0001ee000810043f */
[----:B------:R-:W5:Y:S01]  /*1a8d0*/  MUFU.EX2 R31, R31 ;  /* 0x0000001f001f7308 */ /* 0x000f620000000800 */
[----:B0-----:R-:W-:-:S01]  /*1a8e0*/  FADD.FTZ R80, R8, R3 ;  /* 0x0000000308507221 */ /* 0x001fc20000010000 */
[----:B--2---:R-:W-:-:S03]  /*1a8f0*/  FADD.FTZ R3, R21, R0 ;  /* 0x0000000015037221 */ /* 0x004fc60000010000 */
[----:B-1----:R-:W-:Y:S01]  /*1a900*/  FADD.FTZ R81, R9, R80 ;  /* 0x0000005009517221 */ /* 0x002fe20000010000 */
[----:B---3--:R-:W-:-:S02]  /*1a910*/  FADD.FTZ R0, R26, R3 ;  /* 0x000000031a007221 */ /* 0x008fc40000010000 */
[----:B------:R-:W0:Y:S01]  /*1a920*/  MUFU.EX2 R28, R28 ;  /* 0x0000001c001c7308 */ /* 0x000e220000000800 */
[----:B----4-:R-:W-:-:S01]  /*1a930*/  FADD.FTZ R81, R14, R81 ;  /* 0x000000510e517221 */ /* 0x010fc20000010000 */
[----:B-----5:R-:W-:-:S03]  /*1a940*/  FADD.FTZ R3, R27, R0 ;  /* 0x000000001b037221 */ /* 0x020fc60000010000 */
[----:B------:R-:W-:Y:S01]  /*1a950*/  FADD.FTZ R0, R24, R81 ;  /* 0x0000005118007221 */ /* 0x000fe20000010000 */
[----:B------:R-:W-:-:S02]  /*1a960*/  FADD.FTZ R80, R30, R3 ;  /* 0x000000031e507221 */ /* 0x000fc40000010000 */
[----:B------:R-:W1:Y:S01]  /*1a970*/  MUFU.EX2 R34, R34 ;  /* 0x0000002200227308 */ /* 0x000e620000000800 */
[----:B------:R-:W-:-:S01]  /*1a980*/  FADD.FTZ R3, R25, R0 ;  /* 0x0000000019037221 */ /* 0x000fc20000010000 */
[----:B------:R-:W-:-:S06]  /*1a990*/  FADD.FTZ R81, R31, R80 ;  /* 0x000000501f517221 */ /* 0x000fcc0000010000 */
        /* <DEDUP_REMOVED lines=104> */
.L_x_1488:
[----:B------:R-:W-:Y:S01]  /*1b020*/  F2FP.SATFINITE.E4M3.F32.PACK_AB_MERGE_C R9, R14, R9, RZ ;  /* 0x000000090e09723e */ /* 0x000fe200048070ff */
[----:B------:R-:W-:Y:S01]  /*1b030*/  FMUL.FTZ R88, R88, R6 ;  /* 0x0000000658587220 */ /* 0x000fe20000410000 */
        /* <DEDUP_REMOVED lines=106> */
[----:B------:R-:W-:-:S07]  /*1b6e0*/  IMAD.MOV.U32 R169, RZ, RZ, R15 ;  /* 0x000000ffffa97224 */ /* 0x000fce00078e000f */
.L_x_1478:
[----:B------:R-:W-:-:S13]  /*1b6f0*/  ISETP.GE.AND P2, PT, R5, R180, PT ;  /* 0x000000b40500720c */ /* 0x000fda0003f46270 */
[----:B------:R-:W-:Y:S05]  /*1b700*/  @!P2 BRA `(.L_x_1490) ;  /* 0x00000038000ca947 */ /* 0x000fea0003800000 */
[----:B------:R-:W-:Y:S02]  /*1b710*/  IMAD.MOV.U32 R12, RZ, RZ, R11 ;  /* 0x000000ffff0c7224 */ /* 0x000fe400078e000b */
[----:B------:R-:W-:Y:S02]  /*1b720*/  IMAD.MOV.U32 R13, RZ, RZ, R10 ;  /* 0x000000ffff0d7224 */ /* 0x000fe400078e000a */
[----:B------:R-:W-:-:S07]  /*1b730*/  IMAD.MOV.U32 R15, RZ, RZ, R18 ;  /* 0x000000ffff0f7224 */ /* 0x000fce00078e0012 */
.L_x_1509:
        /* <DEDUP_REMOVED lines=8> */
.L_x_1492:
        /* <DEDUP_REMOVED lines=8> */
.L_x_1493:
[----:B------:R-:W-:Y:S04]  /*1b840*/  BSSY B0, `(.L_x_1491) ;  /* 0x0000004000007945 */ /* 0x000fe80003800000 */
[----:B-1----:R-:W-:Y:S05]  /*1b850*/  @P3 BRA `(.L_x_1494) ;  /* 0x0000000000083947 */ /* 0x002fea0003800000 */
[----:B------:R-:W1:Y:S02]  /*1b860*/  SYNCS.PHASECHK.TRANS64.TRYWAIT P3, [R7+URZ+0x22830], R6 ;  /* 0x02283006070075a7 */ /* 0x000e64000806017f */
[----:B-1----:R-:W-:Y:S05]  /*1b870*/  @!P3 BRA `(.L_x_1495) ;  /* 0x000001080080b947 */ /* 0x002fea0003800000 */
.L_x_1494:
[----:B------:R-:W-:Y:S05]  /*1b880*/  BSYNC B0 ;  /* 0x0000000000007941 */ /* 0x000fea0003800000 */
.L_x_1491:
        /* <DEDUP_REMOVED lines=51> */
.L_x_1497:
[----:B------:R-:W-:Y:S01]  /*1bbc0*/  SHF.L.U32 R6, R15, 0x1f, RZ ;  /* 0x0000001f0f067819 */ /* 0x000fe200000006ff */
[----:B------:R-:W-:-:S04]  /*1bbd0*/  IMAD R7, R169, 0x8, R16 ;  /* 0x00000008a9077824 */ /* 0x000fc800078e0210 */
[----:B------:R0:W1:Y:S01]  /*1bbe0*/  SYNCS.PHASECHK.TRANS64.TRYWAIT P2, [R7+URZ+0x22850], R6 ;  /* 0x02285006070075a7 */ /* 0x000062000804017f */
[----:B------:R-:W-:Y:S05]  /*1bbf0*/  @!P0 BRA `(.L_x_1498) ;  /* 0x0000000000048947 */ /* 0x000fea0003800000 */
[----:B------:R-:W-:Y:S01]  /*1bc00*/  BPT.TRAP 0x1 ;  /* 0x000000040000795c */ /* 0x000fe20000300000 */
.L_x_1498:
[----:B-1----:R-:W-:Y:S05]  /*1bc10*/  @P2 BRA `(.L_x_1496) ;  /* 0x0000000000082947 */ /* 0x002fea0003800000 */
[----:B------:R-:W1:Y:S02]  /*1bc20*/  SYNCS.PHASECHK.TRANS64.TRYWAIT P2, [R7+URZ+0x22850], R6 ;  /* 0x02285006070075a7 */ /* 0x000e64000804017f */
[----:B-1----:R-:W-:Y:S05]  /*1bc30*/  @!P2 BRA `(.L_x_1499) ;  /* 0x0000010400a4a947 */ /* 0x002fea0003800000 */
.L_x_1496:
        /* <DEDUP_REMOVED lines=39> */
[----:B------:R-:W-:Y:S02]  /*1beb0*/  VIADD R6, R6, 0x6 ;  /* 0x0000000606067836 */ /* 0x000fe40000000000 */
        /* <DEDUP_REMOVED lines=24> */
[----:B------:R-:W-:Y:S01]  /*1c040*/  IADD3 R85, -R181, 0xb, RZ ;  /* 0x0000000bb5557810 */ /* 0x000fe20007ffe1ff */
[C---:B------:R-:W-:Y:S01]  /*1c050*/  FMUL.FTZ R73, R2.reuse, R77 ;  /* 0x0000004d02497220 */ /* 0x040fe20000410000 */
[C---:B------:R-:W-:Y:S01]  /*1c060*/  FMUL.FTZ R71, R2.reuse, R79 ;  /* 0x0000004f02477220 */ /* 0x040fe20000410000 */
[----:B------:R-:W-:Y:S01]  /*1c070*/  FMUL.FTZ R76, R2, R80 ;  /* 0x00000050024c7220 */ /* 0x000fe20000410000 */
[----:B------:R-:W-:-:S02]  /*1c080*/  IMAD.SHL.U32 R77, R5, 0x80, RZ ;  /* 0x00000080054d7824 */ /* 0x000fc400078e00ff */
        /* <DEDUP_REMOVED lines=69> */
[----:B------:R-:W-:-:S04]  /*1c4e0*/  @!P1 IMAD R6, R14, 0x8, R16 ;  /* 0x000000080e069824 */ /* 0x000fc800078e0210 */
        /* <DEDUP_REMOVED lines=37> */
[----:B--2---:R-:W-:-:S04]  /*1c740*/  IADD3 R7, -R170, 0x1, -R77 ;  /* 0x00000001aa077810 */ /* 0x004fc80007ffe94d */
        /* <DEDUP_REMOVED lines=18> */
.L_x_1502:
[----:B------:R-:W-:-:S05]  /*1c870*/  IMAD.U32 R152, RZ, RZ, UR29 ;  /* 0x0000001dff987e24 */ /* 0x000fca000f8e00ff */
[----:B------:R-:W-:-:S13]  /*1c880*/  ISETP.NE.AND P2, PT, R152, 0x1, PT ;  /* 0x000000019800780c */ /* 0x000fda0003f45270 */
[----:B------:R-:W0:Y:S02]  /*1c890*/  @P2 LDC.64 R6, c[0x0][0x9e8] ;  /* 0x00027a00ff062b82 */ /* 0x000e240000000a00 */
[----:B0-----:R-:W-:-:S05]  /*1c8a0*/  @P2 IMAD.HI.U32 R6, R87, R6, RZ ;  /* 0x0000000657062227 */ /* 0x001fca00078e00ff */
[----:B------:R-:W-:-:S07]  /*1c8b0*/  @P2 SHF.R.U32.HI R87, RZ, R7, R6 ;  /* 0x00000007ff572219 */ /* 0x000fce0000011606 */
.L_x_1503:
[----:B------:R-:W-:Y:S05]  /*1c8c0*/  BSYNC B0 ;  /* 0x0000000000007941 */ /* 0x000fea0003800000 */
.L_x_1501:
[----:B------:R-:W-:-:S04]  /*1c8d0*/  IMAD R87, R87, R152, -R77 ;  /* 0x0000009857577224 */ /* 0x000fc800078e0a4d */
[----:B------:R-:W-:-:S05]  /*1c8e0*/  IMAD.IADD R87, R87, 0x1, -R170 ;  /* 0x0000000157577824 */ /* 0x000fca00078e0aaa */
[----:B------:R-:W-:Y:S02]  /*1c8f0*/  VIADDMNMX R85, R87, R152, R85, PT ;  /* 0x0000009857557246 */ /* 0x000fe40003800155 */
[----:B------:R-:W-:-:S07]  /*1c900*/  VIMNMX R86, R86, R87, !PT ;  /* 0x0000005756567248 */ /* 0x000fce0007fe0100 */
.L_x_1500:
        /* <DEDUP_REMOVED lines=113> */
.L_x_1506:
[----:B------:R-:W-:-:S05]  /*1d020*/  IMAD.U32 R86, RZ, RZ, UR29 ;  /* 0x0000001dff567e24 */ /* 0x000fca000f8e00ff */
[----:B------:R-:W-:-:S13]  /*1d030*/  ISETP.NE.AND P3, PT, R86, 0x1, PT ;  /* 0x000000015600780c */ /* 0x000fda0003f65270 */
[----:B------:R-:W0:Y:S02]  /*1d040*/  @P3 LDC.64 R6, c[0x0][0x9e8] ;  /* 0x00027a00ff063b82 */ /* 0x000e240000000a00 */
[----:B0-----:R-:W-:-:S05]  /*1d050*/  @P3 IMAD.HI.U32 R6, R10, R6, RZ ;  /* 0x000000060a063227 */ /* 0x001fca00078e00ff */
[----:B------:R-:W-:-:S07]  /*1d060*/  @P3 SHF.R.U32.HI R10, RZ, R7, R6 ;  /* 0x00000007ff0a3219 */ /* 0x000fce0000011606 */
.L_x_1507:
[----:B------:R-:W-:Y:S05]  /*1d070*/  BSYNC B0 ;  /* 0x0000000000007941 */ /* 0x000fea0003800000 */
.L_x_1505:
[----:B------:R-:W-:-:S04]  /*1d080*/  IMAD R77, R10, R86, -R77 ;  /* 0x000000560a4d7224 */ /* 0x000fc800078e0a4d */
[----:B------:R-:W-:-:S05]  /*1d090*/  IMAD.IADD R77, R77, 0x1, -R170 ;  /* 0x000000014d4d7824 */ /* 0x000fca00078e0aaa */
[----:B------:R-:W-:Y:S02]  /*1d0a0*/  VIADDMNMX R83, R77, R86, R83, PT ;  /* 0x000000564d537246 */ /* 0x000fe40003800153 */
[----:B------:R-:W-:-:S07]  /*1d0b0*/  VIMNMX R84, R84, R77, !PT ;  /* 0x0000004d54547248 */ /* 0x000fce0007fe0100 */
.L_x_1504:
[C---:B------:R-:W-:Y:S01]  /*1d0c0*/  ISETP.GT.AND P3, PT, R84.reuse, 0x1, P2 ;  /* 0x000000015400780c */ /* 0x040fe20001764270 */
[----:B------:R-:W-:Y:S01]  /*1d0d0*/  UMOV UR41, UR28 ;  /* 0x0000001c00297c82 */ /* 0x000fe20008000000 */
[----:B------:R-:W-:Y:S01]  /*1d0e0*/  FMNMX.FTZ R6, R11, R13, !PT ;  /* 0x0000000d0b067209 */ /* 0x000fe20007810000 */
[----:B------:R-:W-:Y:S01]  /*1d0f0*/  IMAD.U32 R77, RZ, RZ, UR41 ;  /* 0x00000029ff4d7e24 */ /* 0x000fe2000f8e00ff */
        /* <DEDUP_REMOVED lines=128> */
[----:B------:R-:W-:Y:S01]  /*1d900*/  FSEL R7, R8, -INF , !P3 ;  /* 0xff80000008077808 */ /* 0x000fe20005800000 */
[----:B------:R-:W-:-:S01]  /*1d910*/  FFMA.FTZ R8, R10, R77, -8 ;  /* 0xc10000000a087423 */ /* 0x000fc2000001004d */
[----:B------:R-:W-:-:S02]  /*1d920*/  FSETP.NEU.FTZ.AND P3, PT, R10, -INF , PT ;  /* 0xff8000000a00780b */ /* 0x000fc40003f7d000 */
[----:B------:R-:W-:Y:S02]  /*1d930*/  FMNMX.FTZ R84, R7, R12, !PT ;  /* 0x0000000c07547209 */ /* 0x000fe40007810000 */
[----:B------:R-:W-:Y:S02]  /*1d940*/  FSEL R8, R8, RZ, P3 ;  /* 0x000000ff08087208 */ /* 0x000fe40001800000 */
[----:B------:R-:W-:-:S03]  /*1d950*/  FSEL R80, R80, -INF , !P2 ;  /* 0xff80000050507808 */ /* 0x000fc60005000000 */
        /* <DEDUP_REMOVED lines=40> */
[----:B------:R-:W-:Y:S01]  /*1dbe0*/  FFMA.FTZ R81, R81, UR41, -R8 ;  /* 0x0000002951517c23 */ /* 0x000fe20008010808 */
        /* <DEDUP_REMOVED lines=37> */
[----:B------:R-:W-:Y:S01]  /*1de40*/  FFMA.FTZ R77, R78, UR41, -R8 ;  /* 0x000000294e4d7c23 */ /* 0x000fe20008010808 */
[----:B------:R-:W-:-:S05]  /*1de50*/  FSEL R78, R10, RZ, P3 ;  /* 0x000000ff0a4e7208 */ /* 0x000fca0001800000 */
[----:B------:R0:W-:Y:S01]  /*1de60*/  MUFU.EX2 R8, R82 ;  /* 0x0000005200087308 */ /* 0x0001e20000000800 */
[----:B------:R-:W1:Y:S01]  /*1de70*/  SHFL.BFLY PT, R84, R11, 0x1, 0x1f ;  /* 0x0c201f000b547f89 */ /* 0x000e6200000e0000 */
[----:B------:R-:W-:-:S04]  /*1de80*/  FADD.FTZ R78, -R78, R13 ;  /* 0x0000000d4e4e7221 */ /* 0x000fc80000010100 */
[----:B------:R-:W-:Y:S02]  /*1de90*/  FMUL.FTZ R13, R78, UR41 ;  /* 0x000000294e0d7c20 */ /* 0x000fe40008410000 */
[----:B------:R-:W-:Y:S08]  /*1dea0*/  MUFU.EX2 R48, R48 ;  /* 0x0000003000307308 */ /* 0x000ff00000000800 */
[----:B------:R-:W2:Y:S08]  /*1deb0*/  MUFU.EX2 R13, R13 ;  /* 0x0000000d000d7308 */ /* 0x000eb00000000800 */
[----:B------:R-:W-:Y:S01]  /*1dec0*/  MUFU.EX2 R49, R49 ;  /* 0x0000003100317308 */ /* 0x000fe20000000800 */
[----:B-1----:R-:W-:Y:S01]  /*1ded0*/  FMNMX.FTZ R11, R11, R84, !PT ;  /* 0x000000540b0b7209 */ /* 0x002fe20007810000 */
[----:B------:R-:W-:-:S03]  /*1dee0*/  IMAD.U32 R84, RZ, RZ, UR41 ;  /* 0x00000029ff547e24 */ /* 0x000fc6000f8e00ff */
[C---:B------:R-:W-:Y:S01]  /*1def0*/  FSETP.NEU.FTZ.AND P2, PT, R11.reuse, -INF , PT ;  /* 0xff8000000b00780b */ /* 0x040fe20003f5d000 */
[----:B------:R-:W-:-:S02]  /*1df00*/  FFMA.FTZ R83, R11, R84, -8 ;  /* 0xc10000000b537423 */ /* 0x000fc40000010054 */
[----:B------:R-:W-:Y:S03]  /*1df10*/  MUFU.EX2 R52, R52 ;  /* 0x0000003400347308 */ /* 0x000fe60000000800 */
[----:B------:R-:W-:Y:S02]  /*1df20*/  FSEL R78, R83, RZ, P2 ;  /* 0x000000ff534e7208 */ /* 0x000fe40001000000 */
[----:B------:R-:W-:-:S03]  /*1df30*/  FSEL R83, R11, RZ, P2 ;  /* 0x000000ff0b537208 */ /* 0x000fc60001000000 */
[--C-:B0-----:R-:W-:Y:S01]  /*1df40*/  FFMA.FTZ R82, R9, UR41, -R78.reuse ;  /* 0x0000002909527c23 */ /* 0x101fe2000801084e */
        /* <DEDUP_REMOVED lines=10> */
[----:B------:R-:W-:-:S01]  /*1dff0*/  FADD.FTZ R83, -R83, R12 ;  /* 0x0000000c53537221 */ /* 0x000fc20000010100 */
[--C-:B------:R-:W-:Y:S01]  /*1e000*/  FFMA.FTZ R39, R42, UR41, -R78.reuse ;  /* 0x000000292a277c23 */ /* 0x100fe2000801084e */
        /* <DEDUP_REMOVED lines=24> */
[----:B--2---:R-:W-:-:S04]  /*1e190*/  FFMA.FTZ R80, R13, R3, R6 ;  /* 0x000000030d507223 */ /* 0x004fc80000010006 */
[----:B------:R-:W1:Y:S01]  /*1e1a0*/  MUFU.EX2 R9, R9 ;  /* 0x0000000900097308 */ /* 0x000e620000000800 */
[----:B------:R-:W-:-:S04]  /*1e1b0*/  FADD.FTZ R83, R15, R80 ;  /* 0x000000500f537221 */ /* 0x000fc80000010000 */
[----:B------:R-:W-:-:S03]  /*1e1c0*/  FADD.FTZ R80, R24, R83 ;  /* 0x0000005318507221 */ /* 0x000fc60000010000 */
[----:B------:R-:W2:Y:S01]  /*1e1d0*/  MUFU.EX2 R20, R20 ;  /* 0x0000001400147308 */ /* 0x000ea20000000800 */
[----:B0-----:R-:W-:-:S04]  /*1e1e0*/  FFMA.FTZ R3, R46, R0, R7 ;  /* 0x000000002e037223 */ /* 0x001fc80000010007 */
[----:B------:R-:W-:-:S03]  /*1e1f0*/  FADD.FTZ R0, R82, R3 ;  /* 0x0000000352007221 */ /* 0x000fc60000010000 */
[----:B------:R-:W0:Y:S01]  /*1e200*/  MUFU.EX2 R21, R21 ;  /* 0x0000001500157308 */ /* 0x000e220000000800 */
[----:B-1----:R-:W-:-:S07]  /*1e210*/  FADD.FTZ R3, R9, R0 ;  /* 0x0000000009037221 */ /* 0x002fce0000010000 */
[----:B------:R-:W1:Y:S01]  /*1e220*/  MUFU.EX2 R26, R26 ;  /* 0x0000001a001a7308 */ /* 0x000e620000000800 */
[----:B--2---:R-:W-:-:S07]  /*1e230*/  FADD.FTZ R0, R20, R3 ;  /* 0x0000000314007221 */ /* 0x004fce0000010000 */
[----:B------:R-:W2:Y:S01]  /*1e240*/  MUFU.EX2 R27, R27 ;  /* 0x0000001b001b7308 */ /* 0x000ea20000000800 */
[----:B0-----:R-:W-:-:S07]  /*1e250*/  FADD.FTZ R3, R21, R0 ;  /* 0x0000000015037221 */ /* 0x001fce0000010000 */
[----:B------:R0:W-:Y:S01]  /*1e260*/  MUFU.EX2 R50, R51 ;  /* 0x0000003300327308 */ /* 0x0001e20000000800 */
[----:B-1----:R-:W-:-:S07]  /*1e270*/  FADD.FTZ R0, R26, R3 ;  /* 0x000000031a007221 */ /* 0x002fce0000010000 */
[----:B------:R-:W1:Y:S01]  /*1e280*/  MUFU.EX2 R30, R30 ;  /* 0x0000001e001e7308 */ /* 0x000e620000000800 */
[----:B0-----:R-:W-:-:S01]  /*1e290*/  FADD.FTZ R51, R25, R80 ;  /* 0x0000005019337221 */ /* 0x001fc20000010000 */
[----:B--2---:R-:W-:-:S03]  /*1e2a0*/  FADD.FTZ R3, R27, R0 ;  /* 0x000000001b037221 */ /* 0x004fc60000010000 */
[----:B------:R-:W-:-:S03]  /*1e2b0*/  FADD.FTZ R80, R28, R51 ;  /* 0x000000331c507221 */ /* 0x000fc60000010000 */
[----:B------:R-:W0:Y:S01]  /*1e2c0*/  MUFU.EX2 R31, R31 ;  /* 0x0000001f001f7308 */ /* 0x000e220000000800 */
[----:B------:R-:W-:-:S04]  /*1e2d0*/  FADD.FTZ R51, R29, R80 ;  /* 0x000000501d337221 */ /* 0x000fc80000010000 */
[----:B------:R-:W-:-:S03]  /*1e2e0*/  FADD.FTZ R80, R32, R51 ;  /* 0x0000003320507221 */ /* 0x000fc60000010000 */
[----:B------:R-:W2:Y:S01]  /*1e2f0*/  MUFU.EX2 R34, R34 ;  /* 0x0000002200227308 */ /* 0x000ea20000000800 */
[----:B------:R-:W-:-:S01]  /*1e300*/  FADD.FTZ R51, R33, R80 ;  /* 0x0000005021337221 */ /* 0x000fc20000010000 */
[----:B-1----:R-:W-:-:S03]  /*1e310*/  FADD.FTZ R0, R30, R3 ;  /* 0x000000031e007221 */ /* 0x002fc60000010000 */
[----:B------:R-:W-:-:S03]  /*1e320*/  FADD.FTZ R80, R36, R51 ;  /* 0x0000003324507221 */ /* 0x000fc60000010000 */
        /* <DEDUP_REMOVED lines=25> */
[----:B-1----:R-:W-:-:S04]  /*1e4c0*/  FADD.FTZ R3, R47, R0 ;  /* 0x000000002f037221 */ /* 0x002fc80000010000 */
[----:B------:R-:W-:-:S03]  /*1e4d0*/  FADD.FTZ R3, R50, R3 ;  /* 0x0000000332037221 */ /* 0x000fc60000010000 */
        /* <DEDUP_REMOVED lines=52> */
[----:B--2---:R-:W-:-:S01]  /*1e820*/  FADD.FTZ R51, R79, R80 ;  /* 0x000000504f337221 */ /* 0x004fc20000010000 */
[----:B-1----:R-:W-:-:S03]  /*1e830*/  FADD.FTZ R3, R81, R0 ;  /* 0x0000000051037221 */ /* 0x002fc60000010000 */
[----:B0-----:R-:W-:Y:S01]  /*1e840*/  FADD.FTZ R0, R78, R51 ;  /* 0x000000334e007221 */ /* 0x001fe20000010000 */
[----:B------:R-:W-:Y:S06]  /*1e850*/  @!P0 BRA `(.L_x_1508) ;  /* 0x0000000000048947 */ /* 0x000fec0003800000 */
[----:B------:R-:W-:Y:S01]  /*1e860*/  BPT.TRAP 0x1 ;  /* 0x000000040000795c */ /* 0x000fe20000300000 */
.L_x_1508:
[----:B------:R-:W-:Y:S01]  /*1e870*/  F2FP.SATFINITE.E4M3.F32.PACK_AB_MERGE_C R24, R25, R24, RZ ;  /* 0x000000181918723e */ /* 0x000fe200048070ff */
[----:B------:R-:W-:Y:S01]  /*1e880*/  FMUL.FTZ R88, R88, R13 ;  /* 0x0000000d58587220 */ /* 0x000fe20000410000 */
[----:B------:R-:W-:Y:S01]  /*1e890*/  F2FP.SATFINITE.E4M3.F32.PACK_AB_MERGE_C R9, R20, R9, RZ ;  /* 0x000000091409723e */ /* 0x000fe200048070ff */
[-C--:B------:R-:W-:Y:S01]  /*1e8a0*/  FMUL.FTZ R89, R89, R13.reuse ;  /* 0x0000000d59597220 */ /* 0x080fe20000410000 */
[----:B------:R-:W-:Y:S01]  /*1e8b0*/  F2FP.SATFINITE.E4M3.F32.PACK_AB_MERGE_C R164, R15, R6, R24 ;  /* 0x000000060fa4723e */ /* 0x000fe20004807018 */
[----:B------:R-:W-:Y:S01]  /*1e8c0*/  IMAD R6, R169, 0x8, R16 ;  /* 0x00000008a9067824 */ /* 0x000fe200078e0210 */
[----:B------:R-:W-:Y:S01]  /*1e8d0*/  ISETP.GT.AND P2, PT, R5, R180, PT ;  /* 0x000000b40500720c */ /* 0x000fe20003f44270 */
[----:B------:R-:W-:Y:S01]  /*1e8e0*/  FMUL.FTZ R92, R92, R13 ;  /* 0x0000000d5c5c7220 */ /* 0x000fe20000410000 */
[----:B------:R-:W-:Y:S01]  /*1e8f0*/  F2FP.SATFINITE.E4M3.F32.PACK_AB_MERGE_C R165, R82, R7, R9 ;  /* 0x0000000752a5723e */ /* 0x000fe20004807009 */
        /* <DEDUP_REMOVED lines=8> */
[-C--:B------:R-:W-:Y:S01]  /*1e980*/  FMUL.FTZ R97, R97, R13.reuse ;  /* 0x0000000d61617220 */ /* 0x080fe20000410000 */
[----:B------:R-:W-:Y:S01]  /*1e990*/  F2FP.SATFINITE.E4M3.F32.PACK_AB_MERGE_C R40, R41, R40, RZ ;  /* 0x000000282928723e */ /* 0x000fe200048070ff */
[----:B------:R-:W-:Y:S01]  /*1e9a0*/  FMUL.FTZ R100, R100, R13 ;  /* 0x0000000d64647220 */ /* 0x000fe20000410000 */
        /* <DEDUP_REMOVED lines=17> */
[----:B------:R-:W-:Y:S01]  /*1eac0*/  FMUL.FTZ R116, R116, R13 ;  /* 0x0000000d74747220 */ /* 0x000fe20000410000 */
[----:B------:R-:W-:Y:S01]  /*1ead0*/  F2FP.SATFINITE.E4M3.F32.PACK_AB_MERGE_C R78, R78, R79, RZ ;  /* 0x0000004f4e4e723e */ /* 0x000fe200048070ff */
        /* <DEDUP_REMOVED lines=70> */
.L_x_1490:
[----:B------:R-:W-:Y:S05]  /*1ef40*/  WARPSYNC.ALL ;  /* 0x0000000000007948 */ /* 0x000fea0003800000 */
[----:B------:R-:W-:Y:S06]  /*1ef50*/  BAR.ARV 0x8, 0x180 ;  /* 0x0206000000007b1d */ /* 0x000fec0000002000 */
[----:B------:R-:W-:Y:S05]  /*1ef60*/  @!P0 BRA `(.L_x_1510) ;  /* 0x0000000000048947 */ /* 0x000fea0003800000 */
[----:B------:R-:W-:Y:S01]  /*1ef70*/  BPT.TRAP 0x1 ;  /* 0x000000040000795c */ /* 0x000fe20000300000 */
.L_x_1510:
[----:B------:R-:W-:Y:S01]  /*1ef80*/  IMAD R13, R169, 0x8, R16 ;  /* 0x00000008a90d7824 */ /* 0x000fe200078e0210 */
[----:B------:R-:W-:-:S04]  /*1ef90*/  SHF.L.U32 R2, R18, 0x1f, RZ ;  /* 0x0000001f12027819 */ /* 0x000fc800000006ff */
[----:B------:R0:W1:Y:S01]  /*1efa0*/  SYNCS.PHASECHK.TRANS64.TRYWAIT P1, [R13+URZ+0x22850], R2 ;  /* 0x022850020d0075a7 */ /* 0x000062000802017f */
[----:B------:R-:W-:Y:S05]  /*1efb0*/  @!P0 BRA `(.L_x_1511) ;  /* 0x0000000000048947 */ /* 0x000fea0003800000 */
[----:B------:R-:W-:Y:S01]  /*1efc0*/  BPT.TRAP 0x1 ;  /* 0x000000040000795c */ /* 0x000fe20000300000 */
.L_x_1511:
[----:B------:R-:W-:-:S05]  /*1efd0*/  VIADD R16, R16, 0x400 ;  /* 0x0000040010107836 */ /* 0x000fca0000000000 */
[----:B------:R-:W-:-:S04]  /*1efe0*/  SHF.R.U32.HI R16, RZ, 0x4, R16 ;  /* 0x00000004ff107819 */ /* 0x000fc80000011610 */
[----:B------:R-:W-:-:S04]  /*1eff0*/  LOP3.LUT R16, R16, 0x3fff, RZ, 0xc0, !PT ;  /* 0x00003fff10107812 */ /* 0x000fc800078ec0ff */
[----:B------:R-:W-:Y:S01]  /*1f000*/  LOP3.LUT R16, R16, 0x10000, RZ, 0xfc, !PT ;  /* 0x0001000010107812 */ /* 0x000fe200078efcff */
[----:B-1----:R-:W-:Y:S06]  /*1f010*/  @P1 BRA `(.L_x_1512) ;  /* 0x0000000000081947 */ /* 0x002fec0003800000 */
[----:B------:R-:W1:Y:S02]  /*1f020*/  SYNCS.PHASECHK.TRANS64.TRYWAIT P1, [R13+URZ+0x22850], R2 ;  /* 0x022850020d0075a7 */ /* 0x000e64000802017f */
[----:B-1----:R-:W-:Y:S05]  /*1f030*/  @!P1 BRA `(.L_x_1513) ;  /* 0x000000d000b89947 */ /* 0x002fea0003800000 */
.L_x_1512:
[----:B------:R-:W-:Y:S01]  /*1f040*/  IMAD R4, R169, 0x400, R16 ;  /* 0x00000400a9047824 */ /* 0x000fe200078e0210 */
[----:B------:R-:W-:Y:S05]  /*1f050*/  WARPSYNC.ALL ;  /* 0x0000000000007948 */ /* 0x000fea0003800000 */
[----:B------:R-:W-:Y:S01]  /*1f060*/  IMAD.MOV.U32 R5, RZ, RZ, 0x40000040 ;  /* 0x40000040ff057424 */ /* 0x000fe200078e00ff */
[----:B------:R-:W-:Y:S01]  /*1f070*/  R2UR UR6, R4 ;  /* 0x00000000040672ca */ /* 0x000fe200000e0000 */
[----:B------:R-:W-:Y:S01]  /*1f080*/  WARPGROUP.ARRIVE ;  /* 0x00000000000079c5 */ /* 0x000fe20000000000 */
[----:B------:R-:W-:Y:S02]  /*1f090*/  ULDC.64 UR4, c[0x0][0x9a0] ;  /* 0x0002680000047ab9 */ /* 0x000fe40000000a00 */
[----:B------:R-:W-:-:S02]  /*1f0a0*/  R2UR UR7, R5 ;  /* 0x00000000050772ca */ /* 0x000fc400000e0000 */
[----:B------:R-:W-:-:S04]  /*1f0b0*/  ISETP.NE.U32.AND P1, PT, RZ, UR4, PT ;  /* 0x00000004ff007c0c */ /* 0x000fc8000bf25070 */
[----:B------:R-:W-:-:S07]  /*1f0c0*/  ISETP.NE.AND.EX P1, PT, RZ, UR5, PT, P1 ;  /* 0x00000005ff007c0c */ /* 0x000fce000bf25310 */
[----:B------:R-:W-:Y:S06]  /*1f0d0*/  QGMMA.64x128x32.F32.E4M3.E4M3 R88, R164, gdesc[UR4], R88, gsb0 ;  /* 0x01e00004a4587df3 */ /* 0x000fec0008000858 */
[----:B------:R-:W0:Y:S01]  /*1f0e0*/  @P1 LDC.64 R6, c[0x0][0x9c8] ;  /* 0x00027200ff061b82 */ /* 0x000e220000000a00 */
[----:B------:R-:W-:-:S07]  /*1f0f0*/  @P1 SHF.R.S32.HI R5, RZ, 0x1f, R183 ;  /* 0x0000001fff051819 */ /* 0x000fce00000114b7 */
[----:B------:R-:W2:Y:S01]  /*1f100*/  @P1 LDC.64 R8, c[0x0][0x9d0] ;  /* 0x00027400ff081b82 */ /* 0x000ea20000000a00 */
[----:B01----:R-:W-:-:S04]  /*1f110*/  @P1 IMAD R2, R5, R6, RZ ;  /* 0x0000000605021224 */ /* 0x003fc800078e02ff */
[C---:B------:R-:W-:Y:S02]  /*1f120*/  @P1 IMAD R5, R183.reuse, R7, R2 ;  /* 0x00000007b7051224 */ /* 0x040fe400078e0202 */
[----:B------:R-:W-:-:S04]  /*1f130*/  @P1 IMAD.WIDE.U32 R6, R183, R6, RZ ;  /* 0x00000006b7061225 */ /* 0x000fc800078e00ff */
[----:B------:R-:W-:Y:S01]  /*1f140*/  IMAD.MOV.U32 R2, RZ, RZ, 0x3f800000 ;  /* 0x3f800000ff027424 */ /* 0x000fe200078e00ff */
[----:B------:R-:W-:-:S03]  /*1f150*/  @P1 IADD3 R7, R7, R5, RZ ;  /* 0x0000000507071210 */ /* 0x000fc60007ffe0ff */
[----:B--2---:R-:W-:-:S04]  /*1f160*/  @P1 IMAD.WIDE.U32 R6, R192, R8, R6 ;  /* 0x00000008c0061225 */ /* 0x004fc800078e0006 */
[----:B------:R-:W-:Y:S01]  /*1f170*/  @P1 IMAD R9, R192, R9, R7 ;  /* 0x00000009c0091224 */ /* 0x000fe200078e0207 */
[----:B------:R-:W-:Y:S01]  /*1f180*/  @P1 LEA R8, P2, R6, UR4, 0x2 ;  /* 0x0000000406081c11 */ /* 0x000fe2000f8410ff */
[----:B------:R-:W-:-:S03]  /*1f190*/  IMAD.MOV.U32 R7, RZ, RZ, 0x40000040 ;  /* 0x40000040ff077424 */ /* 0x000fc600078e00ff */
[----:B------:R-:W-:Y:S01]  /*1f1a0*/  @P1 LEA.HI.X R9, R6, UR5, R9, 0x2, P2 ;  /* 0x0000000506091c11 */ /* 0x000fe200090f1409 */
[----:B------:R-:W-:Y:S01]  /*1f1b0*/  VIADD R6, R4, 0x2 ;  /* 0x0000000204067836 */ /* 0x000fe20000000000 */
[----:B------:R-:W-:-:S03]  /*1f1c0*/  R2UR UR7, R7 ;  /* 0x00000000070772ca */ /* 0x000fc600000e0000 */
[----:B------:R0:W2:Y:S01]  /*1f1d0*/  @P1 LDG.E R2, desc[UR42][R8.64] ;  /* 0x0000002a08021981 */ /* 0x0000a2000c1e1900 */
[----:B------:R-:W-:Y:S01]  /*1f1e0*/  R2UR UR6, R6 ;  /* 0x00000000060672ca */ /* 0x000fe200000e0000 */
[----:B------:R-:W-:Y:S02]  /*1f1f0*/  WARPGROUP.DEPBAR.LE gsb0, 0x0 ;  /* 0x00008000000079c5 */ /* 0x000fe40000010000 */
[----:B------:R-:W-:-:S10]  /*1f200*/  WARPGROUP.ARRIVE ;  /* 0x00000000000079c5 */ /* 0x000fd40000000000 */
[----:B------:R-:W-:Y:S01]  /*1f210*/  QGMMA.64x128x32.F32.E4M3.E4M3 R88, R160, gdesc[UR4], R88, gsb0 ;  /* 0x01e00004a0587df3 */ /* 0x000fe20008000858 */
[----:B------:R-:W-:Y:S02]  /*1f220*/  VIADD R6, R4, 0x4 ;  /* 0x0000000404067836 */ /* 0x000fe40000000000 */
[----:B------:R-:W-:-:S03]  /*1f230*/  IMAD.MOV.U32 R7, RZ, RZ, 0x40000040 ;  /* 0x40000040ff077424 */ /* 0x000fc600078e00ff */
[----:B------:R-:W-:Y:S02]  /*1f240*/  R2UR UR6, R6 ;  /* 0x00000000060672ca */ /* 0x000fe400000e0000 */
[----:B------:R-:W-:Y:S01]  /*1f250*/  R2UR UR7, R7 ;  /* 0x00000000070772ca */ /* 0x000fe200000e0000 */
[----:B------:R-:W-:Y:S02]  /*1f260*/  VIADD R4, R4, 0x6 ;  /* 0x0000000604047836 */ /* 0x000fe40000000000 */
[----:B------:R-:W-:Y:S01]  /*1f270*/  IMAD.MOV.U32 R5, RZ, RZ, 0x40000040 ;  /* 0x40000040ff057424 */ /* 0x000fe200078e00ff */
        /* <DEDUP_REMOVED lines=38> */
[-C--:B--2---:R-:W-:Y:S01]  /*1f4e0*/  FMUL.FTZ R3, R3, R2.reuse ;  /* 0x0000000203037220 */ /* 0x084fe20000410000 */
[----:B---3--:R-:W-:Y:S01]  /*1f4f0*/  FMUL.FTZ R7, R7, R2 ;  /* 0x0000000207077220 */ /* 0x008fe20000410000 */
[----:B------:R-:W-:-:S02]  /*1f500*/  WARPGROUP.DEPBAR.LE gsb0, 0x0 ;  /* 0x00008000000079c5 */ /* 0x000fc40000010000 */
[----:B------:R-:W-:Y:S05]  /*1f510*/  @!P0 BRA `(.L_x_1514) ;  /* 0x0000000000048947 */ /* 0x000fea0003800000 */
[----:B------:R-:W-:Y:S01]  /*1f520*/  BPT.TRAP 0x1 ;  /* 0x000000040000795c */ /* 0x000fe20000300000 */
.L_x_1514:
[----:B------:R-:W-:Y:S02]  /*1f530*/  VIADD R0, R13, 0x22860 ;  /* 0x000228600d007836 */ /* 0x000fe40000000000 */
[-C--:B------:R-:W-:Y:S01]  /*1f540*/  FMUL.FTZ R12, R112, R3.reuse ;  /* 0x00000003700c7220 */ /* 0x080fe20000410000 */
[----:B------:R-:W-:Y:S02]  /*1f550*/  IMAD.U32 R5, RZ, RZ, UR38 ;  /* 0x00000026ff057e24 */ /* 0x000fe4000f8e00ff */
[-C--:B------:R-:W-:Y:S01]  /*1f560*/  FMUL.FTZ R44, R88, R3.reuse ;  /* 0x00000003582c7220 */ /* 0x080fe20000410000 */
[----:B------:R-:W-:Y:S02]  /*1f570*/  VIADD R169, R169, 0x1 ;  /* 0x00000001a9a97836 */ /* 0x000fe40000000000 */
[-C--:B------:R-:W-:Y:S01]  /*1f580*/  FMUL.FTZ R36, R93, R3.reuse ;  /* 0x000000035d247220 */ /* 0x080fe20000410000 */
[-C--:B------:R-:W-:Y:S01]  /*1f590*/  FMUL.FTZ R76, R96, R3.reuse ;  /* 0x00000003604c7220 */ /* 0x080fe20000410000 */
[----:B------:R-:W-:Y:S01]  /*1f5a0*/  PRMT R2, R5, 0x654, R0 ;  /* 0x0000065405027816 */ /* 0x000fe20000000000 */
[-C--:B------:R-:W-:Y:S01]  /*1f5b0*/  FMUL.FTZ R0, R120, R3.reuse ;  /* 0x0000000378007220 */ /* 0x080fe20000410000 */
[----:B------:R-:W-:Y:S01]  /*1f5c0*/  ISETP.NE.AND P1, PT, R169, 0x2, PT ;  /* 0x00000002a900780c */ /* 0x000fe20003f25270 */
        /* <DEDUP_REMOVED lines=64> */
[----:B-1----:R-:W-:-:S11]  /*1f9d0*/  SEL R169, R169, RZ, P1 ;  /* 0x000000ffa9a97207 */ /* 0x002fd60000800000 */
.L_x_1402:
[----:B------:R-:W-:Y:S05]  /*1f9e0*/  WARPSYNC.ALL ;  /* 0x0000000000007948 */ /* 0x000fea0003800000 */
[----:B------:R-:W1:Y:S08]  /*1f9f0*/  S2UR UR38, SR_CgaCtaId ;  /* 0x00000000002679c3 */ /* 0x000e700000008800 */
[----:B------:R-:W-:Y:S01]  /*1fa00*/  BAR.SYNC.DEFER_BLOCKING 0x5, 0x180 ;  /* 0x0146000000007b1d */ /* 0x000fe20000010000 */
[----:B------:R-:W-:-:S05]  /*1fa10*/  ISETP.NE.AND P1, PT, R198, RZ, PT ;  /* 0x000000ffc600720c */ /* 0x000fca0003f25270 */
[----:B------:R-:W-:Y:S01]  /*1fa20*/  UMOV UR4, 0x400 ;  /* 0x0000040000047882 */ /* 0x000fe20000000000 */
[----:B------:R-:W-:Y:S07]  /*1fa30*/  BSSY B0, `(.L_x_1515) ;  /* 0x00003ed000007945 */ /* 0x000fee0003800000 */
[----:B------:R-:W2:Y:S01]  /*1fa40*/  @!P1 LDC R198, c[0x0][0xad4] ;  /* 0x0002b500ffc69b82 */ /* 0x000ea20000000800 */
[----:B-1----:R-:W-:-:S06]  /*1fa50*/  ULEA UR4, UR38, UR4, 0x18 ;  /* 0x0000000426047291 */ /* 0x002fcc000f8ec03f */
[----:B------:R-:W-:-:S05]  /*1fa60*/  IMAD.U32 R16, RZ, RZ, UR4 ;  /* 0x00000004ff107e24 */ /* 0x000fca000f8e00ff */
[----:B------:R1:W3:Y:S01]  /*1fa70*/  LDS.128 R180, [R16+0x228d0] ;  /* 0x0228d00010b47984 */ /* 0x0002e20000000c00 */
[----:B------:R-:W-:Y:S06]  /*1fa80*/  BAR.ARV 0x4, 0x180 ;  /* 0x0106000000007b1d */ /* 0x000fec0000002000 */
[----:B------:R-:W-:Y:S05]  /*1fa90*/  @P0 BRA `(.L_x_1516) ;  /* 0x00000030007c0947 */ /* 0x000fea0003800000 */
[----:B------:R-:W4:Y:S01]  /*1faa0*/  LDL R8, [R1+0x30] ;  /* 0x0000300001087983 */ /* 0x000f220000100800 */
[----:B------:R-:W-:Y:S01]  /*1fab0*/  ULDC.64 UR4, c[0x4][0x40] ;  /* 0x0100100000047ab9 */ /* 0x000fe20000000a00 */
[----:B------:R-:W0:Y:S01]  /*1fac0*/  S2R R4, SR_TID.X ;  /* 0x0000000000047919 */ /* 0x000e220000002100 */
[----:B------:R-:W1:Y:S01]  /*1fad0*/  S2R R11, SR_SWINHI ;  /* 0x00000000000b7919 */ /* 0x000e620000002f00 */
[----:B0-----:R-:W-:Y:S01]  /*1fae0*/  IMAD.SHL.U32 R2, R4, 0x4, RZ ;  /* 0x0000000404027824 */ /* 0x001fe200078e00ff */
[----:B------:R-:W-:Y:S02]  /*1faf0*/  MOV R58, R16 ;  /* 0x00000010003a7202 */ /* 0x000fe40000000f00 */
[----:B-1----:R-:W-:Y:S02]  /*1fb00*/  MOV R59, R11 ;  /* 0x0000000b003b7202 */ /* 0x002fe40000000f00 */
[----:B------:R-:W-:-:S04]  /*1fb10*/  LOP3.LUT R2, R2, 0xc, RZ, 0xc0, !PT ;  /* 0x0000000c02027812 */ /* 0x000fc800078ec0ff */
[----:B------:R-:W-:-:S05]  /*1fb20*/  IADD3 R2, P0, R2, UR4, RZ ;  /* 0x0000000402027c10 */ /* 0x000fca000ff1e0ff */
[----:B------:R-:W-:Y:S01]  /*1fb30*/  IMAD.X R3, RZ, RZ, UR5, P0 ;  /* 0x00000005ff037e24 */ /* 0x000fe200080e06ff */
[----:B------:R-:W-:-:S04]  /*1fb40*/  LOP3.LUT P0, R4, R4, 0x3, RZ, 0xc0, !PT ;  /* 0x0000000304047812 */ /* 0x000fc8000780c0ff */
[----:B------:R0:W5:Y:S01]  /*1fb50*/  LDG.E.CONSTANT R7, desc[UR42][R2.64] ;  /* 0x0000002a02077981 */ /* 0x000162000c1e9900 */
[----:B------:R-:W-:-:S04]  /*1fb60*/  ISETP.EQ.OR P0, PT, R4, 0x3, !P0 ;  /* 0x000000030400780c */ /* 0x000fc80004702670 */
[----:B------:R-:W-:Y:S02]  /*1fb70*/  SEL R98, R44, R9, P0 ;  /* 0x000000092c627207 */ /* 0x000fe40000000000 */
[----:B------:R-:W-:Y:S02]  /*1fb80*/  SEL R13, R5, R36, P0 ;  /* 0x00000024050d7207 */ /* 0x000fe40000000000 */
[----:B------:R-:W-:Y:S02]  /*1fb90*/  SEL R44, R9, R44, P0 ;  /* 0x0000002c092c7207 */ /* 0x000fe40000000000 */
[----:B------:R-:W-:Y:S01]  /*1fba0*/  SEL R36, R36, R5, P0 ;  /* 0x0000000524247207 */ /* 0x000fe20000000000 */
[----:B------:R-:W-:Y:S01]  /*1fbb0*/  UMOV UR4, 0xffffffff ;  /* 0xffffffff00047882 */ /* 0x000fe20000000000 */
[----:B----4-:R-:W-:-:S03]  /*1fbc0*/  IMAD.WIDE R26, R8, 0x2, R58 ;  /* 0x00000002081a7825 */ /* 0x010fc600078e023a */
[C---:B------:R-:W-:Y:S02]  /*1fbd0*/  IADD3 R105, P5, R26.reuse, 0x4060, RZ ;  /* 0x000040601a697810 */ /* 0x040fe40007fbe0ff */
[C---:B------:R-:W-:Y:S02]  /*1fbe0*/  IADD3 R21, P1, R26.reuse, 0x4040, RZ ;  /* 0x000040401a157810 */ /* 0x040fe40007f3e0ff */
[----:B------:R-:W-:Y:S02]  /*1fbf0*/  LOP3.LUT R104, R105, 0x380, RZ, 0xc0, !PT ;  /* 0x0000038069687812 */ /* 0x000fe400078ec0ff */
[----:B------:R-:W-:Y:S02]  /*1fc00*/  LOP3.LUT R20, R21, 0x380, RZ, 0xc0, !PT ;  /* 0x0000038015147812 */ /* 0x000fe400078ec0ff */
[----:B0-----:R-:W-:Y:S02]  /*1fc10*/  IADD3 R3, P3, R26, 0x4000, RZ ;  /* 0x000040001a037810 */ /* 0x001fe40007f7e0ff */
[----:B------:R-:W-:-:S02]  /*1fc20*/  SHF.R.U64 R104, R104, 0x3, RZ ;  /* 0x0000000368687819 */ /* 0x000fc400000012ff */
[----:B------:R-:W-:Y:S02]  /*1fc30*/  SHF.R.U64 R20, R20, 0x3, RZ ;  /* 0x0000000314147819 */ /* 0x000fe400000012ff */
[----:B------:R-:W-:Y:S02]  /*1fc40*/  LOP3.LUT R10, R3, 0x380, RZ, 0xc0, !PT ;  /* 0x00000380030a7812 */ /* 0x000fe400078ec0ff */
[----:B------:R-:W-:Y:S01]  /*1fc50*/  LOP3.LUT R104, R104, R105, RZ, 0x3c, !PT ;  /* 0x0000006968687212 */ /* 0x000fe200078e3cff */
[--C-:B------:R-:W-:Y:S01]  /*1fc60*/  IMAD.X R105, RZ, RZ, R27.reuse, P5 ;  /* 0x000000ffff697224 */ /* 0x100fe200028e061b */
[----:B------:R-:W-:Y:S01]  /*1fc70*/  LOP3.LUT R20, R20, R21, RZ, 0x3c, !PT ;  /* 0x0000001514147212 */ /* 0x000fe200078e3cff */
[----:B------:R-:W-:Y:S01]  /*1fc80*/  IMAD.X R21, RZ, RZ, R27, P1 ;  /* 0x000000ffff157224 */ /* 0x000fe200008e061b */
[----:B------:R-:W-:Y:S02]  /*1fc90*/  SHF.R.U64 R10, R10, 0x3, RZ ;  /* 0x000000030a0a7819 */ /* 0x000fe400000012ff */
[----:B------:R-:W-:-:S02]  /*1fca0*/  IADD3 R15, P2, R26, 0x4020, RZ ;  /* 0x000040201a0f7810 */ /* 0x000fc40007f5e0ff */
[C---:B------:R-:W-:Y:S02]  /*1fcb0*/  IADD3 R11, P4, R26.reuse, 0x60, RZ ;  /* 0x000000601a0b7810 */ /* 0x040fe40007f9e0ff */
[C---:B------:R-:W-:Y:S02]  /*1fcc0*/  IADD3 R9, P5, R26.reuse, 0x40, RZ ;  /* 0x000000401a097810 */ /* 0x040fe40007fbe0ff */
[----:B------:R-:W-:Y:S02]  /*1fcd0*/  IADD3 R5, P1, R26, 0x20, RZ ;  /* 0x000000201a057810 */ /* 0x000fe40007f3e0ff */
[----:B------:R-:W-:Y:S02]  /*1fce0*/  LOP3.LUT R10, R10, R3, RZ, 0x3c, !PT ;  /* 0x000000030a0a7212 */ /* 0x000fe400078e3cff */
        /* <DEDUP_REMOVED lines=20> */
[----:B------:R-:W-:-:S02]  /*1fe30*/  MOV R104, R104 ;  /* 0x0000006800687202 */ /* 0x000fc40000000f00 */
[----:B------:R-:W-:Y:S02]  /*1fe40*/  MOV R108, R26 ;  /* 0x0000001a006c7202 */ /* 0x000fe40000000f00 */
[----:B------:R-:W-:Y:S02]  /*1fe50*/  MOV R103, R20 ;  /* 0x0000001400677202 */ /* 0x000fe40000000f00 */
[----:B------:R-:W-:Y:S02]  /*1fe60*/  MOV R102, R14 ;  /* 0x0000000e00667202 */ /* 0x000fe40000000f00 */
[----:B------:R-:W-:Y:S02]  /*1fe70*/  MOV R105, R10 ;  /* 0x0000000a00697202 */ /* 0x000fe40000000f00 */
[----:B------:R-:W-:Y:S02]  /*1fe80*/  MOV R107, R8 ;  /* 0x00000008006b7202 */ /* 0x000fe40000000f00 */
[----:B------:R-:W-:-:S02]  /*1fe90*/  MOV R106, R4 ;  /* 0x00000004006a7202 */ /* 0x000fc40000000f00 */
[----:B------:R-:W-:Y:S01]  /*1fea0*/  MOV R35, R2 ;  /* 0x0000000200237202 */ /* 0x000fe20000000f00 */
[----:B------:R-:W-:Y:S06]  /*1feb0*/  BRA.DIV UR4, `(.L_x_1517) ;  /* 0x000000c6042c7947 */ /* 0x000fec000b800000 */
[----:B------:R-:W-:Y:S01]  /*1fec0*/  SEL R2, R101, R100, P0 ;  /* 0x0000006465027207 */ /* 0x000fe20000000000 */
[----:B-----5:R-:W-:Y:S01]  /*1fed0*/  SHFL.IDX PT, R95, R13, R7, 0x1c1f ;  /* 0x001c1f070d5f7589 */ /* 0x020fe200000e0000 */
[----:B------:R-:W-:Y:S02]  /*1fee0*/  SEL R140, R37, R64, P0 ;  /* 0x00000040258c7207 */ /* 0x000fe40000000000 */
[----:B------:R-:W-:Y:S02]  /*1fef0*/  SEL R20, R64, R37, P0 ;  /* 0x0000002540147207 */ /* 0x000fe40000000000 */
[----:B------:R-:W-:Y:S01]  /*1ff00*/  SEL R148, R60, R109, P0 ;  /* 0x0000006d3c947207 */ /* 0x000fe20000000000 */
[----:B------:R-:W-:Y:S01]  /*1ff10*/  SHFL.IDX PT, R3, R140, R7, 0x1c1f ;  /* 0x001c1f078c037589 */ /* 0x000fe200000e0000 */
[----:B------:R-:W-:Y:S02]  /*1ff20*/  SEL R94, R109, R60, P0 ;  /* 0x0000003c6d5e7207 */ /* 0x000fe40000000000 */
[----:B------:R-:W-:-:S02]  /*1ff30*/  SEL R152, R100, R101, P0 ;  /* 0x0000006564987207 */ /* 0x000fc40000000000 */
[----:B------:R-:W-:Y:S02]  /*1ff40*/  SEL R60, R33, R72, P0 ;  /* 0x00000048213c7207 */ /* 0x000fe40000000000 */
[----:B------:R-:W-:Y:S02]  /*1ff50*/  SEL R24, R72, R33, P0 ;  /* 0x0000002148187207 */ /* 0x000fe40000000000 */
[----:B------:R-:W-:Y:S02]  /*1ff60*/  SEL R64, R70, R119, P0 ;  /* 0x0000007746407207 */ /* 0x000fe40000000000 */
[----:B------:R-:W-:Y:S02]  /*1ff70*/  SEL R26, R119, R70, P0 ;  /* 0x00000046771a7207 */ /* 0x000fe40000000000 */
[----:B------:R-:W-:Y:S02]  /*1ff80*/  LOP3.LUT R5, R7, 0x2, RZ, 0x3c, !PT ;  /* 0x0000000207057812 */ /* 0x000fe400078e3cff */
        /* <DEDUP_REMOVED lines=29> */
[----:B------:R-:W0:Y:S01]  /*20160*/  SHFL.IDX PT, R91, R152, R7, 0x1c1f ;  /* 0x001c1f07985b7589 */ /* 0x000e2200000e0000 */
        /* <DEDUP_REMOVED lines=14> */
[----:B------:R-:W1:Y:S01]  /*20250*/  SHFL.IDX PT, R44, R44, R5, 0x1c1f ;  /* 0x001c1f052c2c7589 */ /* 0x000e6200000e0000 */
[----:B------:R-:W-:-:S02]  /*20260*/  SEL R100, R50, R55, P0 ;  /* 0x0000003732647207 */ /* 0x000fc40000000000 */
[----:B------:R-:W-:Y:S01]  /*20270*/  SEL R56, R56, R51, P0 ;  /* 0x0000003338387207 */ /* 0x000fe20000000000 */
[----:B------:R-:W4:Y:S01]  /*20280*/  SHFL.IDX PT, R38, R38, R5, 0x1c1f ;  /* 0x001c1f0526267589 */ /* 0x000f2200000e0000 */
        /* <DEDUP_REMOVED lines=11> */
[----:B------:R-:W2:Y:S01]  /*20340*/  SHFL.IDX PT, R89, R32, R5, 0x1c1f ;  /* 0x001c1f0520597589 */ /* 0x000ea200000e0000 */
        /* <DEDUP_REMOVED lines=15> */
[----:B0-----:R-:W-:Y:S02]  /*20440*/  SEL R93, R91, R2, P0 ;  /* 0x000000025b5d7207 */ /* 0x001fe40000000000 */
[----:B------:R-:W-:Y:S01]  /*20450*/  SEL R91, R2, R91, P0 ;  /* 0x0000005b025b7207 */ /* 0x000fe20000000000 */
[----:B------:R-:W0:Y:S01]  /*20460*/  SHFL.IDX PT, R49, R76, R5, 0x1c1f ;  /* 0x001c1f054c317589 */ /* 0x000e2200000e0000 */
        /* <DEDUP_REMOVED lines=9> */
[----:B-1----:R-:W-:Y:S02]  /*20500*/  SEL R99, R97, R44, P0 ;  /* 0x0000002c61637207 */ /* 0x002fe40000000000 */
[----:B------:R-:W-:Y:S01]  /*20510*/  SEL R98, R95, R36, P0 ;  /* 0x000000245f627207 */ /* 0x000fe20000000000 */
[----:B------:R-:W-:Y:S01]  /*20520*/  SHFL.IDX PT, R39, R138, R7, 0x1c1f ;  /* 0x001c1f078a277589 */ /* 0x000fe200000e0000 */
[----:B----4-:R-:W-:-:S02]  /*20530*/  SEL R20, R21, R38, P0 ;  /* 0x0000002615147207 */ /* 0x010fc40000000000 */
[----:B--2---:R-:W-:Y:S01]  /*20540*/  SEL R85, R86, R89, P0 ;  /* 0x0000005956557207 */ /* 0x004fe20000000000 */
        /* <DEDUP_REMOVED lines=16> */
[----:B------:R0:W1:Y:S04]  /*20650*/  SHFL.IDX PT, R33, R94, R5, 0x1c1f ;  /* 0x001c1f055e217589 */ /* 0x00006800000e0000 */
[----:B------:R-:W2:Y:S04]  /*20660*/  SHFL.IDX PT, R122, R122, R5, 0x1c1f ;  /* 0x001c1f057a7a7589 */ /* 0x000ea800000e0000 */
[----:B------:R-:W4:Y:S01]  /*20670*/  SHFL.IDX PT, R120, R120, R5, 0x1c1f ;  /* 0x001c1f0578787589 */ /* 0x000f2200000e0000 */
[----:B0-----:R-:W-:-:S03]  /*20680*/  SEL R94, R92, R49, P0 ;  /* 0x000000315c5e7207 */ /* 0x001fc60000000000 */
[----:B------:R-:W-:Y:S01]  /*20690*/  SHFL.IDX PT, R114, R114, R5, 0x1c1f ;  /* 0x001c1f0572727589 */ /* 0x000fe200000e0000 */
[----:B------:R-:W-:-:S03]  /*206a0*/  SEL R92, R49, R92, P0 ;  /* 0x0000005c315c7207 */ /* 0x000fc60000000000 */
[----:B------:R-:W-:Y:S04]  /*206b0*/  SHFL.IDX PT, R112, R112, R5, 0x1c1f ;  /* 0x001c1f0570707589 */ /* 0x000fe800000e0000 */
[----:B------:R-:W0:Y:S04]  /*206c0*/  SHFL.IDX PT, R110, R110, R5, 0x1c1f ;  /* 0x001c1f056e6e7589 */ /* 0x000e2800000e0000 */
[----:B------:R-:W3:Y:S01]  /*206d0*/  SHFL.IDX PT, R128, R78, R5, 0x1c1f ;  /* 0x001c1f054e807589 */ /* 0x000ee200000e0000 */
[----:B-1----:R-:W-:Y:S02]  /*206e0*/  SEL R76, R0, R33, P0 ;  /* 0x00000021004c7207 */ /* 0x002fe40000000000 */
[----:B------:R-:W-:Y:S01]  /*206f0*/  SEL R0, R33, R0, P0 ;  /* 0x0000000021007207 */ /* 0x000fe20000000000 */
[----:B------:R1:W3:Y:S01]  /*20700*/  SHFL.IDX PT, R130, R48, R5, 0x1c1f ;  /* 0x001c1f0530827589 */ /* 0x0002e200000e0000 */
[----:B--2---:R-:W-:-:S02]  /*20710*/  SEL R36, R37, R122, P0 ;  /* 0x0000007a25247207 */ /* 0x004fc40000000000 */
[----:B------:R-:W-:Y:S01]  /*20720*/  SEL R37, R122, R37, P0 ;  /* 0x000000257a257207 */ /* 0x000fe20000000000 */
[----:B------:R2:W3:Y:S01]  /*20730*/  SHFL.IDX PT, R124, R46, R5, 0x1c1f ;  /* 0x001c1f052e7c7589 */ /* 0x0004e200000e0000 */
[----:B----4-:R-:W-:Y:S02]  /*20740*/  SEL R38, R39, R120, P0 ;  /* 0x0000007827267207 */ /* 0x010fe40000000000 */
[----:B------:R-:W-:Y:S01]  /*20750*/  SEL R39, R120, R39, P0 ;  /* 0x0000002778277207 */ /* 0x000fe20000000000 */
[----:B------:R-:W4:Y:S01]  /*20760*/  SHFL.IDX PT, R56, R56, R5, 0x1c1f ;  /* 0x001c1f0538387589 */ /* 0x000f2200000e0000 */
[----:B-1----:R-:W-:-:S03]  /*20770*/  SEL R48, R77, R80, P0 ;  /* 0x000000504d307207 */ /* 0x002fc60000000000 */
[----:B------:R-:W1:Y:S01]  /*20780*/  SHFL.IDX PT, R96, R50, R5, 0x1c1f ;  /* 0x001c1f0532607589 */ /* 0x000e6200000e0000 */
[----:B------:R-:W-:Y:S02]  /*20790*/  SEL R77, R80, R77, P0 ;  /* 0x0000004d504d7207 */ /* 0x000fe40000000000 */
[----:B--2---:R-:W-:Y:S01]  /*207a0*/  SEL R46, R47, R82, P0 ;  /* 0x000000522f2e7207 */ /* 0x004fe20000000000 */
[----:B------:R-:W2:Y:S01]  /*207b0*/  SHFL.IDX PT, R61, R26, R5, 0x1c1f ;  /* 0x001c1f051a3d7589 */ /* 0x000ea200000e0000 */
[----:B------:R-:W-:Y:S02]  /*207c0*/  SEL R47, R82, R47, P0 ;  /* 0x0000002f522f7207 */ /* 0x000fe40000000000 */
[----:B0-----:R-:W-:Y:S01]  /*207d0*/  SEL R44, R45, R110, P0 ;  /* 0x0000006e2d2c7207 */ /* 0x001fe20000000000 */
[----:B------:R-:W0:Y:S01]  /*207e0*/  SHFL.IDX PT, R63, R24, R5, 0x1c1f ;  /* 0x001c1f05183f7589 */ /* 0x000e2200000e0000 */
[----:B---3--:R-:W-:Y:S02]  /*207f0*/  SEL R78, R79, R128, P0 ;  /* 0x000000804f4e7207 */ /* 0x008fe40000000000 */
[----:B------:R-:W-:Y:S01]  /*20800*/  SEL R45, R110, R45, P0 ;  /* 0x0000002d6e2d7207 */ /* 0x000fe20000000000 */
[----:B------:R-:W3:Y:S01]  /*20810*/  SHFL.IDX PT, R101, R54, R5, 0x1c1f ;  /* 0x001c1f0536657589 */ /* 0x000ee200000e0000 */
[----:B------:R-:W-:-:S02]  /*20820*/  SEL R80, R81, R130, P0 ;  /* 0x0000008251507207 */ /* 0x000fc40000000000 */
[----:B------:R-:W-:Y:S01]  /*20830*/  SEL R81, R130, R81, P0 ;  /* 0x0000005182517207 */ /* 0x000fe20000000000 */
[----:B------:R-:W3:Y:S01]  /*20840*/  SHFL.IDX PT, R109, R10, R5, 0x1c1f ;  /* 0x001c1f050a6d7589 */ /* 0x000ee200000e0000 */
[----:B------:R-:W-:Y:S02]  /*20850*/  SEL R82, R83, R124, P0 ;  /* 0x0000007c53527207 */ /* 0x000fe40000000000 */
[----:B------:R-:W-:Y:S01]  /*20860*/  SEL R79, R128, R79, P0 ;  /* 0x0000004f804f7207 */ /* 0x000fe20000000000 */
[----:B------:R0:W3:Y:S01]  /*20870*/  SHFL.IDX PT, R126, R42, R5, 0x1c1f ;  /* 0x001c1f052a7e7589 */ /* 0x0000e200000e0000 */
[----:B----4-:R-:W-:Y:S02]  /*20880*/  SEL R55, R9, R56, P0 ;  /* 0x0000003809377207 */ /* 0x010fe40000000000 */
[----:B------:R-:W-:Y:S01]  /*20890*/  SEL R83, R124, R83, P0 ;  /* 0x000000537c537207 */ /* 0x000fe20000000000 */
[----:B------:R4:W3:Y:S01]  /*208a0*/  SHFL.IDX PT, R116, R40, R5, 0x1c1f ;  /* 0x001c1f0528747589 */ /* 0x0008e200000e0000 */
[----:B-1----:R-:W-:-:S02]  /*208b0*/  SEL R57, R25, R96, P0 ;  /* 0x0000006019397207 */ /* 0x002fc40000000000 */
[----:B------:R-:W-:Y:S01]  /*208c0*/  SEL R64, R96, R25, P0 ;  /* 0x0000001960407207 */ /* 0x000fe20000000000 */
[----:B------:R1:W1:Y:S01]  /*208d0*/  SHFL.IDX PT, R118, R52, R5, 0x1c1f ;  /* 0x001c1f0534767589 */ /* 0x00026200000e0000 */
[----:B--2---:R-:W-:Y:S01]  /*208e0*/  SEL R65, R66, R61, P0 ;  /* 0x0000003d42417207 */ /* 0x004fe20000000000 */
[----:B------:R-:W-:Y:S01]  /*208f0*/  IMAD.MOV.U32 R96, RZ, RZ, RZ ;  /* 0x000000ffff607224 */ /* 0x000fe200078e00ff */
[----:B0-----:R-:W-:Y:S01]  /*20900*/  SEL R42, R43, R112, P0 ;  /* 0x000000702b2a7207 */ /* 0x001fe20000000000 */
[----:B------:R0:W2:Y:S01]  /*20910*/  SHFL.IDX PT, R62, R62, R7, 0x1c1f ;  /* 0x001c1f073e3e7589 */ /* 0x0000a200000e0000 */
[----:B------:R-:W-:Y:S02]  /*20920*/  SEL R67, R68, R63, P0 ;  /* 0x0000003f44437207 */ /* 0x000fe40000000000 */
[----:B----4-:R-:W-:Y:S01]  /*20930*/  SEL R40, R41, R114, P0 ;  /* 0x0000007229287207 */ /* 0x010fe20000000000 */
[----:B------:R0:W4:Y:S01]  /*20940*/  SHFL.IDX PT, R4, R4, R7, 0x1c1f ;  /* 0x001c1f0704047589 */ /* 0x00012200000e0000 */
[----:B---3--:R-:W-:-:S02]  /*20950*/  SEL R87, R88, R101, P0 ;  /* 0x0000006558577207 */ /* 0x008fc40000000000 */
[----:B------:R-:W-:Y:S01]  /*20960*/  SEL R41, R114, R41, P0 ;  /* 0x0000002972297207 */ /* 0x000fe20000000000 */
[----:B------:R0:W3:Y:S01]  /*20970*/  SHFL.IDX PT, R7, R8, R5, 0x1c1f ;  /* 0x001c1f0508077589 */ /* 0x0000e200000e0000 */
[----:B------:R-:W-:Y:S02]  /*20980*/  SEL R89, R90, R109, P0 ;  /* 0x0000006d5a597207 */ /* 0x000fe40000000000 */
[----:B------:R-:W-:Y:S01]  /*20990*/  SEL R43, R112, R43, P0 ;  /* 0x0000002b702b7207 */ /* 0x000fe20000000000 */
[----:B------:R0:W0:Y:S01]  /*209a0*/  SHFL.IDX PT, R14, R6, R5, 0x1c1f ;  /* 0x001c1f05060e7589 */ /* 0x00002200000e0000 */
[----:B------:R-:W-:Y:S02]  /*209b0*/  SEL R49, R31, R126, P0 ;  /* 0x0000007e1f317207 */ /* 0x000fe40000000000 */
[----:B------:R-:W-:Y:S02]  /*209c0*/  SEL R50, R126, R31, P0 ;  /* 0x0000001f7e327207 */ /* 0x000fe40000000000 */
[----:B------:R-:W-:-:S02]  /*209d0*/  SEL R51, R27, R116, P0 ;  /* 0x000000741b337207 */ /* 0x000fc40000000000 */
[----:B-1----:R-:W-:Y:S02]  /*209e0*/  SEL R52, R116, R27, P0 ;  /* 0x0000001b74347207 */ /* 0x002fe40000000000 */
[----:B------:R-:W-:Y:S02]  /*209f0*/  SEL R53, R29, R118, P0 ;  /* 0x000000761d357207 */ /* 0x000fe40000000000 */
[----:B------:R-:W-:Y:S02]  /*20a00*/  SEL R54, R118, R29, P0 ;  /* 0x0000001d76367207 */ /* 0x000fe40000000000 */
[----:B------:R-:W-:Y:S02]  /*20a10*/  SEL R56, R56, R9, P0 ;  /* 0x0000000938387207 */ /* 0x000fe40000000000 */
[----:B------:R-:W-:Y:S02]  /*20a20*/  SEL R68, R63, R68, P0 ;  /* 0x000000443f447207 */ /* 0x000fe40000000000 */
[----:B------:R-:W-:-:S02]  /*20a30*/  SEL R66, R61, R66, P0 ;  /* 0x000000423d427207 */ /* 0x000fc40000000000 */
[----:B------:R-:W-:Y:S02]  /*20a40*/  SEL R90, R109, R90, P0 ;  /* 0x0000005a6d5a7207 */ /* 0x000fe40000000000 */
[----:B--234-:R-:W-:-:S07]  /*20a50*/  SEL R88, R101, R88, P0 ;  /* 0x0000005865587207 */ /* 0x01cfce0000000000 */
.L_x_1788:
[----:B------:R-:W-:Y:S05]  /*20a60*/  WARPSYNC.ALL ;  /* 0x0000000000007948 */ /* 0x000fea0003800000 */
[----:B------:R-:W-:Y:S01]  /*20a70*/  BAR.SYNC.DEFER_BLOCKING 0x1, 0x100 ;  /* 0x0044000000007b1d */ /* 0x000fe20000010000 */
[----:B------:R-:W-:Y:S02]  /*20a80*/  SEL R61, R4, R7, P0 ;  /* 0x00000007043d7207 */ /* 0x000fe40000000000 */
[----:B------:R-:W-:Y:S02]  /*20a90*/  SEL R63, R7, R4, P0 ;  /* 0x00000004073f7207 */ /* 0x000fe40000000000 */
[----:B------:R-:W-:-:S03]  /*20aa0*/  F2FP.BF16.F32.PACK_AB R4, R98, R99 ;  /* 0x000000636204723e */ /* 0x000fc600000010ff */
[----:B------:R-:W1:Y:S01]  /*20ab0*/  LDC.64 R100, c[0x0][0xc00] ;  /* 0x00030000ff647b82 */ /* 0x000e620000000a00 */
[----:B0-----:R-:W-:Y:S01]  /*20ac0*/  F2FP.BF16.F32.PACK_AB R5, R82, R49 ;  /* 0x000000315205723e */ /* 0x001fe200000010ff */
[----:B------:R-:W-:Y:S01]  /*20ad0*/  ULDC.64 UR4, c[0x0][0xc00] ;  /* 0x0003000000047ab9 */ /* 0x000fe20000000a00 */
[----:B------:R-:W-:Y:S01]  /*20ae0*/  F2FP.BF16.F32.PACK_AB R6, R95, R97 ;  /* 0x000000615f06723e */ /* 0x000fe200000010ff */
[----:B------:R-:W-:Y:S01]  /*20af0*/  ULDC.64 UR6, c[0x0][0xc08] ;  /* 0x0003020000067ab9 */ /* 0x000fe20000000a00 */
[----:B------:R-:W-:Y:S02]  /*20b00*/  F2FP.BF16.F32.PACK_AB R7, R83, R50 ;  /* 0x000000325307723e */ /* 0x000fe400000010ff */
[----:B------:R-:W-:Y:S02]  /*20b10*/  F2FP.BF16.F32.PACK_AB R8, R93, R94 ;  /* 0x0000005e5d08723e */ /* 0x000fe400000010ff */
[----:B------:R-:W-:Y:S02]  /*20b20*/  F2FP.BF16.F32.PACK_AB R9, R51, R53 ;  /* 0x000000353309723e */ /* 0x000fe400000010ff */
[----:B------:R-:W-:-:S02]  /*20b30*/  F2FP.BF16.F32.PACK_AB R10, R91, R92 ;  /* 0x0000005c5b0a723e */ /* 0x000fc400000010ff */
[----:B------:R-:W-:Y:S02]  /*20b40*/  F2FP.BF16.F32.PACK_AB R11, R52, R54 ;  /* 0x00000036340b723e */ /* 0x000fe400000010ff */
[----:B------:R-:W-:Y:S02]  /*20b50*/  SEL R60, R62, R14, P0 ;  /* 0x0000000e3e3c7207 */ /* 0x000fe40000000000 */
[----:B------:R-:W-:Y:S01]  /*20b60*/  SEL R62, R14, R62, P0 ;  /* 0x0000003e0e3e7207 */ /* 0x000fe20000000000 */
[----:B------:R-:W-:Y:S01]  /*20b70*/  STSM.16.M88.4 [R108], R4 ;  /* 0x000000046c007844 */ /* 0x000fe20000000200 */
[----:B------:R-:W-:Y:S02]  /*20b80*/  F2FP.BF16.F32.PACK_AB R12, R76, R2 ;  /* 0x000000024c0c723e */ /* 0x000fe400000010ff */
[----:B------:R-:W-:Y:S01]  /*20b90*/  F2FP.BF16.F32.PACK_AB R13, R55, R57 ;  /* 0x00000039370d723e */ /* 0x000fe200000010ff */
[----:B------:R-:W-:Y:S01]  /*20ba0*/  STSM.16.M88.4 [R35], R8 ;  /* 0x0000000823007844 */ /* 0x000fe20000000200 */
        /* <DEDUP_REMOVED lines=15> */
[----:B------:R-:W-:Y:S01]  /*20ca0*/  F2FP.BF16.F32.PACK_AB R34, R43, R45 ;  /* 0x0000002d2b22723e */ /* 0x000fe200000010ff */
[----:B-1----:R-:W-:Y:S01]  /*20cb0*/  IMAD.WIDE R12, R199, 0x4, R100 ;  /* 0x00000004c70c7825 */ /* 0x002fe200078e0264 */
[----:B------:R-:W-:Y:S01]  /*20cc0*/  F2FP.BF16.F32.PACK_AB R35, R84, R86 ;  /* 0x000000565423723e */ /* 0x000fe200000010ff */
[----:B------:R-:W0:Y:S01]  /*20cd0*/  LDC R14, c[0x0][0xbe8] ;  /* 0x0002fa00ff0e7b82 */ /* 0x000e220000000800 */
        /* <DEDUP_REMOVED lines=10> */
[----:B------:R-:W-:-:S03]  /*20d80*/  ISETP.NE.U32.AND P3, PT, RZ, UR4, PT ;  /* 0x00000004ff007c0c */ /* 0x000fc6000bf65070 */
[----:B------:R1:W-:Y:S01]  /*20d90*/  STSM.16.M88.4 [R104], R8 ;  /* 0x0000000868007844 */ /* 0x0003e20000000200 */
[----:B------:R-:W-:Y:S01]  /*20da0*/  BAR.SYNC.DEFER_BLOCKING 0x1, 0x100 ;  /* 0x0044000000007b1d */ /* 0x000fe20000010000 */
[----:B------:R-:W-:-:S13]  /*20db0*/  ISETP.NE.AND.EX P3, PT, RZ, UR5, PT, P3 ;  /* 0x00000005ff007c0c */ /* 0x000fda000bf65330 */
[----:B------:R-:W5:Y:S01]  /*20dc0*/  @P3 LDG.E R96, desc[UR42][R12.64] ;  /* 0x0000002a0c603981 */ /* 0x000f62000c1e1900 */
[----:B------:R-:W-:Y:S01]  /*20dd0*/  ISETP.NE.U32.AND P0, PT, RZ, UR6, PT ;  /* 0x00000006ff007c0c */ /* 0x000fe2000bf05070 */
[----:B------:R-:W-:Y:S01]  /*20de0*/  ULDC UR6, c[0x0][0xa88] ;  /* 0x0002a20000067ab9 */ /* 0x000fe20000000800 */
[----:B-1----:R-:W-:Y:S02]  /*20df0*/  IMAD.MOV.U32 R10, RZ, RZ, 0x9b8 ;  /* 0x000009b8ff0a7424 */ /* 0x002fe400078e00ff */
[----:B------:R-:W-:Y:S01]  /*20e00*/  ISETP.NE.AND.EX P0, PT, RZ, UR7, PT, P0 ;  /* 0x00000007ff007c0c */ /* 0x000fe2000bf05300 */
[----:B------:R-:W-:-:S12]  /*20e10*/  IMAD.U32 R25, RZ, RZ, UR6 ;  /* 0x00000006ff197e24 */ /* 0x000fd8000f8e00ff */
[----:B------:R-:W1:Y:S01]  /*20e20*/  @P0 LDC.64 R4, c[0x0][0xc08] ;  /* 0x00030200ff040b82 */ /* 0x000e620000000a00 */
[----:B------:R-:W-:-:S04]  /*20e30*/  ISETP.GT.AND P1, PT, R198, 0x1, PT ;  /* 0x00000001c600780c */ /* 0x000fc80003f24270 */
[----:B------:R-:W-:-:S04]  /*20e40*/  SEL R10, R10, 0x978, P1 ;  /* 0x000009780a0a7807 */ /* 0x000fc80000800000 */
[----:B------:R2:W3:Y:S08]  /*20e50*/  LDC.64 R6, c[0x0][R10+0x218] ;  /* 0x000086000a067b82 */ /* 0x0004f00000000a00 */
[----:B------:R2:W4:Y:S01]  /*20e60*/  LDC.64 R8, c[0x0][R10+0x228] ;  /* 0x00008a000a087b82 */ /* 0x0005220000000a00 */
[----:B-1----:R-:W-:-:S05]  /*20e70*/  @P0 IMAD.WIDE R4, R199, 0x4, R4 ;  /* 0x00000004c7040825 */ /* 0x002fca00078e0204 */
[----:B------:R1:W5:Y:S01]  /*20e80*/  @P0 LDG.E R25, desc[UR42][R4.64] ;  /* 0x0000002a04190981 */ /* 0x000362000c1e1900 */
[----:B0-----:R-:W-:Y:S01]  /*20e90*/  ISETP.NE.AND P2, PT, R14, 0x1, PT ;  /* 0x000000010e00780c */ /* 0x001fe20003f45270 */
[----:B-1----:R2:W0:Y:S01]  /*20ea0*/  LDC.64 R4, c[0x0][R10+0x220] ;  /* 0x000088000a047b82 */ /* 0x0024220000000a00 */
[----:B---3--:R-:W-:Y:S11]  /*20eb0*/  @P0 BRA `(.L_x_1518) ;  /* 0x0000000000100947 */ /* 0x008ff60003800000 */
[----:B------:R-:W-:Y:S05]  /*20ec0*/  @!P3 BRA `(.L_x_1518) ;  /* 0x00000000000cb947 */ /* 0x000fea0003800000 */
[----:B------:R-:W3:Y:S04]  /*20ed0*/  LDG.E R24, desc[UR42][R12.64] ;  /* 0x0000002a0c187981 */ /* 0x000ee8000c1e1900 */
[----:B-----5:R-:W3:Y:S02]  /*20ee0*/  LDG.E R25, desc[UR42][R12.64+0x4] ;  /* 0x0000042a0c197981 */ /* 0x020ee4000c1e1900 */
[----:B---3--:R-:W-:-:S07]  /*20ef0*/  IMAD.IADD R25, R25, 0x1, -R24 ;  /* 0x0000000119197824 */ /* 0x008fce00078e0a18 */
.L_x_1518:
[----:B------:R-:W3:Y:S01]  /*20f00*/  LDL R26, [R1+0x2c] ;  /* 0x00002c00011a7983 */ /* 0x000ee20000100800 */
[----:B--2---:R-:W1:Y:S01]  /*20f10*/  LDC.64 R10, c[0x0][R10+0x210] ;  /* 0x000084000a0a7b82 */ /* 0x004e620000000a00 */
[----:B------:R-:W-:Y:S01]  /*20f20*/  ISETP.NE.U32.AND P0, PT, RZ, UR4, PT ;  /* 0x00000004ff007c0c */ /* 0x000fe2000bf05070 */
[-C--:B------:R-:W-:Y:S01]  /*20f30*/  IMAD R29, R7, R192.reuse, RZ ;  /* 0x000000c0071d7224 */ /* 0x080fe200078e02ff */
[----:B------:R-:W-:Y:S01]  /*20f40*/  SHF.R.S32.HI R27, RZ, 0x1f, R199 ;  /* 0x0000001fff1b7819 */ /* 0x000fe200000114c7 */
[----:B------:R-:W-:Y:S01]  /*20f50*/  IMAD.WIDE.U32 R6, R6, R192, RZ ;  /* 0x000000c006067225 */ /* 0x000fe200078e00ff */
[----:B------:R-:W-:Y:S02]  /*20f60*/  ISETP.NE.AND.EX P0, PT, RZ, UR5, PT, P0 ;  /* 0x00000005ff007c0c */ /* 0x000fe4000bf05300 */
[----:B-----5:R-:W-:Y:S01]  /*20f70*/  SHF.R.S32.HI R100, RZ, 0x1f, R96 ;  /* 0x0000001fff647819 */ /* 0x020fe20000011460 */
[----:B------:R-:W2:Y:S01]  /*20f80*/  @P2 LDC R24, c[0x0][0xbec] ;  /* 0x0002fb00ff182b82 */ /* 0x000ea20000000800 */
[----:B------:R-:W-:Y:S01]  /*20f90*/  SEL R15, R199, RZ, !P0 ;  /* 0x000000ffc70f7207 */ /* 0x000fe20004000000 */
[----:B------:R-:W-:Y:S01]  /*20fa0*/  IMAD.IADD R35, R190, 0x1, R175 ;  /* 0x00000001be237824 */ /* 0x000fe200078e02af */
[----:B------:R-:W-:Y:S01]  /*20fb0*/  SEL R27, R27, RZ, !P0 ;  /* 0x000000ff1b1b7207 */ /* 0x000fe20004000000 */
[----:B------:R-:W-:-:S02]  /*20fc0*/  IMAD.IADD R7, R7, 0x1, R29 ;  /* 0x0000000107077824 */ /* 0x000fc400078e021d */
[----:B0-----:R-:W-:Y:S02]  /*20fd0*/  IMAD R5, R5, R15, RZ ;  /* 0x0000000f05057224 */ /* 0x001fe400078e02ff */
[----:B------:R-:W0:Y:S02]  /*20fe0*/  @P2 LDC R33, c[0x0][0xbf0] ;  /* 0x0002fc00ff212b82 */ /* 0x000e240000000800 */
[----:B------:R-:W-:Y:S01]  /*20ff0*/  IMAD R31, R4, R27, R5 ;  /* 0x0000001b041f7224 */ /* 0x000fe200078e0205 */
[----:B------:R-:W-:Y:S01]  /*21000*/  SEL R27, R200, RZ, P1 ;  /* 0x000000ffc81b7207 */ /* 0x000fe20000800000 */
[----:B------:R-:W-:-:S04]  /*21010*/  IMAD.WIDE.U32 R4, R4, R15, RZ ;  /* 0x0000000f04047225 */ /* 0x000fc800078e00ff */
[----:B------:R-:W1:Y:S01]  /*21020*/  LDC.64 R12, c[0x0][0xba8] ;  /* 0x0002ea00ff0c7b82 */ /* 0x000e620000000a00 */
[----:B------:R-:W-:Y:S01]  /*21030*/  IADD3 R6, P0, P3, R4, R6, R96 ;  /* 0x0000000604067210 */ /* 0x000fe20007b1e060 */
[----:B------:R-:W-:Y:S02]  /*21040*/  IMAD.IADD R31, R5, 0x1, R31 ;  /* 0x00000001051f7824 */ /* 0x000fe400078e021f */
[----:B------:R-:W-:Y:S02]  /*21050*/  IMAD.MOV.U32 R5, RZ, RZ, R35 ;  /* 0x000000ffff057224 */ /* 0x000fe400078e0023 */
[----:B----4-:R-:W-:Y:S01]  /*21060*/  IMAD R29, R9, R27, RZ ;  /* 0x0000001b091d7224 */ /* 0x010fe200078e02ff */
[----:B------:R-:W-:Y:S01]  /*21070*/  IADD3.X R7, R31, R7, R100, P0, P3 ;  /* 0x000000071f077210 */ /* 0x000fe200007e6464 */
[----:B--2---:R-:W-:-:S04]  /*21080*/  @P2 IMAD.HI.U32 R4, R35, R24, RZ ;  /* 0x0000001823042227 */ /* 0x004fc800078e00ff */
[----:B------:R-:W-:Y:S01]  /*21090*/  IMAD.WIDE.U32 R8, R8, R27, RZ ;  /* 0x0000001b08087225 */ /* 0x000fe200078e00ff */
[----:B0-----:R-:W-:-:S03]  /*210a0*/  @P2 SHF.R.U32.HI R5, RZ, R33, R4 ;  /* 0x00000021ff052219 */ /* 0x001fc60000011604 */
[----:B------:R-:W-:Y:S01]  /*210b0*/  IMAD.IADD R29, R9, 0x1, R29 ;  /* 0x00000001091d7824 */ /* 0x000fe200078e021d */
[----:B------:R-:W-:Y:S01]  /*210c0*/  IADD3 R8, P0, P3, R5, R6, R8 ;  /* 0x0000000605087210 */ /* 0x000fe20007b1e008 */
[--C-:B------:R-:W-:Y:S01]  /*210d0*/  IMAD.MOV R27, RZ, RZ, -R5.reuse ;  /* 0x000000ffff1b7224 */ /* 0x100fe200078e0a05 */
[----:B------:R-:W-:Y:S01]  /*210e0*/  SHF.R.S32.HI R4, RZ, 0x1f, R5 ;  /* 0x0000001fff047819 */ /* 0x000fe20000011405 */
[----:B-1----:R-:W0:Y:S02]  /*210f0*/  @!P1 LDC R12, c[0x0][0xb50] ;  /* 0x0002d400ff0c9b82 */ /* 0x002e240000000800 */
[----:B------:R-:W-:Y:S01]  /*21100*/  IMAD R5, R14, R27, R35 ;  /* 0x0000001b0e057224 */ /* 0x000fe200078e0223 */
[----:B------:R-:W-:-:S03]  /*21110*/  IADD3.X R9, R4, R7, R29, P0, P3 ;  /* 0x0000000704097210 */ /* 0x000fc600007e641d */
[-C--:B------:R-:W-:Y:S01]  /*21120*/  IMAD R4, R11, R5.reuse, RZ ;  /* 0x000000050b047224 */ /* 0x080fe200078e02ff */
[----:B------:R-:W-:Y:S01]  /*21130*/  SHF.R.S32.HI R7, RZ, 0x1f, R5 ;  /* 0x0000001fff077819 */ /* 0x000fe20000011405 */
[C---:B------:R-:W-:Y:S01]  /*21140*/  IMAD.WIDE.U32 R8, R10.reuse, R5, R8 ;  /* 0x000000050a087225 */ /* 0x040fe200078e0008 */
[----:B------:R-:W1:Y:S03]  /*21150*/  @!P1 LDC R13, c[0x0][0xb54] ;  /* 0x0002d500ff0d9b82 */ /* 0x000e660000000800 */
[----:B------:R-:W-:Y:S02]  /*21160*/  IMAD R7, R10, R7, R4 ;  /* 0x000000070a077224 */ /* 0x000fe400078e0204 */
[----:B------:R-:W-:Y:S02]  /*21170*/  IMAD R10, R25, R14, RZ ;  /* 0x0000000e190a7224 */ /* 0x000fe400078e02ff */
[----:B------:R-:W-:Y:S01]  /*21180*/  IMAD.IADD R4, R9, 0x1, R7 ;  /* 0x0000000109047824 */ /* 0x000fe200078e0207 */
[----:B0-----:R-:W-:-:S05]  /*21190*/  LEA R12, P0, R8, R12, 0x2 ;  /* 0x0000000c080c7211 */ /* 0x001fca00078010ff */
[----:B------:R-:W-:Y:S01]  /*211a0*/  SHFL.IDX PT, R6, R12, 0x1, 0x1c1f ;  /* 0x003c1f000c067f89 */ /* 0x000fe200000e0000 */
[----:B-1----:R-:W-:-:S03]  /*211b0*/  LEA.HI.X R13, R8, R13, R4, 0x2, P0 ;  /* 0x0000000d080d7211 */ /* 0x002fc600000f1404 */
[----:B------:R-:W-:Y:S01]  /*211c0*/  SHFL.IDX PT, R4, R12, RZ, 0x1c1f ;  /* 0x001c1fff0c047589 */ /* 0x000fe200000e0000 */
[----:B------:R-:W-:-:S03]  /*211d0*/  LOP3.LUT P0, RZ, R221, 0x3, RZ, 0xc0, !PT ;  /* 0x00000003ddff7812 */ /* 0x000fc6000780c0ff */
[----:B------:R-:W0:Y:S04]  /*211e0*/  SHFL.IDX PT, R5, R13, RZ, 0x1c1f ;  /* 0x001c1fff0d057589 */ /* 0x000e2800000e0000 */
[----:B------:R-:W1:Y:S01]  /*211f0*/  SHFL.IDX PT, R7, R13, 0x1, 0x1c1f ;  /* 0x003c1f000d077f89 */ /* 0x000e6200000e0000 */
[----:B---3--:R-:W-:-:S04]  /*21200*/  IMAD.IADD R29, R26, 0x1, R175 ;  /* 0x000000011a1d7824 */ /* 0x008fc800078e02af */
[C---:B------:R-:W-:Y:S01]  /*21210*/  VIADD R24, R29.reuse, 0x8 ;  /* 0x000000081d187836 */ /* 0x040fe20000000000 */
[----:B------:R-:W-:-:S04]  /*21220*/  ISETP.GE.OR P3, PT, R29, R10, P0 ;  /* 0x0000000a1d00720c */ /* 0x000fc80000766670 */
[----:B------:R-:W-:-:S09]  /*21230*/  ISETP.GE.OR P0, PT, R24, R10, P0 ;  /* 0x0000000a1800720c */ /* 0x000fd20000706670 */
        /* <DEDUP_REMOVED lines=14> */
[----:B------:R-:W-:Y:S01]  /*21320*/  LOP3.LUT R28, R28, R29, RZ, 0x3c, !PT ;  /* 0x0000001d1c1c7212 */ /* 0x000fe200078e3cff */
[--C-:B------:R-:W-:Y:S01]  /*21330*/  IMAD.X R29, RZ, RZ, R59.reuse, P0 ;  /* 0x000000ffff1d7224 */ /* 0x100fe200000e063b */
        /* <DEDUP_REMOVED lines=36> */
[----:B------:R-:W5:Y:S01]  /*21580*/  LD.E.128 R32, desc[UR42][R32.64] ;  /* 0x0000002a20207980 */ /* 0x000f62000c101d00 */
[----:B------:R-:W-:-:S02]  /*21590*/  IMAD.IADD R3, R3, 0x1, R9 ;  /* 0x0000000103037824 */ /* 0x000fc400078e0209 */
[----:B------:R-:W-:Y:S01]  /*215a0*/  IMAD R0, R197, 0x20, R217 ;  /* 0x00000020c5007824 */ /* 0x000fe200078e02d9 */
[----:B------:R0:W5:Y:S01]  /*215b0*/  LD.E.128 R4, desc[UR42][R58.64] ;  /* 0x0000002a3a047980 */ /* 0x000162000c101d00 */
[----:B------:R-:W-:-:S03]  /*215c0*/  IMAD.WIDE.U32 R2, R192, UR4, R2 ;  /* 0x00000004c0027c25 */ /* 0x000fc6000f8e0002 */
[----:B------:R-:W5:Y:S01]  /*215d0*/  LD.E.128 R36, desc[UR42][R36.64] ;  /* 0x0000002a24247980 */ /* 0x000f62000c101d00 */
[----:B------:R-:W-:-:S03]  /*215e0*/  SHF.R.S32.HI R8, RZ, 0x1f, R15 ;  /* 0x0000001fff087819 */ /* 0x000fc6000001140f */
[----:B------:R-:W5:Y:S01]  /*215f0*/  LD.E.128 R40, desc[UR42][R40.64] ;  /* 0x0000002a28287980 */ /* 0x000f62000c101d00 */
[----:B------:R-:W-:-:S03]  /*21600*/  IMAD.IADD R12, R175, 0x1, R0 ;  /* 0x00000001af0c7824 */ /* 0x000fc600078e0200 */
        /* <DEDUP_REMOVED lines=17> */
[----:B------:R-:W-:Y:S02]  /*21720*/  ULDC.64 UR4, c[0x0][0xae0] ;  /* 0x0002b80000047ab9 */ /* 0x000fe40000000a00 */
[----:B------:R-:W-:-:S02]  /*21730*/  IMAD.IADD R3, R3, 0x1, R11 ;  /* 0x0000000103037824 */ /* 0x000fc400078e020b */
[----:B------:R-:W-:Y:S02]  /*21740*/  VIADD R0, R16, 0x22820 ;  /* 0x0002282010007836 */ /* 0x000fe40000000000 */
[----:B------:R-:W-:Y:S02]  /*21750*/  IMAD.MOV R11, RZ, RZ, -R9 ;  /* 0x000000ffff0b7224 */ /* 0x000fe400078e0a09 */
[----:B------:R-:W-:Y:S01]  /*21760*/  IMAD R8, R8, UR4, RZ ;  /* 0x0000000408087c24 */ /* 0x000fe2000f8e02ff */
[----:B------:R-:W-:Y:S01]  /*21770*/  PRMT R0, RZ, 0x654, R0 ;  /* 0x00000654ff007816 */ /* 0x000fe20000000000 */
[----:B------:R-:W-:Y:S02]  /*21780*/  IMAD R11, R14, R11, R12 ;  /* 0x0000000b0e0b7224 */ /* 0x000fe400078e020c */
[C---:B------:R-:W-:Y:S01]  /*21790*/  IMAD R13, R9.reuse, UR5, R8 ;  /* 0x00000005090d7c24 */ /* 0x040fe2000f8e0208 */
[----:B---3--:R1:W-:Y:S01]  /*217a0*/  SYNCS.ARRIVE.TRANS64.RED.A1T0 RZ, [R0+URZ], RZ ;  /* 0x000000ff00ff79a7 */ /* 0x0083e2000810043f */
        /* <DEDUP_REMOVED lines=15> */
.L_x_1791:
[----:B------:R-:W-:Y:S01]  /*218a0*/  IMAD.IADD R175, R217, 0x1, R175 ;  /* 0x00000001d9af7824 */ /* 0x000fe200078e02af */
        /* <DEDUP_REMOVED lines=8> */
[CC--:B--2---:R-:W-:Y:S02]  /*21930*/  @!P0 LEA R8, P2, R191.reuse, R14.reuse, 0x1 ;  /* 0x0000000ebf088211 */ /* 0x0c4fe400078408ff */
[C---:B------:R-:W-:Y:S02]  /*21940*/  @!P1 LEA R14, P3, R196.reuse, R14, 0x1 ;  /* 0x0000000ec40e9211 */ /* 0x040fe400078608ff */
[-C--:B-1----:R-:W-:Y:S02]  /*21950*/  @!P0 LEA.HI.X R9, R191, R0.reuse, R12, 0x1, P2 ;  /* 0x00000000bf098211 */ /* 0x082fe400010f0c0c */
[----:B------:R-:W-:-:S03]  /*21960*/  @!P1 LEA.HI.X R15, R196, R0, R11, 0x1, P3 ;  /* 0x00000000c40f9211 */ /* 0x000fc600018f0c0b */
[----:B-----5:R3:W-:Y:S04]  /*21970*/  @!P0 ST.E.128 desc[UR42][R8.64], R4 ;  /* 0x0000000408008985 */ /* 0x0207e8000c101d2a */
[----:B------:R3:W-:Y:S02]  /*21980*/  @!P1 ST.E.128 desc[UR42][R14.64], R36 ;  /* 0x000000240e009985 */ /* 0x0007e4000c101d2a */
.L_x_1522:
[----:B------:R-:W-:Y:S05]  /*21990*/  BSYNC B1 ;  /* 0x0000000000017941 */ /* 0x000fea0003800000 */
.L_x_1521:
[----:B------:R-:W-:-:S03]  /*219a0*/  UMOV UR4, 0xffffffff ;  /* 0xffffffff00047882 */ /* 0x000fc60000000000 */
[----:B------:R-:W-:Y:S05]  /*219b0*/  BRA.DIV UR4, `(.L_x_1523) ;  /* 0x000000ca040c7947 */ /* 0x000fea000b800000 */
[----:B-1----:R1:W4:Y:S04]  /*219c0*/  SHFL.IDX PT, R0, R3, 0x1, 0x181f ;  /* 0x00381f0003007f89 */ /* 0x00232800000e0000 */
[----:B--23--:R1:W2:Y:S02]  /*219d0*/  SHFL.IDX PT, R14, R2, 0x1, 0x181f ;  /* 0x00381f00020e7f89 */ /* 0x00c2a400000e0000 */
.L_x_1795:
[----:B-----5:R-:W-:Y:S01]  /*219e0*/  VIADD R5, R175, 0x20 ;  /* 0x00000020af057836 */ /* 0x020fe20000000000 */
        /* <DEDUP_REMOVED lines=10> */
[-C--:B----4-:R-:W-:Y:S02]  /*21a90*/  @!P2 LEA.HI.X R5, R191, R0.reuse, R7, 0x1, P0 ;  /* 0x00000000bf05a211 */ /* 0x090fe400000f0c07 */
[----:B------:R-:W-:-:S03]  /*21aa0*/  @!P3 LEA.HI.X R15, R196, R0, R6, 0x1, P1 ;  /* 0x00000000c40fb211 */ /* 0x000fc600008f0c06 */
[----:B------:R3:W-:Y:S04]  /*21ab0*/  @!P2 ST.E.128 desc[UR42][R4.64], R24 ;  /* 0x000000180400a985 */ /* 0x0007e8000c101d2a */
[----:B------:R3:W-:Y:S02]  /*21ac0*/  @!P3 ST.E.128 desc[UR42][R14.64], R40 ;  /* 0x000000280e00b985 */ /* 0x0007e4000c101d2a */
.L_x_1525:
[----:B------:R-:W-:Y:S05]  /*21ad0*/  BSYNC B1 ;  /* 0x0000000000017941 */ /* 0x000fea0003800000 */
.L_x_1524:
[----:B------:R-:W-:-:S03]  /*21ae0*/  UMOV UR4, 0xffffffff ;  /* 0xffffffff00047882 */ /* 0x000fc60000000000 */
[----:B------:R-:W-:Y:S05]  /*21af0*/  BRA.DIV UR4, `(.L_x_1526) ;  /* 0x000000ca04047947 */ /* 0x000fea000b800000 */
[----:B----4-:R4:W0:Y:S04]  /*21b00*/  SHFL.IDX PT, R0, R3, 0x2, 0x181f ;  /* 0x00581f0003007f89 */ /* 0x01082800000e0000 */
[----:B--23--:R4:W2:Y:S02]  /*21b10*/  SHFL.IDX PT, R14, R2, 0x2, 0x181f ;  /* 0x00581f00020e7f89 */ /* 0x00c8a400000e0000 */
.L_x_1799:
        /* <DEDUP_REMOVED lines=11> */
[-C--:B0-----:R-:W-:Y:S02]  /*21bd0*/  @!P2 LEA.HI.X R5, R191, R0.reuse, R7, 0x1, P0 ;  /* 0x00000000bf05a211 */ /* 0x081fe400000f0c07 */
[----:B------:R-:W-:-:S03]  /*21be0*/  @!P3 LEA.HI.X R15, R196, R0, R6, 0x1, P1 ;  /* 0x00000000c40fb211 */ /* 0x000fc600008f0c06 */
[----:B------:R3:W-:Y:S04]  /*21bf0*/  @!P2 ST.E.128 desc[UR42][R4.64], R28 ;  /* 0x0000001c0400a985 */ /* 0x0007e8000c101d2a */
[----:B------:R3:W-:Y:S02]  /*21c00*/  @!P3 ST.E.128 desc[UR42][R14.64], R44 ;  /* 0x0000002c0e00b985 */ /* 0x0007e4000c101d2a */
.L_x_1528:
[----:B------:R-:W-:Y:S05]  /*21c10*/  BSYNC B1 ;  /* 0x0000000000017941 */ /* 0x000fea0003800000 */
.L_x_1527:
[----:B------:R-:W-:-:S03]  /*21c20*/  UMOV UR4, 0xffffffff ;  /* 0xffffffff00047882 */ /* 0x000fc60000000000 */
[----:B------:R-:W-:Y:S05]  /*21c30*/  BRA.DIV UR4, `(.L_x_1529) ;  /* 0x000000c604fc7947 */ /* 0x000fea000b800000 */
[----:B0-----:R0:W0:Y:S04]  /*21c40*/  SHFL.IDX PT, R0, R3, 0x3, 0x181f ;  /* 0x00781f0003007f89 */ /* 0x00102800000e0000 */
[----:B--23--:R2:W3:Y:S02]  /*21c50*/  SHFL.IDX PT, R14, R2, 0x3, 0x181f ;  /* 0x00781f00020e7f89 */ /* 0x00c4e400000e0000 */
.L_x_1803:
        /* <DEDUP_REMOVED lines=16> */
.L_x_1519:
[----:B------:R-:W-:Y:S01]  /*21d60*/  ULDC.64 UR4, c[0x0][0xb08] ;  /* 0x0002c20000047ab9 */ /* 0x000fe20000000a00 */
[----:B------:R-:W1:Y:S01]  /*21d70*/  @P2 LDC R8, c[0x0][0xbec] ;  /* 0x0002fb00ff082b82 */ /* 0x000e620000000800 */
[----:B0-----:R-:W-:Y:S01]  /*21d80*/  IMAD R7, R100, UR4, RZ ;  /* 0x0000000464077c24 */ /* 0x001fe2000f8e02ff */
[----:B------:R-:W-:Y:S01]  /*21d90*/  SHF.R.S32.HI R6, RZ, 0x1f, R15 ;  /* 0x0000001fff067819 */ /* 0x000fe2000001140f */
[----:B------:R-:W-:-:S04]  /*21da0*/  IMAD.WIDE.U32 R4, R96, UR4, RZ ;  /* 0x0000000460047c25 */ /* 0x000fc8000f8e00ff */
[----:B------:R-:W-:Y:S01]  /*21db0*/  IMAD R7, R96, UR5, R7 ;  /* 0x0000000560077c24 */ /* 0x000fe2000f8e0207 */
[----:B------:R-:W0:Y:S01]  /*21dc0*/  @P2 LDC R11, c[0x0][0xbf0] ;  /* 0x0002fc00ff0b2b82 */ /* 0x000e220000000800 */
[----:B------:R-:W-:Y:S02]  /*21dd0*/  ULDC.64 UR4, c[0x0][0xb38] ;  /* 0x0002ce0000047ab9 */ /* 0x000fe40000000a00 */
[----:B------:R-:W-:Y:S02]  /*21de0*/  IMAD.IADD R5, R5, 0x1, R7 ;  /* 0x0000000105057824 */ /* 0x000fe400078e0207 */
[----:B------:R-:W-:Y:S02]  /*21df0*/  IMAD.MOV.U32 R7, RZ, RZ, R35 ;  /* 0x000000ffff077224 */ /* 0x000fe400078e0023 */
        /* <DEDUP_REMOVED lines=36> */
.L_x_1806:
        /* <DEDUP_REMOVED lines=10> */
[CC--:B--2---:R-:W-:Y:S01]  /*220e0*/  @!P0 LEA R6, P4, R170.reuse, R14.reuse, 0x2 ;  /* 0x0000000eaa068211 */ /* 0x0c4fe200078810ff */
[----:B------:R-:W-:Y:S01]  /*220f0*/  @!P0 IMAD.MOV.U32 R9, RZ, RZ, R98 ;  /* 0x000000ffff098224 */ /* 0x000fe200078e0062 */
[C---:B------:R-:W-:Y:S02]  /*22100*/  @!P3 LEA R4, P5, R215.reuse, R14, 0x2 ;  /* 0x0000000ed704b211 */ /* 0x040fe400078a10ff */
[-C--:B-1----:R-:W-:Y:S01]  /*22110*/  @!P0 LEA.HI.X R7, R170, R26.reuse, R8, 0x2, P4 ;  /* 0x0000001aaa078211 */ /* 0x082fe200020f1408 */
[----:B------:R-:W-:Y:S01]  /*22120*/  @!P0 IMAD.MOV.U32 R8, RZ, RZ, R99 ;  /* 0x000000ffff088224 */ /* 0x000fe200078e0063 */
[----:B------:R-:W-:-:S04]  /*22130*/  @!P3 LEA.HI.X R5, R215, R26, R11, 0x2, P5 ;  /* 0x0000001ad705b211 */ /* 0x000fc800028f140b */
[----:B------:R1:W-:Y:S01]  /*22140*/  @!P0 ST.E.64 desc[UR42][R6.64], R8 ;  /* 0x0000000806008985 */ /* 0x0003e2000c101b2a */
[----:B------:R-:W-:Y:S01]  /*22150*/  ISETP.GE.AND P0, PT, R212, UR4, PT ;  /* 0x00000004d4007c0c */ /* 0x000fe2000bf06270 */
[----:B-1----:R-:W-:Y:S01]  /*22160*/  @!P3 IMAD.MOV.U32 R8, RZ, RZ, R97 ;  /* 0x000000ffff08b224 */ /* 0x002fe200078e0061 */
[----:B------:R-:W-:Y:S01]  /*22170*/  @!P2 LEA R6, P4, R214, R14, 0x2 ;  /* 0x0000000ed606a211 */ /* 0x000fe200078810ff */
[----:B------:R-:W-:-:S03]  /*22180*/  @!P3 IMAD.MOV.U32 R9, RZ, RZ, R95 ;  /* 0x000000ffff09b224 */ /* 0x000fc600078e005f */
[----:B------:R-:W-:Y:S02]  /*22190*/  @!P2 LEA.HI.X R7, R214, R26, R237, 0x2, P4 ;  /* 0x0000001ad607a211 */ /* 0x000fe400020f14ed */
        /* <DEDUP_REMOVED lines=15> */
[C---:B------:R-:W-:Y:S01]  /*22290*/  @!P3 LEA R4, P5, R211.reuse, R14, 0x2 ;  /* 0x0000000ed304b211 */ /* 0x040fe200078a10ff */
[----:B------:R-:W-:Y:S02]  /*222a0*/  @!P0 IMAD.MOV.U32 R7, RZ, RZ, R76 ;  /* 0x000000ffff078224 */ /* 0x000fe400078e004c */
[----:B------:R-:W-:Y:S01]  /*222b0*/  @!P3 IMAD.MOV.U32 R2, RZ, RZ, R3 ;  /* 0x000000ffff02b224 */ /* 0x000fe200078e0003 */
[----:B------:R-:W-:Y:S01]  /*222c0*/  @!P3 LEA.HI.X R5, R211, R26, R232, 0x2, P5 ;  /* 0x0000001ad305b211 */ /* 0x000fe200028f14e8 */
[----:B------:R-:W-:Y:S01]  /*222d0*/  @!P3 IMAD.MOV.U32 R3, RZ, RZ, R0 ;  /* 0x000000ffff03b224 */ /* 0x000fe200078e0000 */
[----:B------:R1:W-:Y:S01]  /*222e0*/  @!P0 ST.E.64 desc[UR42][R8.64], R6 ;  /* 0x0000000608008985 */ /* 0x0003e2000c101b2a */
[----:B------:R-:W-:-:S03]  /*222f0*/  ISETP.GE.AND P0, PT, R208, UR4, PT ;  /* 0x00000004d0007c0c */ /* 0x000fc6000bf06270 */
[----:B------:R2:W-:Y:S01]  /*22300*/  @!P3 ST.E.64 desc[UR42][R4.64], R2 ;  /* 0x000000020400b985 */ /* 0x0005e2000c101b2a */
[----:B------:R-:W-:Y:S02]  /*22310*/  ISETP.GE.AND P3, PT, R207, UR4, PT ;  /* 0x00000004cf007c0c */ /* 0x000fe4000bf66270 */
[----:B-1----:R-:W-:-:S04]  /*22320*/  @!P2 LEA R6, P5, R210, R14, 0x2 ;  /* 0x0000000ed206a211 */ /* 0x002fc800078a10ff */
[----:B------:R-:W-:Y:S01]  /*22330*/  @!P2 LEA.HI.X R7, R210, R26, R231, 0x2, P5 ;  /* 0x0000001ad207a211 */ /* 0x000fe200028f14e7 */
[----:B--2---:R-:W-:Y:S01]  /*22340*/  @!P2 IMAD.MOV.U32 R4, RZ, RZ, R36 ;  /* 0x000000ffff04a224 */ /* 0x004fe200078e0024 */
[C---:B------:R-:W-:Y:S01]  /*22350*/  @!P1 LEA R2, P4, R209.reuse, R14, 0x2 ;  /* 0x0000000ed1029211 */ /* 0x040fe200078810ff */
[----:B------:R-:W-:Y:S01]  /*22360*/  @!P2 IMAD.MOV.U32 R5, RZ, RZ, R20 ;  /* 0x000000ffff05a224 */ /* 0x000fe200078e0014 */
[----:B------:R-:W-:Y:S02]  /*22370*/  ISETP.GE.AND P5, PT, R206, UR4, PT ;  /* 0x00000004ce007c0c */ /* 0x000fe4000bfa6270 */
[----:B------:R-:W-:Y:S02]  /*22380*/  @!P1 LEA.HI.X R3, R209, R26, R230, 0x2, P4 ;  /* 0x0000001ad1039211 */ /* 0x000fe400020f14e6 */
[----:B------:R1:W-:Y:S02]  /*22390*/  @!P2 ST.E.64 desc[UR42][R6.64], R4 ;  /* 0x000000040600a985 */ /* 0x0003e4000c101b2a */
[----:B-1----:R-:W-:Y:S01]  /*223a0*/  @!P1 IMAD.MOV.U32 R4, RZ, RZ, R37 ;  /* 0x000000ffff049224 */ /* 0x002fe200078e0025 */
[----:B------:R-:W-:Y:S01]  /*223b0*/  @!P0 LEA R6, P2, R208, R14, 0x2 ;  /* 0x0000000ed0068211 */ /* 0x000fe200078410ff */
[----:B------:R-:W-:-:S03]  /*223c0*/  @!P1 IMAD.MOV.U32 R5, RZ, RZ, R21 ;  /* 0x000000ffff059224 */ /* 0x000fc600078e0015 */
[----:B------:R-:W-:Y:S02]  /*223d0*/  @!P0 LEA.HI.X R7, R208, R26, R229, 0x2, P2 ;  /* 0x0000001ad0078211 */ /* 0x000fe400010f14e5 */
[----:B------:R1:W-:Y:S01]  /*223e0*/  @!P1 ST.E.64 desc[UR42][R2.64], R4 ;  /* 0x0000000402009985 */ /* 0x0003e2000c101b2a */
[----:B------:R-:W-:Y:S02]  /*223f0*/  ISETP.GE.AND P1, PT, R205, UR4, PT ;  /* 0x00000004cd007c0c */ /* 0x000fe4000bf26270 */
[----:B------:R-:W-:-:S04]  /*22400*/  @!P5 LEA R8, P2, R206, R14, 0x2 ;  /* 0x0000000ece08d211 */ /* 0x000fc800078410ff */
[----:B------:R-:W-:Y:S01]  /*22410*/  @!P5 LEA.HI.X R9, R206, R26, R227, 0x2, P2 ;  /* 0x0000001ace09d211 */ /* 0x000fe200010f14e3 */
[----:B-1----:R-:W-:Y:S01]  /*22420*/  @!P0 IMAD.MOV.U32 R4, RZ, RZ, R40 ;  /* 0x000000ffff048224 */ /* 0x002fe200078e0028 */
[----:B------:R-:W-:Y:S02]  /*22430*/  @!P0 MOV R5, R38 ;  /* 0x0000002600058202 */ /* 0x000fe40000000f00 */
[----:B------:R-:W-:-:S03]  /*22440*/  @!P3 LEA R2, P4, R207, R14, 0x2 ;  /* 0x0000000ecf02b211 */ /* 0x000fc600078810ff */
[----:B------:R1:W-:Y:S01]  /*22450*/  @!P0 ST.E.64 desc[UR42][R6.64], R4 ;  /* 0x0000000406008985 */ /* 0x0003e2000c101b2a */
[----:B------:R-:W-:Y:S02]  /*22460*/  @!P3 LEA.HI.X R3, R207, R26, R228, 0x2, P4 ;  /* 0x0000001acf03b211 */ /* 0x000fe400020f14e4 */
[----:B------:R-:W-:Y:S02]  /*22470*/  ISETP.GE.AND P0, PT, R204, UR4, PT ;  /* 0x00000004cc007c0c */ /* 0x000fe4000bf06270 */
[----:B------:R-:W-:Y:S01]  /*22480*/  ISETP.GE.AND P4, PT, R201, UR4, PT ;  /* 0x00000004c9007c0c */ /* 0x000fe2000bf86270 */
[----:B-1----:R-:W-:Y:S02]  /*22490*/  @!P3 IMAD.MOV.U32 R4, RZ, RZ, R41 ;  /* 0x000000ffff04b224 */ /* 0x002fe400078e0029 */
[----:B------:R-:W-:Y:S02]  /*224a0*/  @!P3 IMAD.MOV.U32 R5, RZ, RZ, R39 ;  /* 0x000000ffff05b224 */ /* 0x000fe400078e0027 */
[----:B------:R-:W-:-:S02]  /*224b0*/  @!P1 IMAD.MOV.U32 R6, RZ, RZ, R45 ;  /* 0x000000ffff069224 */ /* 0x000fc400078e002d */
[----:B------:R-:W-:Y:S01]  /*224c0*/  @!P1 IMAD.MOV.U32 R7, RZ, RZ, R43 ;  /* 0x000000ffff079224 */ /* 0x000fe200078e002b */
[----:B------:R1:W-:Y:S01]  /*224d0*/  @!P3 ST.E.64 desc[UR42][R2.64], R4 ;  /* 0x000000040200b985 */ /* 0x0003e2000c101b2a */
[----:B------:R-:W-:Y:S01]  /*224e0*/  ISETP.GE.AND P3, PT, R203, UR4, PT ;  /* 0x00000004cb007c0c */ /* 0x000fe2000bf66270 */
[----:B-1----:R-:W-:Y:S01]  /*224f0*/  @!P5 IMAD.MOV.U32 R2, RZ, RZ, R44 ;  /* 0x000000ffff02d224 */ /* 0x002fe200078e002c */
[----:B------:R-:W-:Y:S01]  /*22500*/  @!P1 LEA R4, P2, R205, R14, 0x2 ;  /* 0x0000000ecd049211 */ /* 0x000fe200078410ff */
[----:B------:R-:W-:-:S03]  /*22510*/  @!P5 IMAD.MOV.U32 R3, RZ, RZ, R42 ;  /* 0x000000ffff03d224 */ /* 0x000fc600078e002a */
[----:B------:R-:W-:Y:S02]  /*22520*/  @!P1 LEA.HI.X R5, R205, R26, R226, 0x2, P2 ;  /* 0x0000001acd059211 */ /* 0x000fe400010f14e2 */
[----:B------:R1:W-:Y:S01]  /*22530*/  @!P5 ST.E.64 desc[UR42][R8.64], R2 ;  /* 0x000000020800d985 */ /* 0x0003e2000c101b2a */
[----:B------:R-:W-:-:S03]  /*22540*/  ISETP.GE.AND P5, PT, R202, UR4, PT ;  /* 0x00000004ca007c0c */ /* 0x000fc6000bfa6270 */
[----:B------:R2:W-:Y:S01]  /*22550*/  @!P1 ST.E.64 desc[UR42][R4.64], R6 ;  /* 0x0000000604009985 */ /* 0x0005e2000c101b2a */
[C---:B-1----:R-:W-:Y:S01]  /*22560*/  @!P0 LEA R2, P2, R204.reuse, R14, 0x2 ;  /* 0x0000000ecc028211 */ /* 0x042fe200078410ff */
[----:B------:R-:W-:Y:S02]  /*22570*/  @!P3 IMAD.MOV.U32 R8, RZ, RZ, R77 ;  /* 0x000000ffff08b224 */ /* 0x000fe400078e004d */
[----:B------:R-:W-:Y:S01]  /*22580*/  @!P3 IMAD.MOV.U32 R9, RZ, RZ, R47 ;  /* 0x000000ffff09b224 */ /* 0x000fe200078e002f */
[----:B------:R-:W-:Y:S01]  /*22590*/  @!P0 LEA.HI.X R3, R204, R26, R225, 0x2, P2 ;  /* 0x0000001acc038211 */ /* 0x000fe200010f14e1 */
[----:B--2---:R-:W-:Y:S01]  /*225a0*/  @!P0 IMAD.MOV.U32 R6, RZ, RZ, R48 ;  /* 0x000000ffff068224 */ /* 0x004fe200078e0030 */
[----:B------:R-:W-:Y:S01]  /*225b0*/  @!P3 LEA R4, P1, R203, R14, 0x2 ;  /* 0x0000000ecb04b211 */ /* 0x000fe200078210ff */
[----:B------:R-:W-:-:S03]  /*225c0*/  @!P0 IMAD.MOV.U32 R7, RZ, RZ, R46 ;  /* 0x000000ffff078224 */ /* 0x000fc600078e002e */
[----:B------:R-:W-:Y:S02]  /*225d0*/  @!P3 LEA.HI.X R5, R203, R26, R224, 0x2, P1 ;  /* 0x0000001acb05b211 */ /* 0x000fe400008f14e0 */
[----:B------:R1:W-:Y:S04]  /*225e0*/  @!P0 ST.E.64 desc[UR42][R2.64], R6 ;  /* 0x0000000602008985 */ /* 0x0003e8000c101b2a */
[----:B------:R2:W-:Y:S01]  /*225f0*/  @!P3 ST.E.64 desc[UR42][R4.64], R8 ;  /* 0x000000080400b985 */ /* 0x0005e2000c101b2a */
[CC--:B-1----:R-:W-:Y:S02]  /*22600*/  @!P5 LEA R2, P0, R202.reuse, R14.reuse, 0x2 ;  /* 0x0000000eca02d211 */ /* 0x0c2fe400078010ff */
[C---:B------:R-:W-:Y:S02]  /*22610*/  @!P4 LEA R6, P2, R201.reuse, R14, 0x2 ;  /* 0x0000000ec906c211 */ /* 0x040fe400078410ff */
[-C--:B------:R-:W-:Y:S01]  /*22620*/  @!P5 LEA.HI.X R3, R202, R26.reuse, R223, 0x2, P0 ;  /* 0x0000001aca03d211 */ /* 0x080fe200000f14df */
[----:B--2---:R-:W-:Y:S01]  /*22630*/  @!P5 IMAD.MOV.U32 R4, RZ, RZ, R80 ;  /* 0x000000ffff04d224 */ /* 0x004fe200078e0050 */
[----:B------:R-:W-:Y:S01]  /*22640*/  @!P4 LEA.HI.X R7, R201, R26, R222, 0x2, P2 ;  /* 0x0000001ac907c211 */ /* 0x000fe200010f14de */
[----:B------:R-:W-:-:S02]  /*22650*/  @!P5 IMAD.MOV.U32 R5, RZ, RZ, R78 ;  /* 0x000000ffff05d224 */ /* 0x000fc400078e004e */
[----:B------:R-:W-:-:S03]  /*22660*/  @!P4 IMAD.MOV.U32 R78, RZ, RZ, R81 ;  /* 0x000000ffff4ec224 */ /* 0x000fc600078e0051 */
[----:B------:R3:W-:Y:S04]  /*22670*/  @!P5 ST.E.64 desc[UR42][R2.64], R4 ;  /* 0x000000040200d985 */ /* 0x0007e8000c101b2a */
[----:B------:R3:W-:Y:S02]  /*22680*/  @!P4 ST.E.64 desc[UR42][R6.64], R78 ;  /* 0x0000004e0600c985 */ /* 0x0007e4000c101b2a */
.L_x_1533:
[----:B------:R-:W-:Y:S05]  /*22690*/  BSYNC B1 ;  /* 0x0000000000017941 */ /* 0x000fea0003800000 */
.L_x_1532:
[----:B------:R-:W-:-:S03]  /*226a0*/  UMOV UR4, 0xffffffff ;  /* 0xffffffff00047882 */ /* 0x000fc60000000000 */
[----:B------:R-:W-:Y:S05]  /*226b0*/  BRA.DIV UR4, `(.L_x_1534) ;  /* 0x000000be04d87947 */ /* 0x000fea000b800000 */
[----:B------:R4:W0:Y:S04]  /*226c0*/  SHFL.IDX PT, R0, R27, 0x1, 0x1c1f ;  /* 0x003c1f001b007f89 */ /* 0x00082800000e0000 */
[----:B--2---:R4:W2:Y:S02]  /*226d0*/  SHFL.IDX PT, R14, R25, 0x1, 0x1c1f ;  /* 0x003c1f00190e7f89 */ /* 0x0048a400000e0000 */
.L_x_1810:
[----:B------:R-:W-:-:S13]  /*226e0*/  ISETP.GE.AND P0, PT, R24, R10, PT ;  /* 0x0000000a1800720c */ /* 0x000fda0003f06270 */
[----:B------:R-:W-:Y:S05]  /*226f0*/  @P0 BRA `(.L_x_1530) ;  /* 0x0000001000800947 */ /* 0x000fea0003800000 */
[----:B------:R-:W-:Y:S01]  /*22700*/  ULDC UR4, c[0x0][0xac8] ;  /* 0x0002b20000047ab9 */ /* 0x000fe20000000800 */
[----:B---3--:R-:W-:Y:S02]  /*22710*/  SHF.R.S32.HI R2, RZ, 0x1f, R170 ;  /* 0x0000001fff027819 */ /* 0x008fe400000114aa */
[----:B------:R-:W-:Y:S02]  /*22720*/  ISETP.GE.AND P1, PT, R170, UR4, PT ;  /* 0x00000004aa007c0c */ /* 0x000fe4000bf26270 */
[----:B------:R-:W-:Y:S02]  /*22730*/  ISETP.GE.AND P3, PT, R215, UR4, PT ;  /* 0x00000004d7007c0c */ /* 0x000fe4000bf66270 */
[----:B------:R-:W-:Y:S02]  /*22740*/  ISETP.GE.AND P2, PT, R214, UR4, PT ;  /* 0x00000004d6007c0c */ /* 0x000fe4000bf46270 */
[----:B------:R-:W-:-:S07]  /*22750*/  SHF.R.S32.HI R11, RZ, 0x1f, R215 ;  /* 0x0000001fff0b7819 */ /* 0x000fce00000114d7 */
[CC--:B--2---:R-:W-:Y:S01]  /*22760*/  @!P1 LEA R4, P0, R170.reuse, R14.reuse, 0x2 ;  /* 0x0000000eaa049211 */ /* 0x0c4fe200078010ff */
[----:B------:R-:W-:Y:S01]  /*22770*/  @!P1 IMAD.MOV.U32 R3, RZ, RZ, R82 ;  /* 0x000000ffff039224 */ /* 0x000fe200078e0052 */
[----:B------:R-:W-:Y:S01]  /*22780*/  @!P3 LEA R6, P4, R215, R14, 0x2 ;  /* 0x0000000ed706b211 */ /* 0x000fe200078810ff */
[----:B------:R-:W-:Y:S01]  /*22790*/  @!P3 IMAD.MOV.U32 R82, RZ, RZ, R50 ;  /* 0x000000ffff52b224 */ /* 0x000fe200078e0032 */
[----:B0-----:R-:W-:Y:S01]  /*227a0*/  @!P1 LEA.HI.X R5, R170, R0, R2, 0x2, P0 ;  /* 0x00000000aa059211 */ /* 0x001fe200000f1402 */
[----:B------:R-:W-:Y:S01]  /*227b0*/  @!P1 IMAD.MOV.U32 R2, RZ, RZ, R49 ;  /* 0x000000ffff029224 */ /* 0x000fe200078e0031 */
[----:B------:R-:W-:Y:S01]  /*227c0*/  ISETP.GE.AND P0, PT, R213, UR4, PT ;  /* 0x00000004d5007c0c */ /* 0x000fe2000bf06270 */
[----:B------:R-:W-:Y:S01]  /*227d0*/  @!P2 IMAD.MOV.U32 R50, RZ, RZ, R53 ;  /* 0x000000ffff32a224 */ /* 0x000fe200078e0035 */
[----:B------:R-:W-:Y:S02]  /*227e0*/  @!P2 LEA R8, P5, R214, R14, 0x2 ;  /* 0x0000000ed608a211 */ /* 0x000fe400078a10ff */
[----:B------:R0:W-:Y:S01]  /*227f0*/  @!P1 ST.E.64 desc[UR42][R4.64], R2 ;  /* 0x0000000204009985 */ /* 0x0001e2000c101b2a */
[----:B------:R-:W-:-:S02]  /*22800*/  ISETP.GE.AND P1, PT, R212, UR4, PT ;  /* 0x00000004d4007c0c */ /* 0x000fc4000bf26270 */
[-C--:B------:R-:W-:Y:S02]  /*22810*/  @!P3 LEA.HI.X R7, R215, R0.reuse, R11, 0x2, P4 ;  /* 0x00000000d707b211 */ /* 0x080fe400020f140b */
[----:B------:R-:W-:Y:S02]  /*22820*/  @!P2 LEA.HI.X R9, R214, R0, R237, 0x2, P5 ;  /* 0x00000000d609a211 */ /* 0x000fe400028f14ed */
[----:B------:R-:W-:Y:S01]  /*22830*/  ISETP.GE.AND P4, PT, R211, UR4, PT ;  /* 0x00000004d3007c0c */ /* 0x000fe2000bf86270 */
[----:B------:R2:W-:Y:S01]  /*22840*/  @!P3 ST.E.64 desc[UR42][R6.64], R82 ;  /* 0x000000520600b985 */ /* 0x0005e2000c101b2a */
[C---:B------:R-:W-:Y:S01]  /*22850*/  @!P0 LEA R10, P5, R213.reuse, R14, 0x2 ;  /* 0x0000000ed50a8211 */ /* 0x040fe200078a10ff */
[----:B------:R-:W-:Y:S01]  /*22860*/  @!P0 IMAD.MOV.U32 R53, RZ, RZ, R52 ;  /* 0x000000ffff358224 */ /* 0x000fe200078e0034 */
[----:B------:R-:W-:Y:S01]  /*22870*/  ISETP.GE.AND P3, PT, R210, UR4, PT ;  /* 0x00000004d2007c0c */ /* 0x000fe2000bf66270 */
[----:B------:R3:W-:Y:S01]  /*22880*/  @!P2 ST.E.64 desc[UR42][R8.64], R50 ;  /* 0x000000320800a985 */ /* 0x0007e2000c101b2a */
[----:B------:R-:W-:Y:S01]  /*22890*/  @!P0 LEA.HI.X R11, R213, R0, R235, 0x2, P5 ;  /* 0x00000000d50b8211 */ /* 0x000fe200028f14eb */
[----:B------:R-:W-:Y:S01]  /*228a0*/  @!P0 IMAD.MOV.U32 R52, RZ, RZ, R54 ;  /* 0x000000ffff348224 */ /* 0x000fe200078e0036 */
[----:B0-----:R-:W-:Y:S01]  /*228b0*/  @!P1 LEA R2, P2, R212, R14, 0x2 ;  /* 0x0000000ed4029211 */ /* 0x001fe200078410ff */
[----:B------:R-:W-:-:S03]  /*228c0*/  @!P1 IMAD.MOV.U32 R54, RZ, RZ, R57 ;  /* 0x000000ffff369224 */ /* 0x000fc600078e0039 */
[----:B------:R-:W-:Y:S01]  /*228d0*/  @!P1 LEA.HI.X R3, R212, R0, R233, 0x2, P2 ;  /* 0x00000000d4039211 */ /* 0x000fe200010f14e9 */
[----:B------:R-:W-:Y:S01]  /*228e0*/  @!P0 ST.E.64 desc[UR42][R10.64], R52 ;  /* 0x000000340a008985 */ /* 0x000fe2000c101b2a */
[----:B------:R-:W-:Y:S01]  /*228f0*/  ISETP.GE.AND P2, PT, R209, UR4, PT ;  /* 0x00000004d1007c0c */ /* 0x000fe2000bf46270 */
[----:B------:R-:W-:Y:S01]  /*22900*/  @!P4 IMAD.MOV.U32 R57, RZ, RZ, R56 ;  /* 0x000000ffff39c224 */ /* 0x000fe200078e0038 */
[C---:B------:R-:W-:Y:S01]  /*22910*/  @!P4 LEA R4, P0, R211.reuse, R14, 0x2 ;  /* 0x0000000ed304c211 */ /* 0x040fe200078010ff */
[----:B------:R0:W-:Y:S01]  /*22920*/  @!P1 ST.E.64 desc[UR42][R2.64], R54 ;  /* 0x0000003602009985 */ /* 0x0001e2000c101b2a */
[----:B------:R-:W-:Y:S01]  /*22930*/  @!P4 IMAD.MOV.U32 R56, RZ, RZ, R64 ;  /* 0x000000ffff38c224 */ /* 0x000fe200078e0040 */
[----:B------:R-:W-:Y:S01]  /*22940*/  ISETP.GE.AND P1, PT, R208, UR4, PT ;  /* 0x00000004d0007c0c */ /* 0x000fe2000bf26270 */
[----:B------:R-:W-:Y:S01]  /*22950*/  @!P3 IMAD.MOV.U32 R64, RZ, RZ, R67 ;  /* 0x000000ffff40b224 */ /* 0x000fe200078e0043 */
[----:B------:R-:W-:Y:S02]  /*22960*/  @!P4 LEA.HI.X R5, R211, R0, R232, 0x2, P0 ;  /* 0x00000000d305c211 */ /* 0x000fe400000f14e8 */
[----:B--2---:R-:W-:-:S02]  /*22970*/  @!P3 LEA R6, P5, R210, R14, 0x2 ;  /* 0x0000000ed206b211 */ /* 0x004fc400078a10ff */
[----:B------:R-:W-:Y:S01]  /*22980*/  ISETP.GE.AND P0, PT, R207, UR4, PT ;  /* 0x00000004cf007c0c */ /* 0x000fe2000bf06270 */
[----:B------:R2:W-:Y:S01]  /*22990*/  @!P4 ST.E.64 desc[UR42][R4.64], R56 ;  /* 0x000000380400c985 */ /* 0x0005e2000c101b2a */
[----:B------:R-:W-:Y:S01]  /*229a0*/  @!P3 LEA.HI.X R7, R210, R0, R231, 0x2, P5 ;  /* 0x00000000d207b211 */ /* 0x000fe200028f14e7 */
[----:B------:R-:W-:Y:S01]  /*229b0*/  @!P2 IMAD.MOV.U32 R67, RZ, RZ, R66 ;  /* 0x000000ffff43a224 */ /* 0x000fe200078e0042 */
[C---:B---3--:R-:W-:Y:S01]  /*229c0*/  @!P2 LEA R8, P4, R209.reuse, R14, 0x2 ;  /* 0x0000000ed108a211 */ /* 0x048fe200078810ff */
[----:B------:R-:W-:Y:S02]  /*229d0*/  @!P2 IMAD.MOV.U32 R66, RZ, RZ, R68 ;  /* 0x000000ffff42a224 */ /* 0x000fe400078e0044 */
[----:B------:R3:W-:Y:S01]  /*229e0*/  @!P3 ST.E.64 desc[UR42][R6.64], R64 ;  /* 0x000000400600b985 */ /* 0x0007e2000c101b2a */
[----:B------:R-:W-:Y:S01]  /*229f0*/  @!P2 LEA.HI.X R9, R209, R0, R230, 0x2, P4 ;  /* 0x00000000d109a211 */ /* 0x000fe200020f14e6 */
[----:B------:R-:W-:Y:S01]  /*22a00*/  @!P1 IMAD.MOV.U32 R68, RZ, RZ, R71 ;  /* 0x000000ffff449224 */ /* 0x000fe200078e0047 */
[----:B------:R-:W-:-:S02]  /*22a10*/  ISETP.GE.AND P3, PT, R206, UR4, PT ;  /* 0x00000004ce007c0c */ /* 0x000fc4000bf66270 */
[CC--:B0-----:R-:W-:Y:S01]  /*22a20*/  @!P1 LEA R2, P5, R208.reuse, R14.reuse, 0x2 ;  /* 0x0000000ed0029211 */ /* 0x0c1fe200078a10ff */
[----:B------:R-:W-:Y:S01]  /*22a30*/  @!P2 ST.E.64 desc[UR42][R8.64], R66 ;  /* 0x000000420800a985 */ /* 0x000fe2000c101b2a */
[----:B------:R-:W-:Y:S01]  /*22a40*/  ISETP.GE.AND P2, PT, R205, UR4, PT ;  /* 0x00000004cd007c0c */ /* 0x000fe2000bf46270 */
[----:B------:R-:W-:Y:S01]  /*22a50*/  @!P0 IMAD.MOV.U32 R71, RZ, RZ, R70 ;  /* 0x000000ffff478224 */ /* 0x000fe200078e0046 */
[C---:B------:R-:W-:Y:S01]  /*22a60*/  @!P0 LEA R10, P4, R207.reuse, R14, 0x2 ;  /* 0x0000000ecf0a8211 */ /* 0x040fe200078810ff */
[----:B------:R-:W-:Y:S01]  /*22a70*/  @!P0 IMAD.MOV.U32 R70, RZ, RZ, R72 ;  /* 0x000000ffff468224 */ /* 0x000fe200078e0048 */
[-C--:B------:R-:W-:Y:S02]  /*22a80*/  @!P1 LEA.HI.X R3, R208, R0.reuse, R229, 0x2, P5 ;  /* 0x00000000d0039211 */ /* 0x080fe400028f14e5 */
[----:B------:R-:W-:Y:S02]  /*22a90*/  @!P0 LEA.HI.X R11, R207, R0, R228, 0x2, P4 ;  /* 0x00000000cf0b8211 */ /* 0x000fe400020f14e4 */
[----:B------:R-:W-:Y:S01]  /*22aa0*/  ISETP.GE.AND P4, PT, R204, UR4, PT ;  /* 0x00000004cc007c0c */ /* 0x000fe2000bf86270 */
[----:B------:R0:W-:Y:S01]  /*22ab0*/  @!P1 ST.E.64 desc[UR42][R2.64], R68 ;  /* 0x0000004402009985 */ /* 0x0001e2000c101b2a */
[----:B--2---:R-:W-:Y:S01]  /*22ac0*/  @!P3 LEA R4, P1, R206, R14, 0x2 ;  /* 0x0000000ece04b211 */ /* 0x004fe200078210ff */
[----:B------:R-:W-:Y:S01]  /*22ad0*/  @!P3 IMAD.MOV.U32 R72, RZ, RZ, R85 ;  /* 0x000000ffff48b224 */ /* 0x000fe200078e0055 */
[----:B------:R-:W-:Y:S01]  /*22ae0*/  ISETP.GE.AND P5, PT, R203, UR4, PT ;  /* 0x00000004cb007c0c */ /* 0x000fe2000bfa6270 */
[----:B------:R2:W-:Y:S01]  /*22af0*/  @!P0 ST.E.64 desc[UR42][R10.64], R70 ;  /* 0x000000460a008985 */ /* 0x0005e2000c101b2a */
[----:B------:R-:W-:Y:S01]  /*22b00*/  ISETP.GE.AND P0, PT, R202, UR4, PT ;  /* 0x00000004ca007c0c */ /* 0x000fe2000bf06270 */
[----:B------:R-:W-:Y:S01]  /*22b10*/  @!P2 IMAD.MOV.U32 R85, RZ, RZ, R84 ;  /* 0x000000ffff55a224 */ /* 0x000fe200078e0054 */
[----:B------:R-:W-:Y:S01]  /*22b20*/  @!P3 LEA.HI.X R5, R206, R0, R227, 0x2, P1 ;  /* 0x00000000ce05b211 */ /* 0x000fe200008f14e3 */
[----:B------:R-:W-:Y:S01]  /*22b30*/  @!P2 IMAD.MOV.U32 R84, RZ, RZ, R86 ;  /* 0x000000ffff54a224 */ /* 0x000fe200078e0056 */
[----:B---3--:R-:W-:-:S03]  /*22b40*/  @!P2 LEA R6, P1, R205, R14, 0x2 ;  /* 0x0000000ecd06a211 */ /* 0x008fc600078210ff */
[----:B------:R3:W-:Y:S01]  /*22b50*/  @!P3 ST.E.64 desc[UR42][R4.64], R72 ;  /* 0x000000480400b985 */ /* 0x0007e2000c101b2a */
[----:B------:R-:W-:Y:S01]  /*22b60*/  @!P2 LEA.HI.X R7, R205, R0, R226, 0x2, P1 ;  /* 0x00000000cd07a211 */ /* 0x000fe200008f14e2 */
[----:B------:R-:W-:Y:S01]  /*22b70*/  @!P4 IMAD.MOV.U32 R86, RZ, RZ, R89 ;  /* 0x000000ffff56c224 */ /* 0x000fe200078e0059 */
[-C--:B0-----:R-:W-:Y:S01]  /*22b80*/  @!P4 LEA R2, P1, R204, R14.reuse, 0x2 ;  /* 0x0000000ecc02c211 */ /* 0x081fe200078210ff */
[----:B------:R-:W-:Y:S02]  /*22b90*/  @!P5 IMAD.MOV.U32 R91, RZ, RZ, R88 ;  /* 0x000000ffff5bd224 */ /* 0x000fe400078e0058 */
[----:B------:R3:W-:Y:S01]  /*22ba0*/  @!P2 ST.E.64 desc[UR42][R6.64], R84 ;  /* 0x000000540600a985 */ /* 0x0007e2000c101b2a */
[-C--:B------:R-:W-:Y:S02]  /*22bb0*/  @!P5 LEA R8, P2, R203, R14.reuse, 0x2 ;  /* 0x0000000ecb08d211 */ /* 0x080fe400078410ff */
[----:B--2---:R-:W-:Y:S02]  /*22bc0*/  @!P0 LEA R10, P3, R202, R14, 0x2 ;  /* 0x0000000eca0a8211 */ /* 0x004fe400078610ff */
[----:B------:R-:W-:-:S02]  /*22bd0*/  @!P4 LEA.HI.X R3, R204, R0, R225, 0x2, P1 ;  /* 0x00000000cc03c211 */ /* 0x000fc400008f14e1 */
[-C--:B------:R-:W-:Y:S02]  /*22be0*/  @!P5 LEA.HI.X R9, R203, R0.reuse, R224, 0x2, P2 ;  /* 0x00000000cb09d211 */ /* 0x080fe400010f14e0 */
[----:B------:R-:W-:Y:S01]  /*22bf0*/  @!P0 LEA.HI.X R11, R202, R0, R223, 0x2, P3 ;  /* 0x00000000ca0b8211 */ /* 0x000fe200018f14df */
[----:B------:R3:W-:Y:S04]  /*22c00*/  @!P4 ST.E.64 desc[UR42][R2.64], R86 ;  /* 0x000000560200c985 */ /* 0x0007e8000c101b2a */
[----:B------:R3:W-:Y:S04]  /*22c10*/  @!P5 ST.E.64 desc[UR42][R8.64], R90 ;  /* 0x0000005a0800d985 */ /* 0x0007e8000c101b2a */
[----:B------:R3:W-:Y:S01]  /*22c20*/  @!P0 ST.E.64 desc[UR42][R10.64], R60 ;  /* 0x0000003c0a008985 */ /* 0x0007e2000c101b2a */
[----:B------:R-:W-:-:S13]  /*22c30*/  ISETP.GE.AND P0, PT, R201, UR4, PT ;  /* 0x00000004c9007c0c */ /* 0x000fda000bf06270 */
[----:B---3--:R-:W-:Y:S05]  /*22c40*/  @P0 BRA `(.L_x_1530) ;  /* 0x0000000c002c0947 */ /* 0x008fea0003800000 */
[----:B------:R-:W-:-:S04]  /*22c50*/  LEA R14, P0, R201, R14, 0x2 ;  /* 0x0000000ec90e7211 */ /* 0x000fc800078010ff */
[----:B------:R-:W-:-:S05]  /*22c60*/  LEA.HI.X R15, R201, R0, R222, 0x2, P0 ;  /* 0x00000000c90f7211 */ /* 0x000fca00000f14de */
[----:B------:R0:W-:Y:S01]  /*22c70*/  ST.E.64 desc[UR42][R14.64], R62 ;  /* 0x0000003e0e007985 */ /* 0x0001e2000c101b2a */
[----:B------:R-:W-:Y:S05]  /*22c80*/  BRA `(.L_x_1530) ;  /* 0x0000000c001c7947 */ /* 0x000fea0003800000 */
.L_x_1516:
[----:B------:R-:W-:Y:S01]  /*22c90*/  ULDC.64 UR4, c[0x0][0xc08] ;  /* 0x0003020000047ab9 */ /* 0x000fe20000000a00 */
[----:B------:R-:W4:Y:S01]  /*22ca0*/  LDC.64 R2, c[0x0][0xc00] ;  /* 0x00030000ff027b82 */ /* 0x000f220000000a00 */
[----:B------:R-:W-:Y:S01]  /*22cb0*/  ISETP.NE.U32.AND P0, PT, RZ, UR4, PT ;  /* 0x00000004ff007c0c */ /* 0x000fe2000bf05070 */
[----:B------:R-:W-:Y:S01]  /*22cc0*/  IMAD.MOV.U32 R15, RZ, RZ, RZ ;  /* 0x000000ffff0f7224 */ /* 0x000fe200078e00ff */
[----:B------:R-:W0:Y:S02]  /*22cd0*/  S2R R0, SR_TID.X ;  /* 0x0000000000007919 */ /* 0x000e240000002100 */
[----:B------:R-:W-:Y:S01]  /*22ce0*/  ISETP.NE.AND.EX P1, PT, RZ, UR5, PT, P0 ;  /* 0x00000005ff007c0c */ /* 0x000fe2000bf25300 */
[----:B------:R-:W-:Y:S02]  /*22cf0*/  ULDC.64 UR4, c[0x0][0xc00] ;  /* 0x0003000000047ab9 */ /* 0x000fe40000000a00 */
[----:B------:R-:W-:-:S04]  /*22d00*/  ISETP.NE.U32.AND P0, PT, RZ, UR4, PT ;  /* 0x00000004ff007c0c */ /* 0x000fc8000bf05070 */
[----:B------:R-:W-:-:S06]  /*22d10*/  ISETP.NE.AND.EX P0, PT, RZ, UR5, PT, P0 ;  /* 0x00000005ff007c0c */ /* 0x000fcc000bf05300 */
[----:B------:R-:W1:Y:S01]  /*22d20*/  @P1 LDC.64 R4, c[0x0][0xc08] ;  /* 0x00030200ff041b82 */ /* 0x000e620000000a00 */
[----:B------:R-:W-:Y:S02]  /*22d30*/  ULDC UR4, c[0x0][0xa88] ;  /* 0x0002a20000047ab9 */ /* 0x000fe40000000800 */
[----:B------:R-:W-:Y:S02]  /*22d40*/  IMAD.U32 R20, RZ, RZ, UR4 ;  /* 0x00000004ff147e24 */ /* 0x000fe4000f8e00ff */
[----:B----4-:R-:W-:-:S05]  /*22d50*/  IMAD.WIDE R2, R199, 0x4, R2 ;  /* 0x00000004c7027825 */ /* 0x010fca00078e0202 */
[----:B------:R4:W5:Y:S01]  /*22d60*/  @P0 LDG.E R15, desc[UR42][R2.64] ;  /* 0x0000002a020f0981 */ /* 0x000962000c1e1900 */
[----:B--2---:R-:W-:Y:S01]  /*22d70*/  ISETP.GT.AND P2, PT, R198, 0x1, PT ;  /* 0x00000001c600780c */ /* 0x004fe20003f44270 */
[----:B0-----:R-:W-:Y:S02]  /*22d80*/  VIADD R0, R0, 0xffffff80 ;  /* 0xffffff8000007836 */ /* 0x001fe40000000000 */
[----:B-1----:R-:W-:-:S05]  /*22d90*/  @P1 IMAD.WIDE R4, R199, 0x4, R4 ;  /* 0x00000004c7041825 */ /* 0x002fca00078e0204 */
[----:B------:R4:W5:Y:S01]  /*22da0*/  @P1 LDG.E R20, desc[UR42][R4.64] ;  /* 0x0000002a04141981 */ /* 0x000962000c1e1900 */
[----:B------:R-:W-:Y:S02]  /*22db0*/  ISETP.GT.AND P3, PT, R0, 0x7f, PT ;  /* 0x0000007f0000780c */ /* 0x000fe40003f64270 */
[----:B-----5:R-:W-:Y:S01]  /*22dc0*/  SHF.R.S32.HI R24, RZ, 0x1f, R199 ;  /* 0x0000001fff187819 */ /* 0x020fe200000114c7 */
[----:B------:R-:W-:Y:S10]  /*22dd0*/  @P1 BRA `(.L_x_1535) ;  /* 0x0000000000101947 */ /* 0x000ff40003800000 */
[----:B------:R-:W-:Y:S05]  /*22de0*/  @!P0 BRA `(.L_x_1535) ;  /* 0x00000000000c8947 */ /* 0x000fea0003800000 */
[----:B----4-:R-:W2:Y:S04]  /*22df0*/  LDG.E R5, desc[UR42][R2.64] ;  /* 0x0000002a02057981 */ /* 0x010ea8000c1e1900 */
[----:B------:R-:W2:Y:S02]  /*22e00*/  LDG.E R20, desc[UR42][R2.64+0x4] ;  /* 0x0000042a02147981 */ /* 0x000ea4000c1e1900 */
[----:B--2---:R-:W-:-:S07]  /*22e10*/  IMAD.IADD R20, R20, 0x1, -R5 ;  /* 0x0000000114147824 */ /* 0x004fce00078e0a05 */
.L_x_1535:
[----:B------:R-:W-:Y:S01]  /*22e20*/  BSSY B1, `(.L_x_1536) ;  /* 0x0000036000017945 */ /* 0x000fe20003800000 */
[----:B------:R-:W-:Y:S02]  /*22e30*/  SEL R25, R199, RZ, !P0 ;  /* 0x000000ffc7197207 */ /* 0x000fe40004000000 */
[----:B------:R-:W-:Y:S02]  /*22e40*/  SEL R24, R24, RZ, !P0 ;  /* 0x000000ff18187207 */ /* 0x000fe40004000000 */
[----:B------:R-:W-:Y:S01]  /*22e50*/  SHF.R.S32.HI R14, RZ, 0x1f, R15 ;  /* 0x0000001fff0e7819 */ /* 0x000fe2000001140f */
[----:B------:R-:W-:Y:S06]  /*22e60*/  @P3 BRA `(.L_x_1537) ;  /* 0x0000000000c43947 */ /* 0x000fec0003800000 */
[----:B----4-:R-:W0:Y:S01]  /*22e70*/  S2R R2, SR_TID.X ;  /* 0x0000000000027919 */ /* 0x010e220000002100 */
[----:B------:R-:W1:Y:S02]  /*22e80*/  LDC R29, c[0x0][0xbe8] ;  /* 0x0002fa00ff1d7b82 */ /* 0x000e640000000800 */
[----:B-1----:R-:W-:Y:S01]  /*22e90*/  IMAD R0, R20, R29, RZ ;  /* 0x0000001d14007224 */ /* 0x002fe200078e02ff */
[----:B0-----:R-:W-:-:S04]  /*22ea0*/  IADD3 R27, R175, -0x80, R2 ;  /* 0xffffff80af1b7810 */ /* 0x001fc80007ffe002 */
[----:B------:R-:W-:-:S13]  /*22eb0*/  ISETP.GE.AND P0, PT, R27, R0, PT ;  /* 0x000000001b00720c */ /* 0x000fda0003f06270 */
[----:B------:R-:W-:Y:S05]  /*22ec0*/  @P0 BRA `(.L_x_1537) ;  /* 0x0000000000ac0947 */ /* 0x000fea0003800000 */
[----:B------:R-:W-:Y:S01]  /*22ed0*/  IMAD.MOV.U32 R0, RZ, RZ, 0x9b8 ;  /* 0x000009b8ff007424 */ /* 0x000fe200078e00ff */
[----:B------:R-:W-:Y:S01]  /*22ee0*/  ISETP.GT.AND P3, PT, R198, 0x1, PT ;  /* 0x00000001c600780c */ /* 0x000fe20003f64270 */
[----:B------:R-:W0:Y:S01]  /*22ef0*/  LDC.64 R2, c[0x0][0xba8] ;  /* 0x0002ea00ff027b82 */ /* 0x000e220000000a00 */
[----:B------:R-:W-:Y:S01]  /*22f00*/  ISETP.NE.AND P0, PT, R29, 0x1, PT ;  /* 0x000000011d00780c */ /* 0x000fe20003f05270 */
[----:B------:R-:W-:Y:S01]  /*22f10*/  IMAD.MOV.U32 R21, RZ, RZ, R27 ;  /* 0x000000ffff157224 */ /* 0x000fe200078e001b */
[----:B------:R-:W-:-:S05]  /*22f20*/  SEL R26, R0, 0x978, P3 ;  /* 0x00000978001a7807 */ /* 0x000fca0001800000 */
[----:B------:R-:W1:Y:S08]  /*22f30*/  LDC.64 R8, c[0x0][R26+0x220] ;  /* 0x000088001a087b82 */ /* 0x000e700000000a00 */
[----:B------:R-:W2:Y:S08]  /*22f40*/  LDC.64 R6, c[0x0][R26+0x218] ;  /* 0x000086001a067b82 */ /* 0x000eb00000000a00 */
[----:B------:R-:W4:Y:S08]  /*22f50*/  LDC.64 R10, c[0x0][R26+0x228] ;  /* 0x00008a001a0a7b82 */ /* 0x000f300000000a00 */
[----:B------:R-:W5:Y:S08]  /*22f60*/  LDC.64 R4, c[0x0][R26+0x210] ;  /* 0x000084001a047b82 */ /* 0x000f700000000a00 */
[----:B------:R-:W3:Y:S08]  /*22f70*/  @P0 LDC R0, c[0x0][0xbec] ;  /* 0x0002fb00ff000b82 */ /* 0x000ef00000000800 */
[----:B------:R-:W4:Y:S01]  /*22f80*/  @P0 LDC R33, c[0x0][0xbf0] ;  /* 0x0002fc00ff210b82 */ /* 0x000f220000000800 */
[----:B-1----:R-:W-:-:S07]  /*22f90*/  IMAD R9, R9, R25, RZ ;  /* 0x0000001909097224 */ /* 0x002fce00078e02ff */
[----:B0-----:R-:W0:Y:S01]  /*22fa0*/  @!P3 LDC R2, c[0x0][0xb50] ;  /* 0x0002d400ff02bb82 */ /* 0x001e220000000800 */
[----:B------:R-:W-:Y:S02]  /*22fb0*/  IMAD R9, R8, R24, R9 ;  /* 0x0000001808097224 */ /* 0x000fe400078e0209 */
[----:B---3--:R-:W-:-:S05]  /*22fc0*/  @P0 IMAD.HI.U32 R0, R27, R0, RZ ;  /* 0x000000001b000227 */ /* 0x008fca00078e00ff */
[----:B------:R-:W1:Y:S01]  /*22fd0*/  @!P3 LDC R3, c[0x0][0xb54] ;  /* 0x0002d500ff03bb82 */ /* 0x000e620000000800 */
[-C--:B--2---:R-:W-:Y:S02]  /*22fe0*/  IMAD R31, R7, R192.reuse, RZ ;  /* 0x000000c0071f7224 */ /* 0x084fe400078e02ff */
[----:B------:R-:W-:Y:S01]  /*22ff0*/  IMAD.WIDE.U32 R12, R6, R192, RZ ;  /* 0x000000c0060c7225 */ /* 0x000fe200078e00ff */
[----:B----4-:R-:W-:-:S03]  /*23000*/  @P0 SHF.R.U32.HI R21, RZ, R33, R0 ;  /* 0x00000021ff150219 */ /* 0x010fc60000011600 */
[----:B------:R-:W-:Y:S01]  /*23010*/  IMAD.WIDE.U32 R6, R8, R25, RZ ;  /* 0x0000001908067225 */ /* 0x000fe200078e00ff */
[----:B------:R-:W-:-:S03]  /*23020*/  SEL R33, R200, RZ, P3 ;  /* 0x000000ffc8217207 */ /* 0x000fc60001800000 */
[----:B------:R-:W-:Y:S01]  /*23030*/  IMAD.IADD R13, R31, 0x1, R13 ;  /* 0x000000011f0d7824 */ /* 0x000fe200078e020d */
[----:B------:R-:W-:Y:S01]  /*23040*/  IADD3 R12, P0, P1, R6, R12, R15 ;  /* 0x0000000c060c7210 */ /* 0x000fe2000791e00f */
[----:B------:R-:W-:Y:S02]  /*23050*/  IMAD.MOV R0, RZ, RZ, -R21 ;  /* 0x000000ffff007224 */ /* 0x000fe400078e0a15 */
        /* <DEDUP_REMOVED lines=10> */
[----:B-----5:R-:W-:-:S04]  /*23100*/  IMAD R0, R5, R9, RZ ;  /* 0x0000000905007224 */ /* 0x020fc800078e02ff */
[C---:B------:R-:W-:Y:S02]  /*23110*/  IMAD R11, R4.reuse, R11, R0 ;  /* 0x0000000b040b7224 */ /* 0x040fe400078e0200 */
[----:B------:R-:W-:-:S04]  /*23120*/  IMAD.WIDE.U32 R4, R4, R9, R6 ;  /* 0x0000000904047225 */ /* 0x000fc800078e0006 */
[----:B------:R-:W-:Y:S01]  /*23130*/  IMAD.IADD R0, R5, 0x1, R11 ;  /* 0x0000000105007824 */ /* 0x000fe200078e020b */
[----:B0-----:R-:W-:Y:S01]  /*23140*/  LEA R2, P0, R4, R2, 0x2 ;  /* 0x0000000204027211 */ /* 0x001fe200078010ff */
[----:B------:R-:W-:-:S03]  /*23150*/  IMAD.MOV.U32 R5, RZ, RZ, -0x800000 ;  /* 0xff800000ff057424 */ /* 0x000fc600078e00ff */
[----:B-1----:R-:W-:-:S05]  /*23160*/  LEA.HI.X R3, R4, R3, R0, 0x2, P0 ;  /* 0x0000000304037211 */ /* 0x002fca00000f1400 */
[----:B------:R0:W-:Y:S04]  /*23170*/  STG.E desc[UR42][R2.64], R5 ;  /* 0x0000000502007986 */ /* 0x0001e8000c10192a */
.L_x_1537:
[----:B------:R-:W-:Y:S05]  /*23180*/  BSYNC B1 ;  /* 0x0000000000017941 */ /* 0x000fea0003800000 */
.L_x_1536:
[----:B------:R-:W-:Y:S05]  /*23190*/  @P2 BRA `(.L_x_1530) ;  /* 0x0000000400d82947 */ /* 0x000fea0003800000 */
[----:B------:R-:W1:Y:S01]  /*231a0*/  LDC R21, c[0x0][0xbe8] ;  /* 0x0002fa00ff157b82 */ /* 0x000e620000000800 */
[----:B------:R-:W-:Y:S01]  /*231b0*/  ULDC.64 UR4, c[0x0][0xaa0] ;  /* 0x0002a80000047ab9 */ /* 0x000fe20000000a00 */
[----:B------:R-:W-:Y:S01]  /*231c0*/  ULDC.64 UR6, c[0x0][0xaf0] ;  /* 0x0002bc0000067ab9 */ /* 0x000fe20000000a00 */
[----:B------:R-:W-:Y:S02]  /*231d0*/  IMAD R0, R14, UR4, RZ ;  /* 0x000000040e007c24 */ /* 0x000fe4000f8e02ff */
[----:B0---4-:R-:W-:-:S04]  /*231e0*/  IMAD.WIDE.U32 R2, R15, UR4, RZ ;  /* 0x000000040f027c25 */ /* 0x011fc8000f8e00ff */
[----:B------:R-:W-:Y:S01]  /*231f0*/  IMAD R5, R15, UR5, R0 ;  /* 0x000000050f057c24 */ /* 0x000fe2000f8e0200 */
[----:B------:R-:W-:Y:S01]  /*23200*/  ULDC.64 UR4, c[0x0][0xae8] ;  /* 0x0002ba0000047ab9 */ /* 0x000fe20000000a00 */
[----:B------:R-:W-:Y:S02]  /*23210*/  IMAD R0, R197, 0x20, R217 ;  /* 0x00000020c5007824 */ /* 0x000fe400078e02d9 */
[----:B------:R-:W-:Y:S02]  /*23220*/  IMAD.IADD R3, R3, 0x1, R5 ;  /* 0x0000000103037824 */ /* 0x000fe400078e0205 */
[----:B------:R-:W-:Y:S02]  /*23230*/  IMAD.IADD R9, R175, 0x1, R0 ;  /* 0x00000001af097824 */ /* 0x000fe400078e0200 */
[----:B------:R-:W-:-:S04]  /*23240*/  IMAD.WIDE.U32 R2, R192, UR4, R2 ;  /* 0x00000004c0027c25 */ /* 0x000fc8000f8e0002 */
[----:B------:R-:W-:Y:S02]  /*23250*/  IMAD.MOV.U32 R5, RZ, RZ, R9 ;  /* 0x000000ffff057224 */ /* 0x000fe400078e0009 */
[----:B------:R-:W-:Y:S01]  /*23260*/  IMAD R3, R192, UR5, R3 ;  /* 0x00000005c0037c24 */ /* 0x000fe2000f8e0203 */
[----:B-1----:R-:W-:Y:S01]  /*23270*/  ISETP.NE.AND P0, PT, R21, 0x1, PT ;  /* 0x000000011500780c */ /* 0x002fe20003f05270 */
[----:B------:R-:W-:Y:S01]  /*23280*/  ULDC.64 UR4, c[0x0][0xae0] ;  /* 0x0002b80000047ab9 */ /* 0x000fe20000000a00 */
[----:B------:R-:W-:-:S11]  /*23290*/  IMAD.WIDE.U32 R2, R25, UR6, R2 ;  /* 0x0000000619027c25 */ /* 0x000fd6000f8e0002 */
[----:B------:R-:W0:Y:S08]  /*232a0*/  @P0 LDC R4, c[0x0][0xbec] ;  /* 0x0002fb00ff040b82 */ /* 0x000e300000000800 */
[----:B------:R-:W1:Y:S01]  /*232b0*/  @P0 LDC R7, c[0x0][0xbf0] ;  /* 0x0002fc00ff070b82 */ /* 0x000e620000000800 */
[----:B0-----:R-:W-:-:S04]  /*232c0*/  @P0 IMAD.HI.U32 R0, R9, R4, RZ ;  /* 0x0000000409000227 */ /* 0x001fc800078e00ff */
[----:B------:R-:W-:Y:S01]  /*232d0*/  IMAD R4, R24, UR6, RZ ;  /* 0x0000000618047c24 */ /* 0x000fe2000f8e02ff */
[----:B-1----:R-:W-:-:S03]  /*232e0*/  @P0 SHF.R.U32.HI R5, RZ, R7, R0 ;  /* 0x00000007ff050219 */ /* 0x002fc60000011600 */
        /* <DEDUP_REMOVED lines=19> */
[----:B------:R-:W-:Y:S06]  /*23420*/  BRA.DIV UR4, `(.L_x_1538) ;  /* 0x000000b204c47947 */ /* 0x000fec000b800000 */
[----:B------:R0:W1:Y:S04]  /*23430*/  SHFL.IDX PT, R0, R3, RZ, 0x181f ;  /* 0x00181fff03007589 */ /* 0x00006800000e0000 */
[----:B------:R0:W2:Y:S02]  /*23440*/  SHFL.IDX PT, R14, R2, RZ, 0x181f ;  /* 0x00181fff020e7589 */ /* 0x0000a400000e0000 */
.L_x_1813:
[----:B------:R-:W-:Y:S01]  /*23450*/  IMAD R21, R20, R21, RZ ;  /* 0x0000001514157224 */ /* 0x000fe200078e02ff */
[----:B------:R-:W-:Y:S01]  /*23460*/  BSSY B1, `(.L_x_1539) ;  /* 0x000000f000017945 */ /* 0x000fe20003800000 */
[----:B------:R-:W-:-:S05]  /*23470*/  IMAD.IADD R6, R217, 0x1, R175 ;  /* 0x00000001d9067824 */ /* 0x000fca00078e02af */
        /* <DEDUP_REMOVED lines=11> */
[----:B------:R4:W-:Y:S04]  /*23530*/  @!P2 ST.E.128 desc[UR42][R4.64], RZ ;  /* 0x000000ff0400a985 */ /* 0x0009e8000c101d2a */
[----:B------:R4:W-:Y:S02]  /*23540*/  @!P3 ST.E.128 desc[UR42][R14.64], RZ ;  /* 0x000000ff0e00b985 */ /* 0x0009e4000c101d2a */
.L_x_1540:
[----:B------:R-:W-:Y:S05]  /*23550*/  BSYNC B1 ;  /* 0x0000000000017941 */ /* 0x000fea0003800000 */
.L_x_1539:
[----:B------:R-:W-:-:S03]  /*23560*/  UMOV UR4, 0xffffffff ;  /* 0xffffffff00047882 */ /* 0x000fc60000000000 */
[----:B------:R-:W-:Y:S05]  /*23570*/  BRA.DIV UR4, `(.L_x_1541) ;  /* 0x000000b204a47947 */ /* 0x000fea000b800000 */
[----:B-1----:R1:W0:Y:S04]  /*23580*/  SHFL.IDX PT, R0, R3, 0x1, 0x181f ;  /* 0x00381f0003007f89 */ /* 0x00222800000e0000 */
[----:B--2-4-:R1:W2:Y:S02]  /*23590*/  SHFL.IDX PT, R14, R2, 0x1, 0x181f ;  /* 0x00381f00020e7f89 */ /* 0x0142a400000e0000 */
.L_x_1817:
        /* <DEDUP_REMOVED lines=13> */
[----:B------:R4:W-:Y:S04]  /*23670*/  @!P2 ST.E.128 desc[UR42][R4.64], RZ ;  /* 0x000000ff0400a985 */ /* 0x0009e8000c101d2a */
[----:B------:R4:W-:Y:S02]  /*23680*/  @!P3 ST.E.128 desc[UR42][R14.64], RZ ;  /* 0x000000ff0e00b985 */ /* 0x0009e4000c101d2a */
.L_x_1543:
[----:B------:R-:W-:Y:S05]  /*23690*/  BSYNC B1 ;  /* 0x0000000000017941 */ /* 0x000fea0003800000 */
.L_x_1542:
[----:B------:R-:W-:-:S03]  /*236a0*/  UMOV UR4, 0xffffffff ;  /* 0xffffffff00047882 */ /* 0x000fc60000000000 */
[----:B------:R-:W-:Y:S05]  /*236b0*/  BRA.DIV UR4, `(.L_x_1544) ;  /* 0x000000b2049c7947 */ /* 0x000fea000b800000 */
[----:B0-----:R0:W0:Y:S04]  /*236c0*/  SHFL.IDX PT, R0, R3, 0x2, 0x181f ;  /* 0x00581f0003007f89 */ /* 0x00102800000e0000 */
[----:B--2-4-:R2:W4:Y:S02]  /*236d0*/  SHFL.IDX PT, R14, R2, 0x2, 0x181f ;  /* 0x00581f00020e7f89 */ /* 0x01452400000e0000 */
.L_x_1821:
        /* <DEDUP_REMOVED lines=9> */
[CC--:B----4-:R-:W-:Y:S02]  /*23770*/  @!P2 LEA R4, P0, R191.reuse, R14.reuse, 0x1 ;  /* 0x0000000ebf04a211 */ /* 0x0d0fe400078008ff */
[C---:B------:R-:W-:Y:S02]  /*23780*/  @!P3 LEA R14, P1, R196.reuse, R14, 0x1 ;  /* 0x0000000ec40eb211 */ /* 0x040fe400078208ff */
[-C--:B0-----:R-:W-:Y:S02]  /*23790*/  @!P2 LEA.HI.X R5, R191, R0.reuse, R8, 0x1, P0 ;  /* 0x00000000bf05a211 */ /* 0x081fe400000f0c08 */
[----:B------:R-:W-:-:S03]  /*237a0*/  @!P3 LEA.HI.X R15, R196, R0, R7, 0x1, P1 ;  /* 0x00000000c40fb211 */ /* 0x000fc600008f0c07 */
[----:B------:R0:W-:Y:S04]  /*237b0*/  @!P2 ST.E.128 desc[UR42][R4.64], RZ ;  /* 0x000000ff0400a985 */ /* 0x0001e8000c101d2a */
[----:B------:R0:W-:Y:S02]  /*237c0*/  @!P3 ST.E.128 desc[UR42][R14.64], RZ ;  /* 0x000000ff0e00b985 */ /* 0x0001e4000c101d2a */
.L_x_1546:
[----:B------:R-:W-:Y:S05]  /*237d0*/  BSYNC B1 ;  /* 0x0000000000017941 */ /* 0x000fea0003800000 */
.L_x_1545:
[----:B------:R-:W-:-:S03]  /*237e0*/  UMOV UR4, 0xffffffff ;  /* 0xffffffff00047882 */ /* 0x000fc60000000000 */
[----:B------:R-:W-:Y:S05]  /*237f0*/  BRA.DIV UR4, `(.L_x_1547) ;  /* 0x000000b204947947 */ /* 0x000fea000b800000 */
[----:B0-----:R0:W0:Y:S04]  /*23800*/  SHFL.IDX PT, R0, R3, 0x3, 0x181f ;  /* 0x00781f0003007f89 */ /* 0x00102800000e0000 */
[----:B----4-:R4:W0:Y:S02]  /*23810*/  SHFL.IDX PT, R14, R2, 0x3, 0x181f ;  /* 0x00781f00020e7f89 */ /* 0x01082400000e0000 */
.L_x_1825:
[----:B-12-4-:R-:W-:-:S05]  /*23820*/  VIADD R2, R6, 0x60 ;  /* 0x0000006006027836 */ /* 0x016fca0000000000 */
[----:B------:R-:W-:-:S13]  /*23830*/  ISETP.GE.AND P0, PT, R2, R21, PT ;  /* 0x000000150200720c */ /* 0x000fda0003f06270 */
[----:B------:R-:W-:Y:S05]  /*23840*/  @P0 BRA `(.L_x_1530) ;  /* 0x00000000002c0947 */ /* 0x000fea0003800000 */
[----:B------:R-:W-:Y:S01]  /*23850*/  ULDC UR4, c[0x0][0xac8] ;  /* 0x0002b20000047ab9 */ /* 0x000fe20000000800 */
[----:B------:R-:W-:Y:S02]  /*23860*/  SHF.R.S32.HI R5, RZ, 0x1f, R191 ;  /* 0x0000001fff057819 */ /* 0x000fe400000114bf */
[----:B------:R-:W-:Y:S02]  /*23870*/  ISETP.GE.AND P2, PT, R191, UR4, PT ;  /* 0x00000004bf007c0c */ /* 0x000fe4000bf46270 */
[----:B------:R-:W-:Y:S02]  /*23880*/  ISETP.GE.AND P3, PT, R196, UR4, PT ;  /* 0x00000004c4007c0c */ /* 0x000fe4000bf66270 */
[----:B------:R-:W-:-:S09]  /*23890*/  SHF.R.S32.HI R4, RZ, 0x1f, R196 ;  /* 0x0000001fff047819 */ /* 0x000fd200000114c4 */
[CC--:B0-----:R-:W-:Y:S02]  /*238a0*/  @!P2 LEA R2, P0, R191.reuse, R14.reuse, 0x1 ;  /* 0x0000000ebf02a211 */ /* 0x0c1fe400078008ff */
[C---:B------:R-:W-:Y:S02]  /*238b0*/  @!P3 LEA R14, P1, R196.reuse, R14, 0x1 ;  /* 0x0000000ec40eb211 */ /* 0x040fe400078208ff */
[-C--:B------:R-:W-:Y:S02]  /*238c0*/  @!P2 LEA.HI.X R3, R191, R0.reuse, R5, 0x1, P0 ;  /* 0x00000000bf03a211 */ /* 0x080fe400000f0c05 */
[----:B------:R-:W-:-:S03]  /*238d0*/  @!P3 LEA.HI.X R15, R196, R0, R4, 0x1, P1 ;  /* 0x00000000c40fb211 */ /* 0x000fc600008f0c04 */
[----:B------:R0:W-:Y:S04]  /*238e0*/  @!P2 ST.E.128 desc[UR42][R2.64], RZ ;  /* 0x000000ff0200a985 */ /* 0x0001e8000c101d2a */
[----:B------:R0:W-:Y:S02]  /*238f0*/  @!P3 ST.E.128 desc[UR42][R14.64], RZ ;  /* 0x000000ff0e00b985 */ /* 0x0001e4000c101d2a */
.L_x_1530:
[----:B------:R-:W-:Y:S05]  /*23900*/  BSYNC B0 ;  /* 0x0000000000007941 */ /* 0x000fea0003800000 */
.L_x_1515:
[----:B------:R-:W-:Y:S02]  /*23910*/  ULDC UR4, c[0x0][0xc3c] ;  /* 0x00030f0000047ab9 */ /* 0x000fe40000000800 */
[----:B---3--:R-:W-:-:S13]  /*23920*/  ISETP.GE.AND P0, PT, R183, UR4, PT ;  /* 0x00000004b7007c0c */ /* 0x008fda000bf06270 */
[----:B------:R-:W-:Y:S05]  /*23930*/  @!P0 BRA `(.L_x_1548) ;  /* 0xfffffddc00208947 */ /* 0x000fea000383ffff */
[----:B------:R-:W-:Y:S05]  /*23940*/  BRA `(.L_x_1316) ;  /* 0x0000008000487947 */ /* 0x000fea0003800000 */
.L_x_1314:
        /* <DEDUP_REMOVED lines=20> */
.L_x_1549:
[----:B------:R-:W1:Y:S01]  /*23a90*/  S2R R0, SR_TID.X ;  /* 0x0000000000007919 */ /* 0x000e620000002100 */
[----:B------:R-:W-:Y:S01]  /*23aa0*/  ULDC UR4, c[0x0][0xc3c] ;  /* 0x00030f0000047ab9 */ /* 0x000fe20000000800 */
        /* <DEDUP_REMOVED lines=9> */
[----:B-1----:R-:W-:-:S04]  /*23b40*/  @!P1 IMAD.WIDE.U32 R2, R0, 0x4, R4 ;  /* 0x0000000400029825 */ /* 0x002fc800078e0004 */
[----:B------:R-:W-:-:S06]  /*23b50*/  IMAD.MOV.U32 R5, RZ, RZ, RZ ;  /* 0x000000ffff057224 */ /* 0x000fcc00078e00ff */
        /* <DEDUP_REMOVED lines=25> */
[----:B------:R-:W-:Y:S01]  /*23cf0*/  IMAD.MOV.U32 R4, RZ, RZ, R7 ;  /* 0x000000ffff047224 */ /* 0x000fe200078e0007 */
[----:B--2---:R-:W-:-:S13]  /*23d00*/  ISETP.GT.AND P6, PT, R7, UR6, PT ;  /* 0x0000000607007c0c */ /* 0x004fda000bfc4270 */
[----:B------:R-:W-:Y:S05]  /*23d10*/  @P6 BRA `(.L_x_1551) ;  /* 0x0000000000a86947 */ /* 0x000fea0003800000 */
[----:B------:R-:W-:Y:S01]  /*23d20*/  IMAD.MOV.U32 R7, RZ, RZ, R4 ;  /* 0x000000ffff077224 */ /* 0x000fe200078e0004 */
[----:B------:R-:W-:Y:S01]  /*23d30*/  UMOV UR4, URZ ;  /* 0x0000003f00047c82 */ /* 0x000fe20008000000 */
[----:B------:R-:W-:-:S05]  /*23d40*/  ULDC UR5, c[0x0][0xc38] ;  /* 0x00030e0000057ab9 */ /* 0x000fca0000000800 */
.L_x_1553:
[----:B------:R-:W0:Y:S01]  /*23d50*/  LDC R2, c[0x0][0xc3c] ;  /* 0x00030f00ff027b82 */ /* 0x000e220000000800 */
[----:B------:R-:W-:Y:S01]  /*23d60*/  ULDC UR7, c[0x0][0xc3c] ;  /* 0x00030f0000077ab9 */ /* 0x000fe20000000800 */
[----:B------:R-:W-:Y:S01]  /*23d70*/  UIADD3 UR4, UR4, 0x1f, URZ ;  /* 0x0000001f04047890 */ /* 0x000fe2000fffe03f */
[----:B------:R-:W-:-:S05]  /*23d80*/  IMAD.U32 R3, RZ, RZ, UR7 ;  /* 0x00000007ff037e24 */ /* 0x000fca000f8e00ff */
[----:B------:R1:W-:Y:S01]  /*23d90*/  STL [R1+0xc], R3 ;  /* 0x00000c0301007387 */ /* 0x0003e20000100800 */
[----:B0-----:R-:W-:-:S13]  /*23da0*/  ISETP.LE.AND P6, PT, R2, UR4, PT ;  /* 0x0000000402007c0c */ /* 0x001fda000bfc3270 */
[----:B-1----:R-:W-:Y:S05]  /*23db0*/  @P6 BRA `(.L_x_1552) ;  /* 0x0000000800b06947 */ /* 0x002fea0003800000 */
[----:B------:R-:W-:Y:S02]  /*23dc0*/  VIADD R9, R0, UR4 ;  /* 0x0000000400097c36 */ /* 0x000fe40008000000 */
[----:B------:R-:W-:-:S03]  /*23dd0*/  IMAD.MOV.U32 R6, RZ, RZ, RZ ;  /* 0x000000ffff067224 */ /* 0x000fc600078e00ff */
        /* <DEDUP_REMOVED lines=29> */
[----:B------:R-:W-:-:S07]  /*23fb0*/  IMAD.MOV.U32 R3, RZ, RZ, R2 ;  /* 0x000000ffff037224 */ /* 0x000fce00078e0002 */
.L_x_1551:
[----:B------:R-:W-:Y:S02]  /*23fc0*/  IMAD.IADD R9, R7, 0x1, -R4 ;  /* 0x0000000107097824 */ /* 0x000fe400078e0a04 */
[----:B------:R-:W-:Y:S02]  /*23fd0*/  IMAD.MOV.U32 R8, RZ, RZ, RZ ;  /* 0x000000ffff087224 */ /* 0x000fe400078e00ff */
[----:B------:R-:W-:-:S05]  /*23fe0*/  IMAD R2, R3, UR5, R9 ;  /* 0x0000000503027c24 */ /* 0x000fca000f8e0209 */
[----:B------:R-:W-:-:S13]  /*23ff0*/  ISETP.GT.AND P0, PT, R2, UR6, PT ;  /* 0x0000000602007c0c */ /* 0x000fda000bf04270 */
[----:B------:R-:W-:-:S04]  /*24000*/  VOTE.ANY R2, PT, !P0 ;  /* 0x0000000000027806 */ /* 0x000fc800040e0100 */
[----:B------:R-:W0:Y:S01]  /*24010*/  POPC R10, R2 ;  /* 0x00000002000a7309 */ /* 0x000e220000000000 */
[----:B------:R-:W-:Y:S01]  /*24020*/  ISETP.NE.AND P0, PT, R2, RZ, PT ;  /* 0x000000ff0200720c */ /* 0x000fe20003f05270 */
[----:B0-----:R0:W1:Y:S04]  /*24030*/  SHFL.IDX PT, R7, R5, R10, 0x1f ;  /* 0x00001f0a05077589 */ /* 0x00106800000e0000 */
[----:B------:R0:W2:Y:S08]  /*24040*/  SHFL.IDX PT, R4, R6, R10, 0x1f ;  /* 0x00001f0a06047589 */ /* 0x0000b000000e0000 */
[----:B------:R-:W-:Y:S05]  /*24050*/  @!P0 BRA `(.L_x_1554) ;  /* 0x0000000000088947 */ /* 0x000fea0003800000 */
[----:B------:R-:W-:-:S06]  /*24060*/  VIADD R8, R10, 0xffffffff ;  /* 0xffffffff0a087836 */ /* 0x000fcc0000000000 */
[----:B------:R3:W4:Y:S02]  /*24070*/  SHFL.IDX PT, R8, R3, R8, 0x1f ;  /* 0x00001f0803087589 */ /* 0x00072400000e0000 */
.L_x_1554:
[----:B----4-:R-:W-:Y:S01]  /*24080*/  IMAD R2, R8, UR5, R9 ;  /* 0x0000000508027c24 */ /* 0x010fe2000f8e0209 */
[----:B-1----:R-:W-:Y:S01]  /*24090*/  ISETP.NE.AND P0, PT, R7, 0x1, PT ;  /* 0x000000010700780c */ /* 0x002fe20003f05270 */
[----:B------:R-:W-:-:S03]  /*240a0*/  VIADD R12, R10, UR4 ;  /* 0x000000040a0c7c36 */ /* 0x000fc60008000000 */
[----:B------:R1:W-:Y:S01]  /*240b0*/  STL [R1], R2 ;  /* 0x0000000201007387 */ /* 0x0003e20000100800 */
[----:B0-----:R-:W-:-:S03]  /*240c0*/  IADD3 R5, -R2, UR6, RZ ;  /* 0x0000000602057c10 */ /* 0x001fc6000fffe1ff */
[----:B------:R1:W-:Y:S05]  /*240d0*/  STL [R1+0xc], R12 ;  /* 0x00000c0c01007387 */ /* 0x0003ea0000100800 */
[----:B------:R-:W-:Y:S05]  /*240e0*/  @!P0 BRA `(.L_x_1555) ;  /* 0x0000000000e08947 */ /* 0x000fea0003800000 */
[-C--:B--2---:R-:W-:Y:S02]  /*240f0*/  IABS R6, R4.reuse ;  /* 0x0000000400067213 */ /* 0x084fe40000000000 */
[----:B------:R-:W-:Y:S02]  /*24100*/  IABS R8, R7 ;  /* 0x0000000700087213 */ /* 0x000fe40000000000 */
[----:B------:R-:W0:Y:S08]  /*24110*/  I2F.RP R9, R6 ;  /* 0x0000000600097306 */ /* 0x000e300000209400 */
[----:B------:R-:W2:Y:S08]  /*24120*/  I2F.RP R10, R8 ;  /* 0x00000008000a7306 */ /* 0x000eb00000209400 */
[----:B0-----:R-:W1:Y:S08]  /*24130*/  MUFU.RCP R9, R9 ;  /* 0x0000000900097308 */ /* 0x001e700000001000 */
[----:B--2---:R-:W-:Y:S01]  /*24140*/  MUFU.RCP R10, R10 ;  /* 0x0000000a000a7308 */ /* 0x004fe20000001000 */
[----:B-1----:R-:W-:Y:S01]  /*24150*/  VIADD R2, R9, 0xffffffe ;  /* 0x0ffffffe09027836 */ /* 0x002fe20000000000 */
[----:B------:R-:W-:-:S06]  /*24160*/  IABS R9, R4 ;  /* 0x0000000400097213 */ /* 0x000fcc0000000000 */
[----:B---3--:R0:W1:Y:S02]  /*24170*/  F2I.FTZ.U32.TRUNC.NTZ R3, R2 ;  /* 0x0000000200037305 */ /* 0x008064000021f000 */
[----:B0-----:R-:W-:Y:S02]  /*24180*/  IMAD.MOV.U32 R2, RZ, RZ, RZ ;  /* 0x000000ffff027224 */ /* 0x001fe400078e00ff */
[----:B-1----:R-:W-:-:S04]  /*24190*/  IMAD.MOV R11, RZ, RZ, -R3 ;  /* 0x000000ffff0b7224 */ /* 0x002fc800078e0a03 */
[----:B------:R-:W-:-:S04]  /*241a0*/  IMAD R11, R11, R6, RZ ;  /* 0x000000060b0b7224 */ /* 0x000fc800078e02ff */
[----:B------:R-:W-:Y:S01]  /*241b0*/  IMAD.HI.U32 R3, R3, R11, R2 ;  /* 0x0000000b03037227 */ /* 0x000fe200078e0002 */
[----:B------:R-:W-:Y:S02]  /*241c0*/  IABS R2, R5 ;  /* 0x0000000500027213 */ /* 0x000fe40000000000 */
[----:B------:R-:W-:-:S03]  /*241d0*/  IADD3 R11, RZ, -R9, RZ ;  /* 0x80000009ff0b7210 */ /* 0x000fc60007ffe0ff */
[----:B------:R-:W-:-:S04]  /*241e0*/  IMAD.HI.U32 R9, R3, R2, RZ ;  /* 0x0000000203097227 */ /* 0x000fc800078e00ff */
[----:B------:R-:W-:Y:S02]  /*241f0*/  IMAD R11, R9, R11, R2 ;  /* 0x0000000b090b7224 */ /* 0x000fe400078e0202 */
[----:B------:R-:W-:Y:S02]  /*24200*/  VIADD R3, R10, 0xffffffe ;  /* 0x0ffffffe0a037836 */ /* 0x000fe40000000000 */
[----:B------:R-:W-:Y:S01]  /*24210*/  IMAD.MOV.U32 R2, RZ, RZ, RZ ;  /* 0x000000ffff027224 */ /* 0x000fe200078e00ff */
[----:B------:R-:W-:-:S03]  /*24220*/  ISETP.GT.U32.AND P1, PT, R6, R11, PT ;  /* 0x0000000b0600720c */ /* 0x000fc60003f24070 */
[----:B------:R-:W0:Y:S10]  /*24230*/  F2I.FTZ.U32.TRUNC.NTZ R3, R3 ;  /* 0x0000000300037305 */ /* 0x000e34000021f000 */
[----:B------:R-:W-:-:S02]  /*24240*/  @!P1 IMAD.IADD R11, R11, 0x1, -R6 ;  /* 0x000000010b0b9824 */ /* 0x000fc400078e0a06 */
[----:B------:R-:W-:Y:S01]  /*24250*/  @!P1 VIADD R9, R9, 0x1 ;  /* 0x0000000109099836 */ /* 0x000fe20000000000 */
[----:B------:R-:W-:Y:S02]  /*24260*/  ISETP.NE.AND P1, PT, R4, RZ, PT ;  /* 0x000000ff0400720c */ /* 0x000fe40003f25270 */
[----:B------:R-:W-:Y:S01]  /*24270*/  ISETP.GE.U32.AND P0, PT, R11, R6, PT ;  /* 0x000000060b00720c */ /* 0x000fe20003f06070 */
[----:B0-----:R-:W-:-:S04]  /*24280*/  IMAD.MOV R11, RZ, RZ, -R3 ;  /* 0x000000ffff0b7224 */ /* 0x001fc800078e0a03 */
[----:B------:R-:W-:-:S04]  /*24290*/  IMAD R11, R11, R8, RZ ;  /* 0x000000080b0b7224 */ /* 0x000fc800078e02ff */
[----:B------:R-:W-:Y:S01]  /*242a0*/  IMAD.HI.U32 R6, R3, R11, R2 ;  /* 0x0000000b03067227 */ /* 0x000fe200078e0002 */
[----:B------:R-:W-:-:S03]  /*242b0*/  LOP3.LUT R2, R5, R4, RZ, 0x3c, !PT ;  /* 0x0000000405027212 */ /* 0x000fc600078e3cff */
[----:B------:R-:W-:Y:S01]  /*242c0*/  @P0 VIADD R9, R9, 0x1 ;  /* 0x0000000109090836 */ /* 0x000fe20000000000 */
[----:B------:R-:W-:Y:S02]  /*242d0*/  ISETP.GE.AND P2, PT, R2, RZ, PT ;  /* 0x000000ff0200720c */ /* 0x000fe40003f46270 */
[----:B------:R-:W-:-:S05]  /*242e0*/  IABS R2, R7 ;  /* 0x0000000700027213 */ /* 0x000fca0000000000 */
[----:B------:R-:W-:-:S06]  /*242f0*/  IMAD.MOV R2, RZ, RZ, -R2 ;  /* 0x000000ffff027224 */ /* 0x000fcc00078e0a02 */
[----:B------:R-:W-:Y:S01]  /*24300*/  @!P2 IMAD.MOV R9, RZ, RZ, -R9 ;  /* 0x000000ffff09a224 */ /* 0x000fe200078e0a09 */
[----:B------:R-:W-:-:S04]  /*24310*/  @!P1 LOP3.LUT R9, RZ, R4, RZ, 0x33, !PT ;  /* 0x00000004ff099212 */ /* 0x000fc800078e33ff */
[----:B------:R-:W-:-:S05]  /*24320*/  IABS R3, R9 ;  /* 0x0000000900037213 */ /* 0x000fca0000000000 */
        /* <DEDUP_REMOVED lines=20> */
.L_x_1555:
[----:B-1-3--:R-:W0:Y:S02]  /*24470*/  LDC.64 R2, c[0x0][0xc90] ;  /* 0x00032400ff027b82 */ /* 0x00ae240000000a00 */
[----:B0-----:R-:W-:-:S05]  /*24480*/  IMAD.WIDE R2, R12, 0x4, R2 ;  /* 0x000000040c027825 */ /* 0x001fca00078e0202 */
        /* <DEDUP_REMOVED lines=30> */
[----:B------:R-:W-:-:S04]  /*24670*/  VIADDMNMX R7, R10, UR5, R7, PT ;  /* 0x000000050a077c46 */ /* 0x000fc8000b800107 */
        /* <DEDUP_REMOVED lines=28> */
.L_x_1556:
[----:B01----:R-:W-:-:S05]  /*24840*/  LOP3.LUT R3, RZ, R2, RZ, 0x33, !PT ;  /* 0x00000002ff037212 */ /* 0x003fca00078e33ff */
[----:B------:R-:W-:-:S05]  /*24850*/  IMAD.IADD R2, R4, 0x1, R3 ;  /* 0x0000000104027824 */ /* 0x000fca00078e0203 */
[----:B------:R1:W-:Y:S01]  /*24860*/  STL [R1+0x4], R2 ;  /* 0x0000040201007387 */ /* 0x0003e20000100800 */
[----:B------:R-:W-:Y:S05]  /*24870*/  BRA `(.L_x_1557) ;  /* 0x0000000000107947 */ /* 0x000fea0003800000 */
.L_x_1552:
[----:B------:R-:W-:Y:S01]  /*24880*/  IMAD.U32 R2, RZ, RZ, UR6 ;  /* 0x00000006ff027e24 */ /* 0x000fe2000f8e00ff */
[----:B------:R0:W-:Y:S04]  /*24890*/  STL [R1+0x4], RZ ;  /* 0x000004ff01007387 */ /* 0x0001e80000100800 */
[----:B------:R0:W-:Y:S04]  /*248a0*/  STL [R1+0x8], RZ ;  /* 0x000008ff01007387 */ /* 0x0001e80000100800 */
[----:B------:R0:W-:Y:S02]  /*248b0*/  STL [R1], R2 ;  /* 0x0000000201007387 */ /* 0x0001e40000100800 */
.L_x_1557:
[----:B------:R-:W2:Y:S04]  /*248c0*/  LDL R4, [R1] ;  /* 0x0000000001047983 */ /* 0x000ea80000100800 */
[----:B------:R-:W2:Y:S04]  /*248d0*/  LDL R5, [R1+0x4] ;  /* 0x0000040001057983 */ /* 0x000ea80000100800 */
[----:B------:R-:W2:Y:S04]  /*248e0*/  LDL R6, [R1+0x8] ;  /* 0x0000080001067983 */ /* 0x000ea80000100800 */
[----:B------:R-:W2:Y:S01]  /*248f0*/  LDL R7, [R1+0xc] ;  /* 0x00000c0001077983 */ /* 0x000ea20000100800 */
[----:B------:R-:W-:-:S13]  /*24900*/  ISETP.NE.AND P0, PT, R0, RZ, PT ;  /* 0x000000ff0000720c */ /* 0x000fda0003f05270 */
[----:B------:R-:W3:Y:S01]  /*24910*/  @!P0 S2R R3, SR_CgaCtaId ;  /* 0x0000000000038919 */ /* 0x000ee20000008800 */
[----:B------:R-:W-:-:S04]  /*24920*/  @!P0 MOV R0, 0x400 ;  /* 0x0000040000008802 */ /* 0x000fc80000000f00 */
[----:B---3--:R-:W-:-:S05]  /*24930*/  @!P0 LEA R0, R3, R0, 0x18 ;  /* 0x0000000003008211 */ /* 0x008fca00078ec0ff */
[----:B--2---:R2:W-:Y:S01]  /*24940*/  @!P0 STS.128 [R0+0x228d0], R4 ;  /* 0x0228d00400008388 */ /* 0x0045e20000000c00 */
[----:B------:R-:W-:Y:S06]  /*24950*/  BAR.ARV 0x5, 0x180 ;  /* 0x0146000000007b1d */ /* 0x000fec0000002000 */
.L_x_1550:
[----:B--2---:R-:W2:Y:S01]  /*24960*/  LDL R0, [R1+0xc] ;  /* 0x00000c0001007983 */ /* 0x004ea20000100800 */
[----:B------:R-:W-:-:S03]  /*24970*/  ULDC UR4, c[0x0][0xc3c] ;  /* 0x00030f0000047ab9 */ /* 0x000fc60000000800 */
[----:B------:R3:W-:Y:S01]  /*24980*/  STL [R1+0x10], RZ ;  /* 0x000010ff01007387 */ /* 0x0007e20000100800 */
[----:B--2---:R-:W-:Y:S01]  /*24990*/  ISETP.GE.AND P0, PT, R0, UR4, PT ;  /* 0x0000000400007c0c */ /* 0x004fe2000bf06270 */
[----:B------:R-:W-:-:S05]  /*249a0*/  IMAD.MOV.U32 R0, RZ, RZ, 0x1 ;  /* 0x00000001ff007424 */ /* 0x000fca00078e00ff */
[----:B------:R3:W-:Y:S04]  /*249b0*/  STL [R1+0x18], R0 ;  /* 0x0000180001007387 */ /* 0x0007e80000100800 */
[----:B------:R3:W-:Y:S03]  /*249c0*/  STL [R1+0x58], RZ ;  /* 0x000058ff01007387 */ /* 0x0007e60000100800 */
[----:B------:R-:W-:Y:S05]  /*249d0*/  @P0 BRA `(.L_x_1558) ;  /* 0x0000006c00200947 */ /* 0x000fea0003800000 */
[----:B------:R-:W2:Y:S01]  /*249e0*/  S2R R8, SR_TID.X ;  /* 0x0000000000087919 */ /* 0x000ea20000002100 */
[----:B------:R-:W4:Y:S01]  /*249f0*/  S2UR UR5, SR_CgaCtaId ;  /* 0x00000000000579c3 */ /* 0x000f220000008800 */
[----:B------:R-:W-:Y:S01]  /*24a00*/  UMOV UR4, 0x400 ;  /* 0x0000040000047882 */ /* 0x000fe20000000000 */
[----:B------:R-:W-:Y:S01]  /*24a10*/  BSSY B7, `(.L_x_1558) ;  /* 0x00006c4000077945 */ /* 0x000fe20003800000 */
[----:B------:R-:W-:Y:S01]  /*24a20*/  ULDC.64 UR40, c[0x0][0x198] ;  /* 0x0000660000287ab9 */ /* 0x000fe20000000a00 */
[----:B------:R-:W-:Y:S02]  /*24a30*/  ULOP3.LUT UR37, UR36, 0x1, URZ, 0xfc, !UPT ;  /* 0x0000000124257892 */ /* 0x000fe4000f8efc3f */
[----:B------:R-:W-:Y:S01]  /*24a40*/  ULOP3.LUT UR39, UR36, 0x2, URZ, 0xfc, !UPT ;  /* 0x0000000224277892 */ /* 0x000fe2000f8efc3f */
[----:B------:R-:W-:Y:S01]  /*24a50*/  ULDC UR38, c[0x0][0xc] ;  /* 0x0000030000267ab9 */ /* 0x000fe20000000800 */
[----:B----4-:R-:W-:-:S06]  /*24a60*/  ULEA UR4, UR5, UR4, 0x18 ;  /* 0x0000000405047291 */ /* 0x010fcc000f8ec03f */
[----:B------:R-:W-:Y:S01]  /*24a70*/  IMAD.U32 R18, RZ, RZ, UR4 ;  /* 0x00000004ff127e24 */ /* 0x000fe2000f8e00ff */
[----:B--2---:R-:W-:Y:S01]  /*24a80*/  SHF.R.U32.HI R3, RZ, 0x1, R8 ;  /* 0x00000001ff037819 */ /* 0x004fe20000011608 */
[C---:B01----:R-:W-:Y:S01]  /*24a90*/  IMAD.SHL.U32 R2, R8.reuse, 0x80, RZ ;  /* 0x0000008008027824 */ /* 0x043fe200078e00ff */
[C---:B------:R-:W-:Y:S02]  /*24aa0*/  LOP3.LUT R6, R8.reuse, 0x7f, RZ, 0xc0, !PT ;  /* 0x0000007f08067812 */ /* 0x040fe400078ec0ff */
[----:B------:R-:W-:Y:S02]  /*24ab0*/  R2P PR, R8, 0x6 ;  /* 0x0000000608007804 */ /* 0x000fe40000000000 */
[----:B---3--:R-:W-:Y:S02]  /*24ac0*/  LOP3.LUT R0, R2, 0x380, RZ, 0xc0, !PT ;  /* 0x0000038002007812 */ /* 0x008fe400078ec0ff */
[----:B------:R-:W-:Y:S02]  /*24ad0*/  SHF.R.U32.HI R7, RZ, 0x5, R6 ;  /* 0x00000005ff077819 */ /* 0x000fe40000011606 */
[----:B------:R-:W-:-:S02]  /*24ae0*/  LOP3.LUT R3, R0, 0x30, R3, 0xf8, !PT ;  /* 0x0000003000037812 */ /* 0x000fc400078ef803 */
[----:B------:R-:W-:Y:S01]  /*24af0*/  LOP3.LUT R5, R0, 0x10, R8, 0xf8, !PT ;  /* 0x0000001000057812 */ /* 0x000fe200078ef808 */
[----:B------:R-:W-:Y:S01]  /*24b00*/  IMAD.SHL.U32 R0, R8, 0x10, RZ ;  /* 0x0000001008007824 */ /* 0x000fe200078e00ff */
[----:B------:R-:W-:-:S04]  /*24b10*/  LOP3.LUT R4, R2, 0x400, RZ, 0xc0, !PT ;  /* 0x0000040002047812 */ /* 0x000fc800078ec0ff */
[----:B------:R-:W-:Y:S01]  /*24b20*/  LOP3.LUT R3, R3, 0x70, R0, 0x78, !PT ;  /* 0x0000007003037812 */ /* 0x000fe200078e7800 */
[----:B------:R-:W-:Y:S01]  /*24b30*/  IMAD R4, R7, 0x800, R4 ;  /* 0x0000080007047824 */ /* 0x000fe200078e0204 */
[----:B------:R-:W-:Y:S02]  /*24b40*/  LOP3.LUT R5, R5, 0x70, R0, 0x78, !PT ;  /* 0x0000007005057812 */ /* 0x000fe400078e7800 */
[----:B------:R-:W-:Y:S02]  /*24b50*/  LOP3.LUT R9, R3, 0xc00, R2, 0xf8, !PT ;  /* 0x00000c0003097812 */ /* 0x000fe400078ef802 */
[----:B------:R-:W-:Y:S01]  /*24b60*/  LOP3.LUT R2, R0, 0x40, RZ, 0xc0, !PT ;  /* 0x0000004000027812 */ /* 0x000fe200078ec0ff */
[----:B------:R-:W-:Y:S01]  /*24b70*/  IMAD.IADD R3, R4, 0x1, R5 ;  /* 0x0000000104037824 */ /* 0x000fe200078e0205 */
[C---:B------:R-:W-:Y:S01]  /*24b80*/  LOP3.LUT R4, R0.reuse, 0x30, RZ, 0xc0, !PT ;  /* 0x0000003000047812 */ /* 0x040fe200078ec0ff */
[----:B------:R-:W-:Y:S01]  /*24b90*/  STL [R1+0x38], R9 ;  /* 0x0000380901007387 */ /* 0x000fe20000100800 */
[----:B------:R-:W-:Y:S01]  /*24ba0*/  SHF.R.U32.HI R5, RZ, 0x2, R6 ;  /* 0x00000002ff057819 */ /* 0x000fe20000011606 */
[----:B------:R-:W-:Y:S01]  /*24bb0*/  IMAD R7, R7, 0x200, R2 ;  /* 0x0000020007077824 */ /* 0x000fe200078e0202 */
[----:B------:R-:W-:Y:S01]  /*24bc0*/  LOP3.LUT R2, R0, 0x1b0, RZ, 0xc0, !PT ;  /* 0x000001b000027812 */ /* 0x000fe200078ec0ff */
[----:B------:R0:W-:Y:S01]  /*24bd0*/  STL [R1+0x34], R3 ;  /* 0x0000340301007387 */ /* 0x0001e20000100800 */
[----:B------:R-:W-:-:S05]  /*24be0*/  IMAD.MOV.U32 R0, RZ, RZ, 0x40 ;  /* 0x00000040ff007424 */ /* 0x000fca00078e00ff */
[----:B------:R-:W-:Y:S01]  /*24bf0*/  SEL R0, R0, 0xffffffc0, !P2 ;  /* 0xffffffc000007807 */ /* 0x000fe20005000000 */
[----:B0-----:R-:W-:-:S05]  /*24c00*/  IMAD.SHL.U32 R3, R8, 0x2, RZ ;  /* 0x0000000208037824 */ /* 0x001fca00078e00ff */
[----:B------:R-:W-:-:S04]  /*24c10*/  LOP3.LUT R3, R2, 0x30, R3, 0x78, !PT ;  /* 0x0000003002037812 */ /* 0x000fc800078e7803 */
[----:B------:R-:W-:Y:S01]  /*24c20*/  IADD3 R2, R18, R7, R3 ;  /* 0x0000000712027210 */ /* 0x000fe20007ffe003 */
[----:B------:R-:W-:-:S04]  /*24c30*/  IMAD.MOV.U32 R3, RZ, RZ, 0x20 ;  /* 0x00000020ff037424 */ /* 0x000fc800078e00ff */
[----:B------:R0:W-:Y:S01]  /*24c40*/  STL [R1+0x3c], R2 ;  /* 0x00003c0201007387 */ /* 0x0001e20000100800 */
[----:B------:R-:W-:-:S03]  /*24c50*/  SEL R3, R3, 0xffffffe0, !P1 ;  /* 0xffffffe003037807 */ /* 0x000fc60004800000 */
[----:B------:R1:W-:Y:S04]  /*24c60*/  STL [R1+0x24], R0 ;  /* 0x0000240001007387 */ /* 0x0003e80000100800 */
[----:B------:R2:W-:Y:S01]  /*24c70*/  STL [R1+0x20], R3 ;  /* 0x0000200301007387 */ /* 0x0005e20000100800 */
[----:B0-----:R-:W-:-:S03]  /*24c80*/  IMAD.SHL.U32 R2, R8, 0x20, RZ ;  /* 0x0000002008027824 */ /* 0x001fc600078e00ff */
[----:B------:R-:W-:Y:S01]  /*24c90*/  STL [R1+0x58], RZ ;  /* 0x000058ff01007387 */ /* 0x000fe20000100800 */
[----:B-1----:R-:W-:Y:S01]  /*24ca0*/  IMAD.MOV.U32 R0, RZ, RZ, 0x1 ;  /* 0x00000001ff007424 */ /* 0x002fe200078e00ff */
[----:B------:R-:W-:Y:S02]  /*24cb0*/  LOP3.LUT R2, R5, 0x60, R2, 0xf8, !PT ;  /* 0x0000006005027812 */ /* 0x000fe400078ef802 */
[C---:B------:R-:W-:Y:S01]  /*24cc0*/  LOP3.LUT R2, R4.reuse, 0x40, RZ, 0xfc, !PT ;  /* 0x0000004004027812 */ /* 0x040fe200078efcff */
[----:B--2---:R-:W-:Y:S01]  /*24cd0*/  IMAD.MOV.U32 R3, RZ, RZ, 0x1 ;  /* 0x00000001ff037424 */ /* 0x004fe200078e00ff */
[----:B------:R0:W-:Y:S04]  /*24ce0*/  STL [R1+0x1c], R0 ;  /* 0x00001c0001007387 */ /* 0x0001e80000100800 */
[----:B------:R1:W-:Y:S04]  /*24cf0*/  STL [R1+0x14], RZ ;  /* 0x000014ff01007387 */ /* 0x0003e80000100800 */
[----:B------:R1:W-:Y:S01]  /*24d00*/  STL [R1+0x10], RZ ;  /* 0x000010ff01007387 */ /* 0x0003e20000100800 */
[----:B0-----:R-:W-:-:S03]  /*24d10*/  LOP3.LUT R0, R4, 0x80, RZ, 0xfc, !PT ;  /* 0x0000008004007812 */ /* 0x001fc600078efcff */
[----:B------:R1:W-:Y:S04]  /*24d20*/  STL [R1+0x18], R3 ;  /* 0x0000180301007387 */ /* 0x0003e80000100800 */
.L_x_1688:
[----:B--2---:R-:W2:Y:S01]  /*24d30*/  LDL R14, [R1+0xc] ;  /* 0x00000c00010e7983 */ /* 0x004ea20000100800 */
[----:B------:R-:W-:Y:S05]  /*24d40*/  YIELD ;  /* 0x0000000000007946 */ /* 0x000fea0003800000 */
[----:B------:R-:W-:Y:S01]  /*24d50*/  ULDC.64 UR4, c[0x0][0xa28] ;  /* 0x00028a0000047ab9 */ /* 0x000fe20000000a00 */
[----:B---3--:R-:W-:Y:S02]  /*24d60*/  CS2R R6, SRZ ;  /* 0x0000000000067805 */ /* 0x008fe4000001ff00 */
[----:B------:R-:W-:Y:S01]  /*24d70*/  ISETP.NE.U32.AND P0, PT, RZ, UR4, PT ;  /* 0x00000004ff007c0c */ /* 0x000fe2000bf05070 */
[----:B0-----:R-:W0:Y:S01]  /*24d80*/  LDC.64 R12, c[0x0][0xa00] ;  /* 0x00028000ff0c7b82 */ /* 0x001e220000000a00 */
[----:B------:R-:W-:Y:S01]  /*24d90*/  ULDC.64 UR6, c[0x0][0xa08] ;  /* 0x0002820000067ab9 */ /* 0x000fe20000000a00 */
[----:B------:R-:W-:Y:S01]  /*24da0*/  ULDC.64 UR8, c[0x0][0xa10] ;  /* 0x0002840000087ab9 */ /* 0x000fe20000000a00 */
[----:B------:R-:W-:Y:S01]  /*24db0*/  ISETP.NE.AND.EX P0, PT, RZ, UR5, PT, P0 ;  /* 0x00000005ff007c0c */ /* 0x000fe2000bf05300 */
[----:B------:R-:W-:-:S04]  /*24dc0*/  ULDC.64 UR4, c[0x0][0xa18] ;  /* 0x0002860000047ab9 */ /* 0x000fc80000000a00 */
[----:B------:R-:W3:Y:S08]  /*24dd0*/  LDC.64 R4, c[0x0][0xa08] ;  /* 0x00028200ff047b82 */ /* 0x000ef00000000a00 */
[----:B-1----:R-:W2:Y:S02]  /*24de0*/  @P0 LDC.64 R2, c[0x0][0xa28] ;  /* 0x00028a00ff020b82 */ /* 0x002ea40000000a00 */
[----:B--2---:R-:W-:-:S05]  /*24df0*/  @P0 IMAD.WIDE R2, R14, 0x4, R2 ;  /* 0x000000040e020825 */ /* 0x004fca00078e0202 */
[----:B------:R1:W5:Y:S01]  /*24e00*/  @P0 LDG.E R6, desc[UR42][R2.64] ;  /* 0x0000002a02060981 */ /* 0x000362000c1e1900 */
[----:B------:R-:W-:Y:S01]  /*24e10*/  ISETP.NE.U32.AND P0, PT, RZ, UR4, PT ;  /* 0x00000004ff007c0c */ /* 0x000fe2000bf05070 */
[----:B0-----:R-:W-:Y:S01]  /*24e20*/  IMAD.WIDE R12, R14, 0x4, R12 ;  /* 0x000000040e0c7825 */ /* 0x001fe200078e020c */
[----:B------:R-:W-:Y:S02]  /*24e30*/  ISETP.NE.U32.AND P2, PT, RZ, UR6, PT ;  /* 0x00000006ff007c0c */ /* 0x000fe4000bf45070 */
[----:B------:R-:W-:Y:S01]  /*24e40*/  ISETP.NE.AND.EX P0, PT, RZ, UR5, PT, P0 ;  /* 0x00000005ff007c0c */ /* 0x000fe2000bf05300 */
[----:B------:R-:W-:Y:S01]  /*24e50*/  ULDC.64 UR4, c[0x0][0xa00] ;  /* 0x0002800000047ab9 */ /* 0x000fe20000000a00 */
[----:B------:R-:W-:Y:S01]  /*24e60*/  ISETP.NE.U32.AND P4, PT, RZ, UR8, PT ;  /* 0x00000008ff007c0c */ /* 0x000fe2000bf85070 */
[----:B------:R-:W-:Y:S01]  /*24e70*/  IMAD.MOV.U32 R8, RZ, RZ, RZ ;  /* 0x000000ffff087224 */ /* 0x000fe200078e00ff */
[----:B------:R-:W-:Y:S01]  /*24e80*/  ISETP.NE.U32.AND P1, PT, RZ, UR4, PT ;  /* 0x00000004ff007c0c */ /* 0x000fe2000bf25070 */
[----:B-1----:R-:W0:Y:S01]  /*24e90*/  LDC.64 R2, c[0x0][0xa10] ;  /* 0x00028400ff027b82 */ /* 0x002e220000000a00 */
[----:B------:R-:W-:-:S02]  /*24ea0*/  IMAD.MOV.U32 R0, RZ, RZ, RZ ;  /* 0x000000ffff007224 */ /* 0x000fc400078e00ff */
[----:B------:R-:W-:Y:S01]  /*24eb0*/  ISETP.NE.AND.EX P3, PT, RZ, UR5, PT, P1 ;  /* 0x00000005ff007c0c */ /* 0x000fe2000bf65310 */
[----:B---3--:R-:W-:-:S04]  /*24ec0*/  IMAD.WIDE R4, R14, 0x4, R4 ;  /* 0x000000040e047825 */ /* 0x008fc800078e0204 */
[----:B------:R-:W1:Y:S01]  /*24ed0*/  @P0 LDC.64 R10, c[0x0][0xa18] ;  /* 0x00028600ff0a0b82 */ /* 0x000e620000000a00 */
[----:B------:R-:W-:Y:S01]  /*24ee0*/  ULDC UR4, c[0x0][0x288] ;  /* 0x0000a20000047ab9 */ /* 0x000fe20000000800 */
[----:B------:R-:W-:Y:S02]  /*24ef0*/  ISETP.NE.AND.EX P1, PT, RZ, UR7, PT, P2 ;  /* 0x00000007ff007c0c */ /* 0x000fe4000bf25320 */
[----:B------:R-:W-:-:S04]  /*24f00*/  ISETP.NE.AND.EX P2, PT, RZ, UR9, PT, P4 ;  /* 0x00000009ff007c0c */ /* 0x000fc8000bf45340 */
[----:B------:R-:W2:Y:S07]  /*24f10*/  @P3 LDG.E R7, desc[UR42][R12.64] ;  /* 0x0000002a0c073981 */ /* 0x000eae000c1e1900 */
[----:B------:R-:W5:Y:S01]  /*24f20*/  @P1 LDG.E R8, desc[UR42][R4.64] ;  /* 0x0000002a04081981 */ /* 0x000f62000c1e1900 */
[----:B0-----:R-:W-:-:S05]  /*24f30*/  IMAD.WIDE R2, R14, 0x4, R2 ;  /* 0x000000040e027825 */ /* 0x001fca00078e0202 */
[----:B------:R-:W5:Y:S01]  /*24f40*/  @P2 LDG.E R0, desc[UR42][R2.64] ;  /* 0x0000002a02002981 */ /* 0x000f62000c1e1900 */
[----:B-1----:R-:W-:-:S03]  /*24f50*/  @P0 IMAD.WIDE R10, R14, 0x4, R10 ;  /* 0x000000040e0a0825 */ /* 0x002fc600078e020a */
        /* <DEDUP_REMOVED lines=12> */
[----:B--2---:R0:W-:Y:S01]  /*25020*/  STL [R1+0x40], R7 ;  /* 0x0000400701007387 */ /* 0x0041e20000100800 */
[----:B------:R-:W-:Y:S02]  /*25030*/  IMAD.MOV.U32 R15, RZ, RZ, R7 ;  /* 0x000000ffff0f7224 */ /* 0x000fe400078e0007 */
[----:B0-----:R-:W-:Y:S01]  /*25040*/  IMAD.U32 R7, RZ, RZ, UR4 ;  /* 0x00000004ff077e24 */ /* 0x001fe2000f8e00ff */
[----:B------:R-:W-:Y:S06]  /*25050*/  @P0 BRA `(.L_x_1559) ;  /* 0x0000000000140947 */ /* 0x000fec0003800000 */
[----:B------:R-:W-:Y:S05]  /*25060*/  @!P3 BRA `(.L_x_1559) ;  /* 0x000000000010b947 */ /* 0x000fea0003800000 */
[----:B------:R-:W2:Y:S04]  /*25070*/  LDG.E R9, desc[UR42][R12.64] ;  /* 0x0000002a0c097981 */ /* 0x000ea8000c1e1900 */
[----:B------:R-:W2:Y:S02]  /*25080*/  LDG.E R12, desc[UR42][R12.64+0x4] ;  /* 0x0000042a0c0c7981 */ /* 0x000ea4000c1e1900 */
[----:B--2---:R-:W-:-:S05]  /*25090*/  IMAD.IADD R15, R12, 0x1, -R9 ;  /* 0x000000010c0f7824 */ /* 0x004fca00078e0a09 */
[----:B------:R0:W-:Y:S02]  /*250a0*/  STL [R1+0x40], R15 ;  /* 0x0000400f01007387 */ /* 0x0001e40000100800 */
.L_x_1559:
[----:B------:R-:W2:Y:S01]  /*250b0*/  LDL.LU R11, [R1+0x8] ;  /* 0x00000800010b7983 */ /* 0x000ea20000300800 */
[----:B-----5:R-:W-:Y:S01]  /*250c0*/  IMAD.IADD R8, R8, 0x1, R6 ;  /* 0x0000000108087824 */ /* 0x020fe200078e0206 */
[----:B------:R-:W-:Y:S02]  /*250d0*/  ULDC.64 UR4, c[0x0][0xa20] ;  /* 0x0002880000047ab9 */ /* 0x000fe40000000a00 */
[----:B------:R-:W-:Y:S02]  /*250e0*/  ISETP.NE.U32.AND P0, PT, RZ, UR4, PT ;  /* 0x00000004ff007c0c */ /* 0x000fe4000bf05070 */
[----:B------:R1:W-:Y:S02]  /*250f0*/  STL [R1+0x30], R8 ;  /* 0x0000300801007387 */ /* 0x0003e40000100800 */
[----:B------:R-:W-:Y:S02]  /*25100*/  ISETP.NE.AND.EX P0, PT, RZ, UR5, PT, P0 ;  /* 0x00000005ff007c0c */ /* 0x000fe4000bf05300 */
[----:B--2---:R-:W-:-:S02]  /*25110*/  LOP3.LUT R17, R11, 0xff000000, RZ, 0xc0, !PT ;  /* 0xff0000000b117812 */ /* 0x004fc400078ec0ff */
[C---:B------:R-:W-:Y:S02]  /*25120*/  LOP3.LUT R9, R11.reuse, 0xff0000, RZ, 0xc0, !PT ;  /* 0x00ff00000b097812 */ /* 0x040fe400078ec0ff */
[----:B------:R-:W-:Y:S02]  /*25130*/  SHF.R.U32.HI R17, RZ, 0x8, R17 ;  /* 0x00000008ff117819 */ /* 0x000fe40000011611 */
[----:B------:R-:W-:Y:S02]  /*25140*/  LOP3.LUT R16, R11, 0xffff, RZ, 0xc0, !PT ;  /* 0x0000ffff0b107812 */ /* 0x000fe400078ec0ff */
[----:B------:R-:W-:-:S03]  /*25150*/  LEA.HI R17, R9, R17, RZ, 0x10 ;  /* 0x0000001109117211 */ /* 0x000fc600078f80ff */
[----:B-1----:R-:W-:Y:S05]  /*25160*/  @!P0 BRA `(.L_x_1560) ;  /* 0x0000000000108947 */ /* 0x002fea0003800000 */
[----:B------:R-:W1:Y:S02]  /*25170*/  LDC.64 R4, c[0x0][0xa20] ;  /* 0x00028800ff047b82 */ /* 0x000e640000000a00 */
[----:B-1----:R-:W-:-:S05]  /*25180*/  IMAD.WIDE R4, R14, 0x4, R4 ;  /* 0x000000040e047825 */ /* 0x002fca00078e0204 */
[----:B------:R1:W5:Y:S01]  /*25190*/  LDG.E R7, desc[UR42][R4.64] ;  /* 0x0000002a04077981 */ /* 0x000362000c1e1900 */
[----:B------:R-:W-:Y:S05]  /*251a0*/  BRA `(.L_x_1561) ;  /* 0x0000000000107947 */ /* 0x000fea0003800000 */
.L_x_1560:
[----:B------:R-:W-:Y:S05]  /*251b0*/  @!P1 BRA `(.L_x_1561) ;  /* 0x00000000000c9947 */ /* 0x000fea0003800000 */
[----:B------:R-:W2:Y:S04]  /*251c0*/  LDG.E R7, desc[UR42][R4.64] ;  /* 0x0000002a04077981 */ /* 0x000ea8000c1e1900 */
[----:B------:R-:W2:Y:S02]  /*251d0*/  LDG.E R4, desc[UR42][R4.64+0x4] ;  /* 0x0000042a04047981 */ /* 0x000ea4000c1e1900 */
[----:B--2---:R-:W-:-:S07]  /*251e0*/  IMAD.IADD R7, R4, 0x1, -R7 ;  /* 0x0000000104077824 */ /* 0x004fce00078e0a07 */
.L_x_1561:
[----:B------:R-:W2:Y:S04]  /*251f0*/  LDL.LU R8, [R1+0x4] ;  /* 0x0000040001087983 */ /* 0x000ea80000300800 */
[----:B-1----:R-:W3:Y:S04]  /*25200*/  @P2 LDG.E R4, desc[UR42][R2.64] ;  /* 0x0000002a02042981 */ /* 0x002ee8000c1e1900 */
[----:B------:R1:W3:Y:S01]  /*25210*/  @P2 LDG.E R2, desc[UR42][R2.64+0x4] ;  /* 0x0000042a02022981 */ /* 0x0002e2000c1e1900 */
[----:B-----5:R-:W-:Y:S01]  /*25220*/  IMAD.IADD R9, R7, 0x1, -R6 ;  /* 0x0000000107097824 */ /* 0x020fe200078e0a06 */
[----:B-1----:R-:W1:Y:S02]  /*25230*/  LDC R3, c[0x0][0x448] ;  /* 0x00011200ff037b82 */ /* 0x002e640000000800 */
[----:B-1----:R-:W-:-:S13]  /*25240*/  ISETP.NE.AND P1, PT, R3, 0x1, PT ;  /* 0x000000010300780c */ /* 0x002fda0003f25270 */
[----:B------:R-:W1:Y:S08]  /*25250*/  @P1 LDC R3, c[0x0][0x44c] ;  /* 0x00011300ff031b82 */ /* 0x000e700000000800 */
[----:B------:R-:W4:Y:S01]  /*25260*/  @P1 LDC R5, c[0x0][0x450] ;  /* 0x00011400ff051b82 */ /* 0x000f220000000800 */
[----:B--2---:R-:W-:Y:S02]  /*25270*/  IMAD.SHL.U32 R19, R8, 0x80, RZ ;  /* 0x0000008008137824 */ /* 0x004fe400078e00ff */
[----:B---3--:R-:W-:-:S02]  /*25280*/  @P2 IMAD.IADD R10, R2, 0x1, -R4 ;  /* 0x00000001020a2824 */ /* 0x008fc400078e0a04 */
[----:B------:R-:W-:Y:S02]  /*25290*/  VIADD R2, R19, 0x7f ;  /* 0x0000007f13027836 */ /* 0x000fe40000000000 */
[----:B------:R-:W-:Y:S02]  /*252a0*/  IMAD.IADD R7, R9, 0x1, R10 ;  /* 0x0000000109077824 */ /* 0x000fe400078e020a */
[----:B-1----:R-:W-:-:S03]  /*252b0*/  @P1 IMAD.HI.U32 R3, R2, R3, RZ ;  /* 0x0000000302031227 */ /* 0x002fc600078e00ff */
[C---:B------:R-:W-:Y:S01]  /*252c0*/  IADD3 R20, R7.reuse, 0x1, -R15 ;  /* 0x0000000107147810 */ /* 0x040fe20007ffe80f */
[----:B------:R-:W-:Y:S01]  /*252d0*/  IMAD.MOV.U32 R6, RZ, RZ, R2 ;  /* 0x000000ffff067224 */ /* 0x000fe200078e0002 */
[----:B----4-:R-:W-:Y:S01]  /*252e0*/  @P1 SHF.R.U32.HI R6, RZ, R5, R3 ;  /* 0x00000005ff061219 */ /* 0x010fe20000011603 */
[----:B------:R-:W-:-:S04]  /*252f0*/  VIADD R2, R7, 0x7f ;  /* 0x0000007f07027836 */ /* 0x000fc80000000000 */
[----:B------:R-:W-:Y:S01]  /*25300*/  IMAD.IADD R6, R20, 0x1, R6 ;  /* 0x0000000114067824 */ /* 0x000fe200078e0206 */
[----:B------:R-:W-:-:S04]  /*25310*/  SHF.R.S32.HI R3, RZ, 0x1f, R2 ;  /* 0x0000001fff037819 */ /* 0x000fc80000011402 */
[----:B------:R-:W-:Y:S02]  /*25320*/  LEA.HI R4, R3, R2, RZ, 0x7 ;  /* 0x0000000203047211 */ /* 0x000fe400078f38ff */
[----:B------:R-:W1:Y:S02]  /*25330*/  LDC.64 R2, c[0x0][0x9e0] ;  /* 0x00027800ff027b82 */ /* 0x000e640000000a00 */
[----:B------:R-:W-:-:S05]  /*25340*/  SHF.R.S32.HI R11, RZ, 0x7, R4 ;  /* 0x00000007ff0b7819 */ /* 0x000fca0000011404 */
[----:B------:R2:W-:Y:S01]  /*25350*/  STL [R1+0x4], R11 ;  /* 0x0000040b01007387 */ /* 0x0005e20000100800 */
[----:B-1----:R-:W-:Y:S01]  /*25360*/  ISETP.GE.AND P3, PT, R3, 0x1, PT ;  /* 0x000000010300780c */ /* 0x002fe20003f66270 */
[----:B------:R-:W-:-:S12]  /*25370*/  IMAD.IADD R8, R6, 0x1, R2 ;  /* 0x0000000106087824 */ /* 0x000fd800078e0202 */
[----:B--2---:R-:W-:Y:S05]  /*25380*/  @!P3 BRA `(.L_x_1562) ;  /* 0x000000000048b947 */ /* 0x004fea0003800000 */
        /* <DEDUP_REMOVED lines=11> */
.L_x_1564:
[----:B------:R-:W-:-:S13]  /*25440*/  ISETP.NE.AND P0, PT, R3, 0x1, PT ;  /* 0x000000010300780c */ /* 0x000fda0003f05270 */
[----:B------:R-:W1:Y:S02]  /*25450*/  @P0 LDC.64 R4, c[0x0][0x9e8] ;  /* 0x00027a00ff040b82 */ /* 0x000e640000000a00 */
[----:B-1----:R-:W-:-:S05]  /*25460*/  @P0 IMAD.HI.U32 R4, R2, R4, RZ ;  /* 0x0000000402040227 */ /* 0x002fca00078e00ff */
[----:B------:R-:W-:-:S07]  /*25470*/  @P0 SHF.R.U32.HI R2, RZ, R5, R4 ;  /* 0x00000005ff020219 */ /* 0x000fce0000011604 */
.L_x_1565:
[----:B------:R-:W-:Y:S05]  /*25480*/  BSYNC B0 ;  /* 0x0000000000007941 */ /* 0x000fea0003800000 */
.L_x_1563:
[----:B------:R-:W-:-:S05]  /*25490*/  IMAD R2, R2, R3, R3 ;  /* 0x0000000302027224 */ /* 0x000fca00078e0203 */
[----:B------:R-:W-:-:S07]  /*254a0*/  VIMNMX R8, R8, R2, PT ;  /* 0x0000000208087248 */ /* 0x000fce0003fe0100 */
.L_x_1562:
[----:B------:R-:W1:Y:S01]  /*254b0*/  @P1 LDC R4, c[0x0][0x44c] ;  /* 0x00011300ff041b82 */ /* 0x000e620000000800 */
[----:B------:R-:W-:Y:S01]  /*254c0*/  VIADD R8, R8, 0x7f ;  /* 0x0000007f08087836 */ /* 0x000fe20000000000 */
[----:B------:R-:W-:Y:S01]  /*254d0*/  ULDC UR4, c[0x0][0x9dc] ;  /* 0x0002770000047ab9 */ /* 0x000fe20000000800 */
[----:B------:R-:W-:Y:S02]  /*254e0*/  IMAD.MOV.U32 R2, RZ, RZ, R19 ;  /* 0x000000ffff027224 */ /* 0x000fe400078e0013 */
[----:B------:R-:W-:-:S03]  /*254f0*/  IMAD.IADD R21, R7, 0x1, -R15 ;  /* 0x0000000107157824 */ /* 0x000fc600078e0a0f */
[----:B------:R-:W2:Y:S01]  /*25500*/  @P1 LDC R5, c[0x0][0x450] ;  /* 0x00011400ff051b82 */ /* 0x000ea20000000800 */
[----:B-1----:R-:W-:-:S05]  /*25510*/  @P1 IMAD.HI.U32 R4, R19, R4, RZ ;  /* 0x0000000413041227 */ /* 0x002fca00078e00ff */
[----:B--2---:R-:W-:Y:S02]  /*25520*/  @P1 SHF.R.U32.HI R2, RZ, R5, R4 ;  /* 0x00000005ff021219 */ /* 0x004fe40000011604 */
[----:B------:R-:W-:-:S03]  /*25530*/  SHF.R.S32.HI R4, RZ, 0x1f, R8 ;  /* 0x0000001fff047819 */ /* 0x000fc60000011408 */
[----:B------:R-:W-:Y:S01]  /*25540*/  IMAD.IADD R2, R21, 0x1, R2 ;  /* 0x0000000115027824 */ /* 0x000fe200078e0202 */
[----:B------:R-:W-:-:S03]  /*25550*/  LEA.HI R8, R4, R8, RZ, 0x7 ;  /* 0x0000000804087211 */ /* 0x000fc600078f38ff */
[----:B------:R-:W-:Y:S01]  /*25560*/  VIADD R6, R2, -UR4 ;  /* 0x8000000402067c36 */ /* 0x000fe20008000000 */
[----:B------:R-:W-:-:S04]  /*25570*/  SHF.R.S32.HI R7, RZ, 0x7, R8 ;  /* 0x00000007ff077819 */ /* 0x000fc80000011408 */
[----:B------:R-:W-:Y:S01]  /*25580*/  VIMNMX R7, R11, R7, PT ;  /* 0x000000070b077248 */ /* 0x000fe20003fe0100 */
        /* <DEDUP_REMOVED lines=11> */
.L_x_1568:
[----:B------:R-:W-:-:S13]  /*25640*/  ISETP.NE.AND P0, PT, R3, 0x1, PT ;  /* 0x000000010300780c */ /* 0x000fda0003f05270 */
[----:B------:R-:W1:Y:S02]  /*25650*/  @P0 LDC.64 R4, c[0x0][0x9e8] ;  /* 0x00027a00ff040b82 */ /* 0x000e640000000a00 */
[----:B-1----:R-:W-:-:S05]  /*25660*/  @P0 IMAD.HI.U32 R4, R2, R4, RZ ;  /* 0x0000000402040227 */ /* 0x002fca00078e00ff */
[----:B------:R-:W-:-:S07]  /*25670*/  @P0 SHF.R.U32.HI R2, RZ, R5, R4 ;  /* 0x00000005ff020219 */ /* 0x000fce0000011604 */
.L_x_1569:
[----:B------:R-:W-:Y:S05]  /*25680*/  BSYNC B0 ;  /* 0x0000000000007941 */ /* 0x000fea0003800000 */
.L_x_1567:
[----:B------:R-:W-:-:S05]  /*25690*/  IMAD R2, R2, R3, RZ ;  /* 0x0000000302027224 */ /* 0x000fca00078e02ff */
[----:B------:R-:W-:-:S07]  /*256a0*/  VIMNMX R6, R6, R2, !PT ;  /* 0x0000000206067248 */ /* 0x000fce0007fe0100 */
.L_x_1566:
[----:B------:R-:W-:Y:S01]  /*256b0*/  SHF.R.S32.HI R2, RZ, 0x1f, R6 ;  /* 0x0000001fff027819 */ /* 0x000fe20000011406 */
[----:B------:R-:W-:Y:S01]  /*256c0*/  BSSY B0, `(.L_x_1570) ;  /* 0x0000028000007945 */ /* 0x000fe20003800000 */
[----:B------:R-:W-:Y:S01]  /*256d0*/  LOP3.LUT R12, R17, 0xff, RZ, 0xc0, !PT ;  /* 0x000000ff110c7812 */ /* 0x000fe200078ec0ff */
[----:B------:R-:W-:Y:S01]  /*256e0*/  IMAD.MOV.U32 R4, RZ, RZ, RZ ;  /* 0x000000ffff047224 */ /* 0x000fe200078e00ff */
[----:B------:R-:W-:Y:S02]  /*256f0*/  LEA.HI R6, R2, R6, RZ, 0x7 ;  /* 0x0000000602067211 */ /* 0x000fe400078f38ff */
[----:B------:R-:W-:Y:S01]  /*25700*/  SHF.R.U32.HI R17, RZ, 0x10, R17 ;  /* 0x00000010ff117819 */ /* 0x000fe20000011611 */
[----:B------:R1:W-:Y:S01]  /*25710*/  STL [R1+0x8], R12 ;  /* 0x0000080c01007387 */ /* 0x0003e20000100800 */
[----:B------:R-:W-:-:S04]  /*25720*/  SHF.R.S32.HI R6, RZ, 0x7, R6 ;  /* 0x00000007ff067819 */ /* 0x000fc80000011406 */
[----:B------:R-:W-:-:S04]  /*25730*/  VIMNMX R6, RZ, R6, !PT ;  /* 0x00000006ff067248 */ /* 0x000fc80007fe0100 */
[----:B------:R-:W-:-:S13]  /*25740*/  ISETP.GT.AND P0, PT, R7, R6, PT ;  /* 0x000000060700720c */ /* 0x000fda0003f04270 */
[----:B-1----:R-:W-:Y:S05]  /*25750*/  @!P0 BRA `(.L_x_1571) ;  /* 0x0000000000788947 */ /* 0x002fea0003800000 */
[----:B------:R-:W-:Y:S01]  /*25760*/  ISETP.NE.AND P0, PT, R17, RZ, PT ;  /* 0x000000ff1100720c */ /* 0x000fe20003f05270 */
[----:B------:R-:W-:-:S03]  /*25770*/  ULDC UR4, c[0x0][0x9f0] ;  /* 0x00027c0000047ab9 */ /* 0x000fc60000000800 */
[----:B------:R-:W-:-:S04]  /*25780*/  SEL R2, R17, UR4, P0 ;  /* 0x0000000411027c07 */ /* 0x000fc80008000000 */
[----:B------:R-:W-:Y:S02]  /*25790*/  IABS R3, R2 ;  /* 0x0000000200037213 */ /* 0x000fe40000000000 */
[----:B------:R-:W-:Y:S02]  /*257a0*/  IADD3 R8, R2, -0x1, R7 ;  /* 0xffffffff02087810 */ /* 0x000fe40007ffe007 */
[----:B------:R-:W1:Y:S03]  /*257b0*/  I2F.RP R4, R3 ;  /* 0x0000000300047306 */ /* 0x000e660000209400 */
[----:B------:R-:W-:-:S05]  /*257c0*/  IMAD.IADD R8, R8, 0x1, -R6 ;  /* 0x0000000108087824 */ /* 0x000fca00078e0a06 */
[----:B-1----:R-:W1:Y:S02]  /*257d0*/  MUFU.RCP R4, R4 ;  /* 0x0000000400047308 */ /* 0x002e640000001000 */
[----:B-1----:R-:W-:-:S06]  /*257e0*/  VIADD R4, R4, 0xffffffe ;  /* 0x0ffffffe04047836 */ /* 0x002fcc0000000000 */
[----:B------:R1:W2:Y:S02]  /*257f0*/  F2I.FTZ.U32.TRUNC.NTZ R5, R4 ;  /* 0x0000000400057305 */ /* 0x0002a4000021f000 */
[----:B-1----:R-:W-:-:S04]  /*25800*/  LOP3.LUT R4, R8, R2, RZ, 0x3c, !PT ;  /* 0x0000000208047212 */ /* 0x002fc800078e3cff */
[----:B------:R-:W-:Y:S01]  /*25810*/  ISETP.GE.AND P3, PT, R4, RZ, PT ;  /* 0x000000ff0400720c */ /* 0x000fe20003f66270 */
[----:B--2---:R-:W-:-:S04]  /*25820*/  IMAD.MOV R4, RZ, RZ, -R5 ;  /* 0x000000ffff047224 */ /* 0x004fc800078e0a05 */
[----:B------:R-:W-:Y:S02]  /*25830*/  IMAD R11, R4, R3, RZ ;  /* 0x00000003040b7224 */ /* 0x000fe400078e02ff */
[----:B------:R-:W-:-:S04]  /*25840*/  IMAD.MOV.U32 R4, RZ, RZ, RZ ;  /* 0x000000ffff047224 */ /* 0x000fc800078e00ff */
[----:B------:R-:W-:Y:S01]  /*25850*/  IMAD.HI.U32 R11, R5, R11, R4 ;  /* 0x0000000b050b7227 */ /* 0x000fe200078e0004 */
[----:B------:R-:W-:Y:S02]  /*25860*/  IABS R4, R2 ;  /* 0x0000000200047213 */ /* 0x000fe40000000000 */
[----:B------:R-:W-:-:S03]  /*25870*/  IABS R5, R8 ;  /* 0x0000000800057213 */ /* 0x000fc60000000000 */
[----:B------:R-:W-:-:S04]  /*25880*/  IMAD.MOV R4, RZ, RZ, -R4 ;  /* 0x000000ffff047224 */ /* 0x000fc800078e0a04 */
        /* <DEDUP_REMOVED lines=11> */
.L_x_1571:
[----:B------:R-:W-:Y:S05]  /*25940*/  BSYNC B0 ;  /* 0x0000000000007941 */ /* 0x000fea0003800000 */
.L_x_1570:
[-C--:B------:R-:W-:Y:S01]  /*25950*/  IMAD R6, R12, R4.reuse, R6 ;  /* 0x000000040c067224 */ /* 0x080fe200078e0206 */
[----:B------:R-:W-:Y:S03]  /*25960*/  BSSY B0, `(.L_x_1572) ;  /* 0x0000122000007945 */ /* 0x000fe60003800000 */
[C---:B------:R-:W-:Y:S01]  /*25970*/  IMAD R3, R6.reuse, 0x80, -R9 ;  /* 0x0000008006037824 */ /* 0x040fe200078e0a09 */
[----:B------:R-:W-:-:S04]  /*25980*/  VIADDMNMX R2, R6, R4, R7, PT ;  /* 0x0000000406027246 */ /* 0x000fc80003800107 */
[----:B------:R-:W-:Y:S01]  /*25990*/  VIMNMX R3, RZ, R3, !PT ;  /* 0x00000003ff037248 */ /* 0x000fe20007fe0100 */
[----:B------:R-:W-:-:S05]  /*259a0*/  IMAD R2, R2, 0x80, -R9 ;  /* 0x0000008002027824 */ /* 0x000fca00078e0a09 */
[----:B------:R-:W-:-:S04]  /*259b0*/  VIMNMX R2, R2, R10, PT ;  /* 0x0000000a02027248 */ /* 0x000fc80003fe0100 */
[----:B------:R-:W-:Y:S02]  /*259c0*/  ISETP.GT.AND P0, PT, R2, R3, PT ;  /* 0x000000030200720c */ /* 0x000fe40003f04270 */
[----:B------:R-:W-:-:S05]  /*259d0*/  SHF.R.U32.HI R3, RZ, 0x7, R3 ;  /* 0x00000007ff037819 */ /* 0x000fca0000011603 */
[----:B------:R-:W-:-:S06]  /*259e0*/  IMAD.MOV.U32 R8, RZ, RZ, R3 ;  /* 0x000000ffff087224 */ /* 0x000fcc00078e0003 */
[----:B------:R-:W-:-:S05]  /*259f0*/  @P0 VIADD R2, R2, 0x7f ;  /* 0x0000007f02020836 */ /* 0x000fca0000000000 */
[----:B------:R-:W-:-:S04]  /*25a00*/  @P0 SHF.R.S32.HI R4, RZ, 0x1f, R2 ;  /* 0x0000001fff040819 */ /* 0x000fc80000011402 */
[----:B------:R-:W-:-:S04]  /*25a10*/  @P0 LEA.HI R2, R4, R2, RZ, 0x7 ;  /* 0x0000000204020211 */ /* 0x000fc800078f38ff */
[----:B------:R-:W-:Y:S02]  /*25a20*/  @P0 SHF.R.S32.HI R8, RZ, 0x7, R2 ;  /* 0x00000007ff080819 */ /* 0x000fe40000011402 */
[----:B------:R-:W-:Y:S02]  /*25a30*/  PLOP3.LUT P0, PT, PT, PT, PT, 0x80, 0x0 ;  /* 0x000000000000781c */ /* 0x000fe40003f0f070 */
[----:B------:R-:W-:-:S13]  /*25a40*/  ISETP.GT.AND P1, PT, R8, R3, PT ;  /* 0x000000030800720c */ /* 0x000fda0003f24270 */
[----:B------:R-:W-:Y:S05]  /*25a50*/  @!P1 BRA `(.L_x_1573) ;  /* 0x0000001000489947 */ /* 0x000fea0003800000 */
[----:B------:R-:W-:Y:S01]  /*25a60*/  UMOV UR4, 0xffffffff ;  /* 0xffffffff00047882 */ /* 0x000fe20000000000 */
[----:B------:R-:W-:Y:S02]  /*25a70*/  SEL R2, R14, RZ, !P2 ;  /* 0x000000ff0e027207 */ /* 0x000fe40005000000 */
[----:B------:R-:W-:Y:S05]  /*25a80*/  BRA.DIV UR4, `(.L_x_1574) ;  /* 0x0000009204387947 */ /* 0x000fea000b800000 */
[----:B------:R-:W1:Y:S02]  /*25a90*/  S2R R4, SR_TID.X ;  /* 0x0000000000047919 */ /* 0x000e640000002100 */
[----:B-1----:R-:W-:-:S04]  /*25aa0*/  SHF.R.U32.HI R4, RZ, 0x5, R4 ;  /* 0x00000005ff047819 */ /* 0x002fc80000011604 */
[----:B------:R-:W-:-:S05]  /*25ab0*/  LOP3.LUT R4, R4, 0x3, RZ, 0xc0, !PT ;  /* 0x0000000304047812 */ /* 0x000fca00078ec0ff */
[----:B------:R1:W2:Y:S02]  /*25ac0*/  SHFL.IDX PT, R14, R4, RZ, 0x1f ;  /* 0x00001fff040e7589 */ /* 0x0002a400000e0000 */
.L_x_1828:
[----:B--2---:R-:W-:Y:S02]  /*25ad0*/  ISETP.NE.AND P0, PT, R14, RZ, PT ;  /* 0x000000ff0e00720c */ /* 0x004fe40003f05270 */
[----:B------:R-:W-:-:S11]  /*25ae0*/  PLOP3.LUT P6, PT, PT, PT, PT, 0x8, 0x0 ;  /* 0x000000000000781c */ /* 0x000fd60003fce170 */
[----:B------:R-:W-:Y:S05]  /*25af0*/  @P0 BRA `(.L_x_1575) ;  /* 0x00000000000c0947 */ /* 0x000fea0003800000 */
[----:B------:R-:W-:-:S03]  /*25b00*/  UMOV UR4, 0xffffffff ;  /* 0xffffffff00047882 */ /* 0x000fc60000000000 */
[----:B------:R-:W-:Y:S05]  /*25b10*/  BRA.DIV UR4, `(.L_x_1576) ;  /* 0x0000009204487947 */ /* 0x000fea000b800000 */
[----:B------:R-:W-:-:S13]  /*25b20*/  ELECT P6, URZ, PT ;  /* 0x00000000003f782f */ /* 0x000fda00038c0000 */
.L_x_1575:
[----:B-1----:R-:W2:Y:S01]  /*25b30*/  LDL R4, [R1+0x58] ;  /* 0x0000580001047983 */ /* 0x002ea20000100800 */
[----:B------:R-:W-:Y:S01]  /*25b40*/  BSSY B1, `(.L_x_1577) ;  /* 0x0000008000017945 */ /* 0x000fe20003800000 */
[----:B--2---:R-:W-:-:S05]  /*25b50*/  VIADD R4, R4, 0x1 ;  /* 0x0000000104047836 */ /* 0x004fca0000000000 */
[----:B------:R-:W-:-:S04]  /*25b60*/  LEA.HI R5, R4, R4, RZ, 0x1 ;  /* 0x0000000404057211 */ /* 0x000fc800078f08ff */
[----:B------:R-:W-:-:S05]  /*25b70*/  LOP3.LUT R5, R5, 0xfffffffe, RZ, 0xc0, !PT ;  /* 0xfffffffe05057812 */ /* 0x000fca00078ec0ff */
[----:B------:R-:W-:-:S05]  /*25b80*/  IMAD.IADD R4, R4, 0x1, -R5 ;  /* 0x0000000104047824 */ /* 0x000fca00078e0a05 */
[----:B------:R-:W-:-:S04]  /*25b90*/  SHF.L.U32 R4, R4, 0x1f, RZ ;  /* 0x0000001f04047819 */ /* 0x000fc800000006ff */
[----:B------:R-:W1:Y:S02]  /*25ba0*/  SYNCS.PHASECHK.TRANS64.TRYWAIT P0, [R18+URZ+0x22820], R4 ;  /* 0x02282004120075a7 */ /* 0x000e64000800017f */
[----:B-1----:R-:W-:Y:S05]  /*25bb0*/  @!P0 BRA `(.L_x_1578) ;  /* 0x0000009000408947 */ /* 0x002fea0003800000 */
.L_x_1831:
[----:B------:R-:W-:Y:S05]  /*25bc0*/  BSYNC B1 ;  /* 0x0000000000017941 */ /* 0x000fea0003800000 */
.L_x_1577:
[----:B------:R-:W-:Y:S04]  /*25bd0*/  BSSY B1, `(.L_x_1579) ;  /* 0x0000070000017945 */ /* 0x000fe80003800000 */
[----:B------:R-:W-:Y:S05]  /*25be0*/  @!P6 BRA `(.L_x_1580) ;  /* 0x0000000400b8e947 */ /* 0x000fea0003800000 */
[----:B------:R-:W2:Y:S04]  /*25bf0*/  LDL R7, [R1+0x14] ;  /* 0x0000140001077983 */ /* 0x000ea80000100800 */
[----:B------:R-:W3:Y:S01]  /*25c00*/  LDL R6, [R1+0x1c] ;  /* 0x00001c0001067983 */ /* 0x000ee20000100800 */
[----:B------:R-:W4:Y:S01]  /*25c10*/  S2R R5, SR_TID.X ;  /* 0x0000000000057919 */ /* 0x000f220000002100 */
[----:B------:R-:W-:Y:S01]  /*25c20*/  BSSY B2, `(.L_x_1581) ;  /* 0x0000007000027945 */ /* 0x000fe20003800000 */
[----:B----4-:R-:W-:-:S04]  /*25c30*/  LOP3.LUT R5, R5, 0x7f, RZ, 0xc0, !PT ;  /* 0x0000007f05057812 */ /* 0x010fc800078ec0ff */
[----:B------:R-:W-:Y:S01]  /*25c40*/  ISETP.NE.AND P1, PT, R5, RZ, PT ;  /* 0x000000ff0500720c */ /* 0x000fe20003f25270 */
[----:B--2---:R-:W-:Y:S01]  /*25c50*/  IMAD R7, R7, 0x8, R18 ;  /* 0x0000000807077824 */ /* 0x004fe200078e0212 */
[----:B---3--:R-:W-:-:S04]  /*25c60*/  SHF.L.U32 R10, R6, 0x1f, RZ ;  /* 0x0000001f060a7819 */ /* 0x008fc800000006ff */
[----:B------:R-:W2:Y:S02]  /*25c70*/  SYNCS.PHASECHK.TRANS64.TRYWAIT P0, [R7+URZ+0x228a0], R10 ;  /* 0x0228a00a070075a7 */ /* 0x000ea4000800017f */
[----:B--2---:R-:W-:Y:S05]  /*25c80*/  @!P0 BRA `(.L_x_1582) ;  /* 0x0000009000208947 */ /* 0x004fea0003800000 */
.L_x_1832:
[----:B------:R-:W-:Y:S05]  /*25c90*/  BSYNC B2 ;  /* 0x0000000000027941 */ /* 0x000fea0003800000 */
.L_x_1581:
[----:B------:R-:W-:Y:S04]  /*25ca0*/  BSSY B2, `(.L_x_1583) ;  /* 0x0000009000027945 */ /* 0x000fe80003800000 */
[----:B------:R-:W-:Y:S05]  /*25cb0*/  @P1 BRA `(.L_x_1584) ;  /* 0x00000000001c1947 */ /* 0x000fea0003800000 */
[----:B-1----:R-:W1:Y:S02]  /*25cc0*/  S2R R4, SR_TID.X ;  /* 0x0000000000047919 */ /* 0x002e640000002100 */
[----:B-1----:R-:W-:Y:S01]  /*25cd0*/  LOP3.LUT R5, R4, 0x1f, RZ, 0xc0, !PT ;  /* 0x0000001f04057812 */ /* 0x002fe200078ec0ff */
[----:B------:R-:W-:-:S03]  /*25ce0*/  IMAD.MOV.U32 R4, RZ, RZ, 0x6000 ;  /* 0x00006000ff047424 */ /* 0x000fc600078e00ff */
[----:B------:R-:W-:Y:S01]  /*25cf0*/  ISETP.NE.AND P0, PT, R5, RZ, PT ;  /* 0x000000ff0500720c */ /* 0x000fe20003f05270 */
[----:B------:R3:W-:-:S12]  /*25d00*/  SYNCS.ARRIVE.TRANS64 RZ, [R7+URZ+0x22890], R4 ;  /* 0x0228900407ff79a7 */ /* 0x0007d8000800003f */
[----:B---3--:R-:W-:Y:S05]  /*25d10*/  @!P0 BRA `(.L_x_1584) ;  /* 0x0000000000048947 */ /* 0x008fea0003800000 */
[----:B------:R-:W-:Y:S01]  /*25d20*/  BPT.TRAP 0x1 ;  /* 0x000000040000795c */ /* 0x000fe20000300000 */
.L_x_1584:
[----:B------:R-:W-:Y:S05]  /*25d30*/  BSYNC B2 ;  /* 0x0000000000027941 */ /* 0x000fea0003800000 */
.L_x_1583:
[----:B-1----:R-:W3:Y:S01]  /*25d40*/  LDL R4, [R1+0x14] ;  /* 0x0000140001047983 */ /* 0x002ee20000100800 */
        /* <DEDUP_REMOVED lines=10> */
[----:B------:R-:W-:Y:S02]  /*25df0*/  VIADD R4, R7, 0x22890 ;  /* 0x0002289007047836 */ /* 0x000fe40000000000 */
[----:B------:R-:W-:-:S07]  /*25e00*/  VIADD R6, R9, 0x16400 ;  /* 0x0001640009067836 */ /* 0x000fce0000000000 */
.L_x_1585:
        /* <DEDUP_REMOVED lines=15> */
.L_x_1586:
        /* <DEDUP_REMOVED lines=15> */
.L_x_1587:
        /* <DEDUP_REMOVED lines=13> */
.L_x_1833:
[----:B------:R-:W-:Y:S05]  /*260c0*/  BSYNC B2 ;  /* 0x0000000000027941 */ /* 0x000fea0003800000 */
.L_x_1588:
[----:B------:R-:W-:Y:S01]  /*260d0*/  BSSY B2, `(.L_x_1590) ;  /* 0x000000b000027945 */ /* 0x000fe20003800000 */
[----:B------:R-:W-:Y:S02]  /*260e0*/  IMAD.MOV.U32 R12, RZ, RZ, 0x0 ;  /* 0x00000000ff0c7424 */ /* 0x000fe400078e00ff */
[----:B------:R-:W-:Y:S01]  /*260f0*/  IMAD.MOV.U32 R13, RZ, RZ, 0x12f00000 ;  /* 0x12f00000ff0d7424 */ /* 0x000fe200078e00ff */
[----:B------:R-:W-:Y:S06]  /*26100*/  @P1 BRA `(.L_x_1591) ;  /* 0x00000000001c1947 */ /* 0x000fec0003800000 */
[----:B------:R-:W3:Y:S02]  /*26110*/  S2R R4, SR_TID.X ;  /* 0x0000000000047919 */ /* 0x000ee40000002100 */
[----:B---3--:R-:W-:Y:S01]  /*26120*/  LOP3.LUT R6, R4, 0x1f, RZ, 0xc0, !PT ;  /* 0x0000001f04067812 */ /* 0x008fe200078ec0ff */
[----:B------:R-:W-:-:S03]  /*26130*/  IMAD.MOV.U32 R4, RZ, RZ, 0x4000 ;  /* 0x00004000ff047424 */ /* 0x000fc600078e00ff */
[----:B------:R-:W-:Y:S01]  /*26140*/  ISETP.NE.AND P0, PT, R6, RZ, PT ;  /* 0x000000ff0600720c */ /* 0x000fe20003f05270 */
[----:B------:R3:W-:-:S12]  /*26150*/  SYNCS.ARRIVE.TRANS64 RZ, [R7+URZ+0x228b0], R4 ;  /* 0x0228b00407ff79a7 */ /* 0x0007d8000800003f */
[----:B---3--:R-:W-:Y:S05]  /*26160*/  @!P0 BRA `(.L_x_1591) ;  /* 0x0000000000048947 */ /* 0x008fea0003800000 */
[----:B------:R-:W-:Y:S01]  /*26170*/  BPT.TRAP 0x1 ;  /* 0x000000040000795c */ /* 0x000fe20000300000 */
.L_x_1591:
[----:B------:R-:W-:Y:S05]  /*26180*/  BSYNC B2 ;  /* 0x0000000000027941 */ /* 0x000fea0003800000 */
.L_x_1590:
[----:B------:R-:W3:Y:S01]  /*26190*/  LDL R4, [R1+0x14] ;  /* 0x0000140001047983 */ /* 0x000ee20000100800 */
[----:B------:R-:W-:Y:S01]  /*261a0*/  R2UR UR10, R11 ;  /* 0x000000000b0a72ca */ /* 0x000fe200000e0000 */
[----:B------:R-:W-:Y:S01]  /*261b0*/  UIADD3 UR4, UP0, UR40, 0x670, URZ ;  /* 0x0000067028047890 */ /* 0x000fe2000ff1e03f */
[----:B------:R-:W-:Y:S02]  /*261c0*/  R2UR UR6, R12 ;  /* 0x000000000c0672ca */ /* 0x000fe400000e0000 */
[----:B------:R-:W-:Y:S01]  /*261d0*/  R2UR UR7, R13 ;  /* 0x000000000d0772ca */ /* 0x000fe200000e0000 */
[----:B------:R-:W-:Y:S01]  /*261e0*/  UIADD3.X UR5, URZ, UR41, URZ, UP0, !UPT ;  /* 0x000000293f057290 */ /* 0x000fe200087fe43f */
[----:B------:R-:W-:Y:S01]  /*261f0*/  PLOP3.LUT P0, PT, PT, PT, PT, 0x80, 0x0 ;  /* 0x000000000000781c */ /* 0x000fe20003f0f070 */
[----:B---3--:R-:W-:Y:S02]  /*26200*/  IMAD R6, R4, 0x4000, R18 ;  /* 0x0000400004067824 */ /* 0x008fe400078e0212 */
[----:B------:R-:W-:-:S02]  /*26210*/  VIADD R4, R7, 0x228b0 ;  /* 0x000228b007047836 */ /* 0x000fc40000000000 */
[----:B------:R-:W-:-:S08]  /*26220*/  VIADD R6, R6, 0x8400 ;  /* 0x0000840006067836 */ /* 0x000fd00000000000 */
.L_x_1592:
        /* <DEDUP_REMOVED lines=10> */
.L_x_1580:
[----:B------:R-:W-:Y:S05]  /*262d0*/  BSYNC B1 ;  /* 0x0000000000017941 */ /* 0x000fea0003800000 */
.L_x_1579:
[----:B------:R-:W3:Y:S04]  /*262e0*/  LDL.LU R9, [R1+0x14] ;  /* 0x0000140001097983 */ /* 0x000ee80000300800 */
[----:B-12---:R-:W2:Y:S01]  /*262f0*/  LDL.LU R7, [R1+0x1c] ;  /* 0x00001c0001077983 */ /* 0x006ea20000300800 */
[----:B------:R-:W-:Y:S01]  /*26300*/  PLOP3.LUT P0, PT, PT, PT, PT, 0x8, 0x0 ;  /* 0x000000000000781c */ /* 0x000fe20003f0e170 */
[----:B---3--:R-:W-:Y:S02]  /*26310*/  VIADD R4, R9, 0x1 ;  /* 0x0000000109047836 */ /* 0x008fe40000000000 */
[----:B------:R-:W-:-:S03]  /*26320*/  VIADD R9, R8, 0xfffffffe ;  /* 0xfffffffe08097836 */ /* 0x000fc60000000000 */
[C---:B------:R-:W-:Y:S02]  /*26330*/  ISETP.NE.AND P1, PT, R4.reuse, 0x2, PT ;  /* 0x000000020400780c */ /* 0x040fe40003f25270 */
[----:B------:R-:W-:Y:S02]  /*26340*/  ISETP.GE.AND P2, PT, R9, R3, PT ;  /* 0x000000030900720c */ /* 0x000fe40003f46270 */
[----:B------:R-:W-:Y:S02]  /*26350*/  SEL R5, RZ, 0x1, P1 ;  /* 0x00000001ff057807 */ /* 0x000fe40000800000 */
[----:B------:R-:W-:Y:S02]  /*26360*/  SEL R4, R4, RZ, P1 ;  /* 0x000000ff04047207 */ /* 0x000fe40000800000 */
[----:B--2---:R-:W-:-:S03]  /*26370*/  LOP3.LUT R7, R7, R5, RZ, 0x3c, !PT ;  /* 0x0000000507077212 */ /* 0x004fc600078e3cff */
[----:B------:R1:W-:Y:S04]  /*26380*/  STL [R1+0x14], R4 ;  /* 0x0000140401007387 */ /* 0x0003e80000100800 */
[----:B------:R1:W-:Y:S01]  /*26390*/  STL [R1+0x1c], R7 ;  /* 0x00001c0701007387 */ /* 0x0003e20000100800 */
[----:B------:R-:W-:Y:S05]  /*263a0*/  @!P2 BRA `(.L_x_1573) ;  /* 0x0000000400f4a947 */ /* 0x000fea0003800000 */
.L_x_1607:
[----:B------:R-:W-:Y:S05]  /*263b0*/  YIELD ;  /* 0x0000000000007946 */ /* 0x000fea0003800000 */
[----:B------:R-:W-:Y:S04]  /*263c0*/  BSSY B1, `(.L_x_1593) ;  /* 0x000006f000017945 */ /* 0x000fe80003800000 */
[----:B--2---:R-:W-:Y:S05]  /*263d0*/  @!P6 BRA `(.L_x_1594) ;  /* 0x0000000400b4e947 */ /* 0x004fea0003800000 */
[----:B------:R-:W2:Y:S04]  /*263e0*/  LDL R6, [R1+0x14] ;  /* 0x0000140001067983 */ /* 0x000ea80000100800 */
[----:B------:R-:W3:Y:S01]  /*263f0*/  LDL R5, [R1+0x1c] ;  /* 0x00001c0001057983 */ /* 0x000ee20000100800 */
[----:B-1----:R-:W1:Y:S01]  /*26400*/  S2R R4, SR_TID.X ;  /* 0x0000000000047919 */ /* 0x002e620000002100 */
[----:B------:R-:W-:Y:S01]  /*26410*/  BSSY B2, `(.L_x_1595) ;  /* 0x0000007000027945 */ /* 0x000fe20003800000 */
[----:B-1----:R-:W-:-:S04]  /*26420*/  LOP3.LUT R4, R4, 0x7f, RZ, 0xc0, !PT ;  /* 0x0000007f04047812 */ /* 0x002fc800078ec0ff */
[----:B------:R-:W-:Y:S01]  /*26430*/  ISETP.NE.AND P2, PT, R4, RZ, PT ;  /* 0x000000ff0400720c */ /* 0x000fe20003f45270 */
[----:B--2---:R-:W-:Y:S01]  /*26440*/  IMAD R8, R6, 0x8, R18 ;  /* 0x0000000806087824 */ /* 0x004fe200078e0212 */
[----:B---3--:R-:W-:-:S04]  /*26450*/  SHF.L.U32 R7, R5, 0x1f, RZ ;  /* 0x0000001f05077819 */ /* 0x008fc800000006ff */
[----:B------:R-:W1:Y:S02]  /*26460*/  SYNCS.PHASECHK.TRANS64.TRYWAIT P1, [R8+URZ+0x228a0], R7 ;  /* 0x0228a007080075a7 */ /* 0x000e64000802017f */
[----:B-1----:R-:W-:Y:S05]  /*26470*/  @!P1 BRA `(.L_x_1596) ;  /* 0x00000088004c9947 */ /* 0x002fea0003800000 */
.L_x_1834:
[----:B------:R-:W-:Y:S05]  /*26480*/  BSYNC B2 ;  /* 0x0000000000027941 */ /* 0x000fea0003800000 */
.L_x_1595:
[----:B------:R-:W-:Y:S04]  /*26490*/  BSSY B2, `(.L_x_1597) ;  /* 0x0000009000027945 */ /* 0x000fe80003800000 */
        /* <DEDUP_REMOVED lines=8> */
.L_x_1598:
[----:B------:R-:W-:Y:S05]  /*26520*/  BSYNC B2 ;  /* 0x0000000000027941 */ /* 0x000fea0003800000 */
.L_x_1597:
[----:B------:R-:W2:Y:S01]  /*26530*/  LDL R4, [R1+0x14] ;  /* 0x0000140001047983 */ /* 0x000ea20000100800 */
[----:B------:R-:W-:Y:S01]  /*26540*/  IMAD.MOV.U32 R11, RZ, RZ, RZ ;  /* 0x000000ffff0b7224 */ /* 0x000fe200078e00ff */
[----:B------:R-:W-:Y:S01]  /*26550*/  UIADD3 UR4, UP0, UR40, 0x570, URZ ;  /* 0x0000057028047890 */ /* 0x000fe2000ff1e03f */
[----:B------:R-:W-:Y:S01]  /*26560*/  PLOP3.LUT P1, PT, PT, PT, PT, 0x80, 0x0 ;  /* 0x000000000000781c */ /* 0x000fe20003f2f070 */
[----:B------:R-:W-:Y:S01]  /*26570*/  IMAD R5, R9, 0x80, R0 ;  /* 0x0000008009057824 */ /* 0x000fe200078e0200 */
[----:B------:R-:W-:Y:S01]  /*26580*/  UMOV UR6, 0x0 ;  /* 0x0000000000067882 */ /* 0x000fe20000000000 */
[----:B------:R-:W-:Y:S01]  /*26590*/  R2UR UR10, R11 ;  /* 0x000000000b0a72ca */ /* 0x000fe200000e0000 */
[----:B------:R-:W-:Y:S01]  /*265a0*/  UIADD3.X UR5, URZ, UR41, URZ, UP0, !UPT ;  /* 0x000000293f057290 */ /* 0x000fe200087fe43f */
[----:B------:R-:W-:Y:S01]  /*265b0*/  UMOV UR7, 0x12f00000 ;  /* 0x12f0000000077882 */ /* 0x000fe20000000000 */
[----:B--2---:R-:W-:Y:S02]  /*265c0*/  IMAD R6, R4, 0x6000, R18 ;  /* 0x0000600004067824 */ /* 0x004fe400078e0212 */
[----:B------:R-:W-:-:S02]  /*265d0*/  VIADD R4, R8, 0x22890 ;  /* 0x0002289008047836 */ /* 0x000fc40000000000 */
[----:B------:R-:W-:-:S08]  /*265e0*/  VIADD R10, R6, 0x16400 ;  /* 0x00016400060a7836 */ /* 0x000fd00000000000 */
.L_x_1599:
        /* <DEDUP_REMOVED lines=10> */
[----:B------:R-:W-:Y:S01]  /*26690*/  PLOP3.LUT P1, PT, PT, PT, PT, 0x80, 0x0 ;  /* 0x000000000000781c */ /* 0x000fe20003f2f070 */
[----:B------:R-:W-:Y:S01]  /*266a0*/  VIADD R10, R6, 0x18400 ;  /* 0x00018400060a7836 */ /* 0x000fe20000000000 */
[----:B------:R-:W-:Y:S01]  /*266b0*/  UMOV UR6, 0x0 ;  /* 0x0000000000067882 */ /* 0x000fe20000000000 */
[----:B------:R-:W-:Y:S01]  /*266c0*/  UMOV UR7, 0x12f00000 ;  /* 0x12f0000000077882 */ /* 0x000fe20000000000 */
[----:B------:R-:W-:-:S09]  /*266d0*/  UMOV UR10, 0x40 ;  /* 0x00000040000a7882 */ /* 0x000fd20000000000 */
.L_x_1600:
        /* <DEDUP_REMOVED lines=15> */
.L_x_1601:
        /* <DEDUP_REMOVED lines=10> */
[----:B------:R-:W2:Y:S01]  /*26870*/  SYNCS.PHASECHK.TRANS64.TRYWAIT P1, [R8+URZ+0x228c0], R7 ;  /* 0x0228c007080075a7 */ /* 0x000ea2000802017f */
[----:B------:R-:W-:Y:S04]  /*26880*/  BSSY B2, `(.L_x_1602) ;  /* 0x0000002000027945 */ /* 0x000fe80003800000 */
[----:B--2---:R-:W-:Y:S05]  /*26890*/  @!P1 BRA `(.L_x_1603) ;  /* 0x0000008400589947 */ /* 0x004fea0003800000 */
.L_x_1835:
[----:B------:R-:W-:Y:S05]  /*268a0*/  BSYNC B2 ;  /* 0x0000000000027941 */ /* 0x000fea0003800000 */
.L_x_1602:
[----:B------:R-:W-:Y:S01]  /*268b0*/  BSSY B2, `(.L_x_1604) ;  /* 0x000000b000027945 */ /* 0x000fe20003800000 */
[----:B------:R-:W-:Y:S02]  /*268c0*/  IMAD.MOV.U32 R6, RZ, RZ, 0x0 ;  /* 0x00000000ff067424 */ /* 0x000fe400078e00ff */
[----:B-12---:R-:W-:Y:S01]  /*268d0*/  IMAD.MOV.U32 R7, RZ, RZ, 0x12f00000 ;  /* 0x12f00000ff077424 */ /* 0x006fe200078e00ff */
[----:B------:R-:W-:Y:S06]  /*268e0*/  @P2 BRA `(.L_x_1605) ;  /* 0x00000000001c2947 */ /* 0x000fec0003800000 */
[----:B------:R-:W1:Y:S02]  /*268f0*/  S2R R4, SR_TID.X ;  /* 0x0000000000047919 */ /* 0x000e640000002100 */
[----:B-1----:R-:W-:Y:S01]  /*26900*/  LOP3.LUT R10, R4, 0x1f, RZ, 0xc0, !PT ;  /* 0x0000001f040a7812 */ /* 0x002fe200078ec0ff */
[----:B------:R-:W-:-:S03]  /*26910*/  IMAD.MOV.U32 R4, RZ, RZ, 0x4000 ;  /* 0x00004000ff047424 */ /* 0x000fc600078e00ff */
[----:B------:R-:W-:Y:S01]  /*26920*/  ISETP.NE.AND P1, PT, R10, RZ, PT ;  /* 0x000000ff0a00720c */ /* 0x000fe20003f25270 */
[----:B------:R1:W-:-:S12]  /*26930*/  SYNCS.ARRIVE.TRANS64 RZ, [R8+URZ+0x228b0], R4 ;  /* 0x0228b00408ff79a7 */ /* 0x0003d8000800003f */
[----:B-1----:R-:W-:Y:S05]  /*26940*/  @!P1 BRA `(.L_x_1605) ;  /* 0x0000000000049947 */ /* 0x002fea0003800000 */
[----:B------:R-:W-:Y:S01]  /*26950*/  BPT.TRAP 0x1 ;  /* 0x000000040000795c */ /* 0x000fe20000300000 */
.L_x_1605:
[----:B------:R-:W-:Y:S05]  /*26960*/  BSYNC B2 ;  /* 0x0000000000027941 */ /* 0x000fea0003800000 */
.L_x_1604:
[----:B------:R-:W2:Y:S01]  /*26970*/  LDL R4, [R1+0x14] ;  /* 0x0000140001047983 */ /* 0x000ea20000100800 */
[----:B------:R-:W-:Y:S01]  /*26980*/  R2UR UR10, R11 ;  /* 0x000000000b0a72ca */ /* 0x000fe200000e0000 */
[----:B------:R-:W-:Y:S01]  /*26990*/  UIADD3 UR4, UP0, UR40, 0x670, URZ ;  /* 0x0000067028047890 */ /* 0x000fe2000ff1e03f */
[----:B------:R-:W-:Y:S01]  /*269a0*/  R2UR UR6, R6 ;  /* 0x00000000060672ca */ /* 0x000fe200000e0000 */
[----:B------:R-:W-:Y:S01]  /*269b0*/  VIADD R8, R8, 0x228b0 ;  /* 0x000228b008087836 */ /* 0x000fe20000000000 */
[----:B------:R-:W-:Y:S01]  /*269c0*/  R2UR UR7, R7 ;  /* 0x00000000070772ca */ /* 0x000fe200000e0000 */
[----:B------:R-:W-:Y:S01]  /*269d0*/  UIADD3.X UR5, URZ, UR41, URZ, UP0, !UPT ;  /* 0x000000293f057290 */ /* 0x000fe200087fe43f */
[----:B------:R-:W-:Y:S01]  /*269e0*/  PLOP3.LUT P1, PT, PT, PT, PT, 0x80, 0x0 ;  /* 0x000000000000781c */ /* 0x000fe20003f2f070 */
[----:B--2---:R-:W-:-:S04]  /*269f0*/  IMAD R4, R4, 0x4000, R18 ;  /* 0x0000400004047824 */ /* 0x004fc800078e0212 */
[----:B------:R-:W-:-:S08]  /*26a00*/  VIADD R4, R4, 0x8400 ;  /* 0x0000840004047836 */ /* 0x000fd00000000000 */
.L_x_1606:
        /* <DEDUP_REMOVED lines=10> */
.L_x_1594:
[----:B------:R-:W-:Y:S05]  /*26ab0*/  BSYNC B1 ;  /* 0x0000000000017941 */ /* 0x000fea0003800000 */
.L_x_1593:
[----:B-1----:R-:W2:Y:S04]  /*26ac0*/  LDL.LU R7, [R1+0x14] ;  /* 0x0000140001077983 */ /* 0x002ea80000300800 */
        /* <DEDUP_REMOVED lines=11> */
.L_x_1573:
[----:B------:R-:W-:Y:S05]  /*26b80*/  BSYNC B0 ;  /* 0x0000000000007941 */ /* 0x000fea0003800000 */
.L_x_1572:
[----:B------:R-:W3:Y:S01]  /*26b90*/  LDC R0, c[0x0][0x448] ;  /* 0x00011200ff007b82 */ /* 0x000ee20000000800 */
[----:B------:R-:W-:Y:S07]  /*26ba0*/  @!P0 WARPSYNC.ALL ;  /* 0x0000000000008948 */ /* 0x000fee0003800000 */
[----:B------:R-:W-:Y:S01]  /*26bb0*/  @!P0 BAR.SYNC.DEFER_BLOCKING 0xc, 0x180 ;  /* 0x0306000000008b1d */ /* 0x000fe20000010000 */
[----:B---3--:R-:W-:Y:S01]  /*26bc0*/  ISETP.NE.AND P1, PT, R0, 0x1, PT ;  /* 0x000000010000780c */ /* 0x008fe20003f25270 */
[----:B------:R-:W-:-:S04]  /*26bd0*/  VIADD R0, R19, 0x7f ;  /* 0x0000007f13007836 */ /* 0x000fc80000000000 */
[----:B--2---:R-:W-:-:S08]  /*26be0*/  IMAD.MOV.U32 R6, RZ, RZ, R0 ;  /* 0x000000ffff067224 */ /* 0x004fd000078e0000 */
[----:B------:R-:W2:Y:S08]  /*26bf0*/  @P1 LDC R2, c[0x0][0x44c] ;  /* 0x00011300ff021b82 */ /* 0x000eb00000000800 */
[----:B------:R-:W3:Y:S01]  /*26c00*/  @P1 LDC R3, c[0x0][0x450] ;  /* 0x00011400ff031b82 */ /* 0x000ee20000000800 */
[----:B--2---:R-:W-:-:S05]  /*26c10*/  @P1 IMAD.HI.U32 R2, R0, R2, RZ ;  /* 0x0000000200021227 */ /* 0x004fca00078e00ff */
[----:B---3--:R-:W-:Y:S02]  /*26c20*/  @P1 SHF.R.U32.HI R6, RZ, R3, R2 ;  /* 0x00000003ff061219 */ /* 0x008fe40000011602 */
[----:B------:R-:W2:Y:S03]  /*26c30*/  LDC.64 R2, c[0x0][0x9e0] ;  /* 0x00027800ff027b82 */ /* 0x000ea60000000a00 */
[----:B------:R-:W-:Y:S01]  /*26c40*/  IMAD.IADD R6, R20, 0x1, R6 ;  /* 0x0000000114067824 */ /* 0x000fe200078e0206 */
[----:B--2---:R-:W-:-:S03]  /*26c50*/  ISETP.GE.AND P2, PT, R3, 0x1, PT ;  /* 0x000000010300780c */ /* 0x004fc60003f46270 */
[----:B------:R-:W-:-:S10]  /*26c60*/  IMAD.IADD R2, R6, 0x1, R2 ;  /* 0x0000000106027824 */ /* 0x000fd400078e0202 */
[----:B------:R-:W-:Y:S05]  /*26c70*/  @!P2 BRA `(.L_x_1608) ;  /* 0x000000000048a947 */ /* 0x000fea0003800000 */
[C---:B------:R-:W-:Y:S01]  /*26c80*/  ISETP.GT.AND P0, PT, R6.reuse, RZ, PT ;  /* 0x000000ff0600720c */ /* 0x040fe20003f04270 */
[----:B------:R-:W-:Y:S01]  /*26c90*/  BSSY B0, `(.L_x_1609) ;  /* 0x000000e000007945 */ /* 0x000fe20003800000 */
[----:B------:R-:W-:-:S11]  /*26ca0*/  VIADD R0, R6, 0xffffffff ;  /* 0xffffffff06007836 */ /* 0x000fd60000000000 */
[----:B------:R-:W-:Y:S05]  /*26cb0*/  @P0 BRA `(.L_x_1610) ;  /* 0x00000000001c0947 */ /* 0x000fea0003800000 */
[----:B------:R-:W-:Y:S01]  /*26cc0*/  ISETP.NE.AND P0, PT, R3, 0x1, PT ;  /* 0x000000010300780c */ /* 0x000fe20003f05270 */
[----:B------:R-:W-:-:S12]  /*26cd0*/  IMAD.MOV R0, RZ, RZ, -R6 ;  /* 0x000000ffff007224 */ /* 0x000fd800078e0a06 */
[----:B-1----:R-:W1:Y:S02]  /*26ce0*/  @P0 LDC.64 R4, c[0x0][0x9e8] ;  /* 0x00027a00ff040b82 */ /* 0x002e640000000a00 */
[----:B-1----:R-:W-:-:S05]  /*26cf0*/  @P0 IMAD.HI.U32 R4, R0, R4, RZ ;  /* 0x0000000400040227 */ /* 0x002fca00078e00ff */
[----:B------:R-:W-:-:S04]  /*26d00*/  @P0 SHF.R.U32.HI R0, RZ, R5, R4 ;  /* 0x00000005ff000219 */ /* 0x000fc80000011604 */
[----:B------:R-:W-:Y:S01]  /*26d10*/  LOP3.LUT R0, RZ, R0, RZ, 0x33, !PT ;  /* 0x00000000ff007212 */ /* 0x000fe200078e33ff */
[----:B------:R-:W-:Y:S06]  /*26d20*/  BRA `(.L_x_1611) ;  /* 0x0000000000107947 */ /* 0x000fec0003800000 */
.L_x_1610:
[----:B------:R-:W-:-:S13]  /*26d30*/  ISETP.NE.AND P0, PT, R3, 0x1, PT ;  /* 0x000000010300780c */ /* 0x000fda0003f05270 */
[----:B-1----:R-:W1:Y:S02]  /*26d40*/  @P0 LDC.64 R4, c[0x0][0x9e8] ;  /* 0x00027a00ff040b82 */ /* 0x002e640000000a00 */
[----:B-1----:R-:W-:-:S05]  /*26d50*/  @P0 IMAD.HI.U32 R4, R0, R4, RZ ;  /* 0x0000000400040227 */ /* 0x002fca00078e00ff */
[----:B------:R-:W-:-:S07]  /*26d60*/  @P0 SHF.R.U32.HI R0, RZ, R5, R4 ;  /* 0x00000005ff000219 */ /* 0x000fce0000011604 */
.L_x_1611:
[----:B------:R-:W-:Y:S05]  /*26d70*/  BSYNC B0 ;  /* 0x0000000000007941 */ /* 0x000fea0003800000 */
.L_x_1609:
[----:B------:R-:W-:-:S05]  /*26d80*/  IMAD R0, R0, R3, R3 ;  /* 0x0000000300007224 */ /* 0x000fca00078e0203 */
[----:B------:R-:W-:-:S07]  /*26d90*/  VIMNMX R2, R2, R0, PT ;  /* 0x0000000002027248 */ /* 0x000fce0003fe0100 */
.L_x_1608:
[----:B------:R-:W2:Y:S01]  /*26da0*/  LDL.LU R0, [R1+0x4] ;  /* 0x0000040001007983 */ /* 0x000ea20000300800 */
[----:B------:R-:W-:Y:S01]  /*26db0*/  VIADD R2, R2, 0x7f ;  /* 0x0000007f02027836 */ /* 0x000fe20000000000 */
[----:B-1----:R-:W1:Y:S01]  /*26dc0*/  @P1 LDC R4, c[0x0][0x450] ;  /* 0x00011400ff041b82 */ /* 0x002e620000000800 */
[----:B------:R-:W-:-:S03]  /*26dd0*/  ULDC UR4, c[0x0][0x9dc] ;  /* 0x0002770000047ab9 */ /* 0x000fc60000000800 */
[----:B------:R-:W-:-:S04]  /*26de0*/  SHF.R.S32.HI R6, RZ, 0x1f, R2 ;  /* 0x0000001fff067819 */ /* 0x000fc80000011402 */
[----:B------:R-:W-:Y:S02]  /*26df0*/  LEA.HI R6, R6, R2, RZ, 0x7 ;  /* 0x0000000206067211 */ /* 0x000fe400078f38ff */
[----:B------:R-:W3:Y:S02]  /*26e00*/  @P1 LDC R2, c[0x0][0x44c] ;  /* 0x00011300ff021b82 */ /* 0x000ee40000000800 */
[----:B------:R-:W-:Y:S01]  /*26e10*/  SHF.R.S32.HI R6, RZ, 0x7, R6 ;  /* 0x00000007ff067819 */ /* 0x000fe20000011406 */
[----:B---3--:R-:W-:-:S03]  /*26e20*/  @P1 IMAD.HI.U32 R2, R19, R2, RZ ;  /* 0x0000000213021227 */ /* 0x008fc600078e00ff */
[----:B--2---:R-:W-:Y:S01]  /*26e30*/  VIMNMX R6, R0, R6, PT ;  /* 0x0000000600067248 */ /* 0x004fe20003fe0100 */
[----:B------:R-:W-:Y:S01]  /*26e40*/  IMAD.MOV.U32 R0, RZ, RZ, R19 ;  /* 0x000000ffff007224 */ /* 0x000fe200078e0013 */
[----:B-1----:R-:W-:-:S05]  /*26e50*/  @P1 SHF.R.U32.HI R0, RZ, R4, R2 ;  /* 0x00000004ff001219 */ /* 0x002fca0000011602 */
[----:B------:R-:W-:-:S04]  /*26e60*/  IMAD.IADD R0, R21, 0x1, R0 ;  /* 0x0000000115007824 */ /* 0x000fc800078e0200 */
        /* <DEDUP_REMOVED lines=12> */
.L_x_1614:
[----:B------:R-:W-:-:S13]  /*26f30*/  ISETP.NE.AND P0, PT, R3, 0x1, PT ;  /* 0x000000010300780c */ /* 0x000fda0003f05270 */
[----:B------:R-:W1:Y:S02]  /*26f40*/  @P0 LDC.64 R4, c[0x0][0x9e8] ;  /* 0x00027a00ff040b82 */ /* 0x000e640000000a00 */
[----:B-1----:R-:W-:-:S05]  /*26f50*/  @P0 IMAD.HI.U32 R4, R0, R4, RZ ;  /* 0x0000000400040227 */ /* 0x002fca00078e00ff */
[----:B------:R-:W-:-:S07]  /*26f60*/  @P0 SHF.R.U32.HI R0, RZ, R5, R4 ;  /* 0x00000005ff000219 */ /* 0x000fce0000011604 */
.L_x_1615:
[----:B------:R-:W-:Y:S05]  /*26f70*/  BSYNC B0 ;  /* 0x0000000000007941 */ /* 0x000fea0003800000 */
.L_x_1613:
[----:B------:R-:W-:-:S05]  /*26f80*/  IMAD R0, R0, R3, RZ ;  /* 0x0000000300007224 */ /* 0x000fca00078e02ff */
[----:B------:R-:W-:-:S07]  /*26f90*/  VIMNMX R2, R2, R0, !PT ;  /* 0x0000000002027248 */ /* 0x000fce0007fe0100 */
.L_x_1612:
[----:B------:R-:W-:Y:S01]  /*26fa0*/  ISETP.NE.AND P1, PT, R17, RZ, PT ;  /* 0x000000ff1100720c */ /* 0x000fe20003f25270 */
[----:B------:R-:W-:Y:S01]  /*26fb0*/  BSSY B0, `(.L_x_1616) ;  /* 0x0000024000007945 */ /* 0x000fe20003800000 */
[----:B------:R-:W-:-:S04]  /*26fc0*/  SHF.R.S32.HI R0, RZ, 0x1f, R2 ;  /* 0x0000001fff007819 */ /* 0x000fc80000011402 */
[----:B------:R-:W-:Y:S01]  /*26fd0*/  LEA.HI R0, R0, R2, RZ, 0x7 ;  /* 0x0000000200007211 */ /* 0x000fe200078f38ff */
[----:B------:R-:W-:-:S03]  /*26fe0*/  IMAD.MOV.U32 R2, RZ, RZ, RZ ;  /* 0x000000ffff027224 */ /* 0x000fc600078e00ff */
[----:B------:R-:W-:-:S03]  /*26ff0*/  SHF.R.S32.HI R0, RZ, 0x7, R0 ;  /* 0x00000007ff007819 */ /* 0x000fc60000011400 */
[----:B------:R-:W1:Y:S01]  /*27000*/  @!P1 LDC R17, c[0x0][0x9f0] ;  /* 0x00027c00ff119b82 */ /* 0x000e620000000800 */
[----:B------:R-:W-:-:S04]  /*27010*/  VIMNMX R0, RZ, R0, !PT ;  /* 0x00000000ff007248 */ /* 0x000fc80007fe0100 */
[----:B------:R-:W-:-:S13]  /*27020*/  ISETP.GT.AND P0, PT, R6, R0, PT ;  /* 0x000000000600720c */ /* 0x000fda0003f04270 */
[----:B------:R-:W-:Y:S05]  /*27030*/  @!P0 BRA `(.L_x_1617) ;  /* 0x00000000006c8947 */ /* 0x000fea0003800000 */
[----:B-1----:R-:W-:-:S04]  /*27040*/  IABS R4, R17 ;  /* 0x0000001100047213 */ /* 0x002fc80000000000 */
[----:B------:R-:W1:Y:S08]  /*27050*/  I2F.RP R2, R4 ;  /* 0x0000000400027306 */ /* 0x000e700000209400 */
[----:B-1----:R-:W1:Y:S02]  /*27060*/  MUFU.RCP R2, R2 ;  /* 0x0000000200027308 */ /* 0x002e640000001000 */
[----:B-1----:R-:W-:-:S06]  /*27070*/  VIADD R2, R2, 0xffffffe ;  /* 0x0ffffffe02027836 */ /* 0x002fcc0000000000 */
[----:B------:R-:W1:Y:S02]  /*27080*/  F2I.FTZ.U32.TRUNC.NTZ R3, R2 ;  /* 0x0000000200037305 */ /* 0x000e64000021f000 */
[----:B-1----:R-:W-:-:S04]  /*27090*/  IMAD.MOV R2, RZ, RZ, -R3 ;  /* 0x000000ffff027224 */ /* 0x002fc800078e0a03 */
[----:B------:R-:W-:Y:S02]  /*270a0*/  IMAD R5, R2, R4, RZ ;  /* 0x0000000402057224 */ /* 0x000fe400078e02ff */
[----:B------:R-:W-:-:S04]  /*270b0*/  IMAD.MOV.U32 R2, RZ, RZ, RZ ;  /* 0x000000ffff027224 */ /* 0x000fc800078e00ff */
[----:B------:R-:W-:Y:S01]  /*270c0*/  IMAD.HI.U32 R8, R3, R5, R2 ;  /* 0x0000000503087227 */ /* 0x000fe200078e0002 */
[----:B------:R-:W-:Y:S02]  /*270d0*/  IADD3 R5, R17, -0x1, R6 ;  /* 0xffffffff11057810 */ /* 0x000fe40007ffe006 */
[----:B------:R-:W-:-:S03]  /*270e0*/  IABS R2, R17 ;  /* 0x0000001100027213 */ /* 0x000fc60000000000 */
[----:B------:R-:W-:Y:S02]  /*270f0*/  IMAD.IADD R5, R5, 0x1, -R0 ;  /* 0x0000000105057824 */ /* 0x000fe400078e0a00 */
[----:B------:R-:W-:-:S03]  /*27100*/  IMAD.MOV R2, RZ, RZ, -R2 ;  /* 0x000000ffff027224 */ /* 0x000fc600078e0a02 */
[----:B------:R-:W-:Y:S01]  /*27110*/  IABS R3, R5 ;  /* 0x0000000500037213 */ /* 0x000fe20000000000 */
[----:B------:R-:W-:Y:S01]  /*27120*/  IMAD.MOV.U32 R7, RZ, RZ, R2 ;  /* 0x000000ffff077224 */ /* 0x000fe200078e0002 */
        /* <DEDUP_REMOVED lines=12> */
.L_x_1617:
[----:B------:R-:W-:Y:S05]  /*271f0*/  BSYNC B0 ;  /* 0x0000000000007941 */ /* 0x000fea0003800000 */
.L_x_1616:
[----:B------:R-:W2:Y:S02]  /*27200*/  LDL.LU R3, [R1+0x8] ;  /* 0x0000080001037983 */ /* 0x000ea40000300800 */
[----:B--2---:R-:W-:-:S05]  /*27210*/  IMAD R0, R3, R2, R0 ;  /* 0x0000000203007224 */ /* 0x004fca00078e0200 */
        /* <DEDUP_REMOVED lines=11> */
[----:B------:R-:W3:Y:S01]  /*272d0*/  LDC.64 R4, c[0x0][0xc60] ;  /* 0x00031800ff047b82 */ /* 0x000ee20000000a00 */
[----:B------:R-:W2:Y:S02]  /*272e0*/  FLO.U32 R0, UR4 ;  /* 0x0000000400007d00 */ /* 0x000ea400080e0000 */
[----:B--2---:R-:W-:-:S06]  /*272f0*/  ISETP.EQ.U32.AND P0, PT, R0, R2, PT ;  /* 0x000000020000720c */ /* 0x004fcc0003f02070 */
[----:B------:R-:W3:Y:S07]  /*27300*/  POPC R2, UR4 ;  /* 0x0000000400027d09 */ /* 0x000eee0008000000 */
[----:B---3--:R-:W2:Y:S04]  /*27310*/  @P0 ATOMG.E.ADD.STRONG.GPU PT, R2, desc[UR42][R4.64], R2 ;  /* 0x00000002040209a8 */ /* 0x008ea800081ee1ea */
[----:B--2---:R2:W3:Y:S02]  /*27320*/  SHFL.IDX PT, R2, R2, R0, 0x1f ;  /* 0x00001f0002027589 */ /* 0x0044e400000e0000 */
[----:B--2---:R-:W2:Y:S02]  /*27330*/  S2R R0, SR_LTMASK ;  /* 0x0000000000007919 */ /* 0x004ea40000003900 */
[----:B--2---:R-:W-:-:S06]  /*27340*/  LOP3.LUT R0, R0, UR4, RZ, 0xc0, !PT ;  /* 0x0000000400007c12 */ /* 0x004fcc000f8ec0ff */
[----:B------:R-:W3:Y:S02]  /*27350*/  POPC R0, R0 ;  /* 0x0000000000007309 */ /* 0x000ee40000000000 */
[----:B---3--:R-:W-:-:S05]  /*27360*/  IADD3 R0, R2, UR38, R0 ;  /* 0x0000002602007c10 */ /* 0x008fca000fffe000 */
[----:B------:R2:W-:Y:S01]  /*27370*/  STL [R1], R0 ;  /* 0x0000000001007387 */ /* 0x0005e20000100800 */
[----:B------:R-:W-:Y:S05]  /*27380*/  BRA `(.L_x_1619) ;  /* 0x0000003000287947 */ /* 0x000fea0003800000 */
.L_x_1618:
        /* <DEDUP_REMOVED lines=19> */
[----:B012---:R-:W-:Y:S05]  /*274c0*/  CALL.ABS.NOINC R2 ;  /* 0x0000000002007343 */ /* 0x007fea0003c00000 */
.L_x_1621:
[----:B------:R-:W-:Y:S05]  /*274d0*/  BSYNC B6 ;  /* 0x0000000000067941 */ /* 0x000fea0003800000 */
.L_x_1620:
[----:B-1----:R-:W2:Y:S01]  /*274e0*/  LDL.LU R17, [R1+0x28] ;  /* 0x0000280001117983 */ /* 0x002ea20000300800 */
        /* <DEDUP_REMOVED lines=23> */
.L_x_1623:
[----:B------:R-:W-:Y:S05]  /*27660*/  BSYNC B6 ;  /* 0x0000000000067941 */ /* 0x000fea0003800000 */
.L_x_1622:
        /* <DEDUP_REMOVED lines=8> */
[----:B------:R-:W-:Y:S01]  /*276f0*/  IMAD.U32 R4, RZ, RZ, UR4 ;  /* 0x00000004ff047e24 */ /* 0x000fe2000f8e00ff */
[----:B------:R-:W-:Y:S01]  /*27700*/  MOV R6, UR6 ;  /* 0x0000000600067c02 */ /* 0x000fe20008000f00 */
[----:B------:R-:W2:Y:S01]  /*27710*/  LDC.64 R2, c[0x4][R2] ;  /* 0x0100000002027b82 */ /* 0x000ea20000000a00 */
[----:B------:R-:W-:Y:S02]  /*27720*/  IMAD.U32 R5, RZ, RZ, UR5 ;  /* 0x00000005ff057e24 */ /* 0x000fe4000f8e00ff */
[----:B------:R-:W-:Y:S02]  /*27730*/  IMAD.U32 R7, RZ, RZ, UR7 ;  /* 0x00000007ff077e24 */ /* 0x000fe4000f8e00ff */
[----:B------:R-:W-:-:S02]  /*27740*/  IMAD.U32 R10, RZ, RZ, UR8 ;  /* 0x00000008ff0a7e24 */ /* 0x000fc4000f8e00ff */
[----:B------:R-:W-:Y:S02]  /*27750*/  IMAD.U32 R11, RZ, RZ, UR9 ;  /* 0x00000009ff0b7e24 */ /* 0x000fe4000f8e00ff */
[----:B------:R-:W-:Y:S02]  /*27760*/  IMAD.MOV.U32 R8, RZ, RZ, 0x70 ;  /* 0x00000070ff087424 */ /* 0x000fe400078e00ff */
[----:B------:R-:W-:Y:S02]  /*27770*/  IMAD.MOV.U32 R12, RZ, RZ, 0x1 ;  /* 0x00000001ff0c7424 */ /* 0x000fe400078e00ff */
[----:B------:R-:W-:-:S07]  /*27780*/  IMAD.MOV.U32 R13, RZ, RZ, RZ ;  /* 0x000000ffff0d7224 */ /* 0x000fce00078e00ff */
[----:B------:R-:W-:-:S07]  /*27790*/  LEPC R20, `(.L_x_1625) ;  /* 0x000000001014794e */ /* 0x000fce0000000000 */
[----:B012---:R-:W-:Y:S05]  /*277a0*/  CALL.ABS.NOINC R2 ;  /* 0x0000000002007343 */ /* 0x007fea0003c00000 */
.L_x_1625:
[----:B------:R-:W-:Y:S05]  /*277b0*/  BSYNC B6 ;  /* 0x0000000000067941 */ /* 0x000fea0003800000 */
.L_x_1624:
        /* <DEDUP_REMOVED lines=19> */
.L_x_1627:
[----:B------:R-:W-:Y:S05]  /*278f0*/  BSYNC B6 ;  /* 0x0000000000067941 */ /* 0x000fea0003800000 */
.L_x_1626:
[----:B-1----:R-:W2:Y:S01]  /*27900*/  LDL R17, [R1+0xc] ;  /* 0x00000c0001117983 */ /* 0x002ea20000100800 */
[----:B------:R-:W-:Y:S02]  /*27910*/  ULDC.64 UR4, c[0x0][0x9f8] ;  /* 0x00027e0000047ab9 */ /* 0x000fe40000000a00 */
[----:B------:R-:W-:-:S04]  /*27920*/  ISETP.NE.U32.AND P0, PT, RZ, UR4, PT ;  /* 0x00000004ff007c0c */ /* 0x000fc8000bf05070 */
[----:B------:R-:W-:Y:S01]  /*27930*/  ISETP.NE.AND.EX P0, PT, RZ, UR5, PT, P0 ;  /* 0x00000005ff007c0c */ /* 0x000fe2000bf05300 */
[----:B------:R-:W-:-:S12]  /*27940*/  ULDC.64 UR4, c[0x0][0xa08] ;  /* 0x0002820000047ab9 */ /* 0x000fd80000000a00 */
[----:B------:R-:W1:Y:S01]  /*27950*/  @P0 LDC.64 R2, c[0x0][0x9f8] ;  /* 0x00027e00ff020b82 */ /* 0x000e620000000a00 */
[----:B--2---:R-:W-:Y:S02]  /*27960*/  IMAD.MOV.U32 R8, RZ, RZ, R17 ;  /* 0x000000ffff087224 */ /* 0x004fe400078e0011 */
[----:B-1----:R-:W-:-:S05]  /*27970*/  @P0 IMAD.WIDE R2, R17, 0x4, R2 ;  /* 0x0000000411020825 */ /* 0x002fca00078e0202 */
[----:B------:R1:W2:Y:S02]  /*27980*/  @P0 LDG.E R8, desc[UR42][R2.64] ;  /* 0x0000002a02080981 */ /* 0x0002a4000c1e1900 */
[----:B-1----:R-:W1:Y:S02]  /*27990*/  LDC.64 R2, c[0x0][0x418] ;  /* 0x00010600ff027b82 */ /* 0x002e640000000a00 */
[----:B-1----:R-:W-:Y:S01]  /*279a0*/  LOP3.LUT P0, RZ, R2, UR4, RZ, 0xfc, !PT ;  /* 0x0000000402ff7c12 */ /* 0x002fe2000f80fcff */
[----:B------:R-:W-:-:S03]  /*279b0*/  UMOV UR4, 0xffffffff ;  /* 0xffffffff00047882 */ /* 0x000fc60000000000 */
[----:B------:R-:W-:Y:S02]  /*279c0*/  LOP3.LUT P0, RZ, R3, UR5, RZ, 0xfc, P0 ;  /* 0x0000000503ff7c12 */ /* 0x000fe4000800fcff */
[----:B--2---:R-:W-:Y:S01]  /*279d0*/  SHF.R.S32.HI R9, RZ, 0x1f, R8 ;  /* 0x0000001fff097819 */ /* 0x004fe20000011408 */
[----:B------:R1:W-:Y:S01]  /*279e0*/  STL [R1+0x4], R8 ;  /* 0x0000040801007387 */ /* 0x0003e20000100800 */
[----:B------:R-:W-:-:S03]  /*279f0*/  SEL R17, R8, RZ, !P0 ;  /* 0x000000ff08117207 */ /* 0x000fc60004000000 */
[----:B------:R1:W-:Y:S01]  /*27a00*/  STL [R1+0x2c], R9 ;  /* 0x00002c0901007387 */ /* 0x0003e20000100800 */
[----:B------:R-:W-:Y:S05]  /*27a10*/  BRA.DIV UR4, `(.L_x_1628) ;  /* 0x00000076040c7947 */ /* 0x000fea000b800000 */
[----:B------:R-:W2:Y:S02]  /*27a20*/  S2R R0, SR_TID.X ;  /* 0x0000000000007919 */ /* 0x000ea40000002100 */
[----:B--2---:R-:W-:-:S04]  /*27a30*/  SHF.R.U32.HI R0, RZ, 0x5, R0 ;  /* 0x00000005ff007819 */ /* 0x004fc80000011600 */
[----:B------:R-:W-:-:S05]  /*27a40*/  LOP3.LUT R0, R0, 0x3, RZ, 0xc0, !PT ;  /* 0x0000000300007812 */ /* 0x000fca00078ec0ff */
[----:B------:R2:W3:Y:S02]  /*27a50*/  SHFL.IDX PT, R14, R0, RZ, 0x1f ;  /* 0x00001fff000e7589 */ /* 0x0004e400000e0000 */
.L_x_1838:
[----:B--2---:R-:W2:Y:S01]  /*27a60*/  LDL.LU R0, [R1+0x28] ;  /* 0x0000280001007983 */ /* 0x004ea20000300800 */
[----:B------:R-:W-:Y:S02]  /*27a70*/  PLOP3.LUT P1, PT, PT, PT, PT, 0x8, 0x0 ;  /* 0x000000000000781c */ /* 0x000fe40003f2e170 */
[----:B---3--:R-:W-:Y:S02]  /*27a80*/  ISETP.NE.AND P0, PT, R14, RZ, PT ;  /* 0x000000ff0e00720c */ /* 0x008fe40003f05270 */
[----:B--2---:R-:W-:-:S09]  /*27a90*/  LOP3.LUT R0, R0, 0xfffffffe, RZ, 0xc0, !PT ;  /* 0xfffffffe00007812 */ /* 0x004fd200078ec0ff */
[----:B------:R-:W-:-:S05]  /*27aa0*/  @P1 LOP3.LUT R0, R0, 0x1, RZ, 0xfc, !PT ;  /* 0x0000000100001812 */ /* 0x000fca00078efcff */
[----:B------:R2:W-:Y:S01]  /*27ab0*/  STL [R1+0x28], R0 ;  /* 0x0000280001007387 */ /* 0x0005e20000100800 */
[----:B------:R-:W-:Y:S05]  /*27ac0*/  @P0 BRA `(.L_x_1629) ;  /* 0x0000000400980947 */ /* 0x000fea0003800000 */
[----:B------:R-:W-:-:S03]  /*27ad0*/  UMOV UR4, 0xffffffff ;  /* 0xffffffff00047882 */ /* 0x000fc60000000000 */
[----:B------:R-:W-:Y:S05]  /*27ae0*/  BRA.DIV UR4, `(.L_x_1630) ;  /* 0x00000076040c7947 */ /* 0x000fea000b800000 */
[----:B------:R-:W-:-:S13]  /*27af0*/  ELECT P6, URZ, PT ;  /* 0x00000000003f782f */ /* 0x000fda00038c0000 */
.L_x_1841:
[----:B------:R-:W-:Y:S05]  /*27b00*/  @!P6 BRA `(.L_x_1629) ;  /* 0x000000040088e947 */ /* 0x000fea0003800000 */
[----:B--2---:R-:W2:Y:S01]  /*27b10*/  LDL R0, [R1+0x48] ;  /* 0x0000480001007983 */ /* 0x004ea20000100800 */
[----:B------:R-:W-:-:S04]  /*27b20*/  ISETP.NE.U32.AND P0, PT, R2, RZ, PT ;  /* 0x000000ff0200720c */ /* 0x000fc80003f05070 */
[----:B------:R-:W-:Y:S01]  /*27b30*/  ISETP.NE.AND.EX P0, PT, R3, RZ, PT, P0 ;  /* 0x000000ff0300720c */ /* 0x000fe20003f05300 */
[----:B--2---:R-:W-:-:S12]  /*27b40*/  VIADD R0, R0, 0xffffffff ;  /* 0xffffffff00007836 */ /* 0x004fd80000000000 */
[----:B------:R-:W-:Y:S05]  /*27b50*/  @!P0 BRA `(.L_x_1631) ;  /* 0x0000000000448947 */ /* 0x000fea0003800000 */
[----:B------:R-:W2:Y:S01]  /*27b60*/  LDC R7, c[0x0][0x43c] ;  /* 0x00010f00ff077b82 */ /* 0x000ea20000000800 */
[----:B------:R-:W-:Y:S01]  /*27b70*/  ULDC.64 UR4, c[0x0][0x428] ;  /* 0x00010a0000047ab9 */ /* 0x000fe20000000a00 */
[----:B--2---:R-:W-:-:S13]  /*27b80*/  ISETP.NE.AND P0, PT, R7, 0x1, PT ;  /* 0x000000010700780c */ /* 0x004fda0003f05270 */
[----:B------:R-:W2:Y:S02]  /*27b90*/  @P0 LDC.64 R4, c[0x0][0x440] ;  /* 0x00011000ff040b82 */ /* 0x000ea40000000a00 */
[----:B--2---:R-:W-:-:S04]  /*27ba0*/  @P0 IMAD.HI.U32 R6, R0, R4, RZ ;  /* 0x0000000400060227 */ /* 0x004fc800078e00ff */
        /* <DEDUP_REMOVED lines=12> */
.L_x_1631:
[----:B--2---:R-:W2:Y:S04]  /*27c70*/  LDL R2, [R1+0x10] ;  /* 0x0000100001027983 */ /* 0x004ea80000100800 */
[----:B------:R-:W3:Y:S01]  /*27c80*/  LDL R3, [R1+0x18] ;  /* 0x0000180001037983 */ /* 0x000ee20000100800 */
[----:B-1----:R-:W1:Y:S02]  /*27c90*/  S2R R8, SR_TID.X ;  /* 0x0000000000087919 */ /* 0x002e640000002100 */
[----:B-1----:R-:W-:-:S04]  /*27ca0*/  LOP3.LUT R8, R8, 0x7f, RZ, 0xc0, !PT ;  /* 0x0000007f08087812 */ /* 0x002fc800078ec0ff */
[----:B------:R-:W-:Y:S01]  /*27cb0*/  ISETP.NE.AND P1, PT, R8, RZ, PT ;  /* 0x000000ff0800720c */ /* 0x000fe20003f25270 */
[----:B--2---:R-:W-:Y:S01]  /*27cc0*/  IMAD R2, R2, 0x8, R18 ;  /* 0x0000000802027824 */ /* 0x004fe200078e0212 */
[----:B---3--:R-:W-:-:S04]  /*27cd0*/  SHF.L.U32 R3, R3, 0x1f, RZ ;  /* 0x0000001f03037819 */ /* 0x008fc800000006ff */
[----:B------:R-:W1:Y:S02]  /*27ce0*/  SYNCS.PHASECHK.TRANS64.TRYWAIT P0, [R2+URZ+0x22880], R3 ;  /* 0x02288003020075a7 */ /* 0x000e64000800017f */
[----:B-1----:R-:W-:Y:S05]  /*27cf0*/  @!P0 BRA `(.L_x_1632) ;  /* 0x0000007000a88947 */ /* 0x002fea0003800000 */
.L_x_1842:
        /* <DEDUP_REMOVED lines=8> */
.L_x_1633:
[----:B------:R-:W2:Y:S04]  /*27d80*/  LDL R4, [R1+0x10] ;  /* 0x0000100001047983 */ /* 0x000ea80000100800 */
[----:B------:R-:W3:Y:S01]  /*27d90*/  LDL R5, [R1+0x30] ;  /* 0x0000300001057983 */ /* 0x000ee20000100800 */
[----:B------:R-:W-:Y:S01]  /*27da0*/  R2UR UR9, R2 ;  /* 0x00000000020972ca */ /* 0x000fe200000e0000 */
[----:B------:R-:W-:Y:S01]  /*27db0*/  UIADD3 UR4, UP0, UR40, 0x470, URZ ;  /* 0x0000047028047890 */ /* 0x000fe2000ff1e03f */
[----:B------:R-:W-:Y:S01]  /*27dc0*/  R2UR UR12, R16 ;  /* 0x00000000100c72ca */ /* 0x000fe200000e0000 */
[----:B------:R-:W-:Y:S01]  /*27dd0*/  UMOV UR6, 0x0 ;  /* 0x0000000000067882 */ /* 0x000fe20000000000 */
[----:B-----5:R-:W-:Y:S01]  /*27de0*/  R2UR UR13, R17 ;  /* 0x00000000110d72ca */ /* 0x020fe200000e0000 */
[----:B------:R-:W-:Y:S01]  /*27df0*/  UIADD3.X UR5, URZ, UR41, URZ, UP0, !UPT ;  /* 0x000000293f057290 */ /* 0x000fe200087fe43f */
[----:B------:R-:W-:Y:S01]  /*27e00*/  UMOV UR7, 0x14f00000 ;  /* 0x14f0000000077882 */ /* 0x000fe20000000000 */
[----:B------:R-:W-:-:S06]  /*27e10*/  UMOV UR10, URZ ;  /* 0x0000003f000a7c82 */ /* 0x000fcc0008000000 */
[----:B------:R-:W-:Y:S01]  /*27e20*/  UIADD3 UR9, UR9, 0x22870, URZ ;  /* 0x0002287009097890 */ /* 0x000fe2000fffe03f */
[----:B--2---:R-:W-:Y:S02]  /*27e30*/  IMAD R4, R4, 0x4000, R18 ;  /* 0x0000400004047824 */ /* 0x004fe400078e0212 */
[----:B---3--:R-:W-:-:S03]  /*27e40*/  IMAD R0, R0, 0x80, R5 ;  /* 0x0000008000007824 */ /* 0x008fc600078e0205 */
[----:B------:R-:W-:Y:S02]  /*27e50*/  R2UR UR8, R4 ;  /* 0x00000000040872ca */ /* 0x000fe400000e0000 */
[----:B------:R-:W-:-:S11]  /*27e60*/  R2UR UR11, R0 ;  /* 0x00000000000b72ca */ /* 0x000fd600000e0000 */
[----:B------:R-:W-:-:S09]  /*27e70*/  UIADD3 UR8, UR8, 0x8400, URZ ;  /* 0x0000840008087890 */ /* 0x000fd2000fffe03f */
[----:B------:R2:W-:Y:S01]  /*27e80*/  UTMALDG.4D [UR8], [UR4], desc[UR6] ;  /* 0x00000608040075b4 */ /* 0x0005e20008019000 */
[----:B------:R-:W3:Y:S02]  /*27e90*/  SYNCS.PHASECHK.TRANS64.TRYWAIT P0, [R2+URZ+0x22840], R3 ;  /* 0x02284003020075a7 */ /* 0x000ee4000800017f */
[----:B--23--:R-:W-:Y:S05]  /*27ea0*/  @!P0 BRA `(.L_x_1634) ;  /* 0x0000007000508947 */ /* 0x00cfea0003800000 */
.L_x_1843:
[----:B------:R-:W-:Y:S05]  /*27eb0*/  @P1 BRA `(.L_x_1635) ;  /* 0x00000000001c1947 */ /* 0x000fea0003800000 */
[----:B------:R-:W3:Y:S01]  /*27ec0*/  S2R R4, SR_TID.X ;  /* 0x0000000000047919 */ /* 0x000ee20000002100 */
[----:B-12---:R-:W-:-:S04]  /*27ed0*/  IMAD.MOV.U32 R3, RZ, RZ, 0x6000 ;  /* 0x00006000ff037424 */ /* 0x006fc800078e00ff */
[----:B------:R4:W-:Y:S01]  /*27ee0*/  SYNCS.ARRIVE.TRANS64 RZ, [R2+URZ+0x22830], R3 ;  /* 0x0228300302ff79a7 */ /* 0x0009e2000800003f */
[----:B---3--:R-:W-:-:S04]  /*27ef0*/  LOP3.LUT R4, R4, 0x1f, RZ, 0xc0, !PT ;  /* 0x0000001f04047812 */ /* 0x008fc800078ec0ff */
[----:B------:R-:W-:-:S13]  /*27f00*/  ISETP.NE.AND P0, PT, R4, RZ, PT ;  /* 0x000000ff0400720c */ /* 0x000fda0003f05270 */
[----:B----4-:R-:W-:Y:S05]  /*27f10*/  @!P0 BRA `(.L_x_1635) ;  /* 0x0000000000048947 */ /* 0x010fea0003800000 */
[----:B------:R-:W-:Y:S01]  /*27f20*/  BPT.TRAP 0x1 ;  /* 0x000000040000795c */ /* 0x000fe20000300000 */
.L_x_1635:
[----:B------:R-:W3:Y:S04]  /*27f30*/  LDL R4, [R1+0x10] ;  /* 0x0000100001047983 */ /* 0x000ee80000100800 */
[----:B-12---:R-:W2:Y:S01]  /*27f40*/  LDL.LU R3, [R1+0x28] ;  /* 0x0000280001037983 */ /* 0x006ea20000300800 */
        /* <DEDUP_REMOVED lines=10> */
[----:B------:R-:W-:-:S05]  /*27ff0*/  UMOV UR17, 0x40 ;  /* 0x0000004000117882 */ /* 0x000fca0000000000 */
[----:B------:R-:W-:Y:S01]  /*28000*/  UIADD3 UR9, UR9, 0x22830, URZ ;  /* 0x0002283009097890 */ /* 0x000fe2000fffe03f */
[----:B---3--:R-:W-:Y:S01]  /*28010*/  IMAD R0, R4, 0x6000, R18 ;  /* 0x0000600004007824 */ /* 0x008fe200078e0212 */
[----:B--2---:R-:W-:-:S04]  /*28020*/  LOP3.LUT R3, R3, 0xfffffffe, RZ, 0xc0, !PT ;  /* 0xfffffffe03037812 */ /* 0x004fc800078ec0ff */
[----:B------:R-:W-:Y:S02]  /*28030*/  R2UR UR8, R0 ;  /* 0x00000000000872ca */ /* 0x000fe400000e0000 */
[----:B------:R-:W-:-:S05]  /*28040*/  @P0 LOP3.LUT R3, R3, 0x1, RZ, 0xfc, !PT ;  /* 0x0000000103030812 */ /* 0x000fca00078efcff */
[----:B------:R3:W-:Y:S06]  /*28050*/  STL [R1+0x28], R3 ;  /* 0x0000280301007387 */ /* 0x0007ec0000100800 */
[----:B------:R-:W-:Y:S02]  /*28060*/  UIADD3 UR14, UR8, 0x16400, URZ ;  /* 0x00016400080e7890 */ /* 0x000fe4000fffe03f */
[----:B------:R-:W-:Y:S02]  /*28070*/  UIADD3 UR15, UR8, 0x18400, URZ ;  /* 0x00018400080f7890 */ /* 0x000fe4000fffe03f */
[----:B------:R-:W-:-:S03]  /*28080*/  UIADD3 UR16, UR8, 0x1a400, URZ ;  /* 0x0001a40008107890 */ /* 0x000fc6000fffe03f */
[----:B------:R-:W-:Y:S01]  /*28090*/  UMOV UR8, UR14 ;  /* 0x0000000e00087c82 */ /* 0x000fe20008000000 */
[----:B------:R-:W-:Y:S01]  /*280a0*/  UMOV UR14, 0x80 ;  /* 0x00000080000e7882 */ /* 0x000fe20000000000 */
[----:B------:R1:W-:Y:S02]  /*280b0*/  UTMALDG.4D [UR8], [UR4], desc[UR6] ;  /* 0x00000608040075b4 */ /* 0x0003e40008019000 */
[----:B-1----:R-:W-:Y:S01]  /*280c0*/  UMOV UR8, UR15 ;  /* 0x0000000f00087c82 */ /* 0x002fe20008000000 */
[----:B------:R-:W-:Y:S02]  /*280d0*/  UMOV UR10, UR17 ;  /* 0x00000011000a7c82 */ /* 0x000fe40008000000 */
[----:B------:R1:W-:Y:S02]  /*280e0*/  UTMALDG.4D [UR8], [UR4], desc[UR6] ;  /* 0x00000608040075b4 */ /* 0x0003e40008019000 */
[----:B-1----:R-:W-:Y:S01]  /*280f0*/  UMOV UR8, UR16 ;  /* 0x0000001000087c82 */ /* 0x002fe20008000000 */
[----:B------:R-:W-:-:S02]  /*28100*/  UMOV UR10, UR14 ;  /* 0x0000000e000a7c82 */ /* 0x000fc40008000000 */
[----:B------:R3:W-:Y:S02]  /*28110*/  UTMALDG.4D [UR8], [UR4], desc[UR6] ;  /* 0x00000608040075b4 */ /* 0x0007e40008019000 */
[----:B---3--:R-:W-:Y:S01]  /*28120*/  NOP ;  /* 0x0000000000007918 */ /* 0x008fe20000000000 */
.L_x_1629:
[----:B------:R-:W2:Y:S01]  /*28130*/  LDL.LU R3, [R1+0x44] ;  /* 0x0000440001037983 */ /* 0x000ea20000300800 */
[----:B------:R-:W-:Y:S05]  /*28140*/  WARPSYNC.ALL ;  /* 0x0000000000007948 */ /* 0x000fea0003800000 */
[----:B------:R-:W-:Y:S01]  /*28150*/  ULDC.64 UR4, c[0x0][0x298] ;  /* 0x0000a60000047ab9 */ /* 0x000fe20000000a00 */
[----:B------:R-:W-:Y:S01]  /*28160*/  BSSY B6, `(.L_x_1636) ;  /* 0x000001c000067945 */ /* 0x000fe20003800000 */
[----:B------:R-:W-:Y:S01]  /*28170*/  BAR.SYNC.DEFER_BLOCKING 0x8, 0x180 ;  /* 0x0206000000007b1d */ /* 0x000fe20000010000 */
[----:B--2---:R-:W-:Y:S01]  /*28180*/  SHF.R.S32.HI R0, RZ, 0x1f, R3 ;  /* 0x0000001fff007819 */ /* 0x004fe20000011403 */
[----:B------:R-:W-:-:S04]  /*28190*/  IMAD.WIDE.U32 R4, R3, UR4, RZ ;  /* 0x0000000403047c25 */ /* 0x000fc8000f8e00ff */
[----:B------:R-:W-:Y:S01]  /*281a0*/  IMAD R2, R0, UR4, RZ ;  /* 0x0000000400027c24 */ /* 0x000fe2000f8e02ff */
[----:B------:R2:W-:Y:S01]  /*281b0*/  STL.64 [R1+0x50], R4 ;  /* 0x0000500401007387 */ /* 0x0005e20000100a00 */
[----:B------:R-:W-:Y:S02]  /*281c0*/  VIADD R0, R18, 0x10400 ;  /* 0x0001040012007836 */ /* 0x000fe40000000000 */
[----:B------:R-:W-:-:S03]  /*281d0*/  IMAD R2, R3, UR5, R2 ;  /* 0x0000000503027c24 */ /* 0x000fc6000f8e0202 */
[----:B------:R-:W-:Y:S01]  /*281e0*/  LOP3.LUT P0, RZ, R0, 0x1bf, RZ, 0xc0, !PT ;  /* 0x000001bf00ff7812 */ /* 0x000fe2000780c0ff */
[----:B------:R-:W-:-:S05]  /*281f0*/  IMAD.IADD R0, R5, 0x1, R2 ;  /* 0x0000000105007824 */ /* 0x000fca00078e0202 */
[----:B------:R2:W-:Y:S07]  /*28200*/  STL [R1+0x44], R0 ;  /* 0x0000440001007387 */ /* 0x0005ee0000100800 */
[----:B------:R-:W-:Y:S05]  /*28210*/  @!P0 BRA `(.L_x_1637) ;  /* 0x0000000000408947 */ /* 0x000fea0003800000 */
[----:B------:R-:W-:Y:S01]  /*28220*/  MOV R2, 0x0 ;  /* 0x0000000000027802 */ /* 0x000fe20000000f00 */
[----:B------:R-:W-:Y:S01]  /*28230*/  ULDC.64 UR4, c[0x4][0xc8] ;  /* 0x0100320000047ab9 */ /* 0x000fe20000000a00 */
[----:B------:R-:W-:Y:S01]  /*28240*/  ULDC.64 UR6, c[0x4][0xd0] ;  /* 0x0100340000067ab9 */ /* 0x000fe20000000a00 */
[----:B------:R-:W-:Y:S01]  /*28250*/  ULDC.64 UR8, c[0x4][0x28] ;  /* 0x01000a0000087ab9 */ /* 0x000fe20000000a00 */
[----:B--2---:R-:W-:Y:S02]  /*28260*/  IMAD.U32 R4, RZ, RZ, UR4 ;  /* 0x00000004ff047e24 */ /* 0x004fe4000f8e00ff */
[----:B------:R-:W2:Y:S01]  /*28270*/  LDC.64 R2, c[0x4][R2] ;  /* 0x0100000002027b82 */ /* 0x000ea20000000a00 */
[----:B------:R-:W-:Y:S02]  /*28280*/  IMAD.U32 R5, RZ, RZ, UR5 ;  /* 0x00000005ff057e24 */ /* 0x000fe4000f8e00ff */
[----:B------:R-:W-:Y:S02]  /*28290*/  IMAD.U32 R6, RZ, RZ, UR6 ;  /* 0x00000006ff067e24 */ /* 0x000fe4000f8e00ff */
[----:B------:R-:W-:-:S02]  /*282a0*/  IMAD.U32 R7, RZ, RZ, UR7 ;  /* 0x00000007ff077e24 */ /* 0x000fc4000f8e00ff */
[----:B------:R-:W-:Y:S02]  /*282b0*/  IMAD.U32 R10, RZ, RZ, UR8 ;  /* 0x00000008ff0a7e24 */ /* 0x000fe4000f8e00ff */
[----:B------:R-:W-:Y:S02]  /*282c0*/  IMAD.U32 R11, RZ, RZ, UR9 ;  /* 0x00000009ff0b7e24 */ /* 0x000fe4000f8e00ff */
[----:B-1----:R-:W-:Y:S02]  /*282d0*/  IMAD.MOV.U32 R8, RZ, RZ, 0x70 ;  /* 0x00000070ff087424 */ /* 0x002fe400078e00ff */
[----:B------:R-:W-:Y:S02]  /*282e0*/  IMAD.MOV.U32 R12, RZ, RZ, 0x1 ;  /* 0x00000001ff0c7424 */ /* 0x000fe400078e00ff */
[----:B------:R-:W-:-:S07]  /*282f0*/  IMAD.MOV.U32 R13, RZ, RZ, RZ ;  /* 0x000000ffff0d7224 */ /* 0x000fce00078e00ff */
[----:B------:R-:W-:-:S07]  /*28300*/  LEPC R20, `(.L_x_1637) ;  /* 0x000000001014794e */ /* 0x000fce0000000000 */
[----:B0-2---:R-:W-:Y:S05]  /*28310*/  CALL.ABS.NOINC R2 ;  /* 0x0000000002007343 */ /* 0x005fea0003c00000 */
.L_x_1637:
[----:B------:R-:W-:Y:S05]  /*28320*/  BSYNC B6 ;  /* 0x0000000000067941 */ /* 0x000fea0003800000 */
.L_x_1636:
[----:B--2---:R-:W2:Y:S01]  /*28330*/  LDL.LU R0, [R1+0x44] ;  /* 0x0000440001007983 */ /* 0x004ea20000300800 */
[----:B------:R-:W-:Y:S01]  /*28340*/  ULDC.64 UR6, c[0x0][0xa00] ;  /* 0x0002800000067ab9 */ /* 0x000fe20000000a00 */
[----:B-1----:R-:W1:Y:S01]  /*28350*/  LDC R8, c[0x0][0x448] ;  /* 0x00011200ff087b82 */ /* 0x002e620000000800 */
[----:B------:R-:W-:Y:S01]  /*28360*/  ULDC.64 UR4, c[0x0][0x2d8] ;  /* 0x0000b60000047ab9 */ /* 0x000fe20000000a00 */
[----:B------:R-:W2:Y:S04]  /*28370*/  LDL.LU.64 R2, [R1+0x50] ;  /* 0x0000500001027983 */ /* 0x000ea80000300a00 */
[----:B------:R-:W3:Y:S01]  /*28380*/  LDL R6, [R1+0xc] ;  /* 0x00000c0001067983 */ /* 0x000ee20000100800 */
[----:B------:R-:W-:Y:S01]  /*28390*/  ISETP.NE.U32.AND P0, PT, RZ, UR6, PT ;  /* 0x00000006ff007c0c */ /* 0x000fe2000bf05070 */
[----:B------:R-:W4:Y:S03]  /*283a0*/  S2R R5, SR_TID.X ;  /* 0x0000000000057919 */ /* 0x000f260000002100 */
[----:B------:R-:W-:Y:S01]  /*283b0*/  ISETP.NE.AND.EX P0, PT, RZ, UR7, PT, P0 ;  /* 0x00000007ff007c0c */ /* 0x000fe2000bf05300 */
[----:B------:R-:W-:Y:S01]  /*283c0*/  ULDC.64 UR6, c[0x0][0x280] ;  /* 0x0000a00000067ab9 */ /* 0x000fe20000000a00 */
[----:B------:R-:W0:Y:S01]  /*283d0*/  S2R R9, SR_TID.X ;  /* 0x0000000000097919 */ /* 0x000e220000002100 */
[----:B----4-:R-:W-:-:S04]  /*283e0*/  LOP3.LUT R5, R5, 0x7f, RZ, 0xc0, !PT ;  /* 0x0000007f05057812 */ /* 0x010fc800078ec0ff */
[----:B------:R-:W-:Y:S01]  /*283f0*/  SHF.R.U32.HI R5, RZ, 0x2, R5 ;  /* 0x00000002ff057819 */ /* 0x000fe20000011605 */
[----:B0-----:R-:W-:-:S05]  /*28400*/  IMAD.SHL.U32 R9, R9, 0x10, RZ ;  /* 0x0000001009097824 */ /* 0x001fca00078e00ff */
[----:B------:R-:W-:-:S04]  /*28410*/  LOP3.LUT R9, R9, 0x30, RZ, 0xc0, !PT ;  /* 0x0000003009097812 */ /* 0x000fc800078ec0ff */
[C---:B------:R-:W-:Y:S02]  /*28420*/  LOP3.LUT R11, R9.reuse, 0x40, RZ, 0xfc, !PT ;  /* 0x00000040090b7812 */ /* 0x040fe400078efcff */
[----:B------:R-:W-:Y:S01]  /*28430*/  LOP3.LUT R9, R9, 0x80, RZ, 0xfc, !PT ;  /* 0x0000008009097812 */ /* 0x000fe200078efcff */
[----:B--2---:R-:W-:Y:S01]  /*28440*/  IMAD.MOV.U32 R3, RZ, RZ, R0 ;  /* 0x000000ffff037224 */ /* 0x004fe200078e0000 */
[----:B---3--:R-:W-:Y:S01]  /*28450*/  SHF.R.S32.HI R0, RZ, 0x1f, R6 ;  /* 0x0000001fff007819 */ /* 0x008fe20000011406 */
[----:B------:R-:W-:-:S03]  /*28460*/  IMAD.WIDE.U32 R2, R16, UR4, R2 ;  /* 0x0000000410027c25 */ /* 0x000fc6000f8e0002 */
[----:B------:R-:W-:Y:S01]  /*28470*/  SEL R4, R0, RZ, !P0 ;  /* 0x000000ff00047207 */ /* 0x000fe20004000000 */
[----:B------:R-:W-:Y:S01]  /*28480*/  IMAD R3, R16, UR5, R3 ;  /* 0x0000000510037c24 */ /* 0x000fe2000f8e0203 */
[----:B------:R-:W-:Y:S01]  /*28490*/  SEL R0, R6, RZ, !P0 ;  /* 0x000000ff06007207 */ /* 0x000fe20004000000 */
[----:B------:R-:W-:Y:S01]  /*284a0*/  ULDC.64 UR4, c[0x0][0x2e0] ;  /* 0x0000b80000047ab9 */ /* 0x000fe20000000a00 */
[----:B------:R-:W0:Y:S01]  /*284b0*/  S2R R6, SR_TID.X ;  /* 0x0000000000067919 */ /* 0x000e220000002100 */
[----:B-1----:R-:W-:Y:S01]  /*284c0*/  ISETP.NE.AND P0, PT, R8, 0x1, PT ;  /* 0x000000010800780c */ /* 0x002fe20003f05270 */
[----:B------:R-:W-:Y:S02]  /*284d0*/  IMAD R4, R4, UR4, RZ ;  /* 0x0000000404047c24 */ /* 0x000fe4000f8e02ff */
[----:B------:R-:W-:-:S04]  /*284e0*/  IMAD.WIDE.U32 R2, R0, UR4, R2 ;  /* 0x0000000400027c25 */ /* 0x000fc8000f8e0002 */
[----:B------:R-:W-:Y:S01]  /*284f0*/  IMAD R0, R0, UR5, R4 ;  /* 0x0000000500007c24 */ /* 0x000fe2000f8e0204 */
[----:B------:R-:W-:-:S03]  /*28500*/  ULDC.64 UR4, c[0x0][0x2d0] ;  /* 0x0000b40000047ab9 */ /* 0x000fc60000000a00 */
[----:B------:R-:W-:Y:S02]  /*28510*/  IMAD.IADD R3, R3, 0x1, R0 ;  /* 0x0000000103037824 */ /* 0x000fe400078e0200 */
[----:B0-----:R-:W-:Y:S02]  /*28520*/  IMAD.SHL.U32 R7, R6, 0x20, RZ ;  /* 0x0000002006077824 */ /* 0x001fe400078e00ff */
[----:B------:R-:W0:Y:S03]  /*28530*/  @P0 LDC R6, c[0x0][0x450] ;  /* 0x00011400ff060b82 */ /* 0x000e260000000800 */
[----:B------:R-:W-:-:S05]  /*28540*/  LOP3.LUT R7, R5, 0x60, R7, 0xf8, !PT ;  /* 0x0000006005077812 */ /* 0x000fca00078ef807 */
[----:B------:R-:W1:Y:S01]  /*28550*/  @P0 LDC R5, c[0x0][0x44c] ;  /* 0x00011300ff050b82 */ /* 0x000e620000000800 */
[----:B------:R-:W-:-:S04]  /*28560*/  IMAD.IADD R4, R7, 0x1, R19 ;  /* 0x0000000107047824 */ /* 0x000fc800078e0213 */
[----:B------:R-:W-:Y:S02]  /*28570*/  IMAD.MOV.U32 R0, RZ, RZ, R4 ;  /* 0x000000ffff007224 */ /* 0x000fe400078e0004 */
[----:B-1----:R-:W-:-:S05]  /*28580*/  @P0 IMAD.HI.U32 R5, R4, R5, RZ ;  /* 0x0000000504050227 */ /* 0x002fca00078e00ff */
[----:B0-----:R-:W-:-:S05]  /*28590*/  @P0 SHF.R.U32.HI R0, RZ, R6, R5 ;  /* 0x00000006ff000219 */ /* 0x001fca0000011605 */
[----:B------:R-:W-:Y:S02]  /*285a0*/  IMAD.MOV R5, RZ, RZ, -R0 ;  /* 0x000000ffff057224 */ /* 0x000fe400078e0a00 */
[----:B------:R-:W-:-:S04]  /*285b0*/  IMAD.WIDE.U32 R2, R0, UR4, R2 ;  /* 0x0000000400027c25 */ /* 0x000fc8000f8e0002 */
[----:B------:R-:W-:Y:S01]  /*285c0*/  IMAD R4, R8, R5, R4 ;  /* 0x0000000508047224 */ /* 0x000fe200078e0204 */
[----:B------:R-:W-:-:S05]  /*285d0*/  SHF.R.S32.HI R5, RZ, 0x1f, R0 ;  /* 0x0000001fff057819 */ /* 0x000fca0000011400 */
[----:B------:R-:W-:-:S04]  /*285e0*/  IMAD R5, R5, UR4, RZ ;  /* 0x0000000405057c24 */ /* 0x000fc8000f8e02ff */
[----:B------:R-:W-:Y:S01]  /*285f0*/  IMAD R0, R0, UR5, R5 ;  /* 0x0000000500007c24 */ /* 0x000fe2000f8e0205 */
[----:B------:R-:W-:Y:S01]  /*28600*/  ULDC.64 UR4, c[0x0][0x2c8] ;  /* 0x0000b20000047ab9 */ /* 0x000fe20000000a00 */
[----:B------:R-:W0:Y:S02]  /*28610*/  S2R R5, SR_TID.X ;  /* 0x0000000000057919 */ /* 0x000e240000002100 */
[----:B------:R-:W-:Y:S01]  /*28620*/  IMAD.IADD R3, R3, 0x1, R0 ;  /* 0x0000000103037824 */ /* 0x000fe200078e0200 */
[----:B------:R-:W-:Y:S01]  /*28630*/  SHF.R.S32.HI R0, RZ, 0x1f, R4 ;  /* 0x0000001fff007819 */ /* 0x000fe20000011404 */
[----:B------:R-:W-:-:S04]  /*28640*/  IMAD.WIDE.U32 R6, R4, UR4, R2 ;  /* 0x0000000404067c25 */ /* 0x000fc8000f8e0002 */
[----:B------:R-:W-:Y:S01]  /*28650*/  IMAD R0, R0, UR4, RZ ;  /* 0x0000000400007c24 */ /* 0x000fe2000f8e02ff */
[----:B------:R-:W-:Y:S02]  /*28660*/  ULDC UR4, c[0x0][0x2b8] ;  /* 0x0000ae0000047ab9 */ /* 0x000fe40000000800 */
[----:B------:R-:W-:Y:S01]  /*28670*/  ISETP.GE.AND P2, PT, R9, UR4, PT ;  /* 0x0000000409007c0c */ /* 0x000fe2000bf46270 */
[----:B------:R-:W-:Y:S01]  /*28680*/  IMAD R2, R4, UR5, R0 ;  /* 0x0000000504027c24 */ /* 0x000fe2000f8e0200 */
[----:B------:R1:W5:Y:S01]  /*28690*/  LDL R9, [R1+0x3c] ;  /* 0x00003c0001097983 */ /* 0x0003620000100800 */
[----:B------:R-:W-:Y:S02]  /*286a0*/  IADD3 R3, P3, R6, UR6, RZ ;  /* 0x0000000606037c10 */ /* 0x000fe4000ff7e0ff */
[----:B------:R-:W-:Y:S02]  /*286b0*/  ISETP.GE.AND P1, PT, R11, UR4, PT ;  /* 0x000000040b007c0c */ /* 0x000fe4000bf26270 */
[----:B------:R-:W-:Y:S01]  /*286c0*/  IADD3.X R2, R7, UR7, R2, P3, !PT ;  /* 0x0000000707027c10 */ /* 0x000fe20009ffe402 */
[----:B0-----:R-:W-:-:S05]  /*286d0*/  IMAD.SHL.U32 R10, R5, 0x10, RZ ;  /* 0x00000010050a7824 */ /* 0x001fca00078e00ff */
[----:B------:R-:W-:-:S04]  /*286e0*/  LOP3.LUT R10, R10, 0x30, RZ, 0xc0, !PT ;  /* 0x000000300a0a7812 */ /* 0x000fc800078ec0ff */
[----:B------:R-:W-:Y:S01]  /*286f0*/  ISETP.GE.AND P0, PT, R10, UR4, PT ;  /* 0x000000040a007c0c */ /* 0x000fe2000bf06270 */
[----:B------:R-:W-:-:S03]  /*28700*/  UMOV UR4, 0xffffffff ;  /* 0xffffffff00047882 */ /* 0x000fc60000000000 */
[----:B-1----:R-:W-:Y:S09]  /*28710*/  BRA.DIV UR4, `(.L_x_1638) ;  /* 0x0000006a04487947 */ /* 0x002ff2000b800000 */
[----:B------:R-:W0:Y:S02]  /*28720*/  S2R R5, SR_TID.X ;  /* 0x0000000000057919 */ /* 0x000e240000002100 */
[----:B0-----:R-:W-:Y:S02]  /*28730*/  LOP3.LUT R6, R5, 0x7f, RZ, 0xc0, !PT ;  /* 0x0000007f05067812 */ /* 0x001fe400078ec0ff */
[----:B------:R-:W2:Y:S02]  /*28740*/  LDL.LU R5, [R1+0x40] ;  /* 0x0000400001057983 */ /* 0x000ea40000300800 */
[----:B------:R-:W-:Y:S02]  /*28750*/  SHF.R.U32.HI R6, RZ, 0x2, R6 ;  /* 0x00000002ff067819 */ /* 0x000fe40000011606 */
[----:B------:R-:W-:Y:S03]  /*28760*/  SHFL.IDX PT, R4, R2, RZ, 0x1c1f ;  /* 0x001c1fff02047589 */ /* 0x000fe600000e0000 */
[----:B------:R-:W-:-:S02]  /*28770*/  IMAD.IADD R19, R6, 0x1, R19 ;  /* 0x0000000106137824 */ /* 0x000fc400078e0213 */
[----:B------:R-:W-:Y:S01]  /*28780*/  SHFL.IDX PT, R6, R2, 0x1, 0x1c1f ;  /* 0x003c1f0002067f89 */ /* 0x000fe200000e0000 */
        /* <DEDUP_REMOVED lines=8> */
[----:B-----5:R-:W-:Y:S04]  /*28810*/  @!P4 LDGSTS.E.BYPASS.LTC128B.128 [R9+0x10400], desc[UR42][R4.64], !P0 ;  /* 0x104000000409cfae */ /* 0x020fe8000c101d6a */
[----:B------:R-:W-:Y:S04]  /*28820*/  @!P4 LDGSTS.E.BYPASS.LTC128B.128 [R9+0x12400], desc[UR42][R4.64+0x40], !P1 ;  /* 0x124000400409cfae */ /* 0x000fe8000c901d6a */
[----:B------:R0:W-:Y:S02]  /*28830*/  @!P4 LDGSTS.E.BYPASS.LTC128B.128 [R9+0x14400], desc[UR42][R4.64+0x80], !P2 ;  /* 0x144000800409cfae */ /* 0x0001e4000d101d6a */
[----:B0-----:R-:W-:-:S05]  /*28840*/  VIADD R4, R19, 0x20 ;  /* 0x0000002013047836 */ /* 0x001fca0000000000 */
[----:B------:R-:W-:Y:S02]  /*28850*/  ISETP.GE.AND P3, PT, R4, R0, PT ;  /* 0x000000000400720c */ /* 0x000fe40003f66270 */
[----:B------:R-:W0:Y:S11]  /*28860*/  SHFL.IDX PT, R4, R3, 0x1, 0x1c1f ;  /* 0x003c1f0003047f89 */ /* 0x000e3600000e0000 */
[----:B0-----:R-:W-:-:S05]  /*28870*/  @!P3 IADD3 R5, P4, R10, R4, RZ ;  /* 0x000000040a05b210 */ /* 0x001fca0007f9e0ff */
[----:B------:R-:W-:Y:S02]  /*28880*/  @!P3 IMAD.X R4, RZ, RZ, R6, P4 ;  /* 0x000000ffff04b224 */ /* 0x000fe400020e0606 */
[----:B------:R-:W-:Y:S03]  /*28890*/  SHFL.IDX PT, R6, R2, 0x2, 0x1c1f ;  /* 0x005c1f0002067f89 */ /* 0x000fe600000e0000 */
[----:B------:R-:W-:-:S04]  /*288a0*/  @!P3 LOP3.LUT R5, R5, R4, RZ, 0x3c, !PT ;  /* 0x000000040505b212 */ /* 0x000fc800078e3cff */
[----:B------:R-:W-:-:S04]  /*288b0*/  @!P3 LOP3.LUT R4, R5, R4, RZ, 0x3c, !PT ;  /* 0x000000040504b212 */ /* 0x000fc800078e3cff */
[----:B------:R-:W-:-:S05]  /*288c0*/  @!P3 LOP3.LUT R5, R5, R4, RZ, 0x3c, !PT ;  /* 0x000000040505b212 */ /* 0x000fca00078e3cff */
[----:B------:R-:W-:Y:S04]  /*288d0*/  @!P3 LDGSTS.E.BYPASS.LTC128B.128 [R9+0x10c00], desc[UR42][R4.64], !P0 ;  /* 0x10c000000409bfae */ /* 0x000fe8000c101d6a */
[----:B------:R-:W-:Y:S04]  /*288e0*/  @!P3 LDGSTS.E.BYPASS.LTC128B.128 [R9+0x12c00], desc[UR42][R4.64+0x40], !P1 ;  /* 0x12c000400409bfae */ /* 0x000fe8000c901d6a */
[----:B------:R0:W-:Y:S02]  /*288f0*/  @!P3 LDGSTS.E.BYPASS.LTC128B.128 [R9+0x14c00], desc[UR42][R4.64+0x80], !P2 ;  /* 0x14c000800409bfae */ /* 0x0001e4000d101d6a */
[----:B0-----:R-:W-:-:S05]  /*28900*/  VIADD R4, R19, 0x40 ;  /* 0x0000004013047836 */ /* 0x001fca0000000000 */
[----:B------:R-:W-:Y:S02]  /*28910*/  ISETP.GE.AND P3, PT, R4, R0, PT ;  /* 0x000000000400720c */ /* 0x000fe40003f66270 */
[----:B------:R-:W0:Y:S04]  /*28920*/  SHFL.IDX PT, R4, R3, 0x2, 0x1c1f ;  /* 0x005c1f0003047f89 */ /* 0x000e2800000e0000 */
[----:B------:R-:W1:Y:S07]  /*28930*/  SHFL.IDX PT, R3, R3, 0x3, 0x1c1f ;  /* 0x007c1f0003037f89 */ /* 0x000e6e00000e0000 */
[----:B0-----:R-:W-:-:S05]  /*28940*/  @!P3 IADD3 R5, P4, R10, R4, RZ ;  /* 0x000000040a05b210 */ /* 0x001fca0007f9e0ff */
[----:B------:R-:W-:-:S05]  /*28950*/  @!P3 IMAD.X R4, RZ, RZ, R6, P4 ;  /* 0x000000ffff04b224 */ /* 0x000fca00020e0606 */
[----:B------:R-:W-:-:S04]  /*28960*/  @!P3 LOP3.LUT R5, R5, R4, RZ, 0x3c, !PT ;  /* 0x000000040505b212 */ /* 0x000fc800078e3cff */
[----:B------:R-:W-:-:S04]  /*28970*/  @!P3 LOP3.LUT R4, R5, R4, RZ, 0x3c, !PT ;  /* 0x000000040504b212 */ /* 0x000fc800078e3cff */
[----:B------:R-:W-:-:S05]  /*28980*/  @!P3 LOP3.LUT R5, R5, R4, RZ, 0x3c, !PT ;  /* 0x000000040505b212 */ /* 0x000fca00078e3cff */
[----:B------:R-:W-:Y:S04]  /*28990*/  @!P3 LDGSTS.E.BYPASS.LTC128B.128 [R9+0x11400], desc[UR42][R4.64], !P0 ;  /* 0x114000000409bfae */ /* 0x000fe8000c101d6a */
[----:B------:R-:W-:Y:S04]  /*289a0*/  @!P3 LDGSTS.E.BYPASS.LTC128B.128 [R9+0x13400], desc[UR42][R4.64+0x40], !P1 ;  /* 0x134000400409bfae */ /* 0x000fe8000c901d6a */
[----:B------:R0:W-:Y:S04]  /*289b0*/  @!P3 LDGSTS.E.BYPASS.LTC128B.128 [R9+0x15400], desc[UR42][R4.64+0x80], !P2 ;  /* 0x154000800409bfae */ /* 0x0001e8000d101d6a */
[----:B01----:R0:W2:Y:S02]  /*289c0*/  SHFL.IDX PT, R4, R2, 0x3, 0x1c1f ;  /* 0x007c1f0002047f89 */ /* 0x0030a400000e0000 */
.L_x_1852:
[----:B------:R-:W-:Y:S01]  /*289d0*/  VIADD R19, R19, 0x60 ;  /* 0x0000006013137836 */ /* 0x000fe20000000000 */
[----:B------:R-:W-:Y:S04]  /*289e0*/  BSSY B0, `(.L_x_1639) ;  /* 0x000000b000007945 */ /* 0x000fe80003800000 */
[----:B------:R-:W-:-:S13]  /*289f0*/  ISETP.GE.AND P3, PT, R19, R0, PT ;  /* 0x000000001300720c */ /* 0x000fda0003f66270 */
[----:B------:R-:W-:Y:S05]  /*28a00*/  @P3 BRA `(.L_x_1640) ;  /* 0x0000000000203947 */ /* 0x000fea0003800000 */
[----:B0-----:R-:W-:-:S05]  /*28a10*/  IADD3 R2, P3, R10, R3, RZ ;  /* 0x000000030a027210 */ /* 0x001fca0007f7e0ff */
[----:B--2---:R-:W-:-:S05]  /*28a20*/  IMAD.X R3, RZ, RZ, R4, P3 ;  /* 0x000000ffff037224 */ /* 0x004fca00018e0604 */
[----:B------:R-:W-:Y:S01]  /*28a30*/  @!PT LDS RZ, [RZ] ;  /* 0x00000000fffff984 */ /* 0x000fe20000000800 */
[----:B------:R-:W-:Y:S01]  /*28a40*/  @!PT LDS RZ, [RZ] ;  /* 0x00000000fffff984 */ /* 0x000fe20000000800 */
[----:B------:R-:W-:Y:S01]  /*28a50*/  @!PT LDS RZ, [RZ] ;  /* 0x00000000fffff984 */ /* 0x000fe20000000800 */
[----:B------:R1:W-:Y:S04]  /*28a60*/  LDGSTS.E.BYPASS.LTC128B.128 [R9+0x11c00], desc[UR42][R2.64], !P0 ;  /* 0x11c0000002097fae */ /* 0x0003e8000c101d6a */
[----:B------:R1:W-:Y:S04]  /*28a70*/  LDGSTS.E.BYPASS.LTC128B.128 [R9+0x13c00], desc[UR42][R2.64+0x40], !P1 ;  /* 0x13c0004002097fae */ /* 0x0003e8000c901d6a */
[----:B------:R1:W-:Y:S02]  /*28a80*/  LDGSTS.E.BYPASS.LTC128B.128 [R9+0x15c00], desc[UR42][R2.64+0x80], !P2 ;  /* 0x15c0008002097fae */ /* 0x0003e4000d101d6a */
.L_x_1640:
[----:B------:R-:W-:Y:S05]  /*28a90*/  BSYNC B0 ;  /* 0x0000000000007941 */ /* 0x000fea0003800000 */
.L_x_1639:
[----:B------:R-:W-:Y:S01]  /*28aa0*/  NOP ;  /* 0x0000000000007918 */ /* 0x000fe20000000000 */
[----:B------:R-:W-:-:S13]  /*28ab0*/  PLOP3.LUT P0, PT, PT, PT, PT, 0x80, 0x0 ;  /* 0x000000000000781c */ /* 0x000fda0003f0f070 */
.L_x_1641:
[----:B------:R-:W-:Y:S02]  /*28ac0*/  PLOP3.LUT P1, PT, P1, P0, PT, 0xa2, 0x0 ;  /* 0x000000000000781c */ /* 0x000fe40000f21472 */
[----:B------:R-:W-:-:S08]  /*28ad0*/  @P0 R2UR P1, UR4, R18 ;  /* 0x00000000120402ca */ /* 0x000fd00000020000 */
[----:B------:R-:W-:-:S05]  /*28ae0*/  @P0 PLOP3.LUT P0, PT, P1, PT, PT, 0x80, 0x0 ;  /* 0x000000000000081c */ /* 0x000fca0000f0f070 */
[----:B------:R-:W-:Y:S01]  /*28af0*/  @!P1 SYNCS.ARRIVE.TRANS64.RED.A0T1 RZ, [UR4+0x22800], RZ ;  /* 0x022800ffffff99a7 */ /* 0x000fe20008200404 */
[----:B------:R-:W-:Y:S07]  /*28b00*/  @!P1 ARRIVES.LDGSTSBAR.64.TRANSCNT [UR4+0x22800] ;  /* 0x02280000ff0099b0 */ /* 0x000fee0008000a84 */
[----:B------:R-:W-:Y:S05]  /*28b10*/  @P0 BRA.U.ANY `(.L_x_1641) ;  /* 0xfffffffd00e80947 */ /* 0x000fea000393ffff */
[----:B01----:R-:W3:Y:S02]  /*28b20*/  LDL.LU R2, [R1+0x58] ;  /* 0x0000580001027983 */ /* 0x003ee40000300800 */
[----:B---3--:R-:W-:-:S05]  /*28b30*/  VIADD R2, R2, 0x1 ;  /* 0x0000000102027836 */ /* 0x008fca0000000000 */
        /* <DEDUP_REMOVED lines=8> */
[----:B------:R-:W1:Y:S03]  /*28bc0*/  SYNCS.PHASECHK.TRANS64.TRYWAIT P0, [R18+URZ+0x22820], R0 ;  /* 0x02282000120075a7 */ /* 0x000e66000800017f */
[----:B01----:R-:W-:Y:S05]  /*28bd0*/  @!P0 BRA `(.L_x_1643) ;  /* 0x0000006800808947 */ /* 0x003fea0003800000 */
.L_x_1853:
[----:B------:R-:W-:Y:S05]  /*28be0*/  BSYNC B0 ;  /* 0x0000000000007941 */ /* 0x000fea0003800000 */
.L_x_1642:
[----:B------:R-:W0:Y:S04]  /*28bf0*/  LDL.LU R3, [R1+0x48] ;  /* 0x0000480001037983 */ /* 0x000e280000300800 */
[----:B------:R-:W3:Y:S01]  /*28c00*/  LDL R2, [R1+0x8] ;  /* 0x0000080001027983 */ /* 0x000ee20000100800 */
[----:B0-----:R-:W-:-:S05]  /*28c10*/  VIADD R0, R3, 0xfffffffe ;  /* 0xfffffffe03007836 */ /* 0x001fca0000000000 */
[----:B---3--:R-:W-:-:S13]  /*28c20*/  ISETP.GE.AND P0, PT, R0, R2, PT ;  /* 0x000000020000720c */ /* 0x008fda0003f06270 */
[----:B------:R-:W-:Y:S05]  /*28c30*/  @!P0 BRA `(.L_x_1644) ;  /* 0x0000000c00fc8947 */ /* 0x000fea0003800000 */
[----:B------:R0:W5:Y:S04]  /*28c40*/  LDL.LU R6, [R1+0x10] ;  /* 0x0000100001067983 */ /* 0x0001680000300800 */
[----:B------:R0:W5:Y:S02]  /*28c50*/  LDL.LU R7, [R1+0x18] ;  /* 0x0000180001077983 */ /* 0x0001640000300800 */
.L_x_1666:
[----:B------:R-:W3:Y:S01]  /*28c60*/  LDL R2, [R1+0x28] ;  /* 0x0000280001027983 */ /* 0x000ee20000100800 */
[----:B-----5:R-:W-:Y:S01]  /*28c70*/  VIADD R3, R6, 0x1 ;  /* 0x0000000106037836 */ /* 0x020fe20000000000 */
[----:B------:R-:W-:Y:S05]  /*28c80*/  YIELD ;  /* 0x0000000000007946 */ /* 0x000fea0003800000 */
[C---:B------:R-:W-:Y:S01]  /*28c90*/  ISETP.NE.AND P0, PT, R3.reuse, 0x2, PT ;  /* 0x000000020300780c */ /* 0x040fe20003f05270 */
[----:B------:R-:W-:Y:S03]  /*28ca0*/  BSSY B0, `(.L_x_1645) ;  /* 0x000008c000007945 */ /* 0x000fe60003800000 */
[----:B------:R-:W-:-:S02]  /*28cb0*/  SEL R10, R3, RZ, P0 ;  /* 0x000000ff030a7207 */ /* 0x000fc40000000000 */
[----:B---3--:R-:W-:Y:S02]  /*28cc0*/  LOP3.LUT P1, RZ, R2, 0x1, RZ, 0xc0, !PT ;  /* 0x0000000102ff7812 */ /* 0x008fe4000782c0ff */
[----:B------:R-:W-:-:S04]  /*28cd0*/  SEL R2, RZ, 0x1, P0 ;  /* 0x00000001ff027807 */ /* 0x000fc80000000000 */
[----:B------:R-:W-:-:S05]  /*28ce0*/  LOP3.LUT R9, R7, R2, RZ, 0x3c, !PT ;  /* 0x0000000207097212 */ /* 0x000fca00078e3cff */
[----:B------:R1:W-:Y:S04]  /*28cf0*/  STL [R1+0x18], R9 ;  /* 0x0000180901007387 */ /* 0x0003e80000100800 */
[----:B------:R1:W-:Y:S01]  /*28d00*/  STL [R1+0x10], R10 ;  /* 0x0000100a01007387 */ /* 0x0003e20000100800 */
        /* <DEDUP_REMOVED lines=11> */
[----:B------:R-:W2:Y:S02]  /*28dc0*/  @P0 LDC.64 R2, c[0x0][0x440] ;  /* 0x00011000ff020b82 */ /* 0x000ea40000000a00 */
        /* <DEDUP_REMOVED lines=8> */
[----:B------:R-:W-:-:S04]  /*28e50*/  IMAD.WIDE.U32 R2, R11, UR6, R2 ;  /* 0x000000060b027c25 */ /* 0x000fc8000f8e0002 */
[----:B------:R-:W-:Y:S01]  /*28e60*/  IMAD.IADD R3, R4, 0x1, R3 ;  /* 0x0000000104037824 */ /* 0x000fe200078e0203 */
[----:B------:R-:W-:-:S04]  /*28e70*/  LEA R4, P0, R2, UR4, 0x2 ;  /* 0x0000000402047c11 */ /* 0x000fc8000f8010ff */
[----:B------:R-:W-:-:S05]  /*28e80*/  LEA.HI.X R5, R2, UR5, R3, 0x2, P0 ;  /* 0x0000000502057c11 */ /* 0x000fca00080f1403 */
[----:B------:R3:W5:Y:S04]  /*28e90*/  LDG.E R17, desc[UR42][R4.64] ;  /* 0x0000002a04117981 */ /* 0x000768000c1e1900 */
.L_x_1647:
[----:B------:R-:W2:Y:S01]  /*28ea0*/  S2R R2, SR_TID.X ;  /* 0x0000000000027919 */ /* 0x000ea20000002100 */
[----:B------:R-:W-:Y:S01]  /*28eb0*/  IMAD R3, R10, 0x8, R18 ;  /* 0x000000080a037824 */ /* 0x000fe200078e0212 */
[----:B------:R-:W-:Y:S01]  /*28ec0*/  BSSY B1, `(.L_x_1648) ;  /* 0x0000006000017945 */ /* 0x000fe20003800000 */
[----:B--23--:R-:W-:Y:S02]  /*28ed0*/  LOP3.LUT R4, R2, 0x7f, RZ, 0xc0, !PT ;  /* 0x0000007f02047812 */ /* 0x00cfe400078ec0ff */
[----:B------:R-:W-:Y:S02]  /*28ee0*/  SHF.L.U32 R2, R9, 0x1f, RZ ;  /* 0x0000001f09027819 */ /* 0x000fe400000006ff */
[----:B------:R-:W-:Y:S02]  /*28ef0*/  ISETP.NE.AND P1, PT, R4, RZ, PT ;  /* 0x000000ff0400720c */ /* 0x000fe40003f25270 */
[----:B------:R-:W2:Y:S02]  /*28f00*/  SYNCS.PHASECHK.TRANS64.TRYWAIT P0, [R3+URZ+0x22880], R2 ;  /* 0x02288002030075a7 */ /* 0x000ea4000800017f */
[----:B--2---:R-:W-:Y:S09]  /*28f10*/  @!P0 BRA `(.L_x_1649) ;  /* 0x0000006400c48947 */ /* 0x004ff20003800000 */
.L_x_1854:
[----:B------:R-:W-:Y:S05]  /*28f20*/  BSYNC B1 ;  /* 0x0000000000017941 */ /* 0x000fea0003800000 */
.L_x_1648:
        /* <DEDUP_REMOVED lines=9> */
.L_x_1651:
[----:B------:R-:W-:Y:S05]  /*28fc0*/  BSYNC B1 ;  /* 0x0000000000017941 */ /* 0x000fea0003800000 */
.L_x_1650:
[----:B------:R-:W3:Y:S04]  /*28fd0*/  LDL R5, [R1+0x10] ;  /* 0x0000100001057983 */ /* 0x000ee80000100800 */
[----:B------:R-:W4:Y:S01]  /*28fe0*/  LDL R4, [R1+0x30] ;  /* 0x0000300001047983 */ /* 0x000f220000100800 */
[----:B-1----:R-:W-:Y:S01]  /*28ff0*/  IMAD.MOV.U32 R10, RZ, RZ, RZ ;  /* 0x000000ffff0a7224 */ /* 0x002fe200078e00ff */
[----:B------:R-:W-:Y:S01]  /*29000*/  UIADD3 UR4, UP0, UR40, 0x470, URZ ;  /* 0x0000047028047890 */ /* 0x000fe2000ff1e03f */
[----:B------:R-:W-:Y:S01]  /*29010*/  PLOP3.LUT P0, PT, PT, PT, PT, 0x80, 0x0 ;  /* 0x000000000000781c */ /* 0x000fe20003f0f070 */
[----:B------:R-:W-:Y:S01]  /*29020*/  UMOV UR6, 0x0 ;  /* 0x0000000000067882 */ /* 0x000fe20000000000 */
[----:B------:R-:W-:Y:S01]  /*29030*/  UMOV UR7, 0x14f00000 ;  /* 0x14f0000000077882 */ /* 0x000fe20000000000 */
[----:B------:R-:W-:Y:S01]  /*29040*/  R2UR UR10, R10 ;  /* 0x000000000a0a72ca */ /* 0x000fe200000e0000 */
[----:B------:R-:W-:Y:S01]  /*29050*/  UIADD3.X UR5, URZ, UR41, URZ, UP0, !UPT ;  /* 0x000000293f057290 */ /* 0x000fe200087fe43f */
[----:B---3--:R-:W-:-:S02]  /*29060*/  IMAD R5, R5, 0x4000, R18 ;  /* 0x0000400005057824 */ /* 0x008fc400078e0212 */
[----:B----4-:R-:W-:Y:S02]  /*29070*/  IMAD R4, R8, 0x80, R4 ;  /* 0x0000008008047824 */ /* 0x010fe400078e0204 */
[----:B------:R-:W-:Y:S02]  /*29080*/  VIADD R5, R5, 0x8400 ;  /* 0x0000840005057836 */ /* 0x000fe40000000000 */
[----:B------:R-:W-:-:S07]  /*29090*/  VIADD R8, R3, 0x22870 ;  /* 0x0002287003087836 */ /* 0x000fce0000000000 */
.L_x_1652:
        /* <DEDUP_REMOVED lines=13> */
.L_x_1855:
[----:B------:R-:W-:Y:S05]  /*29170*/  BSYNC B1 ;  /* 0x0000000000017941 */ /* 0x000fea0003800000 */
.L_x_1653:
[----:B------:R-:W-:Y:S01]  /*29180*/  BSSY B1, `(.L_x_1655) ;  /* 0x000000b000017945 */ /* 0x000fe20003800000 */
[----:B------:R-:W-:Y:S02]  /*29190*/  IMAD.MOV.U32 R8, RZ, RZ, 0x0 ;  /* 0x00000000ff087424 */ /* 0x000fe400078e00ff */
[----:B------:R-:W-:Y:S01]  /*291a0*/  IMAD.MOV.U32 R9, RZ, RZ, 0x14f00000 ;  /* 0x14f00000ff097424 */ /* 0x000fe200078e00ff */
[----:B------:R-:W-:Y:S06]  /*291b0*/  @P1 BRA `(.L_x_1656) ;  /* 0x00000000001c1947 */ /* 0x000fec0003800000 */
[----:B------:R-:W3:Y:S01]  /*291c0*/  S2R R5, SR_TID.X ;  /* 0x0000000000057919 */ /* 0x000ee20000002100 */
[----:B-12---:R-:W-:-:S04]  /*291d0*/  IMAD.MOV.U32 R2, RZ, RZ, 0x6000 ;  /* 0x00006000ff027424 */ /* 0x006fc800078e00ff */
[----:B------:R4:W-:Y:S01]  /*291e0*/  SYNCS.ARRIVE.TRANS64 RZ, [R3+URZ+0x22830], R2 ;  /* 0x0228300203ff79a7 */ /* 0x0009e2000800003f */
[----:B---3--:R-:W-:-:S04]  /*291f0*/  LOP3.LUT R5, R5, 0x1f, RZ, 0xc0, !PT ;  /* 0x0000001f05057812 */ /* 0x008fc800078ec0ff */
[----:B------:R-:W-:-:S13]  /*29200*/  ISETP.NE.AND P0, PT, R5, RZ, PT ;  /* 0x000000ff0500720c */ /* 0x000fda0003f05270 */
[----:B----4-:R-:W-:Y:S05]  /*29210*/  @!P0 BRA `(.L_x_1656) ;  /* 0x0000000000048947 */ /* 0x010fea0003800000 */
[----:B------:R-:W-:Y:S01]  /*29220*/  BPT.TRAP 0x1 ;  /* 0x000000040000795c */ /* 0x000fe20000300000 */
.L_x_1656:
[----:B------:R-:W-:Y:S05]  /*29230*/  BSYNC B1 ;  /* 0x0000000000017941 */ /* 0x000fea0003800000 */
.L_x_1655:
[----:B-12---:R-:W2:Y:S01]  /*29240*/  LDL R2, [R1+0x10] ;  /* 0x0000100001027983 */ /* 0x006ea20000100800 */
        /* <DEDUP_REMOVED lines=9> */
.L_x_1657:
        /* <DEDUP_REMOVED lines=15> */
.L_x_1658:
        /* <DEDUP_REMOVED lines=15> */
.L_x_1659:
        /* <DEDUP_REMOVED lines=10> */
.L_x_1646:
[----:B------:R-:W-:Y:S05]  /*29560*/  BSYNC B0 ;  /* 0x0000000000007941 */ /* 0x000fea0003800000 */
.L_x_1645:
[----:B------:R-:W-:-:S06]  /*29570*/  UISETP.NE.AND UP0, UPT, UR37, 0x3, UPT ;  /* 0x000000032500788c */ /* 0x000fcc000bf05270 */
[----:B------:R-:W-:-:S13]  /*29580*/  PLOP3.LUT P0, PT, PT, PT, UP0, 0x80, 0x0 ;  /* 0x000000000000781c */ /* 0x000fda0003f0f008 */
[----:B------:R-:W-:Y:S05]  /*29590*/  @!P0 BRA `(.L_x_1660) ;  /* 0x0000000000048947 */ /* 0x000fea0003800000 */
[----:B------:R-:W-:Y:S01]  /*295a0*/  BPT.TRAP 0x1 ;  /* 0x000000040000795c */ /* 0x000fe20000300000 */
.L_x_1660:
        /* <DEDUP_REMOVED lines=8> */
.L_x_1856:
[----:B------:R-:W-:Y:S05]  /*29630*/  BSYNC B0 ;  /* 0x0000000000007941 */ /* 0x000fea0003800000 */
.L_x_1661:
[----:B------:R-:W-:Y:S05]  /*29640*/  @!P1 BRA `(.L_x_1663) ;  /* 0x0000000000049947 */ /* 0x000fea0003800000 */
[----:B------:R-:W-:Y:S01]  /*29650*/  BPT.TRAP 0x1 ;  /* 0x000000040000795c */ /* 0x000fe20000300000 */
.L_x_1663:
[----:B---3--:R-:W-:Y:S01]  /*29660*/  SHF.L.U32 R2, R7, 0x1f, RZ ;  /* 0x0000001f07027819 */ /* 0x008fe200000006ff */
[----:B------:R-:W-:-:S03]  /*29670*/  IMAD.SHL.U32 R3, R6, 0x4000, RZ ;  /* 0x0000400006037824 */ /* 0x000fc600078e00ff */
[----:B------:R-:W3:Y:S02]  /*29680*/  SYNCS.PHASECHK.TRANS64.TRYWAIT P0, [R20+URZ+0x22860], R2 ;  /* 0x02286002140075a7 */ /* 0x000ee4000800017f */
[----:B---3--:R-:W-:Y:S05]  /*29690*/  @!P0 BRA `(.L_x_1664) ;  /* 0x0000006000208947 */ /* 0x008fea0003800000 */
.L_x_1857:
[----:B--2---:R-:W3:Y:S04]  /*296a0*/  LDL R4, [R1+0x38] ;  /* 0x0000380001047983 */ /* 0x004ee80000100800 */
[----:B------:R-:W2:Y:S04]  /*296b0*/  LDL R12, [R1+0x24] ;  /* 0x00002400010c7983 */ /* 0x000ea80000100800 */
[----:B------:R-:W4:Y:S01]  /*296c0*/  LDL R13, [R1+0x34] ;  /* 0x00003400010d7983 */ /* 0x000f220000100800 */
[----:B------:R-:W-:Y:S05]  /*296d0*/  WARPSYNC.ALL ;  /* 0x0000000000007948 */ /* 0x000fea0003800000 */
[----:B---3--:R-:W-:-:S05]  /*296e0*/  LOP3.LUT R2, R3, R4, RZ, 0xfc, !PT ;  /* 0x0000000403027212 */ /* 0x008fca00078efcff */
[----:B------:R-:W-:-:S05]  /*296f0*/  IMAD.IADD R2, R18, 0x1, R2 ;  /* 0x0000000112027824 */ /* 0x000fca00078e0202 */
[----:B------:R-:W3:Y:S01]  /*29700*/  LDSM.16.MT88.4 R4, [R2+0x8400] ;  /* 0x008400000204783b */ /* 0x000ee20000004200 */
[----:B--2---:R-:W-:Y:S01]  /*29710*/  IMAD.IADD R19, R12, 0x1, R2 ;  /* 0x000000010c137824 */ /* 0x004fe200078e0202 */
[----:B----4-:R-:W-:Y:S02]  /*29720*/  IADD3 R3, R18, R3, R13 ;  /* 0x0000000312037210 */ /* 0x010fe40007ffe00d */
[C-C-:B---3--:R-:W-:Y:S02]  /*29730*/  PRMT R8, R4.reuse, 0x6420, R5.reuse ;  /* 0x0000642004087816 */ /* 0x148fe40000000005 */
[----:B-1----:R-:W-:Y:S02]  /*29740*/  PRMT R9, R4, 0x7531, R5 ;  /* 0x0000753104097816 */ /* 0x002fe40000000005 */
        /* <DEDUP_REMOVED lines=27> */
[----:B-1----:R-:W-:Y:S01]  /*29900*/  IMAD.MOV.U32 R10, RZ, RZ, R14 ;  /* 0x000000ffff0a7224 */ /* 0x002fe200078e000e */
[----:B------:R-:W-:Y:S02]  /*29910*/  MOV R11, R15 ;  /* 0x0000000f000b7202 */ /* 0x000fe40000000f00 */
        /* <DEDUP_REMOVED lines=35> */
.L_x_1665:
[----:B------:R-:W2:Y:S01]  /*29b50*/  S2R R2, SR_TID.X ;  /* 0x0000000000027919 */ /* 0x000ea20000002100 */
[----:B-1----:R1:W-:Y:S01]  /*29b60*/  SYNCS.ARRIVE.TRANS64.A1T0 RZ, [R20+URZ+0x22850], RZ ;  /* 0x022850ff14ff79a7 */ /* 0x0023e2000810003f */
[----:B------:R3:W5:Y:S04]  /*29b70*/  LDL R6, [R1+0x10] ;  /* 0x0000100001067983 */ /* 0x0007680000100800 */
[----:B------:R3:W5:Y:S01]  /*29b80*/  LDL R7, [R1+0x18] ;  /* 0x0000180001077983 */ /* 0x0007620000100800 */
[----:B--2---:R-:W-:-:S03]  /*29b90*/  LOP3.LUT R3, R2, 0x7f, RZ, 0xc0, !PT ;  /* 0x0000007f02037812 */ /* 0x004fc600078ec0ff */
[----:B------:R-:W2:Y:S01]  /*29ba0*/  LDL R2, [R1+0x8] ;  /* 0x0000080001027983 */ /* 0x000ea20000100800 */
[----:B------:R-:W-:Y:S01]  /*29bb0*/  BAR.SYNC.DEFER_BLOCKING 0x2, 0x80 ;  /* 0x0082000000007b1d */ /* 0x000fe20000010000 */
[----:B------:R-:W-:-:S13]  /*29bc0*/  ISETP.NE.AND P0, PT, R3, RZ, PT ;  /* 0x000000ff0300720c */ /* 0x000fda0003f05270 */
[----:B-1----:R-:W-:-:S05]  /*29bd0*/  @!P0 VIADD R20, R20, 0x22880 ;  /* 0x0002288014148836 */ /* 0x002fca0000000000 */
[----:B------:R-:W-:-:S04]  /*29be0*/  @!P0 PRMT R20, RZ, 0x654, R20 ;  /* 0x00000654ff148816 */ /* 0x000fc80000000014 */
[----:B------:R3:W-:Y:S01]  /*29bf0*/  @!P0 SYNCS.ARRIVE.TRANS64.RED.A1T0 RZ, [R20+URZ], RZ ;  /* 0x000000ff14ff89a7 */ /* 0x0007e2000810043f */
[C---:B--2---:R-:W-:Y:S01]  /*29c00*/  ISETP.GT.AND P0, PT, R0.reuse, R2, PT ;  /* 0x000000020000720c */ /* 0x044fe20003f04270 */
[----:B------:R-:W-:-:S12]  /*29c10*/  VIADD R0, R0, 0xffffffff ;  /* 0xffffffff00007836 */ /* 0x000fd80000000000 */
[----:B---3--:R-:W-:Y:S05]  /*29c20*/  @P0 BRA `(.L_x_1666) ;  /* 0xfffffff0000c0947 */ /* 0x008fea000383ffff */
.L_x_1644:
[----:B------:R-:W1:Y:S01]  /*29c30*/  S2R R2, SR_TID.X ;  /* 0x0000000000027919 */ /* 0x000e620000002100 */
[----:B------:R-:W-:Y:S01]  /*29c40*/  BSSY B0, `(.L_x_1667) ;  /* 0x0000011000007945 */ /* 0x000fe20003800000 */
[----:B-1----:R-:W-:-:S04]  /*29c50*/  LOP3.LUT R2, R2, 0x7f, RZ, 0xc0, !PT ;  /* 0x0000007f02027812 */ /* 0x002fc800078ec0ff */
[----:B------:R-:W-:-:S13]  /*29c60*/  ISETP.NE.AND P0, PT, R2, RZ, PT ;  /* 0x000000ff0200720c */ /* 0x000fda0003f05270 */
[----:B------:R-:W-:Y:S05]  /*29c70*/  @P0 BRA `(.L_x_1668) ;  /* 0x0000000000340947 */ /* 0x000fea0003800000 */
[----:B------:R-:W1:Y:S01]  /*29c80*/  S2R R2, SR_LANEID ;  /* 0x0000000000027919 */ /* 0x000e620000000000 */
[----:B------:R-:W-:Y:S01]  /*29c90*/  VOTEU.ANY UR4, UPT, PT ;  /* 0x0000000000047886 */ /* 0x000fe200038e0100 */
[----:B--2---:R-:W2:Y:S01]  /*29ca0*/  LDC.64 R4, c[0x0][0xc60] ;  /* 0x00031800ff047b82 */ /* 0x004ea20000000a00 */
[----:B------:R-:W1:Y:S02]  /*29cb0*/  FLO.U32 R0, UR4 ;  /* 0x0000000400007d00 */ /* 0x000e6400080e0000 */
[----:B-1----:R-:W-:-:S06]  /*29cc0*/  ISETP.EQ.U32.AND P1, PT, R0, R2, PT ;  /* 0x000000020000720c */ /* 0x002fcc0003f22070 */
[----:B------:R-:W2:Y:S07]  /*29cd0*/  POPC R2, UR4 ;  /* 0x0000000400027d09 */ /* 0x000eae0008000000 */
[----:B--2---:R-:W2:Y:S04]  /*29ce0*/  @P1 ATOMG.E.ADD.STRONG.GPU PT, R2, desc[UR42][R4.64], R2 ;  /* 0x00000002040219a8 */ /* 0x004ea800081ee1ea */
[----:B--2---:R1:W2:Y:S02]  /*29cf0*/  SHFL.IDX PT, R2, R2, R0, 0x1f ;  /* 0x00001f0002027589 */ /* 0x0042a400000e0000 */
[----:B-1----:R-:W1:Y:S02]  /*29d00*/  S2R R0, SR_LTMASK ;  /* 0x0000000000007919 */ /* 0x002e640000003900 */
[----:B-1----:R-:W-:-:S06]  /*29d10*/  LOP3.LUT R0, R0, UR4, RZ, 0xc0, !PT ;  /* 0x0000000400007c12 */ /* 0x002fcc000f8ec0ff */
[----:B------:R-:W2:Y:S02]  /*29d20*/  POPC R0, R0 ;  /* 0x0000000000007309 */ /* 0x000ea40000000000 */
[----:B--2---:R-:W-:-:S05]  /*29d30*/  IADD3 R0, R2, UR38, R0 ;  /* 0x0000002602007c10 */ /* 0x004fca000fffe000 */
[----:B------:R1:W-:Y:S02]  /*29d40*/  STL [R1], R0 ;  /* 0x0000000001007387 */ /* 0x0003e40000100800 */
.L_x_1668:
[----:B------:R-:W-:Y:S05]  /*29d50*/  BSYNC B0 ;  /* 0x0000000000007941 */ /* 0x000fea0003800000 */
.L_x_1667:
[----:B------:R-:W-:-:S06]  /*29d60*/  UISETP.NE.AND UP0, UPT, UR37, 0x3, UPT ;  /* 0x000000032500788c */ /* 0x000fcc000bf05270 */
[----:B------:R-:W-:-:S13]  /*29d70*/  PLOP3.LUT P1, PT, PT, PT, UP0, 0x80, 0x0 ;  /* 0x000000000000781c */ /* 0x000fda0003f2f008 */
[----:B------:R-:W-:Y:S05]  /*29d80*/  @!P1 BRA `(.L_x_1669) ;  /* 0x0000000000049947 */ /* 0x000fea0003800000 */
[----:B------:R-:W-:Y:S01]  /*29d90*/  BPT.TRAP 0x1 ;  /* 0x000000040000795c */ /* 0x000fe20000300000 */
.L_x_1669:
[----:B------:R-:W3:Y:S04]  /*29da0*/  LDL R3, [R1+0x18] ;  /* 0x0000180001037983 */ /* 0x000ee80000100800 */
[----:B------:R-:W4:Y:S01]  /*29db0*/  LDL R2, [R1+0x10] ;  /* 0x0000100001027983 */ /* 0x000f220000100800 */
[----:B-1----:R-:W-:Y:S01]  /*29dc0*/  IMAD.U32 R0, RZ, RZ, UR39 ;  /* 0x00000027ff007e24 */ /* 0x002fe2000f8e00ff */
[----:B------:R-:W-:Y:S04]  /*29dd0*/  BSSY B0, `(.L_x_1670) ;  /* 0x0000007000007945 */ /* 0x000fe80003800000 */
[----:B------:R-:W-:-:S02]  /*29de0*/  ISETP.NE.AND P2, PT, R0, 0x3, PT ;  /* 0x000000030000780c */ /* 0x000fc40003f45270 */
[----:B---3--:R-:W-:-:S04]  /*29df0*/  LOP3.LUT R0, R3, 0x1, RZ, 0x3c, !PT ;  /* 0x0000000103007812 */ /* 0x008fc800078e3cff */
[----:B------:R-:W-:Y:S01]  /*29e00*/  SHF.L.U32 R0, R0, 0x1f, RZ ;  /* 0x0000001f00007819 */ /* 0x000fe200000006ff */
[----:B----4-:R-:W-:-:S04]  /*29e10*/  IMAD R16, R2, 0x8, R18 ;  /* 0x0000000802107824 */ /* 0x010fc800078e0212 */
[----:B------:R-:W1:Y:S02]  /*29e20*/  SYNCS.PHASECHK.TRANS64.TRYWAIT P1, [R16+URZ+0x22870], R0 ;  /* 0x02287000100075a7 */ /* 0x000e64000802017f */
[----:B-1----:R-:W-:Y:S05]  /*29e30*/  @!P1 BRA `(.L_x_1671) ;  /* 0x00000058004c9947 */ /* 0x002fea0003800000 */
.L_x_1858:
[----:B------:R-:W-:Y:S05]  /*29e40*/  BSYNC B0 ;  /* 0x0000000000007941 */ /* 0x000fea0003800000 */
.L_x_1670:
[----:B------:R-:W-:Y:S05]  /*29e50*/  @!P2 BRA `(.L_x_1672) ;  /* 0x000000000004a947 */ /* 0x000fea0003800000 */
[----:B------:R-:W-:Y:S01]  /*29e60*/  BPT.TRAP 0x1 ;  /* 0x000000040000795c */ /* 0x000fe20000300000 */
.L_x_1672:
[----:B-1----:R-:W3:Y:S02]  /*29e70*/  LDL R0, [R1+0x18] ;  /* 0x0000180001007983 */ /* 0x002ee40000100800 */
[----:B---3--:R-:W-:-:S04]  /*29e80*/  SHF.L.U32 R0, R0, 0x1f, RZ ;  /* 0x0000001f00007819 */ /* 0x008fc800000006ff */
[----:B------:R-:W1:Y:S02]  /*29e90*/  SYNCS.PHASECHK.TRANS64.TRYWAIT P1, [R16+URZ+0x22860], R0 ;  /* 0x02286000100075a7 */ /* 0x000e64000802017f */
[----:B-1----:R-:W-:Y:S05]  /*29ea0*/  @!P1 BRA `(.L_x_1673) ;  /* 0x0000005800449947 */ /* 0x002fea0003800000 */
.L_x_1859:
[----:B------:R-:W3:Y:S04]  /*29eb0*/  LDL R19, [R1+0x10] ;  /* 0x0000100001137983 */ /* 0x000ee80000100800 */
[----:B------:R-:W1:Y:S04]  /*29ec0*/  LDL R3, [R1+0x38] ;  /* 0x0000380001037983 */ /* 0x000e680000100800 */
[----:B------:R-:W4:Y:S04]  /*29ed0*/  LDL R12, [R1+0x24] ;  /* 0x00002400010c7983 */ /* 0x000f280000100800 */
[----:B------:R-:W4:Y:S01]  /*29ee0*/  LDL R13, [R1+0x34] ;  /* 0x00003400010d7983 */ /* 0x000f220000100800 */
[----:B------:R-:W-:Y:S05]  /*29ef0*/  WARPSYNC.ALL ;  /* 0x0000000000007948 */ /* 0x000fea0003800000 */
[----:B---3--:R-:W-:-:S05]  /*29f00*/  IMAD.SHL.U32 R2, R19, 0x4000, RZ ;  /* 0x0000400013027824 */ /* 0x008fca00078e00ff */
[----:B-1----:R-:W-:-:S05]  /*29f10*/  LOP3.LUT R0, R2, R3, RZ, 0xfc, !PT ;  /* 0x0000000302007212 */ /* 0x002fca00078efcff */
[----:B------:R-:W-:-:S05]  /*29f20*/  IMAD.IADD R0, R18, 0x1, R0 ;  /* 0x0000000112007824 */ /* 0x000fca00078e0200 */
[----:B--2--5:R-:W1:Y:S01]  /*29f30*/  LDSM.16.MT88.4 R4, [R0+0x8400] ;  /* 0x008400000004783b */ /* 0x024e620000004200 */
[----:B----4-:R-:W-:Y:S01]  /*29f40*/  IMAD.IADD R3, R12, 0x1, R0 ;  /* 0x000000010c037824 */ /* 0x010fe200078e0200 */
[----:B------:R-:W-:Y:S02]  /*29f50*/  IADD3 R2, R18, R2, R13 ;  /* 0x0000000212027210 */ /* 0x000fe40007ffe00d */
        /* <DEDUP_REMOVED lines=64> */
.L_x_1674:
[----:B------:R-:W3:Y:S01]  /*2a360*/  LDL.LU R3, [R1+0x18] ;  /* 0x0000180001037983 */ /* 0x000ee20000300800 */
[----:B-1----:R1:W-:Y:S01]  /*2a370*/  SYNCS.ARRIVE.TRANS64.A1T0 RZ, [R16+URZ+0x22850], RZ ;  /* 0x022850ff10ff79a7 */ /* 0x0023e2000810003f */
[----:B------:R-:W-:Y:S02]  /*2a380*/  VIADD R0, R19, 0x1 ;  /* 0x0000000113007836 */ /* 0x000fe40000000000 */
[----:B-1----:R-:W-:-:S05]  /*2a390*/  @!P0 VIADD R16, R16, 0x22880 ;  /* 0x0002288010108836 */ /* 0x002fca0000000000 */
[----:B------:R-:W-:Y:S01]  /*2a3a0*/  @!P0 PRMT R16, RZ, 0x654, R16 ;  /* 0x00000654ff108816 */ /* 0x000fe20000000010 */
[----:B------:R-:W-:Y:S06]  /*2a3b0*/  BAR.SYNC.DEFER_BLOCKING 0x2, 0x80 ;  /* 0x0082000000007b1d */ /* 0x000fec0000010000 */
[----:B------:R4:W-:Y:S01]  /*2a3c0*/  @!P0 SYNCS.ARRIVE.TRANS64.RED.A1T0 RZ, [R16+URZ], RZ ;  /* 0x000000ff10ff89a7 */ /* 0x0009e2000810043f */
[----:B------:R-:W-:-:S04]  /*2a3d0*/  ISETP.NE.AND P0, PT, R0, 0x2, PT ;  /* 0x000000020000780c */ /* 0x000fc80003f05270 */
[----:B--2---:R-:W-:Y:S02]  /*2a3e0*/  SEL R2, RZ, 0x1, P0 ;  /* 0x00000001ff027807 */ /* 0x004fe40000000000 */
[----:B------:R-:W-:-:S05]  /*2a3f0*/  SEL R0, R0, RZ, P0 ;  /* 0x000000ff00007207 */ /* 0x000fca0000000000 */
[----:B------:R4:W-:Y:S01]  /*2a400*/  STL [R1+0x10], R0 ;  /* 0x0000100001007387 */ /* 0x0009e20000100800 */
[----:B---3--:R-:W-:-:S05]  /*2a410*/  LOP3.LUT R3, R3, R2, RZ, 0x3c, !PT ;  /* 0x0000000203037212 */ /* 0x008fca00078e3cff */
[----:B------:R4:W-:Y:S02]  /*2a420*/  STL [R1+0x18], R3 ;  /* 0x0000180301007387 */ /* 0x0009e40000100800 */
.L_x_1619:
[----:B--2-4-:R-:W2:Y:S02]  /*2a430*/  LDL R0, [R1+0x28] ;  /* 0x0000280001007983 */ /* 0x014ea40000100800 */
        /* <DEDUP_REMOVED lines=8> */
[----:B------:R-:W2:Y:S04]  /*2a4c0*/  LDS.128 R4, [R18+0x228d0] ;  /* 0x0228d00012047984 */ /* 0x000ea80000000c00 */
[----:B--2---:R3:W-:Y:S04]  /*2a4d0*/  STL.64 [R1], R4 ;  /* 0x0000000401007387 */ /* 0x0047e80000100a00 */
[----:B------:R3:W-:Y:S01]  /*2a4e0*/  STL.64 [R1+0x8], R6 ;  /* 0x0000080601007387 */ /* 0x0007e20000100a00 */
[----:B------:R-:W-:Y:S06]  /*2a4f0*/  BAR.ARV 0x4, 0x180 ;  /* 0x0106000000007b1d */ /* 0x000fec0000002000 */
[----:B------:R-:W-:Y:S05]  /*2a500*/  BRA `(.L_x_1676) ;  /* 0x0000001000407947 */ /* 0x000fea0003800000 */
.L_x_1675:
[----:B------:R-:W2:Y:S01]  /*2a510*/  S2R R0, SR_TID.X ;  /* 0x0000000000007919 */ /* 0x000ea20000002100 */
[----:B------:R-:W-:Y:S01]  /*2a520*/  UMOV UR4, 0xffffffff ;  /* 0xffffffff00047882 */ /* 0x000fe20000000000 */
[----:B--2---:R-:W-:-:S04]  /*2a530*/  LOP3.LUT R16, R0, 0x1f, RZ, 0xc0, !PT ;  /* 0x0000001f00107812 */ /* 0x004fc800078ec0ff */
[----:B------:R-:W-:Y:S01]  /*2a540*/  ISETP.NE.AND P0, PT, R16, 0x1f, PT ;  /* 0x0000001f1000780c */ /* 0x000fe20003f05270 */
[----:B------:R-:W-:-:S12]  /*2a550*/  BRA.DIV UR4, `(.L_x_1677) ;  /* 0x0000005204ac7947 */ /* 0x000fd8000b800000 */
[----:B------:R-:W2:Y:S01]  /*2a560*/  LDL.LU R2, [R1] ;  /* 0x0000000001027983 */ /* 0x000ea20000300800 */
[----:B------:R-:W-:-:S03]  /*2a570*/  ULDC UR4, c[0x0][0xc3c] ;  /* 0x00030f0000047ab9 */ /* 0x000fc60000000800 */
[----:B------:R-:W3:Y:S01]  /*2a580*/  LDL R4, [R1+0xc] ;  /* 0x00000c0001047983 */ /* 0x000ee20000100800 */
[----:B--2---:R-:W-:Y:S02]  /*2a590*/  IMAD.MOV.U32 R7, RZ, RZ, R2 ;  /* 0x000000ffff077224 */ /* 0x004fe400078e0002 */
[----:B---3--:R-:W-:-:S05]  /*2a5a0*/  IMAD.IADD R0, R4, 0x1, R16 ;  /* 0x0000000104007824 */ /* 0x008fca00078e0210 */
[----:B------:R-:W-:-:S13]  /*2a5b0*/  ISETP.GE.OR P1, PT, R0, UR4, !P0 ;  /* 0x0000000400007c0c */ /* 0x000fda000c726670 */
[----:B------:R-:W2:Y:S08]  /*2a5c0*/  @!P1 LDC.64 R2, c[0x0][0xc80] ;  /* 0x00032000ff029b82 */ /* 0x000eb00000000a00 */
[----:B------:R-:W3:Y:S01]  /*2a5d0*/  @!P1 LDC.64 R4, c[0x0][0xc78] ;  /* 0x00031e00ff049b82 */ /* 0x000ee20000000a00 */
[----:B--2---:R-:W-:-:S05]  /*2a5e0*/  @!P1 IMAD.WIDE R2, R0, 0x4, R2 ;  /* 0x0000000400029825 */ /* 0x004fca00078e0202 */
[----:B------:R3:W2:Y:S02]  /*2a5f0*/  @!P1 LDG.E R6, desc[UR42][R2.64] ;  /* 0x0000002a02069981 */ /* 0x0006a4000c1e1900 */
[----:B---3--:R-:W-:-:S06]  /*2a600*/  @!P1 IMAD.WIDE R2, R0, 0x4, R4 ;  /* 0x0000000400029825 */ /* 0x008fcc00078e0204 */
        /* <DEDUP_REMOVED lines=10> */
[----:B------:R-:W-:Y:S02]  /*2a6b0*/  IMAD.MOV.U32 R6, RZ, RZ, RZ ;  /* 0x000000ffff067224 */ /* 0x000fe400078e00ff */
[----:B---3--:R-:W-:Y:S01]  /*2a6c0*/  @!P1 IMAD.MOV.U32 R6, RZ, RZ, R2 ;  /* 0x000000ffff069224 */ /* 0x008fe200078e0002 */
[----:B------:R-:W-:-:S03]  /*2a6d0*/  ISETP.NE.AND P1, PT, R16, RZ, PT ;  /* 0x000000ff1000720c */ /* 0x000fc60003f25270 */
[----:B------:R-:W-:-:S05]  /*2a6e0*/  IMAD R2, R6, R5, RZ ;  /* 0x0000000506027224 */ /* 0x000fca00078e02ff */
        /* <DEDUP_REMOVED lines=15> */
[----:B------:R2:W3:Y:S02]  /*2a7e0*/  SHFL.IDX PT, R9, R3, 0x1f, 0x1f ;  /* 0x03e01f0003097f89 */ /* 0x0004e400000e0000 */
.L_x_1869:
[----:B------:R-:W-:Y:S01]  /*2a7f0*/  ULDC UR4, c[0x0][0xc38] ;  /* 0x00030e0000047ab9 */ /* 0x000fe20000000800 */
[----:B------:R-:W-:Y:S02]  /*2a800*/  IMAD.MOV.U32 R7, RZ, RZ, R3 ;  /* 0x000000ffff077224 */ /* 0x000fe400078e0003 */
[----:B------:R-:W-:-:S04]  /*2a810*/  IMAD.U32 R2, RZ, RZ, UR4 ;  /* 0x00000004ff027e24 */ /* 0x000fc8000f8e00ff */
[----:B---3--:R-:W-:-:S04]  /*2a820*/  IMAD R9, R9, R2, RZ ;  /* 0x0000000209097224 */ /* 0x008fc800078e02ff */
[----:B------:R-:W-:-:S05]  /*2a830*/  IMAD.IADD R4, R10, 0x1, R9 ;  /* 0x000000010a047824 */ /* 0x000fca00078e0209 */
[----:B------:R-:W-:-:S13]  /*2a840*/  ISETP.GT.AND P6, PT, R4, R0, PT ;  /* 0x000000000400720c */ /* 0x000fda0003fc4270 */
[----:B------:R-:W-:Y:S05]  /*2a850*/  @P6 BRA `(.L_x_1678) ;  /* 0x0000000000b06947 */ /* 0x000fea0003800000 */
.L_x_1681:
[----:B--2---:R-:W2:Y:S01]  /*2a860*/  LDL.LU R3, [R1+0xc] ;  /* 0x00000c0001037983 */ /* 0x004ea20000300800 */
[----:B------:R-:W3:Y:S01]  /*2a870*/  LDC R2, c[0x0][0xc3c] ;  /* 0x00030f00ff027b82 */ /* 0x000ee20000000800 */
[----:B--2---:R-:W-:-:S05]  /*2a880*/  VIADD R3, R3, 0x1f ;  /* 0x0000001f03037836 */ /* 0x004fca0000000000 */
[----:B---3--:R-:W-:-:S13]  /*2a890*/  ISETP.GE.AND P6, PT, R3, R2, PT ;  /* 0x000000020300720c */ /* 0x008fda0003fc6270 */
[----:B------:R-:W-:Y:S05]  /*2a8a0*/  @P6 BRA `(.L_x_1679) ;  /* 0x0000000800f06947 */ /* 0x000fea0003800000 */
[----:B------:R-:W2:Y:S01]  /*2a8b0*/  S2R R5, SR_TID.X ;  /* 0x0000000000057919 */ /* 0x000ea20000002100 */
[----:B------:R3:W-:Y:S01]  /*2a8c0*/  STL [R1+0xc], R3 ;  /* 0x00000c0301007387 */ /* 0x0007e20000100800 */
[----:B--2---:R-:W-:-:S05]  /*2a8d0*/  LOP3.LUT R5, R5, 0x1f, RZ, 0xc0, !PT ;  /* 0x0000001f05057812 */ /* 0x004fca00078ec0ff */
[----:B------:R-:W-:Y:S02]  /*2a8e0*/  IMAD.IADD R6, R3, 0x1, R5 ;  /* 0x0000000103067824 */ /* 0x000fe400078e0205 */
[----:B------:R-:W-:-:S03]  /*2a8f0*/  IMAD.MOV.U32 R5, RZ, RZ, RZ ;  /* 0x000000ffff057224 */ /* 0x000fc600078e00ff */
[----:B------:R-:W-:-:S13]  /*2a900*/  ISETP.GE.OR P6, PT, R6, R2, !P0 ;  /* 0x000000020600720c */ /* 0x000fda00047c6670 */
[----:B---3--:R-:W2:Y:S02]  /*2a910*/  @!P6 LDC.64 R2, c[0x0][0xc80] ;  /* 0x00032000ff02eb82 */ /* 0x008ea40000000a00 */
[----:B--2---:R-:W-:-:S05]  /*2a920*/  @!P6 IMAD.WIDE R2, R6, 0x4, R2 ;  /* 0x000000040602e825 */ /* 0x004fca00078e0202 */
[----:B------:R2:W3:Y:S02]  /*2a930*/  @!P6 LDG.E R5, desc[UR42][R2.64] ;  /* 0x0000002a0205e981 */ /* 0x0004e4000c1e1900 */
[----:B--2---:R-:W2:Y:S02]  /*2a940*/  @!P6 LDC.64 R2, c[0x0][0xc78] ;  /* 0x00031e00ff02eb82 */ /* 0x004ea40000000a00 */
[----:B--2---:R-:W-:-:S04]  /*2a950*/  @!P6 IMAD.WIDE R2, R6, 0x4, R2 ;  /* 0x000000040602e825 */ /* 0x004fc800078e0202 */
[----:B------:R-:W-:-:S06]  /*2a960*/  IMAD.MOV.U32 R6, RZ, RZ, RZ ;  /* 0x000000ffff067224 */ /* 0x000fcc00078e00ff */
[----:B------:R-:W3:Y:S01]  /*2a970*/  @!P6 LDG.E R6, desc[UR42][R2.64] ;  /* 0x0000002a0206e981 */ /* 0x000ee2000c1e1900 */
[----:B------:R-:W-:Y:S01]  /*2a980*/  UMOV UR4, 0xffffffff ;  /* 0xffffffff00047882 */ /* 0x000fe20000000000 */
[----:B---3--:R-:W-:Y:S02]  /*2a990*/  IMAD R2, R6, R5, RZ ;  /* 0x0000000506027224 */ /* 0x008fe400078e02ff */
[----:B------:R-:W-:Y:S05]  /*2a9a0*/  BRA.DIV UR4, `(.L_x_1680) ;  /* 0x0000005204f87947 */ /* 0x000fea000b800000 */
        /* <DEDUP_REMOVED lines=16> */
.L_x_1877:
[----:B------:R-:W-:Y:S02]  /*2aab0*/  ULDC UR4, c[0x0][0xc38] ;  /* 0x00030e0000047ab9 */ /* 0x000fe40000000800 */
[----:B------:R-:W-:-:S04]  /*2aac0*/  IMAD.U32 R2, RZ, RZ, UR4 ;  /* 0x00000004ff027e24 */ /* 0x000fc8000f8e00ff */
[----:B---3--:R-:W-:-:S04]  /*2aad0*/  IMAD R9, R9, R2, RZ ;  /* 0x0000000209097224 */ /* 0x008fc800078e02ff */
[----:B------:R-:W-:-:S05]  /*2aae0*/  IMAD.IADD R4, R9, 0x1, R4 ;  /* 0x0000000109047824 */ /* 0x000fca00078e0204 */
[----:B------:R-:W-:-:S13]  /*2aaf0*/  ISETP.GT.AND P6, PT, R4, R0, PT ;  /* 0x000000000400720c */ /* 0x000fda0003fc4270 */
[----:B------:R-:W-:Y:S05]  /*2ab00*/  @!P6 BRA `(.L_x_1681) ;  /* 0xfffffffc0054e947 */ /* 0x000fea000383ffff */
[----:B------:R-:W-:-:S07]  /*2ab10*/  IMAD.MOV.U32 R7, RZ, RZ, R3 ;  /* 0x000000ffff077224 */ /* 0x000fce00078e0003 */
.L_x_1678:
[----:B------:R-:W-:Y:S01]  /*2ab20*/  IMAD.IADD R9, R4, 0x1, -R9 ;  /* 0x0000000104097824 */ /* 0x000fe200078e0a09 */
[----:B------:R-:W-:-:S03]  /*2ab30*/  UMOV UR4, 0xffffffff ;  /* 0xffffffff00047882 */ /* 0x000fc60000000000 */
[----:B--2---:R-:W-:-:S05]  /*2ab40*/  IMAD R3, R7, R2, R9 ;  /* 0x0000000207037224 */ /* 0x004fca00078e0209 */
[----:B------:R-:W-:Y:S01]  /*2ab50*/  ISETP.GT.AND P6, PT, R3, R0, PT ;  /* 0x000000000300720c */ /* 0x000fe20003fc4270 */
[----:B------:R-:W-:-:S12]  /*2ab60*/  BRA.DIV UR4, `(.L_x_1682) ;  /* 0x0000005604607947 */ /* 0x000fd8000b800000 */
[----:B------:R-:W2:Y:S01]  /*2ab70*/  LDL.LU R10, [R1+0xc] ;  /* 0x00000c00010a7983 */ /* 0x000ea20000300800 */
[----:B------:R-:W-:-:S04]  /*2ab80*/  VOTE.ANY R4, PT, !P6 ;  /* 0x0000000000047806 */ /* 0x000fc800070e0100 */
[----:B------:R-:W3:Y:S02]  /*2ab90*/  POPC R3, R4 ;  /* 0x0000000400037309 */ /* 0x000ee40000000000 */
[----:B---3--:R3:W4:Y:S04]  /*2aba0*/  SHFL.IDX PT, R5, R5, R3, 0x1f ;  /* 0x00001f0305057589 */ /* 0x00872800000e0000 */
[----:B------:R3:W0:Y:S01]  /*2abb0*/  SHFL.IDX PT, R6, R6, R3, 0x1f ;  /* 0x00001f0306067589 */ /* 0x00062200000e0000 */
[----:B--2---:R-:W-:-:S05]  /*2abc0*/  IMAD.IADD R10, R3, 0x1, R10 ;  /* 0x00000001030a7824 */ /* 0x004fca00078e020a */
[----:B0---4-:R3:W-:Y:S02]  /*2abd0*/  STL [R1+0xc], R10 ;  /* 0x00000c0a01007387 */ /* 0x0117e40000100800 */
.L_x_1882:
[----:B------:R-:W-:-:S13]  /*2abe0*/  ISETP.NE.AND P0, PT, R4, RZ, PT ;  /* 0x000000ff0400720c */ /* 0x000fda0003f05270 */
[----:B------:R-:W-:Y:S05]  /*2abf0*/  @!P0 BRA `(.L_x_1683) ;  /* 0x0000000000148947 */ /* 0x000fea0003800000 */
[----:B------:R-:W-:Y:S01]  /*2ac00*/  UMOV UR4, 0xffffffff ;  /* 0xffffffff00047882 */ /* 0x000fe20000000000 */
[----:B---3--:R-:W-:Y:S02]  /*2ac10*/  VIADD R3, R3, 0xffffffff ;  /* 0xffffffff03037836 */ /* 0x008fe40000000000 */
[----:B------:R-:W-:Y:S05]  /*2ac20*/  BRA.DIV UR4, `(.L_x_1684) ;  /* 0x0000005604987947 */ /* 0x000fea000b800000 */
[----:B------:R2:W3:Y:S02]  /*2ac30*/  SHFL.IDX PT, R3, R7, R3, 0x1f ;  /* 0x00001f0307037589 */ /* 0x0004e400000e0000 */
.L_x_1885:
[----:B---3--:R-:W-:-:S07]  /*2ac40*/  IMAD.MOV.U32 R8, RZ, RZ, R3 ;  /* 0x000000ffff087224 */ /* 0x008fce00078e0003 */
.L_x_1683:
[----:B---3--:R-:W-:Y:S01]  /*2ac50*/  IMAD R3, R8, R2, R9 ;  /* 0x0000000208037224 */ /* 0x008fe200078e0209 */
[----:B------:R-:W-:-:S03]  /*2ac60*/  ISETP.NE.AND P0, PT, R6, 0x1, PT ;  /* 0x000000010600780c */ /* 0x000fc60003f05270 */
[----:B------:R-:W-:Y:S01]  /*2ac70*/  IMAD.IADD R0, R0, 0x1, -R3 ;  /* 0x0000000100007824 */ /* 0x000fe200078e0a03 */
[----:B------:R3:W-:Y:S09]  /*2ac80*/  STL [R1], R3 ;  /* 0x0000000301007387 */ /* 0x0007f20000100800 */
[----:B------:R-:W-:Y:S05]  /*2ac90*/  @!P0 BRA `(.L_x_1685) ;  /* 0x0000000000e48947 */ /* 0x000fea0003800000 */
[----:B------:R-:W-:-:S04]  /*2aca0*/  IABS R4, R5 ;  /* 0x0000000500047213 */ /* 0x000fc80000000000 */
[----:B------:R-:W4:Y:S08]  /*2acb0*/  I2F.RP R2, R4 ;  /* 0x0000000400027306 */ /* 0x000f300000209400 */
[----:B----4-:R-:W4:Y:S02]  /*2acc0*/  MUFU.RCP R2, R2 ;  /* 0x0000000200027308 */ /* 0x010f240000001000 */
[----:B----4-:R-:W-:-:S06]  /*2acd0*/  VIADD R2, R2, 0xffffffe ;  /* 0x0ffffffe02027836 */ /* 0x010fcc0000000000 */
[----:B---3--:R-:W3:Y:S02]  /*2ace0*/  F2I.FTZ.U32.TRUNC.NTZ R3, R2 ;  /* 0x0000000200037305 */ /* 0x008ee4000021f000 */
[----:B---3--:R-:W-:-:S04]  /*2acf0*/  IMAD.MOV R2, RZ, RZ, -R3 ;  /* 0x000000ffff027224 */ /* 0x008fc800078e0a03 */
        /* <DEDUP_REMOVED lines=14> */
[----:B------:R-:W3:Y:S07]  /*2ade0*/  I2F.RP R2, R4 ;  /* 0x0000000400027306 */ /* 0x000eee0000209400 */
[----:B------:R-:W-:Y:S01]  /*2adf0*/  @P0 VIADD R8, R8, 0x1 ;  /* 0x0000000108080836 */ /* 0x000fe20000000000 */
[----:B---3--:R-:W3:Y:S02]  /*2ae00*/  MUFU.RCP R2, R2 ;  /* 0x0000000200027308 */ /* 0x008ee40000001000 */
[----:B---3--:R-:W-:-:S06]  /*2ae10*/  VIADD R2, R2, 0xffffffe ;  /* 0x0ffffffe02027836 */ /* 0x008fcc0000000000 */
[----:B------:R-:W3:Y:S02]  /*2ae20*/  F2I.FTZ.U32.TRUNC.NTZ R3, R2 ;  /* 0x0000000200037305 */ /* 0x000ee4000021f000 */
[----:B---3--:R-:W-:-:S04]  /*2ae30*/  IMAD.MOV R2, RZ, RZ, -R3 ;  /* 0x000000ffff027224 */ /* 0x008fc800078e0a03 */
[----:B--2---:R-:W-:Y:S02]  /*2ae40*/  IMAD R7, R2, R4, RZ ;  /* 0x0000000402077224 */ /* 0x004fe400078e02ff */
        /* <DEDUP_REMOVED lines=24> */
[----:B------:R-:W-:-:S04]  /*2afd0*/  IMAD.MOV R2, RZ, RZ, -R7 ;  /* 0x000000ffff027224 */ /* 0x000fc800078e0a07 */
[C---:B------:R-:W-:Y:S02]  /*2afe0*/  IMAD R2, R6.reuse, R2, R3 ;  /* 0x0000000206027224 */ /* 0x040fe400078e0203 */
[----:B------:R-:W-:-:S04]  /*2aff0*/  IMAD R6, R6, 0x1000000, R7 ;  /* 0x0100000006067824 */ /* 0x000fc800078e0207 */
[----:B------:R-:W-:-:S05]  /*2b000*/  IMAD R2, R2, 0x10000, R6 ;  /* 0x0001000002027824 */ /* 0x000fca00078e0206 */
[----:B------:R3:W-:Y:S01]  /*2b010*/  STL [R1+0x8], R2 ;  /* 0x0000080201007387 */ /* 0x0007e20000100800 */
[----:B------:R-:W-:Y:S05]  /*2b020*/  BRA `(.L_x_1686) ;  /* 0x0000000400007947 */ /* 0x000fea0003800000 */
.L_x_1685:
[----:B---3--:R-:W3:Y:S01]  /*2b030*/  LDL R3, [R1+0xc] ;  /* 0x00000c0001037983 */ /* 0x008ee20000100800 */
[----:B--2---:R-:W3:Y:S02]  /*2b040*/  LDC.64 R6, c[0x0][0xc90] ;  /* 0x00032400ff067b82 */ /* 0x004ee40000000a00 */
[----:B---3--:R-:W-:-:S05]  /*2b050*/  IMAD.WIDE R6, R3, 0x4, R6 ;  /* 0x0000000403067825 */ /* 0x008fca00078e0206 */
[----:B------:R-:W2:Y:S02]  /*2b060*/  LDG.E R3, desc[UR42][R6.64] ;  /* 0x0000002a06037981 */ /* 0x000ea4000c1e1900 */
[----:B--2---:R-:W-:-:S05]  /*2b070*/  IMAD R9, R5, R3, RZ ;  /* 0x0000000305097224 */ /* 0x004fca00078e02ff */
[----:B------:R-:W-:-:S04]  /*2b080*/  IABS R4, R9 ;  /* 0x0000000900047213 */ /* 0x000fc80000000000 */
[----:B------:R-:W2:Y:S08]  /*2b090*/  I2F.RP R6, R4 ;  /* 0x0000000400067306 */ /* 0x000eb00000209400 */
[----:B--2---:R-:W2:Y:S02]  /*2b0a0*/  MUFU.RCP R6, R6 ;  /* 0x0000000600067308 */ /* 0x004ea40000001000 */
[----:B--2---:R-:W-:-:S06]  /*2b0b0*/  VIADD R6, R6, 0xffffffe ;  /* 0x0ffffffe06067836 */ /* 0x004fcc0000000000 */
[----:B------:R-:W2:Y:S02]  /*2b0c0*/  F2I.FTZ.U32.TRUNC.NTZ R7, R6 ;  /* 0x0000000600077305 */ /* 0x000ea4000021f000 */
[----:B--2---:R-:W-:-:S04]  /*2b0d0*/  IMAD.MOV R6, RZ, RZ, -R7 ;  /* 0x000000ffff067224 */ /* 0x004fc800078e0a07 */
        /* <DEDUP_REMOVED lines=15> */
[----:B------:R-:W-:-:S04]  /*2b1d0*/  @P0 VIADD R8, R8, 0x1 ;  /* 0x0000000108080836 */ /* 0x000fc80000000000 */
[----:B------:R-:W-:-:S04]  /*2b1e0*/  IMAD.MOV.U32 R4, RZ, RZ, R8 ;  /* 0x000000ffff047224 */ /* 0x000fc800078e0008 */
        /* <DEDUP_REMOVED lines=8> */
[----:B------:R-:W2:Y:S08]  /*2b270*/  I2F.RP R2, R8 ;  /* 0x0000000800027306 */ /* 0x000eb00000209400 */
[----:B--2---:R-:W2:Y:S02]  /*2b280*/  MUFU.RCP R2, R2 ;  /* 0x0000000200027308 */ /* 0x004ea40000001000 */
[----:B--2---:R-:W-:-:S06]  /*2b290*/  VIADD R2, R2, 0xffffffe ;  /* 0x0ffffffe02027836 */ /* 0x004fcc0000000000 */
[----:B------:R2:W3:Y:S02]  /*2b2a0*/  F2I.FTZ.U32.TRUNC.NTZ R3, R2 ;  /* 0x0000000200037305 */ /* 0x0004e4000021f000 */
[----:B--2---:R-:W-:Y:S01]  /*2b2b0*/  IMAD.MOV.U32 R2, RZ, RZ, RZ ;  /* 0x000000ffff027224 */ /* 0x004fe200078e00ff */
[----:B---3--:R-:W-:-:S05]  /*2b2c0*/  IADD3 R0, RZ, -R3, RZ ;  /* 0x80000003ff007210 */ /* 0x008fca0007ffe0ff */
        /* <DEDUP_REMOVED lines=15> */
[----:B------:R-:W-:-:S04]  /*2b3c0*/  @P0 VIADD R2, R2, 0x1 ;  /* 0x0000000102020836 */ /* 0x000fc80000000000 */
[----:B------:R-:W-:-:S04]  /*2b3d0*/  IMAD.MOV.U32 R0, RZ, RZ, R2 ;  /* 0x000000ffff007224 */ /* 0x000fc800078e0002 */
[----:B------:R-:W-:Y:S01]  /*2b3e0*/  @!P2 IMAD.MOV R0, RZ, RZ, -R0 ;  /* 0x000000ffff00a224 */ /* 0x000fe200078e0a00 */
[----:B------:R-:W-:Y:S01]  /*2b3f0*/  @!P1 LOP3.LUT R0, RZ, R7, RZ, 0x33, !PT ;  /* 0x00000007ff009212 */ /* 0x000fe200078e33ff */
[----:B------:R-:W-:-:S04]  /*2b400*/  IMAD.MOV R7, RZ, RZ, -R7 ;  /* 0x000000ffff077224 */ /* 0x000fc800078e0a07 */
[----:B------:R-:W-:-:S05]  /*2b410*/  IMAD R2, R0, R7, R4 ;  /* 0x0000000700027224 */ /* 0x000fca00078e0204 */
[----:B------:R2:W-:Y:S02]  /*2b420*/  STL [R1+0x8], R2 ;  /* 0x0000080201007387 */ /* 0x0005e40000100800 */
.L_x_1686:
[----:B------:R-:W-:-:S05]  /*2b430*/  LOP3.LUT R0, RZ, R0, RZ, 0x33, !PT ;  /* 0x00000000ff007212 */ /* 0x000fca00078e33ff */
[----:B------:R-:W-:-:S05]  /*2b440*/  IMAD.IADD R0, R5, 0x1, R0 ;  /* 0x0000000105007824 */ /* 0x000fca00078e0200 */
[----:B------:R4:W-:Y:S01]  /*2b450*/  STL [R1+0x4], R0 ;  /* 0x0000040001007387 */ /* 0x0009e20000100800 */
[----:B------:R-:W-:Y:S05]  /*2b460*/  BRA `(.L_x_1687) ;  /* 0x0000000000287947 */ /* 0x000fea0003800000 */
.L_x_1679:
[----:B------:R-:W-:Y:S01]  /*2b470*/  UMOV UR4, URZ ;  /* 0x0000003f00047c82 */ /* 0x000fe20008000000 */
[----:B------:R-:W-:Y:S01]  /*2b480*/  ULDC UR6, c[0x0][0xc3c] ;  /* 0x00030f0000067ab9 */ /* 0x000fe20000000800 */
[----:B------:R-:W-:Y:S01]  /*2b490*/  UMOV UR5, URZ ;  /* 0x0000003f00057c82 */ /* 0x000fe20008000000 */
[----:B------:R2:W-:Y:S01]  /*2b4a0*/  STL [R1], R0 ;  /* 0x0000000001007387 */ /* 0x0005e20000100800 */
[----:B------:R-:W-:Y:S02]  /*2b4b0*/  IMAD.U32 R3, RZ, RZ, UR4 ;  /* 0x00000004ff037e24 */ /* 0x000fe4000f8e00ff */
[----:B------:R-:W-:-:S03]  /*2b4c0*/  IMAD.U32 R2, RZ, RZ, UR5 ;  /* 0x00000005ff027e24 */ /* 0x000fc6000f8e00ff */
[----:B------:R3:W-:Y:S01]  /*2b4d0*/  STL [R1+0x4], R3 ;  /* 0x0000040301007387 */ /* 0x0007e20000100800 */
[----:B--2---:R-:W-:-:S05]  /*2b4e0*/  IMAD.U32 R0, RZ, RZ, UR6 ;  /* 0x00000006ff007e24 */ /* 0x004fca000f8e00ff */
[----:B------:R3:W-:Y:S04]  /*2b4f0*/  STL [R1+0xc], R0 ;  /* 0x00000c0001007387 */ /* 0x0007e80000100800 */
[----:B------:R3:W-:Y:S02]  /*2b500*/  STL [R1+0x8], R2 ;  /* 0x0000080201007387 */ /* 0x0007e40000100800 */
.L_x_1687:
[----:B--23--:R-:W2:Y:S04]  /*2b510*/  LDL R2, [R1+0xc] ;  /* 0x00000c0001027983 */ /* 0x00cea80000100800 */
[----:B------:R-:W3:Y:S04]  /*2b520*/  LDL R3, [R1+0x8] ;  /* 0x0000080001037983 */ /* 0x000ee80000100800 */
[----:B------:R-:W5:Y:S04]  /*2b530*/  LDL R4, [R1] ;  /* 0x0000000001047983 */ /* 0x000f680000100800 */
[----:B------:R-:W5:Y:S01]  /*2b540*/  LDL R5, [R1+0x4] ;  /* 0x0000040001057983 */ /* 0x000f620000100800 */
[----:B----4-:R-:W4:Y:S01]  /*2b550*/  S2R R0, SR_TID.X ;  /* 0x0000000000007919 */ /* 0x010f220000002100 */
[----:B------:R-:W-:Y:S05]  /*2b560*/  WARPSYNC.ALL ;  /* 0x0000000000007948 */ /* 0x000fea0003800000 */
[----:B----4-:R-:W-:Y:S01]  /*2b570*/  LOP3.LUT R0, R0, 0x1f, RZ, 0xc0, !PT ;  /* 0x0000001f00007812 */ /* 0x010fe200078ec0ff */
[----:B------:R-:W-:Y:S03]  /*2b580*/  BAR.SYNC.DEFER_BLOCKING 0x4, 0x180 ;  /* 0x0106000000007b1d */ /* 0x000fe60000010000 */
[----:B------:R-:W-:-:S13]  /*2b590*/  ISETP.NE.AND P0, PT, R0, RZ, PT ;  /* 0x000000ff0000720c */ /* 0x000fda0003f05270 */
[----:B------:R-:W4:Y:S01]  /*2b5a0*/  @!P0 S2R R0, SR_CgaCtaId ;  /* 0x0000000000008919 */ /* 0x000f220000008800 */
[----:B--2---:R-:W-:Y:S01]  /*2b5b0*/  IMAD.MOV.U32 R7, RZ, RZ, R2 ;  /* 0x000000ffff077224 */ /* 0x004fe200078e0002 */
[----:B------:R-:W-:Y:S01]  /*2b5c0*/  @!P0 MOV R2, 0x400 ;  /* 0x0000040000028802 */ /* 0x000fe20000000f00 */
[----:B---3--:R-:W-:-:S03]  /*2b5d0*/  IMAD.MOV.U32 R6, RZ, RZ, R3 ;  /* 0x000000ffff067224 */ /* 0x008fc600078e0003 */
[----:B----4-:R-:W-:-:S05]  /*2b5e0*/  @!P0 LEA R18, R0, R2, 0x18 ;  /* 0x0000000200128211 */ /* 0x010fca00078ec0ff */
[----:B-----5:R2:W-:Y:S01]  /*2b5f0*/  @!P0 STS.128 [R18+0x228d0], R4 ;  /* 0x0228d00412008388 */ /* 0x0205e20000000c00 */
[----:B------:R-:W-:Y:S06]  /*2b600*/  BAR.ARV 0x5, 0x180 ;  /* 0x0146000000007b1d */ /* 0x000fec0000002000 */
.L_x_1676:
[----:B------:R-:W4:Y:S01]  /*2b610*/  LDL R0, [R1+0xc] ;  /* 0x00000c0001007983 */ /* 0x000f220000100800 */
[----:B------:R-:W-:Y:S02]  /*2b620*/  ULDC UR4, c[0x0][0xc3c] ;  /* 0x00030f0000047ab9 */ /* 0x000fe40000000800 */
[----:B----4-:R-:W-:-:S13]  /*2b630*/  ISETP.GE.AND P0, PT, R0, UR4, PT ;  /* 0x0000000400007c0c */ /* 0x010fda000bf06270 */
[----:B------:R-:W-:Y:S05]  /*2b640*/  @!P0 BRA `(.L_x_1688) ;  /* 0xffffff9400b88947 */ /* 0x000fea000383ffff */
[----:B------:R-:W-:Y:S05]  /*2b650*/  BSYNC B7 ;  /* 0x0000000000077941 */ /* 0x000fea0003800000 */
.L_x_1558:
[----:B---3--:R-:W3:Y:S01]  /*2b660*/  LDL.LU R0, [R1+0x58] ;  /* 0x0000580001007983 */ /* 0x008ee20000300800 */
[----:B------:R-:W-:Y:S01]  /*2b670*/  BSSY B0, `(.L_x_1689) ;  /* 0x000000b000007945 */ /* 0x000fe20003800000 */
[----:B-12---:R-:W1:Y:S01]  /*2b680*/  S2R R5, SR_CgaCtaId ;  /* 0x0000000000057919 */ /* 0x006e620000008800 */
[----:B---3--:R-:W-:-:S05]  /*2b690*/  VIADD R0, R0, 0x1 ;  /* 0x0000000100007836 */ /* 0x008fca0000000000 */
[----:B0-----:R-:W-:-:S04]  /*2b6a0*/  LEA.HI R2, R0, R0, RZ, 0x1 ;  /* 0x0000000000027211 */ /* 0x001fc800078f08ff */
[----:B------:R-:W-:-:S05]  /*2b6b0*/  LOP3.LUT R3, R2, 0xfffffffe, RZ, 0xc0, !PT ;  /* 0xfffffffe02037812 */ /* 0x000fca00078ec0ff */
[----:B------:R-:W-:Y:S01]  /*2b6c0*/  IMAD.IADD R3, R0, 0x1, -R3 ;  /* 0x0000000100037824 */ /* 0x000fe200078e0a03 */
[----:B------:R-:W-:-:S04]  /*2b6d0*/  MOV R0, 0x400 ;  /* 0x0000040000007802 */ /* 0x000fc80000000f00 */
[----:B-1----:R-:W-:Y:S02]  /*2b6e0*/  LEA R0, R5, R0, 0x18 ;  /* 0x0000000005007211 */ /* 0x002fe400078ec0ff */
[----:B------:R-:W-:-:S04]  /*2b6f0*/  SHF.L.U32 R3, R3, 0x1f, RZ ;  /* 0x0000001f03037819 */ /* 0x000fc800000006ff */
[----:B------:R-:W0:Y:S02]  /*2b700*/  SYNCS.PHASECHK.TRANS64.TRYWAIT P0, [R0+URZ+0x22820], R3 ;  /* 0x02282003000075a7 */ /* 0x000e24000800017f */
[----:B0-----:R-:W-:Y:S05]  /*2b710*/  @!P0 BRA `(.L_x_1690) ;  /* 0x0000004c00088947 */ /* 0x001fea0003800000 */
.L_x_1886:
[----:B------:R-:W-:Y:S05]  /*2b720*/  BSYNC B0 ;  /* 0x0000000000007941 */ /* 0x000fea0003800000 */
.L_x_1689:
[----:B------:R-:W-:-:S03]  /*2b730*/  UMOV UR4, 0xffffffff ;  /* 0xffffffff00047882 */ /* 0x000fc60000000000 */
[----:B------:R-:W-:Y:S05]  /*2b740*/  BRA.DIV UR4, `(.L_x_1691) ;  /* 0x0000004e04107947 */ /* 0x000fea000b800000 */
[----:B------:R-:W1:Y:S02]  /*2b750*/  S2R R2, SR_TID.X ;  /* 0x0000000000027919 */ /* 0x000e640000002100 */
[----:B-1----:R-:W-:-:S04]  /*2b760*/  SHF.R.U32.HI R2, RZ, 0x5, R2 ;  /* 0x00000005ff027819 */ /* 0x002fc80000011602 */
[----:B------:R-:W-:-:S05]  /*2b770*/  LOP3.LUT R2, R2, 0x3, RZ, 0xc0, !PT ;  /* 0x0000000302027812 */ /* 0x000fca00078ec0ff */
[----:B------:R1:W2:Y:S02]  /*2b780*/  SHFL.IDX PT, R14, R2, RZ, 0x1f ;  /* 0x00001fff020e7589 */ /* 0x0002a400000e0000 */
.L_x_1889:
[----:B--2---:R-:W-:-:S13]  /*2b790*/  ISETP.NE.AND P0, PT, R14, RZ, PT ;  /* 0x000000ff0e00720c */ /* 0x004fda0003f05270 */
[----:B------:R-:W-:Y:S05]  /*2b7a0*/  @P0 BRA `(.L_x_1316) ;  /* 0x0000000000b00947 */ /* 0x000fea0003800000 */
[----:B------:R-:W-:-:S03]  /*2b7b0*/  UMOV UR4, 0xffffffff ;  /* 0xffffffff00047882 */ /* 0x000fc60000000000 */
[----:B------:R-:W-:Y:S05]  /*2b7c0*/  BRA.DIV UR4, `(.L_x_1692) ;  /* 0x0000004e04247947 */ /* 0x000fea000b800000 */
[----:B------:R-:W-:-:S13]  /*2b7d0*/  ELECT P6, URZ, PT ;  /* 0x00000000003f782f */ /* 0x000fda00038c0000 */
.L_x_1892:
[----:B------:R-:W-:Y:S05]  /*2b7e0*/  @!P6 BRA `(.L_x_1316) ;  /* 0x0000000000a0e947 */ /* 0x000fea0003800000 */
[----:B------:R-:W-:-:S06]  /*2b7f0*/  ULOP3.LUT UR4, UR36, 0x2, URZ, 0xfc, !UPT ;  /* 0x0000000224047892 */ /* 0x000fcc000f8efc3f */
[----:B-1----:R-:W-:-:S05]  /*2b800*/  IMAD.U32 R2, RZ, RZ, UR4 ;  /* 0x00000004ff027e24 */ /* 0x002fca000f8e00ff */
[----:B------:R-:W-:-:S13]  /*2b810*/  ISETP.NE.AND P0, PT, R2, 0x3, PT ;  /* 0x000000030200780c */ /* 0x000fda0003f05270 */
[----:B------:R-:W-:Y:S05]  /*2b820*/  @!P0 BRA `(.L_x_1693) ;  /* 0x0000000000048947 */ /* 0x000fea0003800000 */
[----:B------:R-:W-:Y:S01]  /*2b830*/  BPT.TRAP 0x1 ;  /* 0x000000040000795c */ /* 0x000fe20000300000 */
.L_x_1693:
[----:B0-----:R-:W2:Y:S04]  /*2b840*/  LDL R3, [R1+0x10] ;  /* 0x0000100001037983 */ /* 0x001ea80000100800 */
[----:B------:R-:W3:Y:S01]  /*2b850*/  LDL.LU R7, [R1+0x18] ;  /* 0x0000180001077983 */ /* 0x000ee20000300800 */
[----:B------:R-:W-:-:S04]  /*2b860*/  VIADD R2, R0, 0x22840 ;  /* 0x0002284000027836 */ /* 0x000fc80000000000 */
[C---:B--2---:R-:W-:Y:S02]  /*2b870*/  IMAD R6, R3.reuse, 0x8, R2 ;  /* 0x0000000803067824 */ /* 0x044fe400078e0202 */
[----:B------:R-:W-:Y:S01]  /*2b880*/  VIADD R3, R3, 0x1 ;  /* 0x0000000103037836 */ /* 0x000fe20000000000 */
[----:B---3--:R-:W-:-:S04]  /*2b890*/  SHF.L.U32 R5, R7, 0x1f, RZ ;  /* 0x0000001f07057819 */ /* 0x008fc800000006ff */
[C---:B------:R-:W-:Y:S01]  /*2b8a0*/  ISETP.NE.AND P2, PT, R3.reuse, 0x2, PT ;  /* 0x000000020300780c */ /* 0x040fe20003f45270 */
[----:B------:R-:W0:Y:S03]  /*2b8b0*/  SYNCS.PHASECHK.TRANS64.TRYWAIT P1, [R6+URZ], R5 ;  /* 0x00000005060075a7 */ /* 0x000e26000802017f */
[----:B------:R-:W-:Y:S02]  /*2b8c0*/  SEL R4, RZ, 0x1, P2 ;  /* 0x00000001ff047807 */ /* 0x000fe40001000000 */
[----:B------:R-:W-:Y:S02]  /*2b8d0*/  SEL R3, R3, RZ, P2 ;  /* 0x000000ff03037207 */ /* 0x000fe40001000000 */
[----:B------:R-:W-:-:S03]  /*2b8e0*/  LOP3.LUT R4, R7, R4, RZ, 0x3c, !PT ;  /* 0x0000000407047212 */ /* 0x000fc600078e3cff */
[----:B------:R-:W-:Y:S01]  /*2b8f0*/  IMAD R7, R3, 0x8, R2 ;  /* 0x0000000803077824 */ /* 0x000fe200078e0202 */
[----:B------:R-:W-:Y:S01]  /*2b900*/  SHF.L.U32 R2, R4, 0x1f, RZ ;  /* 0x0000001f04027819 */ /* 0x000fe200000006ff */
[----:B0-----:R-:W-:Y:S06]  /*2b910*/  @!P1 BRA `(.L_x_1694) ;  /* 0x0000004800f09947 */ /* 0x001fec0003800000 */
.L_x_1893:
[----:B------:R-:W1:Y:S02]  /*2b920*/  SYNCS.PHASECHK.TRANS64.TRYWAIT P1, [R7+URZ], R2 ;  /* 0x00000002070075a7 */ /* 0x000e64000802017f */
[----:B-1----:R-:W-:Y:S05]  /*2b930*/  @!P1 BRA `(.L_x_1695) ;  /* 0x0000004800fc9947 */ /* 0x002fea0003800000 */
.L_x_1894:
[----:B------:R-:W-:Y:S05]  /*2b940*/  @!P0 BRA `(.L_x_1696) ;  /* 0x0000000000048947 */ /* 0x000fea0003800000 */
[----:B------:R-:W-:Y:S01]  /*2b950*/  BPT.TRAP 0x1 ;  /* 0x000000040000795c */ /* 0x000fe20000300000 */
.L_x_1696:
[----:B------:R-:W2:Y:S02]  /*2b960*/  LDL.LU R4, [R1+0x10] ;  /* 0x0000100001047983 */ /* 0x000ea40000300800 */
[----:B--2---:R-:W-:-:S04]  /*2b970*/  IMAD R4, R4, 0x8, R0 ;  /* 0x0000000804047824 */ /* 0x004fc800078e0200 */
[----:B------:R-:W2:Y:S02]  /*2b980*/  SYNCS.PHASECHK.TRANS64.TRYWAIT P1, [R4+URZ+0x22860], R5 ;  /* 0x02286005040075a7 */ /* 0x000ea4000802017f */
[----:B--2---:R-:W-:Y:S05]  /*2b990*/  @!P1 BRA `(.L_x_1697) ;  /* 0x0000004800f89947 */ /* 0x004fea0003800000 */
.L_x_1895:
[----:B------:R-:W-:Y:S05]  /*2b9a0*/  @!P0 BRA `(.L_x_1698) ;  /* 0x0000000000048947 */ /* 0x000fea0003800000 */
[----:B------:R-:W-:Y:S01]  /*2b9b0*/  BPT.TRAP 0x1 ;  /* 0x000000040000795c */ /* 0x000fe20000300000 */
.L_x_1698:
[----:B------:R-:W-:-:S04]  /*2b9c0*/  IMAD R3, R3, 0x8, R0 ;  /* 0x0000000803037824 */ /* 0x000fc800078e0200 */
[----:B------:R-:W3:Y:S02]  /*2b9d0*/  SYNCS.PHASECHK.TRANS64.TRYWAIT P1, [R3+URZ+0x22860], R2 ;  /* 0x02286002030075a7 */ /* 0x000ee4000802017f */
[----:B---3--:R-:W-:Y:S05]  /*2b9e0*/  @!P1 BRA `(.L_x_1699) ;  /* 0x0000004800f89947 */ /* 0x008fea0003800000 */
.L_x_1896:
[----:B------:R-:W-:Y:S05]  /*2b9f0*/  @!P0 BRA `(.L_x_1700) ;  /* 0x0000000000048947 */ /* 0x000fea0003800000 */
[----:B------:R-:W-:Y:S01]  /*2ba00*/  BPT.TRAP 0x1 ;  /* 0x000000040000795c */ /* 0x000fe20000300000 */
.L_x_1700:
[----:B------:R-:W4:Y:S02]  /*2ba10*/  SYNCS.PHASECHK.TRANS64.TRYWAIT P0, [R4+URZ+0x22880], R5 ;  /* 0x02288005040075a7 */ /* 0x000f24000800017f */
[----:B----4-:R-:W-:Y:S05]  /*2ba20*/  @!P0 BRA `(.L_x_1701) ;  /* 0x0000004800fc8947 */ /* 0x010fea0003800000 */
.L_x_1702:
[----:B------:R0:W0:Y:S02]  /*2ba30*/  SYNCS.PHASECHK.TRANS64.TRYWAIT P0, [R3+URZ+0x22880], R2 ;  /* 0x02288002030075a7 */ /* 0x000024000800017f */
[----:B0-----:R-:W-:Y:S05]  /*2ba40*/  @!P0 NANOSLEEP.SYNCS 0x989680 ;  /* 0x009896800000895d */ /* 0x001fea0003900000 */
[----:B------:R-:W0:Y:S02]  /*2ba50*/  @!P0 SYNCS.PHASECHK.TRANS64 P0, [R3+URZ+0x22880], R2 ;  /* 0x02288002030085a7 */ /* 0x000e24000800007f */
[----:B0-----:R-:W-:Y:S05]  /*2ba60*/  @!P0 BRA `(.L_x_1702) ;  /* 0xfffffffc00f08947 */ /* 0x001fea000383ffff */
.L_x_1316:
[----:B------:R-:W-:Y:S05]  /*2ba70*/  BSYNC B8 ;  /* 0x0000000000087941 */ /* 0x000fea0003800000 */
.L_x_1313:
[----:B------:R-:W-:Y:S05]  /*2ba80*/  EXIT ;  /* 0x000000000000794d */ /* 0x000fea0003800000 */
.L_x_1342:
[----:B0-----:R0:W1:Y:S02]  /*2ba90*/  SYNCS.PHASECHK.TRANS64.TRYWAIT P3, [R108+URZ+0x22890], R110 ;  /* 0x0228906e6c0075a7 */ /* 0x001064000806017f */
[----:B-1----:R-:W-:Y:S05]  /*2baa0*/  @!P3 NANOSLEEP.SYNCS 0x989680 ;  /* 0x009896800000b95d */ /* 0x002fea0003900000 */
[----:B------:R-:W1:Y:S02]  /*2bab0*/  @!P3 SYNCS.PHASECHK.TRANS64 P3, [R108+URZ+0x22890], R110 ;  /* 0x0228906e6c00b5a7 */ /* 0x000e64000806007f */
[----:B-1----:R-:W-:Y:S05]  /*2bac0*/  @!P3 BRA `(.L_x_1342) ;  /* 0xfffffffc00f0b947 */ /* 0x002fea000383ffff */
[----:B------:R-:W-:Y:S05]  /*2bad0*/  BRA `(.L_x_1703) ;  /* 0xfffffd7800b07947 */ /* 0x000fea000383ffff */
.L_x_1370:
[----:B-1----:R1:W2:Y:S02]  /*2bae0*/  SYNCS.PHASECHK.TRANS64.TRYWAIT P3, [R108+URZ+0x22890], R110 ;  /* 0x0228906e6c0075a7 */ /* 0x0022a4000806017f */
[----:B--2---:R-:W-:Y:S05]  /*2baf0*/  @!P3 NANOSLEEP.SYNCS 0x989680 ;  /* 0x009896800000b95d */ /* 0x004fea0003900000 */
[----:B------:R-:W2:Y:S02]  /*2bb00*/  @!P3 SYNCS.PHASECHK.TRANS64 P3, [R108+URZ+0x22890], R110 ;  /* 0x0228906e6c00b5a7 */ /* 0x000ea4000806007f */
[----:B--2---:R-:W-:Y:S05]  /*2bb10*/  @!P3 BRA `(.L_x_1370) ;  /* 0xfffffffc00f0b947 */ /* 0x004fea000383ffff */
[----:B------:R-:W-:Y:S05]  /*2bb20*/  BRA `(.L_x_1704) ;  /* 0xfffffda800387947 */ /* 0x000fea000383ffff */
.L_x_1383:
[----:B0-----:R0:W1:Y:S02]  /*2bb30*/  SYNCS.PHASECHK.TRANS64.TRYWAIT P2, [R108+URZ+0x22890], R110 ;  /* 0x0228906e6c0075a7 */ /* 0x001064000804017f */
[----:B-1----:R-:W-:Y:S05]  /*2bb40*/  @!P2 NANOSLEEP.SYNCS 0x989680 ;  /* 0x009896800000a95d */ /* 0x002fea0003900000 */
[----:B------:R-:W1:Y:S02]  /*2bb50*/  @!P2 SYNCS.PHASECHK.TRANS64 P2, [R108+URZ+0x22890], R110 ;  /* 0x0228906e6c00a5a7 */ /* 0x000e64000804007f */
[----:B-1----:R-:W-:Y:S05]  /*2bb60*/  @!P2 BRA `(.L_x_1383) ;  /* 0xfffffffc00f0a947 */ /* 0x002fea000383ffff */
[----:B------:R-:W-:Y:S05]  /*2bb70*/  BRA `(.L_x_1705) ;  /* 0xfffffdd400fc7947 */ /* 0x000fea000383ffff */
.L_x_1387:
[----:B--2---:R2:W3:Y:S02]  /*2bb80*/  SYNCS.PHASECHK.TRANS64.TRYWAIT P1, [R108+URZ+0x228b0], R110 ;  /* 0x0228b06e6c0075a7 */ /* 0x0044e4000802017f */
[----:B---3--:R-:W-:Y:S05]  /*2bb90*/  @!P1 NANOSLEEP.SYNCS 0x989680 ;  /* 0x009896800000995d */ /* 0x008fea0003900000 */
[----:B------:R-:W3:Y:S02]  /*2bba0*/  @!P1 SYNCS.PHASECHK.TRANS64 P1, [R108+URZ+0x228b0], R110 ;  /* 0x0228b06e6c0095a7 */ /* 0x000ee4000802007f */
[----:B---3--:R-:W-:Y:S05]  /*2bbb0*/  @!P1 BRA `(.L_x_1387) ;  /* 0xfffffffc00f09947 */ /* 0x008fea000383ffff */
[----:B------:R-:W-:Y:S05]  /*2bbc0*/  BRA `(.L_x_1706) ;  /* 0xfffffdd800947947 */ /* 0x000fea000383ffff */
.L_x_1403:
[----:B------:R-:W1:Y:S01]  /*2bbd0*/  S2R R2, SR_TID.X ;  /* 0x0000000000027919 */ /* 0x000e620000002100 */
[----:B------:R-:W-:Y:S01]  /*2bbe0*/  BSSY B0, `(.L_x_1707) ;  /* 0x000000c000007945 */ /* 0x000fe20003800000 */
[----:B------:R-:W-:Y:S02]  /*2bbf0*/  IMAD.MOV.U32 R12, RZ, RZ, RZ ;  /* 0x000000ffff0c7224 */ /* 0x000fe400078e00ff */
[----:B------:R-:W-:Y:S02]  /*2bc00*/  IMAD.MOV.U32 R11, RZ, RZ, 0x1f ;  /* 0x0000001fff0b7424 */ /* 0x000fe400078e00ff */
[----:B------:R-:W-:Y:S02]  /*2bc10*/  IMAD.MOV.U32 R15, RZ, RZ, -0x1 ;  /* 0xffffffffff0f7424 */ /* 0x000fe400078e00ff */
[----:B-1----:R-:W-:-:S05]  /*2bc20*/  VIADD R3, R2, 0xffffff80 ;  /* 0xffffff8002037836 */ /* 0x002fca0000000000 */
[----:B------:R-:W-:-:S04]  /*2bc30*/  SHF.R.S32.HI R2, RZ, 0x1f, R3 ;  /* 0x0000001fff027819 */ /* 0x000fc80000011403 */
[----:B------:R-:W-:-:S04]  /*2bc40*/  LEA.HI R2, R2, R3, RZ, 0x7 ;  /* 0x0000000302027211 */ /* 0x000fc800078f38ff */
[----:B------:R-:W-:-:S05]  /*2bc50*/  SHF.R.S32.HI R2, RZ, 0x7, R2 ;  /* 0x00000007ff027819 */ /* 0x000fca0000011402 */
[----:B------:R-:W-:-:S07]  /*2bc60*/  IMAD.MOV.U32 R13, RZ, RZ, R2 ;  /* 0x000000ffff0d7224 */ /* 0x000fce00078e0002 */
[----:B0----5:R-:W-:Y:S05]  /*2bc70*/  WARPSYNC.COLLECTIVE R15, `(.L_x_1708) ;  /* 0x000000000f087348 */ /* 0x021fea0003c00000 */
[----:B------:R1:W2:Y:S02]  /*2bc80*/  SHFL.IDX P6, R14, R13, R12, R11 ;  /* 0x0000000c0d0e7389 */ /* 0x0002a400000c000b */
[----:B012--5:R-:W-:Y:S01]  /*2bc90*/  ENDCOLLECTIVE ;  /* 0x000000000000791b */ /* 0x027fe20003800000 */
.L_x_1708:
[----:B------:R-:W-:Y:S05]  /*2bca0*/  BSYNC B0 ;  /* 0x0000000000007941 */ /* 0x000fea0003800000 */
.L_x_1707:
[----:B------:R-:W-:Y:S01]  /*2bcb0*/  IMAD.MOV.U32 R179, RZ, RZ, R14 ;  /* 0x000000ffffb37224 */ /* 0x000fe200078e000e */
[----:B------:R-:W-:Y:S06]  /*2bcc0*/  BRA `(.L_x_1709) ;  /* 0xfffffde800007947 */ /* 0x000fec000383ffff */
.L_x_1413:
[----:B------:R-:W-:Y:S01]  /*2bcd0*/  BSSY B1, `(.L_x_1710) ;  /* 0x0000007000017945 */ /* 0x000fe20003800000 */
[----:B------:R-:W-:Y:S02]  /*2bce0*/  IMAD.MOV.U32 R12, RZ, RZ, RZ ;  /* 0x000000ffff0c7224 */ /* 0x000fe400078e00ff */
[----:B------:R-:W-:Y:S02]  /*2bcf0*/  IMAD.MOV.U32 R11, RZ, RZ, 0x1e1f ;  /* 0x00001e1fff0b7424 */ /* 0x000fe400078e00ff */
[----:B------:R-:W-:-:S07]  /*2bd00*/  IMAD.MOV.U32 R15, RZ, RZ, -0x1 ;  /* 0xffffffffff0f7424 */ /* 0x000fce00078e00ff */
[----:B0-----:R-:W-:Y:S05]  /*2bd10*/  WARPSYNC.COLLECTIVE R15, `(.L_x_1711) ;  /* 0x000000000f087348 */ /* 0x001fea0003c00000 */
[----:B------:R1:W2:Y:S02]  /*2bd20*/  SHFL.IDX P6, R14, R13, R12, R11 ;  /* 0x0000000c0d0e7389 */ /* 0x0002a400000c000b */
[----:B012---:R-:W-:Y:S01]  /*2bd30*/  ENDCOLLECTIVE ;  /* 0x000000000000791b */ /* 0x007fe20003800000 */
.L_x_1711:
[----:B------:R-:W-:Y:S05]  /*2bd40*/  BSYNC B1 ;  /* 0x0000000000017941 */ /* 0x000fea0003800000 */
.L_x_1710:
[----:B------:R-:W-:Y:S02]  /*2bd50*/  IMAD.MOV.U32 R13, RZ, RZ, R0 ;  /* 0x000000ffff0d7224 */ /* 0x000fe400078e0000 */
[----:B------:R-:W-:Y:S02]  /*2bd60*/  IMAD.MOV.U32 R12, RZ, RZ, RZ ;  /* 0x000000ffff0c7224 */ /* 0x000fe400078e00ff */
[----:B------:R-:W-:Y:S02]  /*2bd70*/  IMAD.MOV.U32 R11, RZ, RZ, 0x1e1f ;  /* 0x00001e1fff0b7424 */ /* 0x000fe400078e00ff */
[----:B------:R-:W-:Y:S02]  /*2bd80*/  IMAD.MOV.U32 R15, RZ, RZ, -0x1 ;  /* 0xffffffffff0f7424 */ /* 0x000fe400078e00ff */
[----:B------:R-:W-:-:S07]  /*2bd90*/  IMAD.MOV.U32 R3, RZ, RZ, R14 ;  /* 0x000000ffff037224 */ /* 0x000fce00078e000e */
[----:B------:R-:W-:Y:S05]  /*2bda0*/  WARPSYNC.COLLECTIVE R15, `(.L_x_1712) ;  /* 0x000000000f087348 */ /* 0x000fea0003c00000 */
[----:B------:R0:W1:Y:S02]  /*2bdb0*/  SHFL.IDX P6, R14, R13, R12, R11 ;  /* 0x0000000c0d0e7389 */ /* 0x00006400000c000b */
[----:B01----:R-:W-:Y:S01]  /*2bdc0*/  ENDCOLLECTIVE ;  /* 0x000000000000791b */ /* 0x003fe20003800000 */
.L_x_1712:
[----:B------:R-:W-:Y:S02]  /*2bdd0*/  IMAD.MOV.U32 R13, RZ, RZ, R5 ;  /* 0x000000ffff0d7224 */ /* 0x000fe400078e0005 */
[----:B------:R-:W-:-:S07]  /*2bde0*/  IMAD.MOV.U32 R0, RZ, RZ, R14 ;  /* 0x000000ffff007224 */ /* 0x000fce00078e000e */
[----:B------:R-:W-:Y:S05]  /*2bdf0*/  WARPSYNC.COLLECTIVE R15, `(.L_x_1713) ;  /* 0x000000000f087348 */ /* 0x000fea0003c00000 */
[----:B------:R0:W1:Y:S02]  /*2be00*/  SHFL.IDX P6, R14, R13, R12, R11 ;  /* 0x0000000c0d0e7389 */ /* 0x00006400000c000b */
[----:B01----:R-:W-:Y:S01]  /*2be10*/  ENDCOLLECTIVE ;  /* 0x000000000000791b */ /* 0x003fe20003800000 */
.L_x_1713:
[----:B------:R-:W-:Y:S02]  /*2be20*/  IMAD.MOV.U32 R13, RZ, RZ, R4 ;  /* 0x000000ffff0d7224 */ /* 0x000fe400078e0004 */
[----:B------:R-:W-:-:S07]  /*2be30*/  IMAD.MOV.U32 R5, RZ, RZ, R14 ;  /* 0x000000ffff057224 */ /* 0x000fce00078e000e */
[----:B------:R-:W-:Y:S05]  /*2be40*/  WARPSYNC.COLLECTIVE R15, `(.L_x_1714) ;  /* 0x000000000f087348 */ /* 0x000fea0003c00000 */
[----:B------:R0:W1:Y:S02]  /*2be50*/  SHFL.IDX P6, R14, R13, R12, R11 ;  /* 0x0000000c0d0e7389 */ /* 0x00006400000c000b */
[----:B01----:R-:W-:Y:S01]  /*2be60*/  ENDCOLLECTIVE ;  /* 0x000000000000791b */ /* 0x003fe20003800000 */
.L_x_1714:
[----:B------:R-:W-:Y:S01]  /*2be70*/  IMAD.MOV.U32 R4, RZ, RZ, R14 ;  /* 0x000000ffff047224 */ /* 0x000fe200078e000e */
[----:B------:R-:W-:Y:S06]  /*2be80*/  BRA `(.L_x_1715) ;  /* 0xfffffdec00d87947 */ /* 0x000fec000383ffff */
.L_x_1417:
[----:B-1----:R1:W2:Y:S02]  /*2be90*/  SYNCS.PHASECHK.TRANS64.TRYWAIT P0, [R16+URZ+0x22800], R3 ;  /* 0x02280003100075a7 */ /* 0x0022a4000800017f */
[----:B--2---:R-:W-:Y:S05]  /*2bea0*/  @!P0 NANOSLEEP.SYNCS 0x989680 ;  /* 0x009896800000895d */ /* 0x004fea0003900000 */
[----:B------:R-:W2:Y:S02]  /*2beb0*/  @!P0 SYNCS.PHASECHK.TRANS64 P0, [R16+URZ+0x22800], R3 ;  /* 0x02280003100085a7 */ /* 0x000ea4000800007f */
[----:B--2---:R-:W-:Y:S05]  /*2bec0*/  @!P0 BRA `(.L_x_1417) ;  /* 0xfffffffc00f08947 */ /* 0x004fea000383ffff */
[----:B------:R-:W-:Y:S05]  /*2bed0*/  BRA `(.L_x_1716) ;  /* 0xfffffdf4001c7947 */ /* 0x000fea000383ffff */
.L_x_1429:
[----:B------:R-:W-:Y:S01]  /*2bee0*/  BSSY B1, `(.L_x_1717) ;  /* 0x0000007000017945 */ /* 0x000fe20003800000 */
[----:B------:R-:W-:Y:S02]  /*2bef0*/  IMAD.MOV.U32 R12, RZ, RZ, RZ ;  /* 0x000000ffff0c7224 */ /* 0x000fe400078e00ff */
[----:B------:R-:W-:Y:S02]  /*2bf00*/  IMAD.MOV.U32 R11, RZ, RZ, 0x1e1f ;  /* 0x00001e1fff0b7424 */ /* 0x000fe400078e00ff */
[----:B------:R-:W-:-:S07]  /*2bf10*/  IMAD.MOV.U32 R15, RZ, RZ, -0x1 ;  /* 0xffffffffff0f7424 */ /* 0x000fce00078e00ff */
[----:B0-----:R-:W-:Y:S05]  /*2bf20*/  WARPSYNC.COLLECTIVE R15, `(.L_x_1718) ;  /* 0x000000000f087348 */ /* 0x001fea0003c00000 */
[----:B------:R1:W2:Y:S02]  /*2bf30*/  SHFL.IDX P6, R14, R13, R12, R11 ;  /* 0x0000000c0d0e7389 */ /* 0x0002a400000c000b */
[----:B012---:R-:W-:Y:S01]  /*2bf40*/  ENDCOLLECTIVE ;  /* 0x000000000000791b */ /* 0x007fe20003800000 */
.L_x_1718:
[----:B------:R-:W-:Y:S05]  /*2bf50*/  BSYNC B1 ;  /* 0x0000000000017941 */ /* 0x000fea0003800000 */
.L_x_1717:
        /* <DEDUP_REMOVED lines=8> */
.L_x_1719:
[----:B------:R-:W-:Y:S02]  /*2bfe0*/  IMAD.MOV.U32 R13, RZ, RZ, R20 ;  /* 0x000000ffff0d7224 */ /* 0x000fe400078e0014 */
[----:B------:R-:W-:-:S07]  /*2bff0*/  IMAD.MOV.U32 R3, RZ, RZ, R14 ;  /* 0x000000ffff037224 */ /* 0x000fce00078e000e */
[----:B------:R-:W-:Y:S05]  /*2c000*/  WARPSYNC.COLLECTIVE R15, `(.L_x_1720) ;  /* 0x000000000f087348 */ /* 0x000fea0003c00000 */
[----:B------:R0:W1:Y:S02]  /*2c010*/  SHFL.IDX P6, R14, R13, R12, R11 ;  /* 0x0000000c0d0e7389 */ /* 0x00006400000c000b */
[----:B01----:R-:W-:Y:S01]  /*2c020*/  ENDCOLLECTIVE ;  /* 0x000000000000791b */ /* 0x003fe20003800000 */
.L_x_1720:
[----:B------:R-:W-:Y:S02]  /*2c030*/  IMAD.MOV.U32 R13, RZ, RZ, R21 ;  /* 0x000000ffff0d7224 */ /* 0x000fe400078e0015 */
[----:B------:R-:W-:-:S07]  /*2c040*/  IMAD.MOV.U32 R20, RZ, RZ, R14 ;  /* 0x000000ffff147224 */ /* 0x000fce00078e000e */
[----:B------:R-:W-:Y:S05]  /*2c050*/  WARPSYNC.COLLECTIVE R15, `(.L_x_1721) ;  /* 0x000000000f087348 */ /* 0x000fea0003c00000 */
[----:B------:R0:W1:Y:S02]  /*2c060*/  SHFL.IDX P6, R14, R13, R12, R11 ;  /* 0x0000000c0d0e7389 */ /* 0x00006400000c000b */
[----:B01----:R-:W-:Y:S01]  /*2c070*/  ENDCOLLECTIVE ;  /* 0x000000000000791b */ /* 0x003fe20003800000 */
.L_x_1721:
[----:B------:R-:W-:Y:S01]  /*2c080*/  IMAD.MOV.U32 R21, RZ, RZ, R14 ;  /* 0x000000ffff157224 */ /* 0x000fe200078e000e */
[----:B------:R-:W-:Y:S06]  /*2c090*/  BRA `(.L_x_1722) ;  /* 0xfffffe2000d87947 */ /* 0x000fec000383ffff */
.L_x_1433:
[----:B--2---:R2:W3:Y:S02]  /*2c0a0*/  SYNCS.PHASECHK.TRANS64.TRYWAIT P0, [R16+URZ+0x22800], R3 ;  /* 0x02280003100075a7 */ /* 0x0044e4000800017f */
[----:B---3--:R-:W-:Y:S05]  /*2c0b0*/  @!P0 NANOSLEEP.SYNCS 0x989680 ;  /* 0x009896800000895d */ /* 0x008fea0003900000 */
[----:B------:R-:W3:Y:S02]  /*2c0c0*/  @!P0 SYNCS.PHASECHK.TRANS64 P0, [R16+URZ+0x22800], R3 ;  /* 0x02280003100085a7 */ /* 0x000ee4000800007f */
[----:B---3--:R-:W-:Y:S05]  /*2c0d0*/  @!P0 BRA `(.L_x_1433) ;  /* 0xfffffffc00f08947 */ /* 0x008fea000383ffff */
[----:B------:R-:W-:Y:S05]  /*2c0e0*/  BRA `(.L_x_1723) ;  /* 0xfffffe2400d47947 */ /* 0x000fea000383ffff */
.L_x_1441:
[----:B-1----:R1:W2:Y:S02]  /*2c0f0*/  SYNCS.PHASECHK.TRANS64.TRYWAIT P2, [R90+URZ+0x22830], R3 ;  /* 0x022830035a0075a7 */ /* 0x0022a4000804017f */
[----:B--2---:R-:W-:Y:S05]  /*2c100*/  @!P2 NANOSLEEP.SYNCS 0x989680 ;  /* 0x009896800000a95d */ /* 0x004fea0003900000 */
[----:B------:R-:W2:Y:S02]  /*2c110*/  @!P2 SYNCS.PHASECHK.TRANS64 P2, [R90+URZ+0x22830], R3 ;  /* 0x022830035a00a5a7 */ /* 0x000ea4000804007f */
[----:B--2---:R-:W-:Y:S05]  /*2c120*/  @!P2 BRA `(.L_x_1441) ;  /* 0xfffffffc00f0a947 */ /* 0x004fea000383ffff */
[----:B------:R-:W-:Y:S05]  /*2c130*/  BRA `(.L_x_1440) ;  /* 0xfffffe5800107947 */ /* 0x000fea000383ffff */
.L_x_1459:
[----:B-1----:R1:W2:Y:S02]  /*2c140*/  SYNCS.PHASECHK.TRANS64.TRYWAIT P5, [R7+URZ+0x22830], R6 ;  /* 0x02283006070075a7 */ /* 0x0022a400080a017f */
[----:B--2---:R-:W-:Y:S05]  /*2c150*/  @!P5 NANOSLEEP.SYNCS 0x989680 ;  /* 0x009896800000d95d */ /* 0x004fea0003900000 */
[----:B------:R-:W2:Y:S02]  /*2c160*/  @!P5 SYNCS.PHASECHK.TRANS64 P5, [R7+URZ+0x22830], R6 ;  /* 0x022830060700d5a7 */ /* 0x000ea400080a007f */
[----:B--2---:R-:W-:Y:S05]  /*2c170*/  @!P5 BRA `(.L_x_1459) ;  /* 0xfffffffc00f0d947 */ /* 0x004fea000383ffff */
[----:B------:R-:W-:Y:S05]  /*2c180*/  BRA `(.L_x_1458) ;  /* 0xfffffe9400147947 */ /* 0x000fea000383ffff */
.L_x_1463:
[----:B-1----:R1:W2:Y:S02]  /*2c190*/  SYNCS.PHASECHK.TRANS64.TRYWAIT P4, [R7+URZ+0x22850], R6 ;  /* 0x02285006070075a7 */ /* 0x0022a4000808017f */
[----:B--2---:R-:W-:Y:S05]  /*2c1a0*/  @!P4 NANOSLEEP.SYNCS 0x989680 ;  /* 0x009896800000c95d */ /* 0x004fea0003900000 */
[----:B------:R-:W2:Y:S02]  /*2c1b0*/  @!P4 SYNCS.PHASECHK.TRANS64 P4, [R7+URZ+0x22850], R6 ;  /* 0x022850060700c5a7 */ /* 0x000ea4000808007f */
[----:B--2---:R-:W-:Y:S05]  /*2c1c0*/  @!P4 BRA `(.L_x_1463) ;  /* 0xfffffffc00f0c947 */ /* 0x004fea000383ffff */
[----:B------:R-:W-:Y:S05]  /*2c1d0*/  BRA `(.L_x_1460) ;  /* 0xfffffe9400e47947 */ /* 0x000fea000383ffff */
.L_x_1483:
[----:B-1----:R1:W2:Y:S02]  /*2c1e0*/  SYNCS.PHASECHK.TRANS64.TRYWAIT P3, [R7+URZ+0x22830], R6 ;  /* 0x02283006070075a7 */ /* 0x0022a4000806017f */
[----:B--2---:R-:W-:Y:S05]  /*2c1f0*/  @!P3 NANOSLEEP.SYNCS 0x989680 ;  /* 0x009896800000b95d */ /* 0x004fea0003900000 */
[----:B------:R-:W2:Y:S02]  /*2c200*/  @!P3 SYNCS.PHASECHK.TRANS64 P3, [R7+URZ+0x22830], R6 ;  /* 0x022830060700b5a7 */ /* 0x000ea4000806007f */
[----:B--2---:R-:W-:Y:S05]  /*2c210*/  @!P3 BRA `(.L_x_1483) ;  /* 0xfffffffc00f0b947 */ /* 0x004fea000383ffff */
[----:B------:R-:W-:Y:S05]  /*2c220*/  BRA `(.L_x_1482) ;  /* 0xfffffecc00947947 */ /* 0x000fea000383ffff */
.L_x_1487:
[----:B-1----:R1:W2:Y:S02]  /*2c230*/  SYNCS.PHASECHK.TRANS64.TRYWAIT P2, [R7+URZ+0x22850], R6 ;  /* 0x02285006070075a7 */ /* 0x0022a4000804017f */
[----:B--2---:R-:W-:Y:S05]  /*2c240*/  @!P2 NANOSLEEP.SYNCS 0x989680 ;  /* 0x009896800000a95d */ /* 0x004fea0003900000 */
[----:B------:R-:W2:Y:S02]  /*2c250*/  @!P2 SYNCS.PHASECHK.TRANS64 P2, [R7+URZ+0x22850], R6 ;  /* 0x022850060700a5a7 */ /* 0x000ea4000804007f */
[----:B--2---:R-:W-:Y:S05]  /*2c260*/  @!P2 BRA `(.L_x_1487) ;  /* 0xfffffffc00f0a947 */ /* 0x004fea000383ffff */
[----:B------:R-:W-:Y:S05]  /*2c270*/  BRA `(.L_x_1484) ;  /* 0xfffffed000707947 */ /* 0x000fea000383ffff */
.L_x_1495:
[----:B-1----:R1:W2:Y:S02]  /*2c280*/  SYNCS.PHASECHK.TRANS64.TRYWAIT P3, [R7+URZ+0x22830], R6 ;  /* 0x02283006070075a7 */ /* 0x0022a4000806017f */
[----:B--2---:R-:W-:Y:S05]  /*2c290*/  @!P3 NANOSLEEP.SYNCS 0x989680 ;  /* 0x009896800000b95d */ /* 0x004fea0003900000 */
[----:B------:R-:W2:Y:S02]  /*2c2a0*/  @!P3 SYNCS.PHASECHK.TRANS64 P3, [R7+URZ+0x22830], R6 ;  /* 0x022830060700b5a7 */ /* 0x000ea4000806007f */
[----:B--2---:R-:W-:Y:S05]  /*2c2b0*/  @!P3 BRA `(.L_x_1495) ;  /* 0xfffffffc00f0b947 */ /* 0x004fea000383ffff */
[----:B------:R-:W-:Y:S05]  /*2c2c0*/  BRA `(.L_x_1494) ;  /* 0xfffffef4006c7947 */ /* 0x000fea000383ffff */
.L_x_1499:
[----:B-1----:R1:W2:Y:S02]  /*2c2d0*/  SYNCS.PHASECHK.TRANS64.TRYWAIT P2, [R7+URZ+0x22850], R6 ;  /* 0x02285006070075a7 */ /* 0x0022a4000804017f */
[----:B--2---:R-:W-:Y:S05]  /*2c2e0*/  @!P2 NANOSLEEP.SYNCS 0x989680 ;  /* 0x009896800000a95d */ /* 0x004fea0003900000 */
[----:B------:R-:W2:Y:S02]  /*2c2f0*/  @!P2 SYNCS.PHASECHK.TRANS64 P2, [R7+URZ+0x22850], R6 ;  /* 0x022850060700a5a7 */ /* 0x000ea4000804007f */
[----:B--2---:R-:W-:Y:S05]  /*2c300*/  @!P2 BRA `(.L_x_1499) ;  /* 0xfffffffc00f0a947 */ /* 0x004fea000383ffff */
[----:B------:R-:W-:Y:S05]  /*2c310*/  BRA `(.L_x_1496) ;  /* 0xfffffef800487947 */ /* 0x000fea000383ffff */
.L_x_1513:
[----:B-1----:R1:W2:Y:S02]  /*2c320*/  SYNCS.PHASECHK.TRANS64.TRYWAIT P1, [R13+URZ+0x22850], R2 ;  /* 0x022850020d0075a7 */ /* 0x0022a4000802017f */
[----:B--2---:R-:W-:Y:S05]  /*2c330*/  @!P1 NANOSLEEP.SYNCS 0x989680 ;  /* 0x009896800000995d */ /* 0x004fea0003900000 */
[----:B------:R-:W2:Y:S02]  /*2c340*/  @!P1 SYNCS.PHASECHK.TRANS64 P1, [R13+URZ+0x22850], R2 ;  /* 0x022850020d0095a7 */ /* 0x000ea4000802007f */
[----:B--2---:R-:W-:Y:S05]  /*2c350*/  @!P1 BRA `(.L_x_1513) ;  /* 0xfffffffc00f09947 */ /* 0x004fea000383ffff */
[----:B------:R-:W-:Y:S05]  /*2c360*/  BRA `(.L_x_1512) ;  /* 0xffffff2c00347947 */ /* 0x000fea000383ffff */
.L_x_1517:
[----:B------:R-:W-:Y:S01]  /*2c370*/  SEL R142, R12, R113, P0 ;  /* 0x000000710c8e7207 */ /* 0x000fe20000000000 */
[----:B------:R-:W-:Y:S01]  /*2c380*/  IMAD.MOV.U32 R11, RZ, RZ, 0x1c1f ;  /* 0x00001c1fff0b7424 */ /* 0x000fe200078e00ff */
[----:B------:R-:W-:Y:S01]  /*2c390*/  SEL R122, R113, R12, P0 ;  /* 0x0000000c717a7207 */ /* 0x000fe20000000000 */
[----:B-----5:R-:W-:Y:S01]  /*2c3a0*/  IMAD.MOV.U32 R12, RZ, RZ, R7 ;  /* 0x000000ffff0c7224 */ /* 0x020fe200078e0007 */
[----:B------:R-:W-:Y:S01]  /*2c3b0*/  LOP3.LUT R5, R7, 0x2, RZ, 0x3c, !PT ;  /* 0x0000000207057812 */ /* 0x000fe200078e3cff */
[----:B------:R-:W-:Y:S01]  /*2c3c0*/  IMAD.MOV.U32 R15, RZ, RZ, -0x1 ;  /* 0xffffffffff0f7424 */ /* 0x000fe200078e00ff */
[----:B------:R-:W-:Y:S02]  /*2c3d0*/  SEL R92, R76, R97, P0 ;  /* 0x000000614c5c7207 */ /* 0x000fe40000000000 */
[----:B------:R-:W-:-:S07]  /*2c3e0*/  SEL R76, R97, R76, P0 ;  /* 0x0000004c614c7207 */ /* 0x000fce0000000000 */
[----:B--23--:R-:W-:Y:S05]  /*2c3f0*/  WARPSYNC.COLLECTIVE R15, `(.L_x_1724) ;  /* 0x000000000f087348 */ /* 0x00cfea0003c00000 */
[----:B------:R0:W1:Y:S02]  /*2c400*/  SHFL.IDX P6, R14, R13, R12, R11 ;  /* 0x0000000c0d0e7389 */ /* 0x00006400000c000b */
[----:B0123--:R-:W-:Y:S01]  /*2c410*/  ENDCOLLECTIVE ;  /* 0x000000000000791b */ /* 0x00ffe20003800000 */
.L_x_1724:
        /* <DEDUP_REMOVED lines=18> */
.L_x_1725:
        /* <DEDUP_REMOVED lines=8> */
[----:B------:R-:W-:Y:S01]  /*2c5c0*/  SEL R134, R43, R112, P0 ;  /* 0x000000702b867207 */ /* 0x000fe20000000000 */
[----:B------:R-:W-:Y:S01]  /*2c5d0*/  IMAD.MOV.U32 R12, RZ, RZ, R5 ;  /* 0x000000ffff0c7224 */ /* 0x000fe200078e0005 */
        /* <DEDUP_REMOVED lines=9> */
.L_x_1726:
        /* <DEDUP_REMOVED lines=18> */
.L_x_1727:
        /* <DEDUP_REMOVED lines=19> */
.L_x_1728:
        /* <DEDUP_REMOVED lines=9> */
[----:B------:R-:W-:-:S07]  /*2c950*/  IMAD.MOV.U32 R91, RZ, RZ, R14 ;  /* 0x000000ffff5b7224 */ /* 0x000fce00078e000e */
[----:B------:R-:W-:Y:S05]  /*2c960*/  WARPSYNC.COLLECTIVE R15, `(.L_x_1729) ;  /* 0x000000000f087348 */ /* 0x000fea0003c00000 */
[----:B------:R0:W1:Y:S02]  /*2c970*/  SHFL.IDX P6, R14, R13, R12, R11 ;  /* 0x0000000c0d0e7389 */ /* 0x00006400000c000b */
[----:B01----:R-:W-:Y:S01]  /*2c980*/  ENDCOLLECTIVE ;  /* 0x000000000000791b */ /* 0x003fe20003800000 */
.L_x_1729:
[----:B------:R-:W-:Y:S02]  /*2c990*/  IMAD.MOV.U32 R13, RZ, RZ, R2 ;  /* 0x000000ffff0d7224 */ /* 0x000fe400078e0002 */
[----:B------:R-:W-:Y:S02]  /*2c9a0*/  IMAD.MOV.U32 R12, RZ, RZ, R5 ;  /* 0x000000ffff0c7224 */ /* 0x000fe400078e0005 */
[----:B------:R-:W-:-:S07]  /*2c9b0*/  IMAD.MOV.U32 R92, RZ, RZ, R14 ;  /* 0x000000ffff5c7224 */ /* 0x000fce00078e000e */
[----:B------:R-:W-:Y:S05]  /*2c9c0*/  WARPSYNC.COLLECTIVE R15, `(.L_x_1730) ;  /* 0x000000000f087348 */ /* 0x000fea0003c00000 */
[----:B------:R0:W1:Y:S02]  /*2c9d0*/  SHFL.IDX P6, R14, R13, R12, R11 ;  /* 0x0000000c0d0e7389 */ /* 0x00006400000c000b */
[----:B01----:R-:W-:Y:S01]  /*2c9e0*/  ENDCOLLECTIVE ;  /* 0x000000000000791b */ /* 0x003fe20003800000 */
.L_x_1730:
[----:B------:R-:W-:Y:S02]  /*2c9f0*/  IMAD.MOV.U32 R13, RZ, RZ, R76 ;  /* 0x000000ffff0d7224 */ /* 0x000fe400078e004c */
[----:B------:R-:W-:-:S07]  /*2ca00*/  IMAD.MOV.U32 R2, RZ, RZ, R14 ;  /* 0x000000ffff027224 */ /* 0x000fce00078e000e */
[----:B------:R-:W-:Y:S05]  /*2ca10*/  WARPSYNC.COLLECTIVE R15, `(.L_x_1731) ;  /* 0x000000000f087348 */ /* 0x000fea0003c00000 */
[----:B------:R0:W1:Y:S02]  /*2ca20*/  SHFL.IDX P6, R14, R13, R12, R11 ;  /* 0x0000000c0d0e7389 */ /* 0x00006400000c000b */
[----:B01----:R-:W-:Y:S01]  /*2ca30*/  ENDCOLLECTIVE ;  /* 0x000000000000791b */ /* 0x003fe20003800000 */
.L_x_1731:
        /* <DEDUP_REMOVED lines=8> */
.L_x_1732:
[----:B------:R-:W-:Y:S02]  /*2cac0*/  IMAD.MOV.U32 R13, RZ, RZ, R140 ;  /* 0x000000ffff0d7224 */ /* 0x000fe400078e008c */
[----:B------:R-:W-:-:S07]  /*2cad0*/  IMAD.MOV.U32 R0, RZ, RZ, R14 ;  /* 0x000000ffff007224 */ /* 0x000fce00078e000e */
[----:B------:R-:W-:Y:S05]  /*2cae0*/  WARPSYNC.COLLECTIVE R15, `(.L_x_1733) ;  /* 0x000000000f087348 */ /* 0x000fea0003c00000 */
[----:B------:R0:W1:Y:S02]  /*2caf0*/  SHFL.IDX P6, R14, R13, R12, R11 ;  /* 0x0000000c0d0e7389 */ /* 0x00006400000c000b */
[----:B01----:R-:W-:Y:S01]  /*2cb00*/  ENDCOLLECTIVE ;  /* 0x000000000000791b */ /* 0x003fe20003800000 */
.L_x_1733:
[----:B------:R-:W-:Y:S01]  /*2cb10*/  IMAD.MOV.U32 R13, RZ, RZ, R94 ;  /* 0x000000ffff0d7224 */ /* 0x000fe200078e005e */
[----:B------:R-:W-:Y:S01]  /*2cb20*/  SEL R94, R92, R49, P0 ;  /* 0x000000315c5e7207 */ /* 0x000fe20000000000 */
[----:B------:R-:W-:Y:S01]  /*2cb30*/  IMAD.MOV.U32 R12, RZ, RZ, R5 ;  /* 0x000000ffff0c7224 */ /* 0x000fe200078e0005 */
[----:B------:R-:W-:Y:S01]  /*2cb40*/  SEL R92, R49, R92, P0 ;  /* 0x0000005c315c7207 */ /* 0x000fe20000000000 */
[----:B------:R-:W-:-:S07]  /*2cb50*/  IMAD.MOV.U32 R3, RZ, RZ, R14 ;  /* 0x000000ffff037224 */ /* 0x000fce00078e000e */
[----:B------:R-:W-:Y:S05]  /*2cb60*/  WARPSYNC.COLLECTIVE R15, `(.L_x_1734) ;  /* 0x000000000f087348 */ /* 0x000fea0003c00000 */
[----:B------:R0:W1:Y:S02]  /*2cb70*/  SHFL.IDX P6, R14, R13, R12, R11 ;  /* 0x0000000c0d0e7389 */ /* 0x00006400000c000b */
[----:B01----:R-:W-:Y:S01]  /*2cb80*/  ENDCOLLECTIVE ;  /* 0x000000000000791b */ /* 0x003fe20003800000 */
.L_x_1734:
[----:B------:R-:W-:Y:S01]  /*2cb90*/  MOV R13, R20 ;  /* 0x00000014000d7202 */ /* 0x000fe20000000f00 */
[----:B------:R-:W-:-:S07]  /*2cba0*/  IMAD.MOV.U32 R33, RZ, RZ, R14 ;  /* 0x000000ffff217224 */ /* 0x000fce00078e000e */
[----:B------:R-:W-:Y:S05]  /*2cbb0*/  WARPSYNC.COLLECTIVE R15, `(.L_x_1735) ;  /* 0x000000000f087348 */ /* 0x000fea0003c00000 */
[----:B------:R0:W1:Y:S02]  /*2cbc0*/  SHFL.IDX P6, R14, R13, R12, R11 ;  /* 0x0000000c0d0e7389 */ /* 0x00006400000c000b */
[----:B01----:R-:W-:Y:S01]  /*2cbd0*/  ENDCOLLECTIVE ;  /* 0x000000000000791b */ /* 0x003fe20003800000 */
.L_x_1735:
        /* <DEDUP_REMOVED lines=8> */
.L_x_1736:
[----:B------:R-:W-:Y:S02]  /*2cc60*/  SEL R2, R3, R20, P0 ;  /* 0x0000001403027207 */ /* 0x000fe40000000000 */
[----:B------:R-:W-:Y:S01]  /*2cc70*/  SEL R3, R20, R3, P0 ;  /* 0x0000000314037207 */ /* 0x000fe20000000000 */
[----:B------:R-:W-:Y:S02]  /*2cc80*/  IMAD.MOV.U32 R13, RZ, RZ, R142 ;  /* 0x000000ffff0d7224 */ /* 0x000fe400078e008e */
[----:B------:R-:W-:-:S07]  /*2cc90*/  IMAD.MOV.U32 R21, RZ, RZ, R14 ;  /* 0x000000ffff157224 */ /* 0x000fce00078e000e */
[----:B------:R-:W-:Y:S05]  /*2cca0*/  WARPSYNC.COLLECTIVE R15, `(.L_x_1737) ;  /* 0x000000000f087348 */ /* 0x000fea0003c00000 */
[----:B------:R0:W1:Y:S02]  /*2ccb0*/  SHFL.IDX P6, R14, R13, R12, R11 ;  /* 0x0000000c0d0e7389 */ /* 0x00006400000c000b */
[----:B01----:R-:W-:Y:S01]  /*2ccc0*/  ENDCOLLECTIVE ;  /* 0x000000000000791b */ /* 0x003fe20003800000 */
.L_x_1737:
[----:B------:R-:W-:Y:S02]  /*2ccd0*/  IMAD.MOV.U32 R13, RZ, RZ, R38 ;  /* 0x000000ffff0d7224 */ /* 0x000fe400078e0026 */
[----:B------:R-:W-:Y:S02]  /*2cce0*/  IMAD.MOV.U32 R12, RZ, RZ, R5 ;  /* 0x000000ffff0c7224 */ /* 0x000fe400078e0005 */
[----:B------:R-:W-:-:S07]  /*2ccf0*/  IMAD.MOV.U32 R37, RZ, RZ, R14 ;  /* 0x000000ffff257224 */ /* 0x000fce00078e000e */
[----:B------:R-:W-:Y:S05]  /*2cd00*/  WARPSYNC.COLLECTIVE R15, `(.L_x_1738) ;  /* 0x000000000f087348 */ /* 0x000fea0003c00000 */
[----:B------:R0:W1:Y:S02]  /*2cd10*/  SHFL.IDX P6, R14, R13, R12, R11 ;  /* 0x0000000c0d0e7389 */ /* 0x00006400000c000b */
[----:B01----:R-:W-:Y:S01]  /*2cd20*/  ENDCOLLECTIVE ;  /* 0x000000000000791b */ /* 0x003fe20003800000 */
.L_x_1738:
[----:B------:R-:W-:Y:S02]  /*2cd30*/  IMAD.MOV.U32 R13, RZ, RZ, R122 ;  /* 0x000000ffff0d7224 */ /* 0x000fe400078e007a */
[----:B------:R-:W-:-:S07]  /*2cd40*/  IMAD.MOV.U32 R38, RZ, RZ, R14 ;  /* 0x000000ffff267224 */ /* 0x000fce00078e000e */
[----:B------:R-:W-:Y:S05]  /*2cd50*/  WARPSYNC.COLLECTIVE R15, `(.L_x_1739) ;  /* 0x000000000f087348 */ /* 0x000fea0003c00000 */
[----:B------:R0:W1:Y:S02]  /*2cd60*/  SHFL.IDX P6, R14, R13, R12, R11 ;  /* 0x0000000c0d0e7389 */ /* 0x00006400000c000b */
[----:B01----:R-:W-:Y:S01]  /*2cd70*/  ENDCOLLECTIVE ;  /* 0x000000000000791b */ /* 0x003fe20003800000 */
.L_x_1739:
        /* <DEDUP_REMOVED lines=8> */
.L_x_1740:
[----:B------:R-:W-:Y:S02]  /*2ce00*/  SEL R36, R37, R122, P0 ;  /* 0x0000007a25247207 */ /* 0x000fe40000000000 */
[----:B------:R-:W-:Y:S01]  /*2ce10*/  SEL R37, R122, R37, P0 ;  /* 0x000000257a257207 */ /* 0x000fe20000000000 */
[----:B------:R-:W-:Y:S02]  /*2ce20*/  IMAD.MOV.U32 R13, RZ, RZ, R136 ;  /* 0x000000ffff0d7224 */ /* 0x000fe400078e0088 */
[----:B------:R-:W-:-:S07]  /*2ce30*/  IMAD.MOV.U32 R39, RZ, RZ, R14 ;  /* 0x000000ffff277224 */ /* 0x000fce00078e000e */
[----:B------:R-:W-:Y:S05]  /*2ce40*/  WARPSYNC.COLLECTIVE R15, `(.L_x_1741) ;  /* 0x000000000f087348 */ /* 0x000fea0003c00000 */
[----:B------:R0:W1:Y:S02]  /*2ce50*/  SHFL.IDX P6, R14, R13, R12, R11 ;  /* 0x0000000c0d0e7389 */ /* 0x00006400000c000b */
[----:B01----:R-:W-:Y:S01]  /*2ce60*/  ENDCOLLECTIVE ;  /* 0x000000000000791b */ /* 0x003fe20003800000 */
.L_x_1741:
[----:B------:R-:W-:Y:S02]  /*2ce70*/  IMAD.MOV.U32 R13, RZ, RZ, R120 ;  /* 0x000000ffff0d7224 */ /* 0x000fe400078e0078 */
[----:B------:R-:W-:Y:S02]  /*2ce80*/  IMAD.MOV.U32 R12, RZ, RZ, R5 ;  /* 0x000000ffff0c7224 */ /* 0x000fe400078e0005 */
[----:B------:R-:W-:-:S07]  /*2ce90*/  IMAD.MOV.U32 R41, RZ, RZ, R14 ;  /* 0x000000ffff297224 */ /* 0x000fce00078e000e */
[----:B------:R-:W-:Y:S05]  /*2cea0*/  WARPSYNC.COLLECTIVE R15, `(.L_x_1742) ;  /* 0x000000000f087348 */ /* 0x000fea0003c00000 */
[----:B------:R0:W1:Y:S02]  /*2ceb0*/  SHFL.IDX P6, R14, R13, R12, R11 ;  /* 0x0000000c0d0e7389 */ /* 0x00006400000c000b */
[----:B01----:R-:W-:Y:S01]  /*2cec0*/  ENDCOLLECTIVE ;  /* 0x000000000000791b */ /* 0x003fe20003800000 */
.L_x_1742:
[----:B------:R-:W-:Y:S02]  /*2ced0*/  IMAD.MOV.U32 R13, RZ, RZ, R114 ;  /* 0x000000ffff0d7224 */ /* 0x000fe400078e0072 */
[----:B------:R-:W-:-:S07]  /*2cee0*/  IMAD.MOV.U32 R120, RZ, RZ, R14 ;  /* 0x000000ffff787224 */ /* 0x000fce00078e000e */
[----:B------:R-:W-:Y:S05]  /*2cef0*/  WARPSYNC.COLLECTIVE R15, `(.L_x_1743) ;  /* 0x000000000f087348 */ /* 0x000fea0003c00000 */
[----:B------:R0:W1:Y:S02]  /*2cf00*/  SHFL.IDX P6, R14, R13, R12, R11 ;  /* 0x0000000c0d0e7389 */ /* 0x00006400000c000b */
[----:B01----:R-:W-:Y:S01]  /*2cf10*/  ENDCOLLECTIVE ;  /* 0x000000000000791b */ /* 0x003fe20003800000 */
.L_x_1743:
        /* <DEDUP_REMOVED lines=8> */
.L_x_1744:
[----:B------:R-:W-:Y:S02]  /*2cfa0*/  IMAD.MOV.U32 R13, RZ, RZ, R68 ;  /* 0x000000ffff0d7224 */ /* 0x000fe400078e0044 */
[----:B------:R-:W-:-:S07]  /*2cfb0*/  IMAD.MOV.U32 R43, RZ, RZ, R14 ;  /* 0x000000ffff2b7224 */ /* 0x000fce00078e000e */
[----:B------:R-:W-:Y:S05]  /*2cfc0*/  WARPSYNC.COLLECTIVE R15, `(.L_x_1745) ;  /* 0x000000000f087348 */ /* 0x000fea0003c00000 */
[----:B------:R0:W1:Y:S02]  /*2cfd0*/  SHFL.IDX P6, R14, R13, R12, R11 ;  /* 0x0000000c0d0e7389 */ /* 0x00006400000c000b */
[----:B01----:R-:W-:Y:S01]  /*2cfe0*/  ENDCOLLECTIVE ;  /* 0x000000000000791b */ /* 0x003fe20003800000 */
.L_x_1745:
[----:B------:R-:W-:Y:S02]  /*2cff0*/  IMAD.MOV.U32 R13, RZ, RZ, R112 ;  /* 0x000000ffff0d7224 */ /* 0x000fe400078e0070 */
[----:B------:R-:W-:Y:S02]  /*2d000*/  IMAD.MOV.U32 R12, RZ, RZ, R5 ;  /* 0x000000ffff0c7224 */ /* 0x000fe400078e0005 */
[----:B------:R-:W-:-:S07]  /*2d010*/  IMAD.MOV.U32 R45, RZ, RZ, R14 ;  /* 0x000000ffff2d7224 */ /* 0x000fce00078e000e */
[----:B------:R-:W-:Y:S05]  /*2d020*/  WARPSYNC.COLLECTIVE R15, `(.L_x_1746) ;  /* 0x000000000f087348 */ /* 0x000fea0003c00000 */
[----:B------:R0:W1:Y:S02]  /*2d030*/  SHFL.IDX P6, R14, R13, R12, R11 ;  /* 0x0000000c0d0e7389 */ /* 0x00006400000c000b */
[----:B01----:R-:W-:Y:S01]  /*2d040*/  ENDCOLLECTIVE ;  /* 0x000000000000791b */ /* 0x003fe20003800000 */
.L_x_1746:
[----:B------:R-:W-:Y:S02]  /*2d050*/  IMAD.MOV.U32 R13, RZ, RZ, R110 ;  /* 0x000000ffff0d7224 */ /* 0x000fe400078e006e */
[----:B------:R-:W-:-:S07]  /*2d060*/  IMAD.MOV.U32 R112, RZ, RZ, R14 ;  /* 0x000000ffff707224 */ /* 0x000fce00078e000e */
[----:B------:R-:W-:Y:S05]  /*2d070*/  WARPSYNC.COLLECTIVE R15, `(.L_x_1747) ;  /* 0x000000000f087348 */ /* 0x000fea0003c00000 */
[----:B------:R0:W1:Y:S02]  /*2d080*/  SHFL.IDX P6, R14, R13, R12, R11 ;  /* 0x0000000c0d0e7389 */ /* 0x00006400000c000b */
[----:B01----:R-:W-:Y:S01]  /*2d090*/  ENDCOLLECTIVE ;  /* 0x000000000000791b */ /* 0x003fe20003800000 */
.L_x_1747:
[----:B------:R-:W-:Y:S02]  /*2d0a0*/  IMAD.MOV.U32 R13, RZ, RZ, R130 ;  /* 0x000000ffff0d7224 */ /* 0x000fe400078e0082 */
[----:B------:R-:W-:Y:S02]  /*2d0b0*/  IMAD.MOV.U32 R12, RZ, RZ, R7 ;  /* 0x000000ffff0c7224 */ /* 0x000fe400078e0007 */
[----:B------:R-:W-:-:S07]  /*2d0c0*/  IMAD.MOV.U32 R110, RZ, RZ, R14 ;  /* 0x000000ffff6e7224 */ /* 0x000fce00078e000e */
[----:B------:R-:W-:Y:S05]  /*2d0d0*/  WARPSYNC.COLLECTIVE R15, `(.L_x_1748) ;  /* 0x000000000f087348 */ /* 0x000fea0003c00000 */
[----:B------:R0:W1:Y:S02]  /*2d0e0*/  SHFL.IDX P6, R14, R13, R12, R11 ;  /* 0x0000000c0d0e7389 */ /* 0x00006400000c000b */
[----:B01----:R-:W-:Y:S01]  /*2d0f0*/  ENDCOLLECTIVE ;  /* 0x000000000000791b */ /* 0x003fe20003800000 */
.L_x_1748:
[----:B------:R-:W-:Y:S02]  /*2d100*/  SEL R44, R45, R110, P0 ;  /* 0x0000006e2d2c7207 */ /* 0x000fe40000000000 */
[----:B------:R-:W-:Y:S01]  /*2d110*/  SEL R45, R110, R45, P0 ;  /* 0x0000002d6e2d7207 */ /* 0x000fe20000000000 */
[----:B------:R-:W-:Y:S02]  /*2d120*/  IMAD.MOV.U32 R13, RZ, RZ, R66 ;  /* 0x000000ffff0d7224 */ /* 0x000fe400078e0042 */
[----:B------:R-:W-:-:S07]  /*2d130*/  IMAD.MOV.U32 R47, RZ, RZ, R14 ;  /* 0x000000ffff2f7224 */ /* 0x000fce00078e000e */
[----:B------:R-:W-:Y:S05]  /*2d140*/  WARPSYNC.COLLECTIVE R15, `(.L_x_1749) ;  /* 0x000000000f087348 */ /* 0x000fea0003c00000 */
[----:B------:R0:W1:Y:S02]  /*2d150*/  SHFL.IDX P6, R14, R13, R12, R11 ;  /* 0x0000000c0d0e7389 */ /* 0x00006400000c000b */
[----:B01----:R-:W-:Y:S01]  /*2d160*/  ENDCOLLECTIVE ;  /* 0x000000000000791b */ /* 0x003fe20003800000 */
.L_x_1749:
[----:B------:R-:W-:Y:S02]  /*2d170*/  IMAD.MOV.U32 R13, RZ, RZ, R82 ;  /* 0x000000ffff0d7224 */ /* 0x000fe400078e0052 */
[----:B------:R-:W-:Y:S02]  /*2d180*/  IMAD.MOV.U32 R12, RZ, RZ, R5 ;  /* 0x000000ffff0c7224 */ /* 0x000fe400078e0005 */
[----:B------:R-:W-:-:S07]  /*2d190*/  IMAD.MOV.U32 R77, RZ, RZ, R14 ;  /* 0x000000ffff4d7224 */ /* 0x000fce00078e000e */
[----:B------:R-:W-:Y:S05]  /*2d1a0*/  WARPSYNC.COLLECTIVE R15, `(.L_x_1750) ;  /* 0x000000000f087348 */ /* 0x000fea0003c00000 */
[----:B------:R0:W1:Y:S02]  /*2d1b0*/  SHFL.IDX P6, R14, R13, R12, R11 ;  /* 0x0000000c0d0e7389 */ /* 0x00006400000c000b */
[----:B01----:R-:W-:Y:S01]  /*2d1c0*/  ENDCOLLECTIVE ;  /* 0x000000000000791b */ /* 0x003fe20003800000 */
.L_x_1750:
[----:B------:R-:W-:Y:S02]  /*2d1d0*/  IMAD.MOV.U32 R13, RZ, RZ, R80 ;  /* 0x000000ffff0d7224 */ /* 0x000fe400078e0050 */
[----:B------:R-:W-:-:S07]  /*2d1e0*/  IMAD.MOV.U32 R82, RZ, RZ, R14 ;  /* 0x000000ffff527224 */ /* 0x000fce00078e000e */
[----:B------:R-:W-:Y:S05]  /*2d1f0*/  WARPSYNC.COLLECTIVE R15, `(.L_x_1751) ;  /* 0x000000000f087348 */ /* 0x000fea0003c00000 */
[----:B------:R0:W1:Y:S02]  /*2d200*/  SHFL.IDX P6, R14, R13, R12, R11 ;  /* 0x0000000c0d0e7389 */ /* 0x00006400000c000b */
[----:B01----:R-:W-:Y:S01]  /*2d210*/  ENDCOLLECTIVE ;  /* 0x000000000000791b */ /* 0x003fe20003800000 */
.L_x_1751:
[----:B------:R-:W-:Y:S02]  /*2d220*/  IMAD.MOV.U32 R13, RZ, RZ, R132 ;  /* 0x000000ffff0d7224 */ /* 0x000fe400078e0084 */
[----:B------:R-:W-:Y:S02]  /*2d230*/  IMAD.MOV.U32 R12, RZ, RZ, R7 ;  /* 0x000000ffff0c7224 */ /* 0x000fe400078e0007 */
[----:B------:R-:W-:-:S07]  /*2d240*/  IMAD.MOV.U32 R80, RZ, RZ, R14 ;  /* 0x000000ffff507224 */ /* 0x000fce00078e000e */
[----:B------:R-:W-:Y:S05]  /*2d250*/  WARPSYNC.COLLECTIVE R15, `(.L_x_1752) ;  /* 0x000000000f087348 */ /* 0x000fea0003c00000 */
[----:B------:R0:W1:Y:S02]  /*2d260*/  SHFL.IDX P6, R14, R13, R12, R11 ;  /* 0x0000000c0d0e7389 */ /* 0x00006400000c000b */
[----:B01----:R-:W-:Y:S01]  /*2d270*/  ENDCOLLECTIVE ;  /* 0x000000000000791b */ /* 0x003fe20003800000 */
.L_x_1752:
[----:B------:R-:W-:Y:S02]  /*2d280*/  IMAD.MOV.U32 R13, RZ, RZ, R128 ;  /* 0x000000ffff0d7224 */ /* 0x000fe400078e0080 */
[----:B------:R-:W-:-:S07]  /*2d290*/  IMAD.MOV.U32 R79, RZ, RZ, R14 ;  /* 0x000000ffff4f7224 */ /* 0x000fce00078e000e */
[----:B------:R-:W-:Y:S05]  /*2d2a0*/  WARPSYNC.COLLECTIVE R15, `(.L_x_1753) ;  /* 0x000000000f087348 */ /* 0x000fea0003c00000 */
[----:B------:R0:W1:Y:S02]  /*2d2b0*/  SHFL.IDX P6, R14, R13, R12, R11 ;  /* 0x0000000c0d0e7389 */ /* 0x00006400000c000b */
[----:B01----:R-:W-:Y:S01]  /*2d2c0*/  ENDCOLLECTIVE ;  /* 0x000000000000791b */ /* 0x003fe20003800000 */
.L_x_1753:
[----:B------:R-:W-:Y:S02]  /*2d2d0*/  IMAD.MOV.U32 R13, RZ, RZ, R78 ;  /* 0x000000ffff0d7224 */ /* 0x000fe400078e004e */
[----:B------:R-:W-:Y:S02]  /*2d2e0*/  IMAD.MOV.U32 R12, RZ, RZ, R5 ;  /* 0x000000ffff0c7224 */ /* 0x000fe400078e0005 */
[----:B------:R-:W-:-:S07]  /*2d2f0*/  IMAD.MOV.U32 R81, RZ, RZ, R14 ;  /* 0x000000ffff517224 */ /* 0x000fce00078e000e */
[----:B------:R-:W-:Y:S05]  /*2d300*/  WARPSYNC.COLLECTIVE R15, `(.L_x_1754) ;  /* 0x000000000f087348 */ /* 0x000fea0003c00000 */
[----:B------:R0:W1:Y:S02]  /*2d310*/  SHFL.IDX P6, R14, R13, R12, R11 ;  /* 0x0000000c0d0e7389 */ /* 0x00006400000c000b */
[----:B01----:R-:W-:Y:S01]  /*2d320*/  ENDCOLLECTIVE ;  /* 0x000000000000791b */ /* 0x003fe20003800000 */
.L_x_1754:
[----:B------:R-:W-:Y:S01]  /*2d330*/  IMAD.MOV.U32 R13, RZ, RZ, R48 ;  /* 0x000000ffff0d7224 */ /* 0x000fe200078e0030 */
[----:B------:R-:W-:Y:S02]  /*2d340*/  SEL R48, R77, R80, P0 ;  /* 0x000000504d307207 */ /* 0x000fe40000000000 */
[----:B------:R-:W-:Y:S01]  /*2d350*/  SEL R77, R80, R77, P0 ;  /* 0x0000004d504d7207 */ /* 0x000fe20000000000 */
[----:B------:R-:W-:-:S07]  /*2d360*/  IMAD.MOV.U32 R128, RZ, RZ, R14 ;  /* 0x000000ffff807224 */ /* 0x000fce00078e000e */
[----:B------:R-:W-:Y:S05]  /*2d370*/  WARPSYNC.COLLECTIVE R15, `(.L_x_1755) ;  /* 0x000000000f087348 */ /* 0x000fea0003c00000 */
[----:B------:R0:W1:Y:S02]  /*2d380*/  SHFL.IDX P6, R14, R13, R12, R11 ;  /* 0x0000000c0d0e7389 */ /* 0x00006400000c000b */
[----:B01----:R-:W-:Y:S01]  /*2d390*/  ENDCOLLECTIVE ;  /* 0x000000000000791b */ /* 0x003fe20003800000 */
.L_x_1755:
        /* <DEDUP_REMOVED lines=8> */
.L_x_1756:
[----:B------:R-:W-:Y:S02]  /*2d420*/  SEL R80, R81, R130, P0 ;  /* 0x0000008251507207 */ /* 0x000fe40000000000 */
[----:B------:R-:W-:Y:S01]  /*2d430*/  SEL R81, R130, R81, P0 ;  /* 0x0000005182517207 */ /* 0x000fe20000000000 */
[----:B------:R-:W-:Y:S02]  /*2d440*/  IMAD.MOV.U32 R13, RZ, RZ, R124 ;  /* 0x000000ffff0d7224 */ /* 0x000fe400078e007c */
[----:B------:R-:W-:-:S07]  /*2d450*/  IMAD.MOV.U32 R83, RZ, RZ, R14 ;  /* 0x000000ffff537224 */ /* 0x000fce00078e000e */
[----:B------:R-:W-:Y:S05]  /*2d460*/  WARPSYNC.COLLECTIVE R15, `(.L_x_1757) ;  /* 0x000000000f087348 */ /* 0x000fea0003c00000 */
[----:B------:R0:W1:Y:S02]  /*2d470*/  SHFL.IDX P6, R14, R13, R12, R11 ;  /* 0x0000000c0d0e7389 */ /* 0x00006400000c000b */
[----:B01----:R-:W-:Y:S01]  /*2d480*/  ENDCOLLECTIVE ;  /* 0x000000000000791b */ /* 0x003fe20003800000 */
.L_x_1757:
        /* <DEDUP_REMOVED lines=8> */
.L_x_1758:
[----:B------:R-:W-:Y:S01]  /*2d510*/  IMAD.MOV.U32 R13, RZ, RZ, R42 ;  /* 0x000000ffff0d7224 */ /* 0x000fe200078e002a */
[----:B------:R-:W-:Y:S02]  /*2d520*/  SEL R42, R43, R112, P0 ;  /* 0x000000702b2a7207 */ /* 0x000fe40000000000 */
[----:B------:R-:W-:Y:S01]  /*2d530*/  SEL R43, R112, R43, P0 ;  /* 0x0000002b702b7207 */ /* 0x000fe20000000000 */
[----:B------:R-:W-:-:S07]  /*2d540*/  IMAD.MOV.U32 R124, RZ, RZ, R14 ;  /* 0x000000ffff7c7224 */ /* 0x000fce00078e000e */
[----:B------:R-:W-:Y:S05]  /*2d550*/  WARPSYNC.COLLECTIVE R15, `(.L_x_1759) ;  /* 0x000000000f087348 */ /* 0x000fea0003c00000 */
[----:B------:R0:W1:Y:S02]  /*2d560*/  SHFL.IDX P6, R14, R13, R12, R11 ;  /* 0x0000000c0d0e7389 */ /* 0x00006400000c000b */
[----:B01----:R-:W-:Y:S01]  /*2d570*/  ENDCOLLECTIVE ;  /* 0x000000000000791b */ /* 0x003fe20003800000 */
.L_x_1759:
        /* <DEDUP_REMOVED lines=8> */
.L_x_1760:
[----:B------:R-:W-:Y:S01]  /*2d600*/  SEL R49, R31, R126, P0 ;  /* 0x0000007e1f317207 */ /* 0x000fe20000000000 */
[----:B------:R-:W-:Y:S02]  /*2d610*/  IMAD.MOV.U32 R13, RZ, RZ, R116 ;  /* 0x000000ffff0d7224 */ /* 0x000fe400078e0074 */
[----:B------:R-:W-:-:S07]  /*2d620*/  IMAD.MOV.U32 R27, RZ, RZ, R14 ;  /* 0x000000ffff1b7224 */ /* 0x000fce00078e000e */
[----:B------:R-:W-:Y:S05]  /*2d630*/  WARPSYNC.COLLECTIVE R15, `(.L_x_1761) ;  /* 0x000000000f087348 */ /* 0x000fea0003c00000 */
[----:B------:R0:W1:Y:S02]  /*2d640*/  SHFL.IDX P6, R14, R13, R12, R11 ;  /* 0x0000000c0d0e7389 */ /* 0x00006400000c000b */
[----:B01----:R-:W-:Y:S01]  /*2d650*/  ENDCOLLECTIVE ;  /* 0x000000000000791b */ /* 0x003fe20003800000 */
.L_x_1761:
        /* <DEDUP_REMOVED lines=8> */
.L_x_1762:
[----:B------:R-:W-:Y:S02]  /*2d6e0*/  IMAD.MOV.U32 R13, RZ, RZ, R52 ;  /* 0x000000ffff0d7224 */ /* 0x000fe400078e0034 */
[----:B------:R-:W-:-:S07]  /*2d6f0*/  IMAD.MOV.U32 R116, RZ, RZ, R14 ;  /* 0x000000ffff747224 */ /* 0x000fce00078e000e */
[----:B------:R-:W-:Y:S05]  /*2d700*/  WARPSYNC.COLLECTIVE R15, `(.L_x_1763) ;  /* 0x000000000f087348 */ /* 0x000fea0003c00000 */
[----:B------:R0:W1:Y:S02]  /*2d710*/  SHFL.IDX P6, R14, R13, R12, R11 ;  /* 0x0000000c0d0e7389 */ /* 0x00006400000c000b */
[----:B01----:R-:W-:Y:S01]  /*2d720*/  ENDCOLLECTIVE ;  /* 0x000000000000791b */ /* 0x003fe20003800000 */
.L_x_1763:
        /* <DEDUP_REMOVED lines=8> */
.L_x_1764:
[----:B------:R-:W-:Y:S01]  /*2d7b0*/  SEL R53, R29, R118, P0 ;  /* 0x000000761d357207 */ /* 0x000fe20000000000 */
[----:B------:R-:W-:Y:S02]  /*2d7c0*/  IMAD.MOV.U32 R13, RZ, RZ, R100 ;  /* 0x000000ffff0d7224 */ /* 0x000fe400078e0064 */
[----:B------:R-:W-:-:S07]  /*2d7d0*/  IMAD.MOV.U32 R9, RZ, RZ, R14 ;  /* 0x000000ffff097224 */ /* 0x000fce00078e000e */
[----:B------:R-:W-:Y:S05]  /*2d7e0*/  WARPSYNC.COLLECTIVE R15, `(.L_x_1765) ;  /* 0x000000000f087348 */ /* 0x000fea0003c00000 */
[----:B------:R0:W1:Y:S02]  /*2d7f0*/  SHFL.IDX P6, R14, R13, R12, R11 ;  /* 0x0000000c0d0e7389 */ /* 0x00006400000c000b */
[----:B01----:R-:W-:Y:S01]  /*2d800*/  ENDCOLLECTIVE ;  /* 0x000000000000791b */ /* 0x003fe20003800000 */
.L_x_1765:
[----:B------:R-:W-:Y:S02]  /*2d810*/  IMAD.MOV.U32 R13, RZ, RZ, R56 ;  /* 0x000000ffff0d7224 */ /* 0x000fe400078e0038 */
[----:B------:R-:W-:Y:S02]  /*2d820*/  IMAD.MOV.U32 R12, RZ, RZ, R5 ;  /* 0x000000ffff0c7224 */ /* 0x000fe400078e0005 */
[----:B------:R-:W-:-:S07]  /*2d830*/  IMAD.MOV.U32 R25, RZ, RZ, R14 ;  /* 0x000000ffff197224 */ /* 0x000fce00078e000e */
[----:B------:R-:W-:Y:S05]  /*2d840*/  WARPSYNC.COLLECTIVE R15, `(.L_x_1766) ;  /* 0x000000000f087348 */ /* 0x000fea0003c00000 */
[----:B------:R0:W1:Y:S02]  /*2d850*/  SHFL.IDX P6, R14, R13, R12, R11 ;  /* 0x0000000c0d0e7389 */ /* 0x00006400000c000b */
[----:B01----:R-:W-:Y:S01]  /*2d860*/  ENDCOLLECTIVE ;  /* 0x000000000000791b */ /* 0x003fe20003800000 */
.L_x_1766:
[----:B------:R-:W-:Y:S01]  /*2d870*/  IMAD.MOV.U32 R13, RZ, RZ, R50 ;  /* 0x000000ffff0d7224 */ /* 0x000fe200078e0032 */
[----:B------:R-:W-:Y:S01]  /*2d880*/  SEL R50, R126, R31, P0 ;  /* 0x0000001f7e327207 */ /* 0x000fe20000000000 */
[----:B------:R-:W-:-:S07]  /*2d890*/  IMAD.MOV.U32 R56, RZ, RZ, R14 ;  /* 0x000000ffff387224 */ /* 0x000fce00078e000e */
[----:B------:R-:W-:Y:S05]  /*2d8a0*/  WARPSYNC.COLLECTIVE R15, `(.L_x_1767) ;  /* 0x000000000f087348 */ /* 0x000fea0003c00000 */
[----:B------:R0:W1:Y:S02]  /*2d8b0*/  SHFL.IDX P6, R14, R13, R12, R11 ;  /* 0x0000000c0d0e7389 */ /* 0x00006400000c000b */
[----:B01----:R-:W-:Y:S01]  /*2d8c0*/  ENDCOLLECTIVE ;  /* 0x000000000000791b */ /* 0x003fe20003800000 */
.L_x_1767:
        /* <DEDUP_REMOVED lines=8> */
.L_x_1768:
[----:B------:R-:W-:Y:S02]  /*2d950*/  SEL R57, R25, R96, P0 ;  /* 0x0000006019397207 */ /* 0x000fe40000000000 */
[----:B------:R-:W-:Y:S01]  /*2d960*/  SEL R64, R96, R25, P0 ;  /* 0x0000001960407207 */ /* 0x000fe20000000000 */
[----:B------:R-:W-:Y:S01]  /*2d970*/  IMAD.MOV.U32 R96, RZ, RZ, RZ ;  /* 0x000000ffff607224 */ /* 0x000fe200078e00ff */
[----:B------:R-:W-:Y:S01]  /*2d980*/  MOV R13, R60 ;  /* 0x0000003c000d7202 */ /* 0x000fe20000000f00 */
[----:B------:R-:W-:-:S07]  /*2d990*/  IMAD.MOV.U32 R66, RZ, RZ, R14 ;  /* 0x000000ffff427224 */ /* 0x000fce00078e000e */
[----:B------:R-:W-:Y:S05]  /*2d9a0*/  WARPSYNC.COLLECTIVE R15, `(.L_x_1769) ;  /* 0x000000000f087348 */ /* 0x000fea0003c00000 */
[----:B------:R0:W1:Y:S02]  /*2d9b0*/  SHFL.IDX P6, R14, R13, R12, R11 ;  /* 0x0000000c0d0e7389 */ /* 0x00006400000c000b */
[----:B01----:R-:W-:Y:S01]  /*2d9c0*/  ENDCOLLECTIVE ;  /* 0x000000000000791b */ /* 0x003fe20003800000 */
.L_x_1769:
[----:B------:R-:W-:Y:S02]  /*2d9d0*/  IMAD.MOV.U32 R13, RZ, RZ, R26 ;  /* 0x000000ffff0d7224 */ /* 0x000fe400078e001a */
[----:B------:R-:W-:Y:S02]  /*2d9e0*/  IMAD.MOV.U32 R12, RZ, RZ, R5 ;  /* 0x000000ffff0c7224 */ /* 0x000fe400078e0005 */
[----:B------:R-:W-:-:S07]  /*2d9f0*/  IMAD.MOV.U32 R68, RZ, RZ, R14 ;  /* 0x000000ffff447224 */ /* 0x000fce00078e000e */
[----:B------:R-:W-:Y:S05]  /*2da00*/  WARPSYNC.COLLECTIVE R15, `(.L_x_1770) ;  /* 0x000000000f087348 */ /* 0x000fea0003c00000 */
[----:B------:R0:W1:Y:S02]  /*2da10*/  SHFL.IDX P6, R14, R13, R12, R11 ;  /* 0x0000000c0d0e7389 */ /* 0x00006400000c000b */
[----:B01----:R-:W-:Y:S01]  /*2da20*/  ENDCOLLECTIVE ;  /* 0x000000000000791b */ /* 0x003fe20003800000 */
.L_x_1770:
[----:B------:R-:W-:Y:S02]  /*2da30*/  IMAD.MOV.U32 R13, RZ, RZ, R24 ;  /* 0x000000ffff0d7224 */ /* 0x000fe400078e0018 */
[----:B------:R-:W-:-:S07]  /*2da40*/  IMAD.MOV.U32 R61, RZ, RZ, R14 ;  /* 0x000000ffff3d7224 */ /* 0x000fce00078e000e */
[----:B------:R-:W-:Y:S05]  /*2da50*/  WARPSYNC.COLLECTIVE R15, `(.L_x_1771) ;  /* 0x000000000f087348 */ /* 0x000fea0003c00000 */
[----:B------:R0:W1:Y:S02]  /*2da60*/  SHFL.IDX P6, R14, R13, R12, R11 ;  /* 0x0000000c0d0e7389 */ /* 0x00006400000c000b */
[----:B01----:R-:W-:Y:S01]  /*2da70*/  ENDCOLLECTIVE ;  /* 0x000000000000791b */ /* 0x003fe20003800000 */
.L_x_1771:
        /* <DEDUP_REMOVED lines=8> */
.L_x_1772:
[----:B------:R-:W-:Y:S02]  /*2db00*/  SEL R67, R68, R63, P0 ;  /* 0x0000003f44437207 */ /* 0x000fe40000000000 */
[----:B------:R-:W-:Y:S01]  /*2db10*/  SEL R68, R63, R68, P0 ;  /* 0x000000443f447207 */ /* 0x000fe20000000000 */
[----:B------:R-:W-:Y:S02]  /*2db20*/  IMAD.MOV.U32 R13, RZ, RZ, R72 ;  /* 0x000000ffff0d7224 */ /* 0x000fe400078e0048 */
[----:B------:R-:W-:-:S07]  /*2db30*/  IMAD.MOV.U32 R70, RZ, RZ, R14 ;  /* 0x000000ffff467224 */ /* 0x000fce00078e000e */
[----:B------:R-:W-:Y:S05]  /*2db40*/  WARPSYNC.COLLECTIVE R15, `(.L_x_1773) ;  /* 0x000000000f087348 */ /* 0x000fea0003c00000 */
[----:B------:R0:W1:Y:S02]  /*2db50*/  SHFL.IDX P6, R14, R13, R12, R11 ;  /* 0x0000000c0d0e7389 */ /* 0x00006400000c000b */
[----:B01----:R-:W-:Y:S01]  /*2db60*/  ENDCOLLECTIVE ;  /* 0x000000000000791b */ /* 0x003fe20003800000 */
.L_x_1773:
[----:B------:R-:W-:Y:S02]  /*2db70*/  IMAD.MOV.U32 R13, RZ, RZ, R30 ;  /* 0x000000ffff0d7224 */ /* 0x000fe400078e001e */
[----:B------:R-:W-:Y:S02]  /*2db80*/  IMAD.MOV.U32 R12, RZ, RZ, R5 ;  /* 0x000000ffff0c7224 */ /* 0x000fe400078e0005 */
[----:B------:R-:W-:-:S07]  /*2db90*/  IMAD.MOV.U32 R72, RZ, RZ, R14 ;  /* 0x000000ffff487224 */ /* 0x000fce00078e000e */
[----:B------:R-:W-:Y:S05]  /*2dba0*/  WARPSYNC.COLLECTIVE R15, `(.L_x_1774) ;  /* 0x000000000f087348 */ /* 0x000fea0003c00000 */
[----:B------:R0:W1:Y:S02]  /*2dbb0*/  SHFL.IDX P6, R14, R13, R12, R11 ;  /* 0x0000000c0d0e7389 */ /* 0x00006400000c000b */
[----:B01----:R-:W-:Y:S01]  /*2dbc0*/  ENDCOLLECTIVE ;  /* 0x000000000000791b */ /* 0x003fe20003800000 */
.L_x_1774:
[----:B------:R-:W-:Y:S02]  /*2dbd0*/  IMAD.MOV.U32 R13, RZ, RZ, R28 ;  /* 0x000000ffff0d7224 */ /* 0x000fe400078e001c */
[----:B------:R-:W-:-:S07]  /*2dbe0*/  IMAD.MOV.U32 R73, RZ, RZ, R14 ;  /* 0x000000ffff497224 */ /* 0x000fce00078e000e */
[----:B------:R-:W-:Y:S05]  /*2dbf0*/  WARPSYNC.COLLECTIVE R15, `(.L_x_1775) ;  /* 0x000000000f087348 */ /* 0x000fea0003c00000 */
[----:B------:R0:W1:Y:S02]  /*2dc00*/  SHFL.IDX P6, R14, R13, R12, R11 ;  /* 0x0000000c0d0e7389 */ /* 0x00006400000c000b */
[----:B01----:R-:W-:Y:S01]  /*2dc10*/  ENDCOLLECTIVE ;  /* 0x000000000000791b */ /* 0x003fe20003800000 */
.L_x_1775:
        /* <DEDUP_REMOVED lines=8> */
.L_x_1776:
[----:B------:R-:W-:Y:S02]  /*2dca0*/  SEL R71, R72, R85, P0 ;  /* 0x0000005548477207 */ /* 0x000fe40000000000 */
[----:B------:R-:W-:Y:S01]  /*2dcb0*/  SEL R72, R85, R72, P0 ;  /* 0x0000004855487207 */ /* 0x000fe20000000000 */
[----:B------:R-:W-:Y:S02]  /*2dcc0*/  IMAD.MOV.U32 R13, RZ, RZ, R86 ;  /* 0x000000ffff0d7224 */ /* 0x000fe400078e0056 */
[----:B------:R-:W-:-:S07]  /*2dcd0*/  IMAD.MOV.U32 R84, RZ, RZ, R14 ;  /* 0x000000ffff547224 */ /* 0x000fce00078e000e */
[----:B------:R-:W-:Y:S05]  /*2dce0*/  WARPSYNC.COLLECTIVE R15, `(.L_x_1777) ;  /* 0x000000000f087348 */ /* 0x000fea0003c00000 */
[----:B------:R0:W1:Y:S02]  /*2dcf0*/  SHFL.IDX P6, R14, R13, R12, R11 ;  /* 0x0000000c0d0e7389 */ /* 0x00006400000c000b */
[----:B01----:R-:W-:Y:S01]  /*2dd00*/  ENDCOLLECTIVE ;  /* 0x000000000000791b */ /* 0x003fe20003800000 */
.L_x_1777:
[----:B------:R-:W-:Y:S02]  /*2dd10*/  IMAD.MOV.U32 R13, RZ, RZ, R34 ;  /* 0x000000ffff0d7224 */ /* 0x000fe400078e0022 */
[----:B------:R-:W-:Y:S02]  /*2dd20*/  IMAD.MOV.U32 R12, RZ, RZ, R5 ;  /* 0x000000ffff0c7224 */ /* 0x000fe400078e0005 */
[----:B------:R-:W-:-:S07]  /*2dd30*/  IMAD.MOV.U32 R86, RZ, RZ, R14 ;  /* 0x000000ffff567224 */ /* 0x000fce00078e000e */
[----:B------:R-:W-:Y:S05]  /*2dd40*/  WARPSYNC.COLLECTIVE R15, `(.L_x_1778) ;  /* 0x000000000f087348 */ /* 0x000fea0003c00000 */
[----:B------:R0:W1:Y:S02]  /*2dd50*/  SHFL.IDX P6, R14, R13, R12, R11 ;  /* 0x0000000c0d0e7389 */ /* 0x00006400000c000b */
[----:B01----:R-:W-:Y:S01]  /*2dd60*/  ENDCOLLECTIVE ;  /* 0x000000000000791b */ /* 0x003fe20003800000 */
.L_x_1778:
[----:B------:R-:W-:Y:S02]  /*2dd70*/  IMAD.MOV.U32 R13, RZ, RZ, R32 ;  /* 0x000000ffff0d7224 */ /* 0x000fe400078e0020 */
[----:B------:R-:W-:-:S07]  /*2dd80*/  IMAD.MOV.U32 R87, RZ, RZ, R14 ;  /* 0x000000ffff577224 */ /* 0x000fce00078e000e */
[----:B------:R-:W-:Y:S05]  /*2dd90*/  WARPSYNC.COLLECTIVE R15, `(.L_x_1779) ;  /* 0x000000000f087348 */ /* 0x000fea0003c00000 */
[----:B------:R0:W1:Y:S02]  /*2dda0*/  SHFL.IDX P6, R14, R13, R12, R11 ;  /* 0x0000000c0d0e7389 */ /* 0x00006400000c000b */
[----:B01----:R-:W-:Y:S01]  /*2ddb0*/  ENDCOLLECTIVE ;  /* 0x000000000000791b */ /* 0x003fe20003800000 */
.L_x_1779:
        /* <DEDUP_REMOVED lines=8> */
.L_x_1780:
[----:B------:R-:W-:Y:S02]  /*2de40*/  SEL R85, R86, R89, P0 ;  /* 0x0000005956557207 */ /* 0x000fe40000000000 */
[----:B------:R-:W-:Y:S01]  /*2de50*/  SEL R86, R89, R86, P0 ;  /* 0x0000005659567207 */ /* 0x000fe20000000000 */
[----:B------:R-:W-:Y:S02]  /*2de60*/  IMAD.MOV.U32 R13, RZ, RZ, R90 ;  /* 0x000000ffff0d7224 */ /* 0x000fe400078e005a */
[----:B------:R-:W-:-:S07]  /*2de70*/  IMAD.MOV.U32 R88, RZ, RZ, R14 ;  /* 0x000000ffff587224 */ /* 0x000fce00078e000e */
[----:B------:R-:W-:Y:S05]  /*2de80*/  WARPSYNC.COLLECTIVE R15, `(.L_x_1781) ;  /* 0x000000000f087348 */ /* 0x000fea0003c00000 */
[----:B------:R0:W1:Y:S02]  /*2de90*/  SHFL.IDX P6, R14, R13, R12, R11 ;  /* 0x0000000c0d0e7389 */ /* 0x00006400000c000b */
[----:B01----:R-:W-:Y:S01]  /*2dea0*/  ENDCOLLECTIVE ;  /* 0x000000000000791b */ /* 0x003fe20003800000 */
.L_x_1781:
[----:B------:R-:W-:Y:S01]  /*2deb0*/  IMAD.MOV.U32 R13, RZ, RZ, R54 ;  /* 0x000000ffff0d7224 */ /* 0x000fe200078e0036 */
[----:B------:R-:W-:Y:S01]  /*2dec0*/  SEL R54, R118, R29, P0 ;  /* 0x0000001d76367207 */ /* 0x000fe20000000000 */
[----:B------:R-:W-:Y:S02]  /*2ded0*/  IMAD.MOV.U32 R12, RZ, RZ, R5 ;  /* 0x000000ffff0c7224 */ /* 0x000fe400078e0005 */
[----:B------:R-:W-:-:S07]  /*2dee0*/  IMAD.MOV.U32 R90, RZ, RZ, R14 ;  /* 0x000000ffff5a7224 */ /* 0x000fce00078e000e */
[----:B------:R-:W-:Y:S05]  /*2def0*/  WARPSYNC.COLLECTIVE R15, `(.L_x_1782) ;  /* 0x000000000f087348 */ /* 0x000fea0003c00000 */
[----:B------:R0:W1:Y:S02]  /*2df00*/  SHFL.IDX P6, R14, R13, R12, R11 ;  /* 0x0000000c0d0e7389 */ /* 0x00006400000c000b */
[----:B01----:R-:W-:Y:S01]  /*2df10*/  ENDCOLLECTIVE ;  /* 0x000000000000791b */ /* 0x003fe20003800000 */
.L_x_1782:
[----:B------:R-:W-:Y:S02]  /*2df20*/  IMAD.MOV.U32 R13, RZ, RZ, R10 ;  /* 0x000000ffff0d7224 */ /* 0x000fe400078e000a */
[----:B------:R-:W-:-:S07]  /*2df30*/  IMAD.MOV.U32 R101, RZ, RZ, R14 ;  /* 0x000000ffff657224 */ /* 0x000fce00078e000e */
[----:B------:R-:W-:Y:S05]  /*2df40*/  WARPSYNC.COLLECTIVE R15, `(.L_x_1783) ;  /* 0x000000000f087348 */ /* 0x000fea0003c00000 */
[----:B------:R0:W1:Y:S02]  /*2df50*/  SHFL.IDX P6, R14, R13, R12, R11 ;  /* 0x0000000c0d0e7389 */ /* 0x00006400000c000b */
[----:B01----:R-:W-:Y:S01]  /*2df60*/  ENDCOLLECTIVE ;  /* 0x000000000000791b */ /* 0x003fe20003800000 */
.L_x_1783:
        /* <DEDUP_REMOVED lines=8> */
.L_x_1784:
[----:B------:R-:W-:Y:S02]  /*2dff0*/  SEL R89, R90, R109, P0 ;  /* 0x0000006d5a597207 */ /* 0x000fe40000000000 */
[----:B------:R-:W-:Y:S01]  /*2e000*/  SEL R90, R109, R90, P0 ;  /* 0x0000005a6d5a7207 */ /* 0x000fe20000000000 */
[----:B------:R-:W-:Y:S02]  /*2e010*/  IMAD.MOV.U32 R13, RZ, RZ, R62 ;  /* 0x000000ffff0d7224 */ /* 0x000fe400078e003e */
[----:B------:R-:W-:-:S07]  /*2e020*/  IMAD.MOV.U32 R4, RZ, RZ, R14 ;  /* 0x000000ffff047224 */ /* 0x000fce00078e000e */
[----:B------:R-:W-:Y:S05]  /*2e030*/  WARPSYNC.COLLECTIVE R15, `(.L_x_1785) ;  /* 0x000000000f087348 */ /* 0x000fea0003c00000 */
[----:B------:R0:W1:Y:S02]  /*2e040*/  SHFL.IDX P6, R14, R13, R12, R11 ;  /* 0x0000000c0d0e7389 */ /* 0x00006400000c000b */
[----:B01----:R-:W-:Y:S01]  /*2e050*/  ENDCOLLECTIVE ;  /* 0x000000000000791b */ /* 0x003fe20003800000 */
.L_x_1785:
[----:B------:R-:W-:Y:S02]  /*2e060*/  IMAD.MOV.U32 R13, RZ, RZ, R8 ;  /* 0x000000ffff0d7224 */ /* 0x000fe400078e0008 */
[----:B------:R-:W-:Y:S02]  /*2e070*/  IMAD.MOV.U32 R12, RZ, RZ, R5 ;  /* 0x000000ffff0c7224 */ /* 0x000fe400078e0005 */
[----:B------:R-:W-:-:S07]  /*2e080*/  IMAD.MOV.U32 R62, RZ, RZ, R14 ;  /* 0x000000ffff3e7224 */ /* 0x000fce00078e000e */
[----:B------:R-:W-:Y:S05]  /*2e090*/  WARPSYNC.COLLECTIVE R15, `(.L_x_1786) ;  /* 0x000000000f087348 */ /* 0x000fea0003c00000 */
[----:B------:R0:W1:Y:S02]  /*2e0a0*/  SHFL.IDX P6, R14, R13, R12, R11 ;  /* 0x0000000c0d0e7389 */ /* 0x00006400000c000b */
[----:B01----:R-:W-:Y:S01]  /*2e0b0*/  ENDCOLLECTIVE ;  /* 0x000000000000791b */ /* 0x003fe20003800000 */
.L_x_1786:
[----:B------:R-:W-:Y:S02]  /*2e0c0*/  IMAD.MOV.U32 R13, RZ, RZ, R6 ;  /* 0x000000ffff0d7224 */ /* 0x000fe400078e0006 */
[----:B------:R-:W-:-:S07]  /*2e0d0*/  IMAD.MOV.U32 R7, RZ, RZ, R14 ;  /* 0x000000ffff077224 */ /* 0x000fce00078e000e */
[----:B------:R-:W-:Y:S05]  /*2e0e0*/  WARPSYNC.COLLECTIVE R15, `(.L_x_1787) ;  /* 0x000000000f087348 */ /* 0x000fea0003c00000 */
[----:B------:R0:W1:Y:S02]  /*2e0f0*/  SHFL.IDX P6, R14, R13, R12, R11 ;  /* 0x0000000c0d0e7389 */ /* 0x00006400000c000b */
[----:B01----:R-:W-:Y:S01]  /*2e100*/  ENDCOLLECTIVE ;  /* 0x000000000000791b */ /* 0x003fe20003800000 */
.L_x_1787:
[----:B------:R-:W-:Y:S05]  /*2e110*/  BRA `(.L_x_1788) ;  /* 0xffffff2800507947 */ /* 0x000fea000383ffff */
.L_x_1520:
[----:B------:R-:W-:Y:S02]  /*2e120*/  IMAD.MOV.U32 R13, RZ, RZ, R3 ;  /* 0x000000ffff0d7224 */ /* 0x000fe400078e0003 */
[----:B------:R-:W-:Y:S02]  /*2e130*/  IMAD.MOV.U32 R12, RZ, RZ, RZ ;  /* 0x000000ffff0c7224 */ /* 0x000fe400078e00ff */
[----:B------:R-:W-:Y:S02]  /*2e140*/  IMAD.MOV.U32 R11, RZ, RZ, 0x181f ;  /* 0x0000181fff0b7424 */ /* 0x000fe400078e00ff */
[----:B------:R-:W-:-:S07]  /*2e150*/  IMAD.MOV.U32 R15, RZ, RZ, -0x1 ;  /* 0xffffffffff0f7424 */ /* 0x000fce00078e00ff */
[----:B-----5:R-:W-:Y:S05]  /*2e160*/  WARPSYNC.COLLECTIVE R15, `(.L_x_1789) ;  /* 0x000000000f087348 */ /* 0x020fea0003c00000 */
[----:B------:R0:W1:Y:S02]  /*2e170*/  SHFL.IDX P6, R14, R13, R12, R11 ;  /* 0x0000000c0d0e7389 */ /* 0x00006400000c000b */
[----:B01---5:R-:W-:Y:S01]  /*2e180*/  ENDCOLLECTIVE ;  /* 0x000000000000791b */ /* 0x023fe20003800000 */
.L_x_1789:
[----:B------:R-:W-:Y:S02]  /*2e190*/  IMAD.MOV.U32 R13, RZ, RZ, R2 ;  /* 0x000000ffff0d7224 */ /* 0x000fe400078e0002 */
[----:B------:R-:W-:-:S07]  /*2e1a0*/  IMAD.MOV.U32 R0, RZ, RZ, R14 ;  /* 0x000000ffff007224 */ /* 0x000fce00078e000e */
[----:B------:R-:W-:Y:S05]  /*2e1b0*/  WARPSYNC.COLLECTIVE R15, `(.L_x_1790) ;  /* 0x000000000f087348 */ /* 0x000fea0003c00000 */
[----:B------:R0:W1:Y:S02]  /*2e1c0*/  SHFL.IDX P6, R14, R13, R12, R11 ;  /* 0x0000000c0d0e7389 */ /* 0x00006400000c000b */
[----:B01----:R-:W-:Y:S01]  /*2e1d0*/  ENDCOLLECTIVE ;  /* 0x000000000000791b */ /* 0x003fe20003800000 */
.L_x_1790:
[----:B------:R-:W-:Y:S05]  /*2e1e0*/  BRA `(.L_x_1791) ;  /* 0xffffff3400ac7947 */ /* 0x000fea000383ffff */
.L_x_1523:
[----:B------:R-:W-:Y:S01]  /*2e1f0*/  BSSY B1, `(.L_x_1792) ;  /* 0x0000008000017945 */ /* 0x000fe20003800000 */
[----:B------:R-:W-:Y:S02]  /*2e200*/  IMAD.MOV.U32 R13, RZ, RZ, R3 ;  /* 0x000000ffff0d7224 */ /* 0x000fe400078e0003 */
[----:B------:R-:W-:Y:S02]  /*2e210*/  IMAD.MOV.U32 R12, RZ, RZ, 0x1 ;  /* 0x00000001ff0c7424 */ /* 0x000fe400078e00ff */
[----:B------:R-:W-:Y:S02]  /*2e220*/  IMAD.MOV.U32 R11, RZ, RZ, 0x181f ;  /* 0x0000181fff0b7424 */ /* 0x000fe400078e00ff */
[----:B---3--:R-:W-:-:S07]  /*2e230*/  IMAD.MOV.U32 R15, RZ, RZ, -0x1 ;  /* 0xffffffffff0f7424 */ /* 0x008fce00078e00ff */
[----:B012--5:R-:W-:Y:S05]  /*2e240*/  WARPSYNC.COLLECTIVE R15, `(.L_x_1793) ;  /* 0x000000000f087348 */ /* 0x027fea0003c00000 */
[----:B--2---:R2:W3:Y:S02]  /*2e250*/  SHFL.IDX P6, R14, R13, R12, R11 ;  /* 0x0000000c0d0e7389 */ /* 0x0044e400000c000b */
[----:B0123-5:R-:W-:Y:S01]  /*2e260*/  ENDCOLLECTIVE ;  /* 0x000000000000791b */ /* 0x02ffe20003800000 */
.L_x_1793:
[----:B------:R-:W-:Y:S05]  /*2e270*/  BSYNC B1 ;  /* 0x0000000000017941 */ /* 0x000fea0003800000 */
.L_x_1792:
[----:B------:R-:W-:Y:S02]  /*2e280*/  IMAD.MOV.U32 R13, RZ, RZ, R2 ;  /* 0x000000ffff0d7224 */ /* 0x000fe400078e0002 */
[----:B------:R-:W-:Y:S02]  /*2e290*/  IMAD.MOV.U32 R12, RZ, RZ, 0x1 ;  /* 0x00000001ff0c7424 */ /* 0x000fe400078e00ff */
[----:B------:R-:W-:Y:S02]  /*2e2a0*/  IMAD.MOV.U32 R11, RZ, RZ, 0x181f ;  /* 0x0000181fff0b7424 */ /* 0x000fe400078e00ff */
[----:B------:R-:W-:Y:S02]  /*2e2b0*/  IMAD.MOV.U32 R15, RZ, RZ, -0x1 ;  /* 0xffffffffff0f7424 */ /* 0x000fe400078e00ff */
[----:B------:R-:W-:-:S07]  /*2e2c0*/  IMAD.MOV.U32 R0, RZ, RZ, R14 ;  /* 0x000000ffff007224 */ /* 0x000fce00078e000e */
[----:B------:R-:W-:Y:S05]  /*2e2d0*/  WARPSYNC.COLLECTIVE R15, `(.L_x_1794) ;  /* 0x000000000f087348 */ /* 0x000fea0003c00000 */
[----:B------:R0:W1:Y:S02]  /*2e2e0*/  SHFL.IDX P6, R14, R13, R12, R11 ;  /* 0x0000000c0d0e7389 */ /* 0x00006400000c000b */
[----:B01----:R-:W-:Y:S01]  /*2e2f0*/  ENDCOLLECTIVE ;  /* 0x000000000000791b */ /* 0x003fe20003800000 */
.L_x_1794:
[----:B------:R-:W-:Y:S05]  /*2e300*/  BRA `(.L_x_1795) ;  /* 0xffffff3400b47947 */ /* 0x000fea000383ffff */
.L_x_1526:
[----:B------:R-:W-:Y:S01]  /*2e310*/  BSSY B1, `(.L_x_1796) ;  /* 0x0000008000017945 */ /* 0x000fe20003800000 */
[----:B------:R-:W-:Y:S02]  /*2e320*/  IMAD.MOV.U32 R13, RZ, RZ, R3 ;  /* 0x000000ffff0d7224 */ /* 0x000fe400078e0003 */
[----:B------:R-:W-:Y:S02]  /*2e330*/  IMAD.MOV.U32 R12, RZ, RZ, 0x2 ;  /* 0x00000002ff0c7424 */ /* 0x000fe400078e00ff */
[----:B------:R-:W-:Y:S02]  /*2e340*/  IMAD.MOV.U32 R11, RZ, RZ, 0x181f ;  /* 0x0000181fff0b7424 */ /* 0x000fe400078e00ff */
[----:B---3--:R-:W-:-:S07]  /*2e350*/  IMAD.MOV.U32 R15, RZ, RZ, -0x1 ;  /* 0xffffffffff0f7424 */ /* 0x008fce00078e00ff */
[----:B012-4-:R-:W-:Y:S05]  /*2e360*/  WARPSYNC.COLLECTIVE R15, `(.L_x_1797) ;  /* 0x000000000f087348 */ /* 0x017fea0003c00000 */
[----:B--2---:R2:W3:Y:S02]  /*2e370*/  SHFL.IDX P6, R14, R13, R12, R11 ;  /* 0x0000000c0d0e7389 */ /* 0x0044e400000c000b */
[----:B01234-:R-:W-:Y:S01]  /*2e380*/  ENDCOLLECTIVE ;  /* 0x000000000000791b */ /* 0x01ffe20003800000 */
.L_x_1797:
[----:B------:R-:W-:Y:S05]  /*2e390*/  BSYNC B1 ;  /* 0x0000000000017941 */ /* 0x000fea0003800000 */
.L_x_1796:
        /* <DEDUP_REMOVED lines=8> */
.L_x_1798:
[----:B------:R-:W-:Y:S05]  /*2e420*/  BRA `(.L_x_1799) ;  /* 0xffffff3400bc7947 */ /* 0x000fea000383ffff */
.L_x_1529:
        /* <DEDUP_REMOVED lines=8> */
.L_x_1801:
[----:B------:R-:W-:Y:S05]  /*2e4b0*/  BSYNC B1 ;  /* 0x0000000000017941 */ /* 0x000fea0003800000 */
.L_x_1800:
        /* <DEDUP_REMOVED lines=8> */
.L_x_1802:
[----:B------:R-:W-:Y:S05]  /*2e540*/  BRA `(.L_x_1803) ;  /* 0xffffff3400c47947 */ /* 0x000fea000383ffff */
.L_x_1531:
[----:B------:R-:W-:Y:S02]  /*2e550*/  IMAD.MOV.U32 R13, RZ, RZ, R27 ;  /* 0x000000ffff0d7224 */ /* 0x000fe400078e001b */
[----:B------:R-:W-:Y:S02]  /*2e560*/  IMAD.MOV.U32 R12, RZ, RZ, RZ ;  /* 0x000000ffff0c7224 */ /* 0x000fe400078e00ff */
[----:B------:R-:W-:Y:S02]  /*2e570*/  IMAD.MOV.U32 R11, RZ, RZ, 0x1c1f ;  /* 0x00001c1fff0b7424 */ /* 0x000fe400078e00ff */
[----:B------:R-:W-:-:S07]  /*2e580*/  IMAD.MOV.U32 R15, RZ, RZ, -0x1 ;  /* 0xffffffffff0f7424 */ /* 0x000fce00078e00ff */
[----:B------:R-:W-:Y:S05]  /*2e590*/  WARPSYNC.COLLECTIVE R15, `(.L_x_1804) ;  /* 0x000000000f087348 */ /* 0x000fea0003c00000 */
[----:B------:R0:W1:Y:S02]  /*2e5a0*/  SHFL.IDX P6, R14, R13, R12, R11 ;  /* 0x0000000c0d0e7389 */ /* 0x00006400000c000b */
[----:B01----:R-:W-:Y:S01]  /*2e5b0*/  ENDCOLLECTIVE ;  /* 0x000000000000791b */ /* 0x003fe20003800000 */
.L_x_1804:
[----:B------:R-:W-:Y:S01]  /*2e5c0*/  MOV R13, R25 ;  /* 0x00000019000d7202 */ /* 0x000fe20000000f00 */
[----:B------:R-:W-:-:S07]  /*2e5d0*/  IMAD.MOV.U32 R26, RZ, RZ, R14 ;  /* 0x000000ffff1a7224 */ /* 0x000fce00078e000e */
[----:B------:R-:W-:Y:S05]  /*2e5e0*/  WARPSYNC.COLLECTIVE R15, `(.L_x_1805) ;  /* 0x000000000f087348 */ /* 0x000fea0003c00000 */
[----:B------:R0:W1:Y:S02]  /*2e5f0*/  SHFL.IDX P6, R14, R13, R12, R11 ;  /* 0x0000000c0d0e7389 */ /* 0x00006400000c000b */
[----:B01----:R-:W-:Y:S01]  /*2e600*/  ENDCOLLECTIVE ;  /* 0x000000000000791b */ /* 0x003fe20003800000 */
.L_x_1805:
[----:B------:R-:W-:Y:S05]  /*2e610*/  BRA `(.L_x_1806) ;  /* 0xffffff3800887947 */ /* 0x000fea000383ffff */
.L_x_1534:
[----:B------:R-:W-:Y:S01]  /*2e620*/  BSSY B1, `(.L_x_1807) ;  /* 0x0000008000017945 */ /* 0x000fe20003800000 */
[----:B------:R-:W-:Y:S02]  /*2e630*/  IMAD.MOV.U32 R13, RZ, RZ, R27 ;  /* 0x000000ffff0d7224 */ /* 0x000fe400078e001b */
[----:B------:R-:W-:Y:S02]  /*2e640*/  IMAD.MOV.U32 R12, RZ, RZ, 0x1 ;  /* 0x00000001ff0c7424 */ /* 0x000fe400078e00ff */
[----:B------:R-:W-:Y:S02]  /*2e650*/  IMAD.MOV.U32 R11, RZ, RZ, 0x1c1f ;  /* 0x00001c1fff0b7424 */ /* 0x000fe400078e00ff */
[----:B------:R-:W-:-:S07]  /*2e660*/  IMAD.MOV.U32 R15, RZ, RZ, -0x1 ;  /* 0xffffffffff0f7424 */ /* 0x000fce00078e00ff */
[----:B0123--:R-:W-:Y:S05]  /*2e670*/  WARPSYNC.COLLECTIVE R15, `(.L_x_1808) ;  /* 0x000000000f087348 */ /* 0x00ffea0003c00000 */
[----:B--2---:R2:W4:Y:S02]  /*2e680*/  SHFL.IDX P6, R14, R13, R12, R11 ;  /* 0x0000000c0d0e7389 */ /* 0x00452400000c000b */
[----:B01234-:R-:W-:Y:S01]  /*2e690*/  ENDCOLLECTIVE ;  /* 0x000000000000791b */ /* 0x01ffe20003800000 */
.L_x_1808:
[----:B------:R-:W-:Y:S05]  /*2e6a0*/  BSYNC B1 ;  /* 0x0000000000017941 */ /* 0x000fea0003800000 */
.L_x_1807:
        /* <DEDUP_REMOVED lines=8> */
.L_x_1809:
[----:B------:R-:W-:Y:S05]  /*2e730*/  BRA `(.L_x_1810) ;  /* 0xffffff3c00e87947 */ /* 0x000fea000383ffff */
.L_x_1538:
[----:B------:R-:W-:Y:S02]  /*2e740*/  IMAD.MOV.U32 R13, RZ, RZ, R3 ;  /* 0x000000ffff0d7224 */ /* 0x000fe400078e0003 */
[----:B------:R-:W-:Y:S02]  /*2e750*/  IMAD.MOV.U32 R12, RZ, RZ, RZ ;  /* 0x000000ffff0c7224 */ /* 0x000fe400078e00ff */
[----:B------:R-:W-:Y:S02]  /*2e760*/  IMAD.MOV.U32 R11, RZ, RZ, 0x181f ;  /* 0x0000181fff0b7424 */ /* 0x000fe400078e00ff */
[----:B------:R-:W-:-:S07]  /*2e770*/  IMAD.MOV.U32 R15, RZ, RZ, -0x1 ;  /* 0xffffffffff0f7424 */ /* 0x000fce00078e00ff */
[----:B---3--:R-:W-:Y:S05]  /*2e780*/  WARPSYNC.COLLECTIVE R15, `(.L_x_1811) ;  /* 0x000000000f087348 */ /* 0x008fea0003c00000 */
[----:B------:R0:W1:Y:S02]  /*2e790*/  SHFL.IDX P6, R14, R13, R12, R11 ;  /* 0x0000000c0d0e7389 */ /* 0x00006400000c000b */
[----:B01-3--:R-:W-:Y:S01]  /*2e7a0*/  ENDCOLLECTIVE ;  /* 0x000000000000791b */ /* 0x00bfe20003800000 */
.L_x_1811:
[----:B------:R-:W-:Y:S02]  /*2e7b0*/  IMAD.MOV.U32 R13, RZ, RZ, R2 ;  /* 0x000000ffff0d7224 */ /* 0x000fe400078e0002 */
[----:B------:R-:W-:-:S07]  /*2e7c0*/  IMAD.MOV.U32 R0, RZ, RZ, R14 ;  /* 0x000000ffff007224 */ /* 0x000fce00078e000e */
[----:B------:R-:W-:Y:S05]  /*2e7d0*/  WARPSYNC.COLLECTIVE R15, `(.L_x_1812) ;  /* 0x000000000f087348 */ /* 0x000fea0003c00000 */
[----:B------:R0:W1:Y:S02]  /*2e7e0*/  SHFL.IDX P6, R14, R13, R12, R11 ;  /* 0x0000000c0d0e7389 */ /* 0x00006400000c000b */
[----:B01----:R-:W-:Y:S01]  /*2e7f0*/  ENDCOLLECTIVE ;  /* 0x000000000000791b */ /* 0x003fe20003800000 */
.L_x_1812:
[----:B------:R-:W-:Y:S05]  /*2e800*/  BRA `(.L_x_1813) ;  /* 0xffffff4c00107947 */ /* 0x000fea000383ffff */
.L_x_1541:
[----:B------:R-:W-:Y:S01]  /*2e810*/  BSSY B1, `(.L_x_1814) ;  /* 0x0000008000017945 */ /* 0x000fe20003800000 */
[----:B------:R-:W-:Y:S02]  /*2e820*/  IMAD.MOV.U32 R13, RZ, RZ, R3 ;  /* 0x000000ffff0d7224 */ /* 0x000fe400078e0003 */
[----:B------:R-:W-:Y:S02]  /*2e830*/  IMAD.MOV.U32 R12, RZ, RZ, 0x1 ;  /* 0x00000001ff0c7424 */ /* 0x000fe400078e00ff */
[----:B------:R-:W-:Y:S02]  /*2e840*/  IMAD.MOV.U32 R11, RZ, RZ, 0x181f ;  /* 0x0000181fff0b7424 */ /* 0x000fe400078e00ff */
[----:B----4-:R-:W-:-:S07]  /*2e850*/  IMAD.MOV.U32 R15, RZ, RZ, -0x1 ;  /* 0xffffffffff0f7424 */ /* 0x010fce00078e00ff */
[----:B0123--:R-:W-:Y:S05]  /*2e860*/  WARPSYNC.COLLECTIVE R15, `(.L_x_1815) ;  /* 0x000000000f087348 */ /* 0x00ffea0003c00000 */
[----:B--2---:R2:W4:Y:S02]  /*2e870*/  SHFL.IDX P6, R14, R13, R12, R11 ;  /* 0x0000000c0d0e7389 */ /* 0x00452400000c000b */
[----:B01234-:R-:W-:Y:S01]  /*2e880*/  ENDCOLLECTIVE ;  /* 0x000000000000791b */ /* 0x01ffe20003800000 */
.L_x_1815:
[----:B------:R-:W-:Y:S05]  /*2e890*/  BSYNC B1 ;  /* 0x0000000000017941 */ /* 0x000fea0003800000 */
.L_x_1814:
        /* <DEDUP_REMOVED lines=8> */
.L_x_1816:
[----:B------:R-:W-:Y:S05]  /*2e920*/  BRA `(.L_x_1817) ;  /* 0xffffff4c001c7947 */ /* 0x000fea000383ffff */
.L_x_1544:
        /* <DEDUP_REMOVED lines=8> */
.L_x_1819:
[----:B------:R-:W-:Y:S05]  /*2e9b0*/  BSYNC B1 ;  /* 0x0000000000017941 */ /* 0x000fea0003800000 */
.L_x_1818:
        /* <DEDUP_REMOVED lines=8> */
.L_x_1820:
[----:B------:R-:W-:Y:S05]  /*2ea40*/  BRA `(.L_x_1821) ;  /* 0xffffff4c00247947 */ /* 0x000fea000383ffff */
.L_x_1547:
[----:B------:R-:W-:Y:S01]  /*2ea50*/  BSSY B1, `(.L_x_1822) ;  /* 0x0000008000017945 */ /* 0x000fe20003800000 */
[----:B------:R-:W-:Y:S02]  /*2ea60*/  IMAD.MOV.U32 R13, RZ, RZ, R3 ;  /* 0x000000ffff0d7224 */ /* 0x000fe400078e0003 */
[----:B------:R-:W-:Y:S02]  /*2ea70*/  IMAD.MOV.U32 R12, RZ, RZ, 0x3 ;  /* 0x00000003ff0c7424 */ /* 0x000fe400078e00ff */
[----:B------:R-:W-:Y:S02]  /*2ea80*/  IMAD.MOV.U32 R11, RZ, RZ, 0x181f ;  /* 0x0000181fff0b7424 */ /* 0x000fe400078e00ff */
[----:B0-----:R-:W-:-:S07]  /*2ea90*/  IMAD.MOV.U32 R15, RZ, RZ, -0x1 ;  /* 0xffffffffff0f7424 */ /* 0x001fce00078e00ff */
[----:B-1234-:R-:W-:Y:S05]  /*2eaa0*/  WARPSYNC.COLLECTIVE R15, `(.L_x_1823) ;  /* 0x000000000f087348 */ /* 0x01efea0003c00000 */
[----:B----4-:R0:W4:Y:S02]  /*2eab0*/  SHFL.IDX P6, R14, R13, R12, R11 ;  /* 0x0000000c0d0e7389 */ /* 0x01012400000c000b */
[----:B01234-:R-:W-:Y:S01]  /*2eac0*/  ENDCOLLECTIVE ;  /* 0x000000000000791b */ /* 0x01ffe20003800000 */
.L_x_1823:
[----:B------:R-:W-:Y:S05]  /*2ead0*/  BSYNC B1 ;  /* 0x0000000000017941 */ /* 0x000fea0003800000 */
.L_x_1822:
        /* <DEDUP_REMOVED lines=8> */
.L_x_1824:
[----:B------:R-:W-:Y:S05]  /*2eb60*/  BRA `(.L_x_1825) ;  /* 0xffffff4c002c7947 */ /* 0x000fea000383ffff */
.L_x_1574:
[----:B------:R-:W1:Y:S01]  /*2eb70*/  S2R R5, SR_TID.X ;  /* 0x0000000000057919 */ /* 0x000e620000002100 */
[----:B------:R-:W-:Y:S01]  /*2eb80*/  BSSY B1, `(.L_x_1826) ;  /* 0x000000a000017945 */ /* 0x000fe20003800000 */
[----:B------:R-:W-:Y:S02]  /*2eb90*/  IMAD.MOV.U32 R12, RZ, RZ, RZ ;  /* 0x000000ffff0c7224 */ /* 0x000fe400078e00ff */
[----:B------:R-:W-:Y:S02]  /*2eba0*/  IMAD.MOV.U32 R11, RZ, RZ, 0x1f ;  /* 0x0000001fff0b7424 */ /* 0x000fe400078e00ff */
[----:B0-----:R-:W-:Y:S01]  /*2ebb0*/  IMAD.MOV.U32 R15, RZ, RZ, -0x1 ;  /* 0xffffffffff0f7424 */ /* 0x001fe200078e00ff */
[----:B-1----:R-:W-:-:S04]  /*2ebc0*/  SHF.R.U32.HI R5, RZ, 0x5, R5 ;  /* 0x00000005ff057819 */ /* 0x002fc80000011605 */
[----:B------:R-:W-:-:S05]  /*2ebd0*/  LOP3.LUT R5, R5, 0x3, RZ, 0xc0, !PT ;  /* 0x0000000305057812 */ /* 0x000fca00078ec0ff */
[----:B------:R-:W-:-:S07]  /*2ebe0*/  IMAD.MOV.U32 R13, RZ, RZ, R5 ;  /* 0x000000ffff0d7224 */ /* 0x000fce00078e0005 */
[----:B------:R-:W-:Y:S05]  /*2ebf0*/  WARPSYNC.COLLECTIVE R15, `(.L_x_1827) ;  /* 0x000000000f087348 */ /* 0x000fea0003c00000 */
[----:B------:R0:W1:Y:S02]  /*2ec00*/  SHFL.IDX P6, R14, R13, R12, R11 ;  /* 0x0000000c0d0e7389 */ /* 0x00006400000c000b */
[----:B01----:R-:W-:Y:S01]  /*2ec10*/  ENDCOLLECTIVE ;  /* 0x000000000000791b */ /* 0x003fe20003800000 */
.L_x_1827:
[----:B------:R-:W-:Y:S05]  /*2ec20*/  BSYNC B1 ;  /* 0x0000000000017941 */ /* 0x000fea0003800000 */
.L_x_1826:
[----:B------:R-:W-:Y:S05]  /*2ec30*/  BRA `(.L_x_1828) ;  /* 0xffffff6c00a47947 */ /* 0x000fea000383ffff */
.L_x_1576:
[----:B------:R-:W-:Y:S01]  /*2ec40*/  BSSY B1, `(.L_x_1829) ;  /* 0x0000006000017945 */ /* 0x000fe20003800000 */
[----:B0-----:R-:W-:-:S07]  /*2ec50*/  IMAD.MOV.U32 R15, RZ, RZ, -0x1 ;  /* 0xffffffffff0f7424 */ /* 0x001fce00078e00ff */
[----:B-1----:R-:W-:Y:S05]  /*2ec60*/  WARPSYNC.COLLECTIVE R15, `(.L_x_1830) ;  /* 0x000000000f0c7348 */ /* 0x002fea0003c00000 */
[----:B------:R-:W-:Y:S02]  /*2ec70*/  ELECT P6, UR62, PT ;  /* 0x00000000003e782f */ /* 0x000fe400038c0000 */
[----:B------:R-:W-:Y:S01]  /*2ec80*/  MOV R14, UR62 ;  /* 0x0000003e000e7c02 */ /* 0x000fe20008000f00 */
[----:B-1----:R-:W-:Y:S10]  /*2ec90*/  ENDCOLLECTIVE ;  /* 0x000000000000791b */ /* 0x002ff40003800000 */
.L_x_1830:
[----:B------:R-:W-:Y:S05]  /*2eca0*/  BSYNC B1 ;  /* 0x0000000000017941 */ /* 0x000fea0003800000 */
.L_x_1829:
[----:B------:R-:W-:Y:S05]  /*2ecb0*/  BRA `(.L_x_1575) ;  /* 0xffffff6c009c7947 */ /* 0x000fea000383ffff */
.L_x_1578:
[----:B-1----:R1:W2:Y:S02]  /*2ecc0*/  SYNCS.PHASECHK.TRANS64.TRYWAIT P0, [R18+URZ+0x22820], R4 ;  /* 0x02282004120075a7 */ /* 0x0022a4000800017f */
[----:B--2---:R-:W-:Y:S05]  /*2ecd0*/  @!P0 NANOSLEEP.SYNCS 0x989680 ;  /* 0x009896800000895d */ /* 0x004fea0003900000 */
[----:B------:R-:W2:Y:S02]  /*2ece0*/  @!P0 SYNCS.PHASECHK.TRANS64 P0, [R18+URZ+0x22820], R4 ;  /* 0x02282004120085a7 */ /* 0x000ea4000800007f */
[----:B--2---:R-:W-:Y:S05]  /*2ecf0*/  @!P0 BRA `(.L_x_1578) ;  /* 0xfffffffc00f08947 */ /* 0x004fea000383ffff */
[----:B------:R-:W-:Y:S05]  /*2ed00*/  BRA `(.L_x_1831) ;  /* 0xffffff6c00ac7947 */ /* 0x000fea000383ffff */
.L_x_1582:
[----:B--2---:R2:W3:Y:S02]  /*2ed10*/  SYNCS.PHASECHK.TRANS64.TRYWAIT P0, [R7+URZ+0x228a0], R10 ;  /* 0x0228a00a070075a7 */ /* 0x0044e4000800017f */
[----:B---3--:R-:W-:Y:S05]  /*2ed20*/  @!P0 NANOSLEEP.SYNCS 0x989680 ;  /* 0x009896800000895d */ /* 0x008fea0003900000 */
[----:B------:R-:W3:Y:S02]  /*2ed30*/  @!P0 SYNCS.PHASECHK.TRANS64 P0, [R7+URZ+0x228a0], R10 ;  /* 0x0228a00a070085a7 */ /* 0x000ee4000800007f */
[----:B---3--:R-:W-:Y:S05]  /*2ed40*/  @!P0 BRA `(.L_x_1582) ;  /* 0xfffffffc00f08947 */ /* 0x008fea000383ffff */
[----:B------:R-:W-:Y:S05]  /*2ed50*/  BRA `(.L_x_1832) ;  /* 0xffffff6c00cc7947 */ /* 0x000fea000383ffff */
.L_x_1589:
[----:B-1----:R1:W3:Y:S02]  /*2ed60*/  SYNCS.PHASECHK.TRANS64.TRYWAIT P0, [R7+URZ+0x228c0], R10 ;  /* 0x0228c00a070075a7 */ /* 0x0022e4000800017f */
[----:B---3--:R-:W-:Y:S05]  /*2ed70*/  @!P0 NANOSLEEP.SYNCS 0x989680 ;  /* 0x009896800000895d */ /* 0x008fea0003900000 */
[----:B------:R-:W3:Y:S02]  /*2ed80*/  @!P0 SYNCS.PHASECHK.TRANS64 P0, [R7+URZ+0x228c0], R10 ;  /* 0x0228c00a070085a7 */ /* 0x000ee4000800007f */
[----:B---3--:R-:W-:Y:S05]  /*2ed90*/  @!P0 BRA `(.L_x_1589) ;  /* 0xfffffffc00f08947 */ /* 0x008fea000383ffff */
[----:B------:R-:W-:Y:S05]  /*2eda0*/  BRA `(.L_x_1833) ;  /* 0xffffff7000c47947 */ /* 0x000fea000383ffff */
.L_x_1596:
[----:B-1----:R1:W2:Y:S02]  /*2edb0*/  SYNCS.PHASECHK.TRANS64.TRYWAIT P1, [R8+URZ+0x228a0], R7 ;  /* 0x0228a007080075a7 */ /* 0x0022a4000802017f */
[----:B--2---:R-:W-:Y:S05]  /*2edc0*/  @!P1 NANOSLEEP.SYNCS 0x989680 ;  /* 0x009896800000995d */ /* 0x004fea0003900000 */
[----:B------:R-:W2:Y:S02]  /*2edd0*/  @!P1 SYNCS.PHASECHK.TRANS64 P1, [R8+URZ+0x228a0], R7 ;  /* 0x0228a007080095a7 */ /* 0x000ea4000802007f */
[----:B--2---:R-:W-:Y:S05]  /*2ede0*/  @!P1 BRA `(.L_x_1596) ;  /* 0xfffffffc00f09947 */ /* 0x004fea000383ffff */
[----:B------:R-:W-:Y:S05]  /*2edf0*/  BRA `(.L_x_1834) ;  /* 0xffffff7400a07947 */ /* 0x000fea000383ffff */
.L_x_1603:
[----:B--2---:R2:W3:Y:S02]  /*2ee00*/  SYNCS.PHASECHK.TRANS64.TRYWAIT P1, [R8+URZ+0x228c0], R7 ;  /* 0x0228c007080075a7 */ /* 0x0044e4000802017f */
[----:B---3--:R-:W-:Y:S05]  /*2ee10*/  @!P1 NANOSLEEP.SYNCS 0x989680 ;  /* 0x009896800000995d */ /* 0x008fea0003900000 */
[----:B------:R-:W3:Y:S02]  /*2ee20*/  @!P1 SYNCS.PHASECHK.TRANS64 P1, [R8+URZ+0x228c0], R7 ;  /* 0x0228c007080095a7 */ /* 0x000ee4000802007f */
[----:B---3--:R-:W-:Y:S05]  /*2ee30*/  @!P1 BRA `(.L_x_1603) ;  /* 0xfffffffc00f09947 */ /* 0x008fea000383ffff */
[----:B------:R-:W-:Y:S05]  /*2ee40*/  BRA `(.L_x_1835) ;  /* 0xffffff7800947947 */ /* 0x000fea000383ffff */
.L_x_1628:
[----:B------:R-:W2:Y:S01]  /*2ee50*/  S2R R0, SR_TID.X ;  /* 0x0000000000007919 */ /* 0x000ea20000002100 */
[----:B------:R-:W-:Y:S01]  /*2ee60*/  BSSY B0, `(.L_x_1836) ;  /* 0x000000a000007945 */ /* 0x000fe20003800000 */
[----:B------:R-:W-:Y:S02]  /*2ee70*/  IMAD.MOV.U32 R12, RZ, RZ, RZ ;  /* 0x000000ffff0c7224 */ /* 0x000fe400078e00ff */
[----:B------:R-:W-:Y:S02]  /*2ee80*/  IMAD.MOV.U32 R11, RZ, RZ, 0x1f ;  /* 0x0000001fff0b7424 */ /* 0x000fe400078e00ff */
[----:B0-----:R-:W-:Y:S01]  /*2ee90*/  IMAD.MOV.U32 R15, RZ, RZ, -0x1 ;  /* 0xffffffffff0f7424 */ /* 0x001fe200078e00ff */
[----:B--2---:R-:W-:-:S04]  /*2eea0*/  SHF.R.U32.HI R0, RZ, 0x5, R0 ;  /* 0x00000005ff007819 */ /* 0x004fc80000011600 */
[----:B------:R-:W-:-:S05]  /*2eeb0*/  LOP3.LUT R0, R0, 0x3, RZ, 0xc0, !PT ;  /* 0x0000000300007812 */ /* 0x000fca00078ec0ff */
[----:B------:R-:W-:-:S07]  /*2eec0*/  IMAD.MOV.U32 R13, RZ, RZ, R0 ;  /* 0x000000ffff0d7224 */ /* 0x000fce00078e0000 */
[----:B-1----:R-:W-:Y:S05]  /*2eed0*/  WARPSYNC.COLLECTIVE R15, `(.L_x_1837) ;  /* 0x000000000f087348 */ /* 0x002fea0003c00000 */
[----:B------:R0:W2:Y:S02]  /*2eee0*/  SHFL.IDX P6, R14, R13, R12, R11 ;  /* 0x0000000c0d0e7389 */ /* 0x0000a400000c000b */
[----:B012---:R-:W-:Y:S01]  /*2eef0*/  ENDCOLLECTIVE ;  /* 0x000000000000791b */ /* 0x007fe20003800000 */
.L_x_1837:
[----:B------:R-:W-:Y:S05]  /*2ef00*/  BSYNC B0 ;  /* 0x0000000000007941 */ /* 0x000fea0003800000 */
.L_x_1836:
[----:B------:R-:W-:Y:S05]  /*2ef10*/  BRA `(.L_x_1838) ;  /* 0xffffff8800d07947 */ /* 0x000fea000383ffff */
.L_x_1630:
[----:B------:R-:W-:Y:S01]  /*2ef20*/  BSSY B0, `(.L_x_1839) ;  /* 0x0000006000007945 */ /* 0x000fe20003800000 */
[----:B0-----:R-:W-:-:S07]  /*2ef30*/  IMAD.MOV.U32 R15, RZ, RZ, -0x1 ;  /* 0xffffffffff0f7424 */ /* 0x001fce00078e00ff */
[----:B-12---:R-:W-:Y:S05]  /*2ef40*/  WARPSYNC.COLLECTIVE R15, `(.L_x_1840) ;  /* 0x000000000f0c7348 */ /* 0x006fea0003c00000 */
[----:B------:R-:W-:Y:S02]  /*2ef50*/  ELECT P6, UR62, PT ;  /* 0x00000000003e782f */ /* 0x000fe400038c0000 */
[----:B------:R-:W-:Y:S01]  /*2ef60*/  MOV R14, UR62 ;  /* 0x0000003e000e7c02 */ /* 0x000fe20008000f00 */
[----:B-12---:R-:W-:Y:S10]  /*2ef70*/  ENDCOLLECTIVE ;  /* 0x000000000000791b */ /* 0x006ff40003800000 */
.L_x_1840:
[----:B------:R-:W-:Y:S05]  /*2ef80*/  BSYNC B0 ;  /* 0x0000000000007941 */ /* 0x000fea0003800000 */
.L_x_1839:
[----:B------:R-:W-:Y:S05]  /*2ef90*/  BRA `(.L_x_1841) ;  /* 0xffffff8800d87947 */ /* 0x000fea000383ffff */
.L_x_1632:
[----:B-1----:R1:W2:Y:S02]  /*2efa0*/  SYNCS.PHASECHK.TRANS64.TRYWAIT P0, [R2+URZ+0x22880], R3 ;  /* 0x02288003020075a7 */ /* 0x0022a4000800017f */
[----:B--2---:R-:W-:Y:S05]  /*2efb0*/  @!P0 NANOSLEEP.SYNCS 0x989680 ;  /* 0x009896800000895d */ /* 0x004fea0003900000 */
[----:B------:R-:W2:Y:S02]  /*2efc0*/  @!P0 SYNCS.PHASECHK.TRANS64 P0, [R2+URZ+0x22880], R3 ;  /* 0x02288003020085a7 */ /* 0x000ea4000800007f */
[----:B--2---:R-:W-:Y:S05]  /*2efd0*/  @!P0 BRA `(.L_x_1632) ;  /* 0xfffffffc00f08947 */ /* 0x004fea000383ffff */
[----:B------:R-:W-:Y:S05]  /*2efe0*/  BRA `(.L_x_1842) ;  /* 0xffffff8c00447947 */ /* 0x000fea000383ffff */
.L_x_1634:
[----:B--2---:R2:W3:Y:S02]  /*2eff0*/  SYNCS.PHASECHK.TRANS64.TRYWAIT P0, [R2+URZ+0x22840], R3 ;  /* 0x02284003020075a7 */ /* 0x0044e4000800017f */
[----:B---3--:R-:W-:Y:S05]  /*2f000*/  @!P0 NANOSLEEP.SYNCS 0x989680 ;  /* 0x009896800000895d */ /* 0x008fea0003900000 */
[----:B------:R-:W3:Y:S02]  /*2f010*/  @!P0 SYNCS.PHASECHK.TRANS64 P0, [R2+URZ+0x22840], R3 ;  /* 0x02284003020085a7 */ /* 0x000ee4000800007f */
[----:B---3--:R-:W-:Y:S05]  /*2f020*/  @!P0 BRA `(.L_x_1634) ;  /* 0xfffffffc00f08947 */ /* 0x008fea000383ffff */
[----:B------:R-:W-:Y:S05]  /*2f030*/  BRA `(.L_x_1843) ;  /* 0xffffff8c009c7947 */ /* 0x000fea000383ffff */
.L_x_1638:
[----:B------:R-:W2:Y:S01]  /*2f040*/  LDL.LU R11, [R1+0x40] ;  /* 0x00004000010b7983 */ /* 0x000ea20000300800 */
[----:B------:R-:W-:Y:S01]  /*2f050*/  IMAD.MOV.U32 R13, RZ, RZ, R2 ;  /* 0x000000ffff0d7224 */ /* 0x000fe200078e0002 */
[----:B------:R-:W-:Y:S01]  /*2f060*/  LOP3.LUT R5, R5, 0x7f, RZ, 0xc0, !PT ;  /* 0x0000007f05057812 */ /* 0x000fe200078ec0ff */
[----:B------:R-:W-:Y:S02]  /*2f070*/  IMAD.MOV.U32 R12, RZ, RZ, RZ ;  /* 0x000000ffff0c7224 */ /* 0x000fe400078e00ff */
[----:B------:R-:W-:Y:S01]  /*2f080*/  IMAD.MOV.U32 R15, RZ, RZ, -0x1 ;  /* 0xffffffffff0f7424 */ /* 0x000fe200078e00ff */
[----:B------:R-:W-:-:S05]  /*2f090*/  SHF.R.U32.HI R7, RZ, 0x2, R5 ;  /* 0x00000002ff077819 */ /* 0x000fca0000011605 */
        /* <DEDUP_REMOVED lines=8> */
.L_x_1844:
[----:B------:R-:W-:Y:S02]  /*2f120*/  IMAD.MOV.U32 R13, RZ, RZ, R3 ;  /* 0x000000ffff0d7224 */ /* 0x000fe400078e0003 */
[----:B------:R-:W-:-:S07]  /*2f130*/  IMAD.MOV.U32 R4, RZ, RZ, R14 ;  /* 0x000000ffff047224 */ /* 0x000fce00078e000e */
[----:B------:R-:W-:Y:S05]  /*2f140*/  WARPSYNC.COLLECTIVE R15, `(.L_x_1845) ;  /* 0x000000000f087348 */ /* 0x000fea0003c00000 */
[----:B------:R0:W1:Y:S02]  /*2f150*/  SHFL.IDX P6, R14, R13, R12, R11 ;  /* 0x0000000c0d0e7389 */ /* 0x00006400000c000b */
[----:B01----:R-:W-:Y:S01]  /*2f160*/  ENDCOLLECTIVE ;  /* 0x000000000000791b */ /* 0x003fe20003800000 */
.L_x_1845:
[----:B------:R-:W-:Y:S02]  /*2f170*/  IMAD.MOV.U32 R13, RZ, RZ, R2 ;  /* 0x000000ffff0d7224 */ /* 0x000fe400078e0002 */
[----:B------:R-:W-:Y:S02]  /*2f180*/  IMAD.MOV.U32 R12, RZ, RZ, 0x1 ;  /* 0x00000001ff0c7424 */ /* 0x000fe400078e00ff */
[----:B------:R-:W-:-:S07]  /*2f190*/  IMAD.MOV.U32 R5, RZ, RZ, R14 ;  /* 0x000000ffff057224 */ /* 0x000fce00078e000e */
[----:B------:R-:W-:Y:S05]  /*2f1a0*/  WARPSYNC.COLLECTIVE R15, `(.L_x_1846) ;  /* 0x000000000f087348 */ /* 0x000fea0003c00000 */
[----:B------:R0:W1:Y:S02]  /*2f1b0*/  SHFL.IDX P6, R14, R13, R12, R11 ;  /* 0x0000000c0d0e7389 */ /* 0x00006400000c000b */
[----:B01----:R-:W-:Y:S01]  /*2f1c0*/  ENDCOLLECTIVE ;  /* 0x000000000000791b */ /* 0x003fe20003800000 */
.L_x_1846:
        /* <DEDUP_REMOVED lines=11> */
.L_x_1847:
        /* <DEDUP_REMOVED lines=12> */
.L_x_1848:
[----:B------:R-:W-:-:S05]  /*2f340*/  @!P3 IADD3 R5, P4, R10, R4, RZ ;  /* 0x000000040a05b210 */ /* 0x000fca0007f9e0ff */
[----:B------:R-:W-:-:S05]  /*2f350*/  @!P3 IMAD.X R4, RZ, RZ, R6, P4 ;  /* 0x000000ffff04b224 */ /* 0x000fca00020e0606 */
        /* <DEDUP_REMOVED lines=8> */
.L_x_1849:
        /* <DEDUP_REMOVED lines=8> */
[----:B0-----:R-:W-:-:S05]  /*2f460*/  VIADD R4, R19, 0x40 ;  /* 0x0000004013047836 */ /* 0x001fca0000000000 */
[----:B------:R-:W-:Y:S01]  /*2f470*/  ISETP.GE.AND P3, PT, R4, R0, PT ;  /* 0x000000000400720c */ /* 0x000fe20003f66270 */
[----:B------:R-:W-:-:S12]  /*2f480*/  IMAD.MOV.U32 R4, RZ, RZ, R14 ;  /* 0x000000ffff047224 */ /* 0x000fd800078e000e */
[----:B------:R-:W-:Y:S05]  /*2f490*/  WARPSYNC.COLLECTIVE R15, `(.L_x_1850) ;  /* 0x000000000f087348 */ /* 0x000fea0003c00000 */
[----:B------:R0:W1:Y:S02]  /*2f4a0*/  SHFL.IDX P6, R14, R13, R12, R11 ;  /* 0x0000000c0d0e7389 */ /* 0x00006400000c000b */
[----:B01----:R-:W-:Y:S01]  /*2f4b0*/  ENDCOLLECTIVE ;  /* 0x000000000000791b */ /* 0x003fe20003800000 */
.L_x_1850:
[----:B------:R-:W-:Y:S01]  /*2f4c0*/  @!P3 IADD3 R5, P4, R10, R4, RZ ;  /* 0x000000040a05b210 */ /* 0x000fe20007f9e0ff */
[----:B------:R-:W-:-:S04]  /*2f4d0*/  IMAD.MOV.U32 R13, RZ, RZ, R3 ;  /* 0x000000ffff0d7224 */ /* 0x000fc800078e0003 */
[----:B------:R-:W-:-:S05]  /*2f4e0*/  @!P3 IMAD.X R4, RZ, RZ, R6, P4 ;  /* 0x000000ffff04b224 */ /* 0x000fca00020e0606 */
[----:B------:R-:W-:-:S04]  /*2f4f0*/  @!P3 LOP3.LUT R5, R5, R4, RZ, 0x3c, !PT ;  /* 0x000000040505b212 */ /* 0x000fc800078e3cff */
        /* <DEDUP_REMOVED lines=12> */
.L_x_1851:
[----:B------:R-:W-:Y:S01]  /*2f5c0*/  IMAD.MOV.U32 R3, RZ, RZ, R14 ;  /* 0x000000ffff037224 */ /* 0x000fe200078e000e */
[----:B------:R-:W-:Y:S06]  /*2f5d0*/  BRA `(.L_x_1852) ;  /* 0xffffff9000fc7947 */ /* 0x000fec000383ffff */
.L_x_1643:
[----:B0-----:R0:W1:Y:S02]  /*2f5e0*/  SYNCS.PHASECHK.TRANS64.TRYWAIT P0, [R18+URZ+0x22820], R0 ;  /* 0x02282000120075a7 */ /* 0x001064000800017f */
[----:B-1----:R-:W-:Y:S05]  /*2f5f0*/  @!P0 NANOSLEEP.SYNCS 0x989680 ;  /* 0x009896800000895d */ /* 0x002fea0003900000 */
[----:B------:R-:W1:Y:S02]  /*2f600*/  @!P0 SYNCS.PHASECHK.TRANS64 P0, [R18+URZ+0x22820], R0 ;  /* 0x02282000120085a7 */ /* 0x000e64000800007f */
[----:B-1----:R-:W-:Y:S05]  /*2f610*/  @!P0 BRA `(.L_x_1643) ;  /* 0xfffffffc00f08947 */ /* 0x002fea000383ffff */
[----:B------:R-:W-:Y:S05]  /*2f620*/  BRA `(.L_x_1853) ;  /* 0xffffff94006c7947 */ /* 0x000fea000383ffff */
.L_x_1649:
[----:B--2---:R2:W3:Y:S02]  /*2f630*/  SYNCS.PHASECHK.TRANS64.TRYWAIT P0, [R3+URZ+0x22880], R2 ;  /* 0x02288002030075a7 */ /* 0x0044e4000800017f */
[----:B---3--:R-:W-:Y:S05]  /*2f640*/  @!P0 NANOSLEEP.SYNCS 0x989680 ;  /* 0x009896800000895d */ /* 0x008fea0003900000 */
[----:B------:R-:W3:Y:S02]  /*2f650*/  @!P0 SYNCS.PHASECHK.TRANS64 P0, [R3+URZ+0x22880], R2 ;  /* 0x02288002030085a7 */ /* 0x000ee4000800007f */
[----:B---3--:R-:W-:Y:S05]  /*2f660*/  @!P0 BRA `(.L_x_1649) ;  /* 0xfffffffc00f08947 */ /* 0x008fea000383ffff */
[----:B------:R-:W-:Y:S05]  /*2f670*/  BRA `(.L_x_1854) ;  /* 0xffffff9800287947 */ /* 0x000fea000383ffff */
.L_x_1654:
[----:B-1----:R1:W3:Y:S02]  /*2f680*/  SYNCS.PHASECHK.TRANS64.TRYWAIT P0, [R3+URZ+0x22840], R2 ;  /* 0x02284002030075a7 */ /* 0x0022e4000800017f */
[----:B---3--:R-:W-:Y:S05]  /*2f690*/  @!P0 NANOSLEEP.SYNCS 0x989680 ;  /* 0x009896800000895d */ /* 0x008fea0003900000 */
[----:B------:R-:W3:Y:S02]  /*2f6a0*/  @!P0 SYNCS.PHASECHK.TRANS64 P0, [R3+URZ+0x22840], R2 ;  /* 0x02284002030085a7 */ /* 0x000ee4000800007f */
[----:B---3--:R-:W-:Y:S05]  /*2f6b0*/  @!P0 BRA `(.L_x_1654) ;  /* 0xfffffffc00f08947 */ /* 0x008fea000383ffff */
[----:B------:R-:W-:Y:S05]  /*2f6c0*/  BRA `(.L_x_1855) ;  /* 0xffffff9800a87947 */ /* 0x000fea000383ffff */
.L_x_1662:
[----:B---3--:R3:W4:Y:S02]  /*2f6d0*/  SYNCS.PHASECHK.TRANS64.TRYWAIT P0, [R20+URZ+0x22870], R2 ;  /* 0x02287002140075a7 */ /* 0x008724000800017f */
[----:B----4-:R-:W-:Y:S05]  /*2f6e0*/  @!P0 NANOSLEEP.SYNCS 0x989680 ;  /* 0x009896800000895d */ /* 0x010fea0003900000 */
[----:B------:R-:W4:Y:S02]  /*2f6f0*/  @!P0 SYNCS.PHASECHK.TRANS64 P0, [R20+URZ+0x22870], R2 ;  /* 0x02287002140085a7 */ /* 0x000f24000800007f */
[----:B----4-:R-:W-:Y:S05]  /*2f700*/  @!P0 BRA `(.L_x_1662) ;  /* 0xfffffffc00f08947 */ /* 0x010fea000383ffff */
[----:B------:R-:W-:Y:S05]  /*2f710*/  BRA `(.L_x_1856) ;  /* 0xffffff9c00c47947 */ /* 0x000fea000383ffff */
.L_x_1664:
[----:B---3--:R3:W4:Y:S02]  /*2f720*/  SYNCS.PHASECHK.TRANS64.TRYWAIT P0, [R20+URZ+0x22860], R2 ;  /* 0x02286002140075a7 */ /* 0x008724000800017f */
[----:B----4-:R-:W-:Y:S05]  /*2f730*/  @!P0 NANOSLEEP.SYNCS 0x989680 ;  /* 0x009896800000895d */ /* 0x010fea0003900000 */
[----:B------:R-:W4:Y:S02]  /*2f740*/  @!P0 SYNCS.PHASECHK.TRANS64 P0, [R20+URZ+0x22860], R2 ;  /* 0x02286002140085a7 */ /* 0x000f24000800007f */
[----:B----4-:R-:W-:Y:S05]  /*2f750*/  @!P0 BRA `(.L_x_1664) ;  /* 0xfffffffc00f08947 */ /* 0x010fea000383ffff */
[----:B------:R-:W-:Y:S05]  /*2f760*/  BRA `(.L_x_1857) ;  /* 0xffffff9c00cc7947 */ /* 0x000fea000383ffff */
.L_x_1671:
[----:B-1----:R1:W3:Y:S02]  /*2f770*/  SYNCS.PHASECHK.TRANS64.TRYWAIT P1, [R16+URZ+0x22870], R0 ;  /* 0x02287000100075a7 */ /* 0x0022e4000802017f */
[----:B---3--:R-:W-:Y:S05]  /*2f780*/  @!P1 NANOSLEEP.SYNCS 0x989680 ;  /* 0x009896800000995d */ /* 0x008fea0003900000 */
[----:B------:R-:W3:Y:S02]  /*2f790*/  @!P1 SYNCS.PHASECHK.TRANS64 P1, [R16+URZ+0x22870], R0 ;  /* 0x02287000100095a7 */ /* 0x000ee4000802007f */
[----:B---3--:R-:W-:Y:S05]  /*2f7a0*/  @!P1 BRA `(.L_x_1671) ;  /* 0xfffffffc00f09947 */ /* 0x008fea000383ffff */
[----:B------:R-:W-:Y:S05]  /*2f7b0*/  BRA `(.L_x_1858) ;  /* 0xffffffa400a07947 */ /* 0x000fea000383ffff */
.L_x_1673:
[----:B-1----:R1:W3:Y:S02]  /*2f7c0*/  SYNCS.PHASECHK.TRANS64.TRYWAIT P1, [R16+URZ+0x22860], R0 ;  /* 0x02286000100075a7 */ /* 0x0022e4000802017f */
[----:B---3--:R-:W-:Y:S05]  /*2f7d0*/  @!P1 NANOSLEEP.SYNCS 0x989680 ;  /* 0x009896800000995d */ /* 0x008fea0003900000 */
[----:B------:R-:W3:Y:S02]  /*2f7e0*/  @!P1 SYNCS.PHASECHK.TRANS64 P1, [R16+URZ+0x22860], R0 ;  /* 0x02286000100095a7 */ /* 0x000ee4000802007f */
[----:B---3--:R-:W-:Y:S05]  /*2f7f0*/  @!P1 BRA `(.L_x_1673) ;  /* 0xfffffffc00f09947 */ /* 0x008fea000383ffff */
[----:B------:R-:W-:Y:S05]  /*2f800*/  BRA `(.L_x_1859) ;  /* 0xffffffa400a87947 */ /* 0x000fea000383ffff */
.L_x_1677:
[----:B------:R-:W2:Y:S01]  /*2f810*/  LDL R3, [R1] ;  /* 0x0000000001037983 */ /* 0x000ea20000100800 */
[----:B------:R-:W-:Y:S01]  /*2f820*/  BSSY B0, `(.L_x_1860) ;  /* 0x0000008000007945 */ /* 0x000fe20003800000 */
[----:B------:R-:W-:Y:S02]  /*2f830*/  IMAD.MOV.U32 R12, RZ, RZ, RZ ;  /* 0x000000ffff0c7224 */ /* 0x000fe400078e00ff */
[----:B------:R-:W-:Y:S02]  /*2f840*/  IMAD.MOV.U32 R11, RZ, RZ, 0x1f ;  /* 0x0000001fff0b7424 */ /* 0x000fe400078e00ff */
[----:B0-----:R-:W-:Y:S02]  /*2f850*/  IMAD.MOV.U32 R15, RZ, RZ, -0x1 ;  /* 0xffffffffff0f7424 */ /* 0x001fe400078e00ff */
[----:B--2---:R-:W-:-:S07]  /*2f860*/  IMAD.MOV.U32 R13, RZ, RZ, R3 ;  /* 0x000000ffff0d7224 */ /* 0x004fce00078e0003 */
[----:B-1----:R-:W-:Y:S05]  /*2f870*/  WARPSYNC.COLLECTIVE R15, `(.L_x_1861) ;  /* 0x000000000f087348 */ /* 0x002fea0003c00000 */
[----:B------:R0:W2:Y:S02]  /*2f880*/  SHFL.IDX P6, R14, R13, R12, R11 ;  /* 0x0000000c0d0e7389 */ /* 0x0000a400000c000b */
[----:B012---:R-:W-:Y:S01]  /*2f890*/  ENDCOLLECTIVE ;  /* 0x000000000000791b */ /* 0x007fe20003800000 */
.L_x_1861:
[----:B------:R-:W-:Y:S05]  /*2f8a0*/  BSYNC B0 ;  /* 0x0000000000007941 */ /* 0x000fea0003800000 */
.L_x_1860:
[----:B------:R0:W5:Y:S01]  /*2f8b0*/  LDL R2, [R1+0xc] ;  /* 0x00000c0001027983 */ /* 0x0001620000100800 */
[----:B------:R-:W-:Y:S01]  /*2f8c0*/  IMAD.MOV.U32 R13, RZ, RZ, R3 ;  /* 0x000000ffff0d7224 */ /* 0x000fe200078e0003 */
[----:B------:R-:W-:Y:S01]  /*2f8d0*/  MOV R0, R14 ;  /* 0x0000000e00007202 */ /* 0x000fe20000000f00 */
[----:B------:R-:W-:Y:S02]  /*2f8e0*/  IMAD.MOV.U32 R12, RZ, RZ, 0x1 ;  /* 0x00000001ff0c7424 */ /* 0x000fe400078e00ff */
[----:B------:R-:W-:Y:S02]  /*2f8f0*/  IMAD.MOV.U32 R11, RZ, RZ, 0x1f ;  /* 0x0000001fff0b7424 */ /* 0x000fe400078e00ff */
[----:B------:R-:W-:-:S07]  /*2f900*/  IMAD.MOV.U32 R15, RZ, RZ, -0x1 ;  /* 0xffffffffff0f7424 */ /* 0x000fce00078e00ff */
[----:B0----5:R-:W-:Y:S05]  /*2f910*/  WARPSYNC.COLLECTIVE R15, `(.L_x_1862) ;  /* 0x000000000f087348 */ /* 0x021fea0003c00000 */
[----:B------:R1:W2:Y:S02]  /*2f920*/  SHFL.IDX P6, R14, R13, R12, R11 ;  /* 0x0000000c0d0e7389 */ /* 0x0002a400000c000b */
[----:B012--5:R-:W-:Y:S01]  /*2f930*/  ENDCOLLECTIVE ;  /* 0x000000000000791b */ /* 0x027fe20003800000 */
.L_x_1862:
        /* <DEDUP_REMOVED lines=11> */
[----:B------:R-:W-:Y:S01]  /*2f9f0*/  IMAD.MOV.U32 R5, RZ, RZ, RZ ;  /* 0x000000ffff057224 */ /* 0x000fe200078e00ff */
[C---:B------:R-:W-:Y:S01]  /*2fa00*/  ISETP.GE.U32.AND P2, PT, R16.reuse, 0x2, PT ;  /* 0x000000021000780c */ /* 0x040fe20003f46070 */
[----:B------:R-:W-:Y:S01]  /*2fa10*/  IMAD.MOV.U32 R8, RZ, RZ, RZ ;  /* 0x000000ffff087224 */ /* 0x000fe200078e00ff */
[C---:B------:R-:W-:Y:S02]  /*2fa20*/  ISETP.GE.U32.AND P3, PT, R16.reuse, 0x4, PT ;  /* 0x000000041000780c */ /* 0x040fe40003f66070 */
[C---:B------:R-:W-:Y:S02]  /*2fa30*/  ISETP.GE.U32.AND P4, PT, R16.reuse, 0x8, PT ;  /* 0x000000081000780c */ /* 0x040fe40003f86070 */
[----:B------:R-:W-:Y:S01]  /*2fa40*/  ISETP.GE.U32.AND P5, PT, R16, 0x10, PT ;  /* 0x000000101000780c */ /* 0x000fe20003fa6070 */
[----:B--2---:R-:W-:Y:S02]  /*2fa50*/  @!P1 IMAD.MOV.U32 R5, RZ, RZ, R6 ;  /* 0x000000ffff059224 */ /* 0x004fe400078e0006 */
[----:B------:R-:W-:-:S02]  /*2fa60*/  IMAD.MOV.U32 R6, RZ, RZ, RZ ;  /* 0x000000ffff067224 */ /* 0x000fc400078e00ff */
[----:B---3--:R-:W-:Y:S01]  /*2fa70*/  @!P1 IMAD.MOV.U32 R6, RZ, RZ, R2 ;  /* 0x000000ffff069224 */ /* 0x008fe200078e0002 */
[----:B------:R-:W-:-:S03]  /*2fa80*/  ISETP.NE.AND P1, PT, R16, RZ, PT ;  /* 0x000000ff1000720c */ /* 0x000fc60003f25270 */
[----:B------:R-:W-:-:S04]  /*2fa90*/  IMAD R2, R6, R5, RZ ;  /* 0x0000000506027224 */ /* 0x000fc800078e02ff */
[----:B------:R-:W-:-:S07]  /*2faa0*/  IMAD.MOV.U32 R13, RZ, RZ, R2 ;  /* 0x000000ffff0d7224 */ /* 0x000fce00078e0002 */
[----:B------:R-:W-:Y:S05]  /*2fab0*/  WARPSYNC.COLLECTIVE R15, `(.L_x_1863) ;  /* 0x000000000f087348 */ /* 0x000fea0003c00000 */
[----:B------:R0:W1:Y:S02]  /*2fac0*/  SHFL.UP P6, R14, R13, R12, R11 ;  /* 0x0400000c0d0e7389 */ /* 0x00006400000c000b */
[----:B01----:R-:W-:Y:S01]  /*2fad0*/  ENDCOLLECTIVE ;  /* 0x000000000000791b */ /* 0x003fe20003800000 */
.L_x_1863:
[----:B------:R-:W-:Y:S02]  /*2fae0*/  IMAD.MOV.U32 R12, RZ, RZ, 0x2 ;  /* 0x00000002ff0c7424 */ /* 0x000fe400078e00ff */
[----:B------:R-:W-:-:S05]  /*2faf0*/  IMAD.MOV.U32 R3, RZ, RZ, R14 ;  /* 0x000000ffff037224 */ /* 0x000fca00078e000e */
[----:B------:R-:W-:-:S05]  /*2fb00*/  SEL R3, R3, RZ, P1 ;  /* 0x000000ff03037207 */ /* 0x000fca0000800000 */
[----:B------:R-:W-:-:S04]  /*2fb10*/  IMAD.IADD R2, R2, 0x1, R3 ;  /* 0x0000000102027824 */ /* 0x000fc800078e0203 */
[----:B------:R-:W-:-:S07]  /*2fb20*/  IMAD.MOV.U32 R13, RZ, RZ, R2 ;  /* 0x000000ffff0d7224 */ /* 0x000fce00078e0002 */
[----:B------:R-:W-:Y:S05]  /*2fb30*/  WARPSYNC.COLLECTIVE R15, `(.L_x_1864) ;  /* 0x000000000f087348 */ /* 0x000fea0003c00000 */
[----:B------:R0:W1:Y:S02]  /*2fb40*/  SHFL.UP P6, R14, R13, R12, R11 ;  /* 0x0400000c0d0e7389 */ /* 0x00006400000c000b */
[----:B01----:R-:W-:Y:S01]  /*2fb50*/  ENDCOLLECTIVE ;  /* 0x000000000000791b */ /* 0x003fe20003800000 */
.L_x_1864:
        /* <DEDUP_REMOVED lines=8> */
.L_x_1865:
        /* <DEDUP_REMOVED lines=8> */
.L_x_1866:
        /* <DEDUP_REMOVED lines=8> */
.L_x_1867:
[----:B------:R-:W-:Y:S02]  /*2fce0*/  IMAD.MOV.U32 R12, RZ, RZ, 0x1f ;  /* 0x0000001fff0c7424 */ /* 0x000fe400078e00ff */
[----:B------:R-:W-:Y:S02]  /*2fcf0*/  IMAD.MOV.U32 R11, RZ, RZ, 0x1f ;  /* 0x0000001fff0b7424 */ /* 0x000fe400078e00ff */
[----:B------:R-:W-:-:S05]  /*2fd00*/  IMAD.MOV.U32 R3, RZ, RZ, R14 ;  /* 0x000000ffff037224 */ /* 0x000fca00078e000e */
[----:B------:R-:W-:-:S05]  /*2fd10*/  SEL R3, R3, RZ, P5 ;  /* 0x000000ff03037207 */ /* 0x000fca0002800000 */
[----:B------:R-:W-:-:S04]  /*2fd20*/  IMAD.IADD R3, R2, 0x1, R3 ;  /* 0x0000000102037824 */ /* 0x000fc800078e0203 */
[----:B------:R-:W-:-:S07]  /*2fd30*/  IMAD.MOV.U32 R13, RZ, RZ, R3 ;  /* 0x000000ffff0d7224 */ /* 0x000fce00078e0003 */
[----:B------:R-:W-:Y:S05]  /*2fd40*/  WARPSYNC.COLLECTIVE R15, `(.L_x_1868) ;  /* 0x000000000f087348 */ /* 0x000fea0003c00000 */
[----:B------:R0:W1:Y:S02]  /*2fd50*/  SHFL.IDX P6, R14, R13, R12, R11 ;  /* 0x0000000c0d0e7389 */ /* 0x00006400000c000b */
[----:B01----:R-:W-:Y:S01]  /*2fd60*/  ENDCOLLECTIVE ;  /* 0x000000000000791b */ /* 0x003fe20003800000 */
.L_x_1868:
[----:B------:R-:W-:Y:S01]  /*2fd70*/  IMAD.MOV.U32 R9, RZ, RZ, R14 ;  /* 0x000000ffff097224 */ /* 0x000fe200078e000e */
[----:B------:R-:W-:Y:S06]  /*2fd80*/  BRA `(.L_x_1869) ;  /* 0xffffffa800987947 */ /* 0x000fec000383ffff */
.L_x_1680:
[----:B------:R-:W-:Y:S01]  /*2fd90*/  BSSY B0, `(.L_x_1870) ;  /* 0x0000008000007945 */ /* 0x000fe20003800000 */
[----:B------:R-:W-:Y:S02]  /*2fda0*/  IMAD.MOV.U32 R13, RZ, RZ, R2 ;  /* 0x000000ffff0d7224 */ /* 0x000fe400078e0002 */
[----:B------:R-:W-:Y:S02]  /*2fdb0*/  IMAD.MOV.U32 R12, RZ, RZ, 0x1 ;  /* 0x00000001ff0c7424 */ /* 0x000fe400078e00ff */
[----:B------:R-:W-:Y:S02]  /*2fdc0*/  IMAD.MOV.U32 R11, RZ, RZ, RZ ;  /* 0x000000ffff0b7224 */ /* 0x000fe400078e00ff */
[----:B0-----:R-:W-:-:S07]  /*2fdd0*/  IMAD.MOV.U32 R15, RZ, RZ, -0x1 ;  /* 0xffffffffff0f7424 */ /* 0x001fce00078e00ff */
[----:B-1----:R-:W-:Y:S05]  /*2fde0*/  WARPSYNC.COLLECTIVE R15, `(.L_x_1871) ;  /* 0x000000000f087348 */ /* 0x002fea0003c00000 */
[----:B------:R0:W2:Y:S02]  /*2fdf0*/  SHFL.UP P6, R14, R13, R12, R11 ;  /* 0x0400000c0d0e7389 */ /* 0x0000a400000c000b */
[----:B012---:R-:W-:Y:S01]  /*2fe00*/  ENDCOLLECTIVE ;  /* 0x000000000000791b */ /* 0x007fe20003800000 */
.L_x_1871:
[----:B------:R-:W-:Y:S05]  /*2fe10*/  BSYNC B0 ;  /* 0x0000000000007941 */ /* 0x000fea0003800000 */
.L_x_1870:
[----:B------:R-:W-:Y:S02]  /*2fe20*/  IMAD.MOV.U32 R3, RZ, RZ, R14 ;  /* 0x000000ffff037224 */ /* 0x000fe400078e000e */
[----:B------:R-:W-:Y:S02]  /*2fe30*/  IMAD.MOV.U32 R12, RZ, RZ, 0x2 ;  /* 0x00000002ff0c7424 */ /* 0x000fe400078e00ff */
[----:B------:R-:W-:Y:S01]  /*2fe40*/  IMAD.MOV.U32 R11, RZ, RZ, RZ ;  /* 0x000000ffff0b7224 */ /* 0x000fe200078e00ff */
[----:B------:R-:W-:Y:S01]  /*2fe50*/  SEL R3, R3, RZ, P1 ;  /* 0x000000ff03037207 */ /* 0x000fe20000800000 */
[----:B------:R-:W-:-:S04]  /*2fe60*/  IMAD.MOV.U32 R15, RZ, RZ, -0x1 ;  /* 0xffffffffff0f7424 */ /* 0x000fc800078e00ff */
[----:B------:R-:W-:-:S04]  /*2fe70*/  IMAD.IADD R2, R2, 0x1, R3 ;  /* 0x0000000102027824 */ /* 0x000fc800078e0203 */
[----:B------:R-:W-:-:S07]  /*2fe80*/  IMAD.MOV.U32 R13, RZ, RZ, R2 ;  /* 0x000000ffff0d7224 */ /* 0x000fce00078e0002 */
[----:B------:R-:W-:Y:S05]  /*2fe90*/  WARPSYNC.COLLECTIVE R15, `(.L_x_1872) ;  /* 0x000000000f087348 */ /* 0x000fea0003c00000 */
[----:B------:R0:W1:Y:S02]  /*2fea0*/  SHFL.UP P6, R14, R13, R12, R11 ;  /* 0x0400000c0d0e7389 */ /* 0x00006400000c000b */
[----:B01----:R-:W-:Y:S01]  /*2feb0*/  ENDCOLLECTIVE ;  /* 0x000000000000791b */ /* 0x003fe20003800000 */
.L_x_1872:
        /* <DEDUP_REMOVED lines=8> */
.L_x_1873:
        /* <DEDUP_REMOVED lines=8> */
.L_x_1874:
        /* <DEDUP_REMOVED lines=8> */
.L_x_1875:
        /* <DEDUP_REMOVED lines=9> */
.L_x_1876:
[----:B------:R-:W-:Y:S01]  /*300d0*/  IMAD.MOV.U32 R9, RZ, RZ, R14 ;  /* 0x000000ffff097224 */ /* 0x000fe200078e000e */
[----:B------:R-:W-:Y:S06]  /*300e0*/  BRA `(.L_x_1877) ;  /* 0xffffffa800707947 */ /* 0x000fec000383ffff */
.L_x_1682:
[----:B------:R-:W-:Y:S01]  /*300f0*/  BSSY B0, `(.L_x_1878) ;  /* 0x0000006000007945 */ /* 0x000fe20003800000 */
[----:B------:R-:W-:Y:S01]  /*30100*/  PLOP3.LUT P6, PT, P6, PT, PT, 0x8, 0x0 ;  /* 0x000000000000781c */ /* 0x000fe200037ce170 */
[----:B0-----:R-:W-:-:S12]  /*30110*/  IMAD.MOV.U32 R15, RZ, RZ, -0x1 ;  /* 0xffffffffff0f7424 */ /* 0x001fd800078e00ff */
[----:B-1----:R-:W-:Y:S05]  /*30120*/  WARPSYNC.COLLECTIVE R15, `(.L_x_1879) ;  /* 0x000000000f087348 */ /* 0x002fea0003c00000 */
[----:B------:R-:W-:Y:S01]  /*30130*/  VOTE.ANY R14, PT, P6 ;  /* 0x00000000000e7806 */ /* 0x000fe200030e0100 */
[----:B-1----:R-:W-:Y:S06]  /*30140*/  ENDCOLLECTIVE ;  /* 0x000000000000791b */ /* 0x002fec0003800000 */
.L_x_1879:
[----:B------:R-:W-:Y:S05]  /*30150*/  BSYNC B0 ;  /* 0x0000000000007941 */ /* 0x000fea0003800000 */
.L_x_1878:
[----:B------:R0:W5:Y:S01]  /*30160*/  LDL.LU R10, [R1+0xc] ;  /* 0x00000c00010a7983 */ /* 0x0001620000300800 */
[----:B------:R-:W-:Y:S02]  /*30170*/  IMAD.MOV.U32 R4, RZ, RZ, R14 ;  /* 0x000000ffff047224 */ /* 0x000fe400078e000e */
[----:B------:R-:W-:Y:S02]  /*30180*/  IMAD.MOV.U32 R13, RZ, RZ, R5 ;  /* 0x000000ffff0d7224 */ /* 0x000fe400078e0005 */
[----:B------:R-:W1:Y:S01]  /*30190*/  POPC R3, R4 ;  /* 0x0000000400037309 */ /* 0x000e620000000000 */
[----:B------:R-:W-:Y:S02]  /*301a0*/  IMAD.MOV.U32 R11, RZ, RZ, 0x1f ;  /* 0x0000001fff0b7424 */ /* 0x000fe400078e00ff */
[----:B------:R-:W-:Y:S02]  /*301b0*/  IMAD.MOV.U32 R15, RZ, RZ, -0x1 ;  /* 0xffffffffff0f7424 */ /* 0x000fe400078e00ff */
[----:B01----:R-:W-:-:S07]  /*301c0*/  IMAD.MOV.U32 R12, RZ, RZ, R3 ;  /* 0x000000ffff0c7224 */ /* 0x003fce00078e0003 */
[----:B-----5:R-:W-:Y:S05]  /*301d0*/  WARPSYNC.COLLECTIVE R15, `(.L_x_1880) ;  /* 0x000000000f087348 */ /* 0x020fea0003c00000 */
[----:B------:R0:W1:Y:S02]  /*301e0*/  SHFL.IDX P6, R14, R13, R12, R11 ;  /* 0x0000000c0d0e7389 */ /* 0x00006400000c000b */
[----:B01---5:R-:W-:Y:S01]  /*301f0*/  ENDCOLLECTIVE ;  /* 0x000000000000791b */ /* 0x023fe20003800000 */
.L_x_1880:
[----:B------:R-:W-:Y:S02]  /*30200*/  IMAD.MOV.U32 R13, RZ, RZ, R6 ;  /* 0x000000ffff0d7224 */ /* 0x000fe400078e0006 */
[----:B------:R-:W-:-:S07]  /*30210*/  IMAD.MOV.U32 R5, RZ, RZ, R14 ;  /* 0x000000ffff057224 */ /* 0x000fce00078e000e */
[----:B------:R-:W-:Y:S05]  /*30220*/  WARPSYNC.COLLECTIVE R15, `(.L_x_1881) ;  /* 0x000000000f087348 */ /* 0x000fea0003c00000 */
[----:B------:R0:W1:Y:S02]  /*30230*/  SHFL.IDX P6, R14, R13, R12, R11 ;  /* 0x0000000c0d0e7389 */ /* 0x00006400000c000b */
[----:B01----:R-:W-:Y:S01]  /*30240*/  ENDCOLLECTIVE ;  /* 0x000000000000791b */ /* 0x003fe20003800000 */
.L_x_1881:
[----:B------:R-:W-:Y:S02]  /*30250*/  IMAD.MOV.U32 R6, RZ, RZ, R14 ;  /* 0x000000ffff067224 */ /* 0x000fe400078e000e */
[----:B------:R-:W-:-:S05]  /*30260*/  IMAD.IADD R10, R3, 0x1, R10 ;  /* 0x00000001030a7824 */ /* 0x000fca00078e020a */
[----:B------:R0:W-:Y:S01]  /*30270*/  STL [R1+0xc], R10 ;  /* 0x00000c0a01007387 */ /* 0x0001e20000100800 */
[----:B------:R-:W-:Y:S05]  /*30280*/  BRA `(.L_x_1882) ;  /* 0xffffffa800547947 */ /* 0x000fea000383ffff */
.L_x_1684:
[----:B------:R-:W-:Y:S01]  /*30290*/  BSSY B0, `(.L_x_1883) ;  /* 0x0000008000007945 */ /* 0x000fe20003800000 */
[----:B------:R-:W-:Y:S02]  /*302a0*/  IMAD.MOV.U32 R13, RZ, RZ, R7 ;  /* 0x000000ffff0d7224 */ /* 0x000fe400078e0007 */
[----:B------:R-:W-:Y:S02]  /*302b0*/  IMAD.MOV.U32 R12, RZ, RZ, R3 ;  /* 0x000000ffff0c7224 */ /* 0x000fe400078e0003 */
[----:B------:R-:W-:Y:S02]  /*302c0*/  IMAD.MOV.U32 R11, RZ, RZ, 0x1f ;  /* 0x0000001fff0b7424 */ /* 0x000fe400078e00ff */
[----:B------:R-:W-:-:S07]  /*302d0*/  IMAD.MOV.U32 R15, RZ, RZ, -0x1 ;  /* 0xffffffffff0f7424 */ /* 0x000fce00078e00ff */
[----:B01----:R-:W-:Y:S05]  /*302e0*/  WARPSYNC.COLLECTIVE R15, `(.L_x_1884) ;  /* 0x000000000f087348 */ /* 0x003fea0003c00000 */
[----:B------:R2:W3:Y:S02]  /*302f0*/  SHFL.IDX P6, R14, R13, R12, R11 ;  /* 0x0000000c0d0e7389 */ /* 0x0004e400000c000b */
[----:B0123--:R-:W-:Y:S01]  /*30300*/  ENDCOLLECTIVE ;  /* 0x000000000000791b */ /* 0x00ffe20003800000 */
.L_x_1884:
[----:B------:R-:W-:Y:S05]  /*30310*/  BSYNC B0 ;  /* 0x0000000000007941 */ /* 0x000fea0003800000 */
.L_x_1883:
[----:B------:R-:W-:Y:S01]  /*30320*/  IMAD.MOV.U32 R3, RZ, RZ, R14 ;  /* 0x000000ffff037224 */ /* 0x000fe200078e000e */
[----:B------:R-:W-:Y:S06]  /*30330*/  BRA `(.L_x_1885) ;  /* 0xffffffa800407947 */ /* 0x000fec000383ffff */
.L_x_1690:
[----:B0-----:R0:W1:Y:S02]  /*30340*/  SYNCS.PHASECHK.TRANS64.TRYWAIT P0, [R0+URZ+0x22820], R3 ;  /* 0x02282003000075a7 */ /* 0x001064000800017f */
[----:B-1----:R-:W-:Y:S05]  /*30350*/  @!P0 NANOSLEEP.SYNCS 0x989680 ;  /* 0x009896800000895d */ /* 0x002fea0003900000 */
[----:B------:R-:W1:Y:S02]  /*30360*/  @!P0 SYNCS.PHASECHK.TRANS64 P0, [R0+URZ+0x22820], R3 ;  /* 0x02282003000085a7 */ /* 0x000e64000800007f */
[----:B-1----:R-:W-:Y:S05]  /*30370*/  @!P0 BRA `(.L_x_1690) ;  /* 0xfffffffc00f08947 */ /* 0x002fea000383ffff */
[----:B------:R-:W-:Y:S05]  /*30380*/  BRA `(.L_x_1886) ;  /* 0xffffffb000e47947 */ /* 0x000fea000383ffff */
.L_x_1691:
        /* <DEDUP_REMOVED lines=11> */
.L_x_1888:
[----:B------:R-:W-:Y:S05]  /*30440*/  BSYNC B0 ;  /* 0x0000000000007941 */ /* 0x000fea0003800000 */
.L_x_1887:
[----:B------:R-:W-:Y:S05]  /*30450*/  BRA `(.L_x_1889) ;  /* 0xffffffb000cc7947 */ /* 0x000fea000383ffff */
.L_x_1692:
[----:B------:R-:W-:Y:S01]  /*30460*/  BSSY B0, `(.L_x_1890) ;  /* 0x0000006000007945 */ /* 0x000fe20003800000 */
[----:B------:R-:W-:-:S07]  /*30470*/  IMAD.MOV.U32 R15, RZ, RZ, -0x1 ;  /* 0xffffffffff0f7424 */ /* 0x000fce00078e00ff */
[----:B01----:R-:W-:Y:S05]  /*30480*/  WARPSYNC.COLLECTIVE R15, `(.L_x_1891) ;  /* 0x000000000f0c7348 */ /* 0x003fea0003c00000 */
[----:B------:R-:W-:Y:S02]  /*30490*/  ELECT P6, UR62, PT ;  /* 0x00000000003e782f */ /* 0x000fe400038c0000 */
[----:B------:R-:W-:Y:S01]  /*304a0*/  MOV R14, UR62 ;  /* 0x0000003e000e7c02 */ /* 0x000fe20008000f00 */
[----:B01----:R-:W-:Y:S10]  /*304b0*/  ENDCOLLECTIVE ;  /* 0x000000000000791b */ /* 0x003ff40003800000 */
.L_x_1891:
[----:B------:R-:W-:Y:S05]  /*304c0*/  BSYNC B0 ;  /* 0x0000000000007941 */ /* 0x000fea0003800000 */
.L_x_1890:
[----:B------:R-:W-:Y:S05]  /*304d0*/  BRA `(.L_x_1892) ;  /* 0xffffffb000c07947 */ /* 0x000fea000383ffff */
.L_x_1694:
[----:B0-----:R0:W1:Y:S02]  /*304e0*/  SYNCS.PHASECHK.TRANS64.TRYWAIT P1, [R6+URZ], R5 ;  /* 0x00000005060075a7 */ /* 0x001064000802017f */
[----:B-1----:R-:W-:Y:S05]  /*304f0*/  @!P1 NANOSLEEP.SYNCS 0x989680 ;  /* 0x009896800000995d */ /* 0x002fea0003900000 */
[----:B------:R-:W1:Y:S02]  /*30500*/  @!P1 SYNCS.PHASECHK.TRANS64 P1, [R6+URZ], R5 ;  /* 0x00000005060095a7 */ /* 0x000e64000802007f */
[----:B-1----:R-:W-:Y:S05]  /*30510*/  @!P1 BRA `(.L_x_1694) ;  /* 0xfffffffc00f09947 */ /* 0x002fea000383ffff */
[----:B------:R-:W-:Y:S05]  /*30520*/  BRA `(.L_x_1893) ;  /* 0xffffffb000fc7947 */ /* 0x000fea000383ffff */
.L_x_1695:
[----:B-1----:R1:W2:Y:S02]  /*30530*/  SYNCS.PHASECHK.TRANS64.TRYWAIT P1, [R7+URZ], R2 ;  /* 0x00000002070075a7 */ /* 0x0022a4000802017f */
[----:B--2---:R-:W-:Y:S05]  /*30540*/  @!P1 NANOSLEEP.SYNCS 0x989680 ;  /* 0x009896800000995d */ /* 0x004fea0003900000 */
[----:B------:R-:W2:Y:S02]  /*30550*/  @!P1 SYNCS.PHASECHK.TRANS64 P1, [R7+URZ], R2 ;  /* 0x00000002070095a7 */ /* 0x000ea4000802007f */
[----:B--2---:R-:W-:Y:S05]  /*30560*/  @!P1 BRA `(.L_x_1695) ;  /* 0xfffffffc00f09947 */ /* 0x004fea000383ffff */
[----:B------:R-:W-:Y:S05]  /*30570*/  BRA `(.L_x_1894) ;  /* 0xffffffb000f07947 */ /* 0x000fea000383ffff */
.L_x_1697:
[----:B--2---:R2:W3:Y:S02]  /*30580*/  SYNCS.PHASECHK.TRANS64.TRYWAIT P1, [R4+URZ+0x22860], R5 ;  /* 0x02286005040075a7 */ /* 0x0044e4000802017f */
[----:B---3--:R-:W-:Y:S05]  /*30590*/  @!P1 NANOSLEEP.SYNCS 0x989680 ;  /* 0x009896800000995d */ /* 0x008fea0003900000 */
[----:B------:R-:W3:Y:S02]  /*305a0*/  @!P1 SYNCS.PHASECHK.TRANS64 P1, [R4+URZ+0x22860], R5 ;  /* 0x02286005040095a7 */ /* 0x000ee4000802007f */
[----:B---3--:R-:W-:Y:S05]  /*305b0*/  @!P1 BRA `(.L_x_1697) ;  /* 0xfffffffc00f09947 */ /* 0x008fea000383ffff */
[----:B------:R-:W-:Y:S05]  /*305c0*/  BRA `(.L_x_1895) ;  /* 0xffffffb000f47947 */ /* 0x000fea000383ffff */
.L_x_1699:
[----:B---3--:R3:W4:Y:S02]  /*305d0*/  SYNCS.PHASECHK.TRANS64.TRYWAIT P1, [R3+URZ+0x22860], R2 ;  /* 0x02286002030075a7 */ /* 0x008724000802017f */
[----:B----4-:R-:W-:Y:S05]  /*305e0*/  @!P1 NANOSLEEP.SYNCS 0x989680 ;  /* 0x009896800000995d */ /* 0x010fea0003900000 */
[----:B------:R-:W4:Y:S02]  /*305f0*/  @!P1 SYNCS.PHASECHK.TRANS64 P1, [R3+URZ+0x22860], R2 ;  /* 0x02286002030095a7 */ /* 0x000f24000802007f */
[----:B----4-:R-:W-:Y:S05]  /*30600*/  @!P1 BRA `(.L_x_1699) ;  /* 0xfffffffc00f09947 */ /* 0x010fea000383ffff */
[----:B------:R-:W-:Y:S05]  /*30610*/  BRA `(.L_x_1896) ;  /* 0xffffffb000f47947 */ /* 0x000fea000383ffff */
.L_x_1701:
[----:B----4-:R4:W0:Y:S02]  /*30620*/  SYNCS.PHASECHK.TRANS64.TRYWAIT P0, [R4+URZ+0x22880], R5 ;  /* 0x02288005040075a7 */ /* 0x010824000800017f */
[----:B0-----:R-:W-:Y:S05]  /*30630*/  @!P0 NANOSLEEP.SYNCS 0x989680 ;  /* 0x009896800000895d */ /* 0x001fea0003900000 */
[----:B------:R-:W0:Y:S02]  /*30640*/  @!P0 SYNCS.PHASECHK.TRANS64 P0, [R4+URZ+0x22880], R5 ;  /* 0x02288005040085a7 */ /* 0x000e24000800007f */
[----:B0-----:R-:W-:Y:S05]  /*30650*/  @!P0 BRA `(.L_x_1701) ;  /* 0xfffffffc00f08947 */ /* 0x001fea000383ffff */
[----:B------:R-:W-:Y:S05]  /*30660*/  BRA `(.L_x_1702) ;  /* 0xffffffb000f07947 */ /* 0x000fea000383ffff */
.L_x_1897:
        /* <DEDUP_REMOVED lines=9> */
.L_x_2805:


//--------------------- .text._ZN7cutlass13device_kernelIN5flash11enable_sm90INS1_16FlashAttnFwdSm90INS1_25CollectiveMainloopFwdSm90ILi2EN4cute5tupleIJNS5_1CILi1EEES8_S8_EEENS6_IJNS7_ILi128EEENS7_ILi160EEENS7_ILi192EEEEEELi128ENS_12float_e4m3_tEfNS_4arch4Sm90ELb1ELb0ELb1ELb0ELb0ELb0ELb0ELb1ELb1ELb1ELb1ELb0EEENS1_21CollectiveEpilogueFwdINS6_IJSA_SA_SB_EEES9_NS_10bfloat16_tESG_Li256ELb0ELb1ELb1ELb1EEENS1_19SingleTileSchedulerILb0ELb1ELb1ELi128EEEEEEEEEvNT_6ParamsE --------------------------
	.section	.text._ZN7cutlass13device_kernelIN5flash11enable_sm90INS1_16FlashAttnFwdSm90INS1_25CollectiveMainloopFwdSm90ILi2EN4cute5tupleIJNS5_1CILi1EEES8_S8_EEENS6_IJNS7_ILi128EEENS7_ILi160EEENS7_ILi192EEEEEELi128ENS_12float_e4m3_tEfNS_4arch4Sm90ELb1ELb0ELb1ELb0ELb0ELb0ELb0ELb1ELb1ELb1ELb1ELb0EEENS1_21CollectiveEpilogueFwdINS6_IJSA_SA_SB_EEES9_NS_10bfloat16_tESG_Li256ELb0ELb1ELb1ELb1EEENS1_19SingleTileSchedulerILb0ELb1ELb1ELi128EEEEEEEEEvNT_6ParamsE,"ax",@progbits
	.align	128
.text._ZN7cutlass13device_kernelIN5flash11enable_sm90INS1_16FlashAttnFwdSm90INS1_25CollectiveMainloopFwdSm90ILi2EN4cute5tupleIJNS5_1CILi1EEES8_S8_EEENS6_IJNS7_ILi128EEENS7_ILi160EEENS7_ILi192EEEEEELi128ENS_12float_e4m3_tEfNS_4arch4Sm90ELb1ELb0ELb1ELb0ELb0ELb0ELb0ELb1ELb1ELb1ELb1ELb0EEENS1_21CollectiveEpilogueFwdINS6_IJSA_SA_SB_EEES9_NS_10bfloat16_tESG_Li256ELb0ELb1ELb1ELb1EEENS1_19SingleTileSchedulerILb0ELb1ELb1ELi128EEEEEEEEEvNT_6ParamsE:
        .type           _ZN7cutlass13device_kernelIN5flash11enable_sm90INS1_16FlashAttnFwdSm90INS1_25CollectiveMainloopFwdSm90ILi2EN4cute5tupleIJNS5_1CILi1EEES8_S8_EEENS6_IJNS7_ILi128EEENS7_ILi160EEENS7_ILi192EEEEEELi128ENS_12float_e4m3_tEfNS_4arch4Sm90ELb1ELb0ELb1ELb0ELb0ELb0ELb0ELb1ELb1ELb1ELb1ELb0EEENS1_21CollectiveEpilogueFwdINS6_IJSA_SA_SB_EEES9_NS_10bfloat16_tESG_Li256ELb0ELb1ELb1ELb1EEENS1_19SingleTileSchedulerILb0ELb1ELb1ELi128EEEEEEEEEvNT_6ParamsE,@function
        .size           _ZN7cutlass13device_kernelIN5flash11enable_sm90INS1_16FlashAttnFwdSm90INS1_25CollectiveMainloopFwdSm90ILi2EN4cute5tupleIJNS5_1CILi1EEES8_S8_EEENS6_IJNS7_ILi128EEENS7_ILi160EEENS7_ILi192EEEEEELi128ENS_12float_e4m3_tEfNS_4arch4Sm90ELb1ELb0ELb1ELb0ELb0ELb0ELb0ELb1ELb1ELb1ELb1ELb0EEENS1_21CollectiveEpilogueFwdINS6_IJSA_SA_SB_EEES9_NS_10bfloat16_tESG_Li256ELb0ELb1ELb1ELb1EEENS1_19SingleTileSchedulerILb0ELb1ELb1ELi128EEEEEEEEEvNT_6ParamsE,(.L_x_2806 - _ZN7cutlass13device_kernelIN5flash11enable_sm90INS1_16FlashAttnFwdSm90INS1_25CollectiveMainloopFwdSm90ILi2EN4cute5tupleIJNS5_1CILi1EEES8_S8_EEENS6_IJNS7_ILi128EEENS7_ILi160EEENS7_ILi192EEEEEELi128ENS_12float_e4m3_tEfNS_4arch4Sm90ELb1ELb0ELb1ELb0ELb0ELb0ELb0ELb1ELb1ELb1ELb1ELb0EEENS1_21CollectiveEpilogueFwdINS6_IJSA_SA_SB_EEES9_NS_10bfloat16_tESG_Li256ELb0ELb1ELb1ELb1EEENS1_19SingleTileSchedulerILb0ELb1ELb1ELi128EEEEEEEEEvNT_6ParamsE)
        .other          _ZN7cutlass13device_kernelIN5flash11enable_sm90INS1_16FlashAttnFwdSm90INS1_25CollectiveMainloopFwdSm90ILi2EN4cute5tupleIJNS5_1CILi1EEES8_S8_EEENS6_IJNS7_ILi128EEENS7_ILi160EEENS7_ILi192EEEEEELi128ENS_12float_e4m3_tEfNS_4arch4Sm90ELb1ELb0ELb1ELb0ELb0ELb0ELb0ELb1ELb1ELb1ELb1ELb0EEENS1_21CollectiveEpilogueFwdINS6_IJSA_SA_SB_EEES9_NS_10bfloat16_tESG_Li256ELb0ELb1ELb1ELb1EEENS1_19SingleTileSchedulerILb0ELb1ELb1ELi128EEEEEEEEEvNT_6ParamsE,@"STO_CUDA_ENTRY STV_DEFAULT"
_ZN7cutlass13device_kernelIN5flash11enable_sm90INS1_16FlashAttnFwdSm90INS1_25CollectiveMainloopFwdSm90ILi2EN4cute5tupleIJNS5_1CILi1EEES8_S8_EEENS6_IJNS7_ILi128EEENS7_ILi160EEENS7_ILi192EEEEEELi128ENS_12float_e4m3_tEfNS_4arch4Sm90ELb1ELb0ELb1ELb0ELb0ELb0ELb0ELb1ELb1ELb1ELb1ELb0EEENS1_21CollectiveEpilogueFwdINS6_IJSA_SA_SB_EEES9_NS_10bfloat16_tESG_Li256ELb0ELb1ELb1ELb1EEENS1_19SingleTileSchedulerILb0ELb1ELb1ELi128EEEEEEEEEvNT_6ParamsE:
        /* <DEDUP_REMOVED lines=17> */
.L_x_1899:
[----:B------:R-:W-:Y:S05]  /*0110*/  BSYNC B0 ;  /* 0x0000000000007941 */ /* 0x000fea0003800000 */
.L_x_1898:
        /* <DEDUP_REMOVED lines=40> */
.L_x_1900:
        /* <DEDUP_REMOVED lines=22> */
.L_x_1901:
        /* <DEDUP_REMOVED lines=18> */
.L_x_1902:
        /* <DEDUP_REMOVED lines=22> */
.L_x_1903:
        /* <DEDUP_REMOVED lines=22> */
.L_x_1904:
        /* <DEDUP_REMOVED lines=9> */
.L_x_1907:
[----:B------:R-:W-:-:S08]  /*0970*/  NOP ;  /* 0x0000000000007918 */ /* 0x000fd00000000000 */
[----:B------:R-:W0:Y:S02]  /*0980*/  USETMAXREG.TRY_ALLOC.CTAPOOL UP0, 0xf0 ;  /* 0x000000f0000079c8 */ /* 0x000e240008000600 */
[----:B0-----:R-:W-:-:S13]  /*0990*/  PLOP3.LUT P0, PT, PT, PT, UP0, 0x80, 0x0 ;  /* 0x000000000000781c */ /* 0x001fda0003f0f008 */
[----:B------:R-:W-:Y:S05]  /*09a0*/  @!P0 BRA `(.L_x_1907) ;  /* 0xfffffffc00f08947 */ /* 0x000fea000383ffff */
[----:B--2---:R-:W0:Y:S01]  /*09b0*/  LDC R2, c[0x0][0xc50] ;  /* 0x00031400ff027b82 */ /* 0x004e220000000800 */
[----:B------:R-:W1:Y:S07]  /*09c0*/  S2R R12, SR_TID.X ;  /* 0x00000000000c7919 */ /* 0x000e6e0000002100 */
[----:B------:R-:W2:Y:S08]  /*09d0*/  S2UR UR4, SR_CTAID.Y ;  /* 0x00000000000479c3 */ /* 0x000eb00000002600 */
[----:B------:R-:W3:Y:S08]  /*09e0*/  S2UR UR36, SR_CTAID.Z ;  /* 0x00000000002479c3 */ /* 0x000ef00000002700 */
[----:B------:R-:W-:Y:S06]  /*09f0*/  BAR.ARV 0x8, 0x180 ;  /* 0x0206000000007b1d */ /* 0x000fec0000002000 */
[----:B0-----:R-:W-:Y:S01]  /*0a00*/  ISETP.NE.AND P1, PT, R2, 0x1, PT ;  /* 0x000000010200780c */ /* 0x001fe20003f25270 */
[----:B--2---:R-:W-:Y:S01]  /*0a10*/  IMAD.U32 R17, RZ, RZ, UR4 ;  /* 0x00000004ff117e24 */ /* 0x004fe2000f8e00ff */
[----:B-1----:R-:W-:-:S11]  /*0a20*/  LOP3.LUT R4, R12, 0xffffff80, RZ, 0xc0, !PT ;  /* 0xffffff800c047812 */ /* 0x002fd600078ec0ff */
[----:B------:R-:W0:Y:S01]  /*0a30*/  @P1 LDC R0, c[0x0][0xc54] ;  /* 0x00031500ff001b82 */ /* 0x000e220000000800 */
[----:B------:R-:W-:-:S07]  /*0a40*/  ISETP.NE.AND P0, PT, R4, 0x80, PT ;  /* 0x000000800400780c */ /* 0x000fce0003f05270 */
[----:B------:R-:W1:Y:S08]  /*0a50*/  @P1 LDC R3, c[0x0][0xc58] ;  /* 0x00031600ff031b82 */ /* 0x000e700000000800 */
[----:B------:R-:W-:Y:S06]  /*0a60*/  @!P0 BAR.ARV 0x9, 0x100 ;  /* 0x0244000000008b1d */ /* 0x000fec0000002000 */
[----:B---3--:R-:W-:Y:S01]  /*0a70*/  ISETP.LE.AND P0, PT, RZ, UR36, PT ;  /* 0x00000024ff007c0c */ /* 0x008fe2000bf03270 */
[----:B0-----:R-:W-:-:S05]  /*0a80*/  @P1 IMAD.HI.U32 R0, R0, UR4, RZ ;  /* 0x0000000400001c27 */ /* 0x001fca000f8e00ff */
[----:B-1----:R-:W-:-:S05]  /*0a90*/  @P1 SHF.R.U32.HI R17, RZ, R3, R0 ;  /* 0x00000003ff111219 */ /* 0x002fca0000011600 */
[----:B------:R-:W-:-:S04]  /*0aa0*/  IMAD.MOV R3, RZ, RZ, -R17 ;  /* 0x000000ffff037224 */ /* 0x000fc800078e0a11 */
[----:B------:R-:W-:Y:S01]  /*0ab0*/  IMAD R18, R2, R3, UR4 ;  /* 0x0000000402127e24 */ /* 0x000fe2000f8e0203 */
[----:B------:R-:W-:Y:S06]  /*0ac0*/  @!P0 BRA `(.L_x_1908) ;  /* 0x0000012800e08947 */ /* 0x000fec0003800000 */
[----:B------:R-:W0:Y:S01]  /*0ad0*/  LDC R0, c[0x0][0x448] ;  /* 0x00011200ff007b82 */ /* 0x000e220000000800 */
[----:B------:R-:W1:Y:S01]  /*0ae0*/  S2R R22, SR_CTAID.X ;  /* 0x0000000000167919 */ /* 0x000e620000002500 */
[----:B------:R-:W-:Y:S01]  /*0af0*/  SHF.R.U32.HI R4, RZ, 0x10, R18 ;  /* 0x00000010ff047819 */ /* 0x000fe20000011612 */
[----:B------:R-:W-:Y:S01]  /*0b00*/  IMAD.MOV.U32 R23, RZ, RZ, RZ ;  /* 0x000000ffff177224 */ /* 0x000fe200078e00ff */
[----:B------:R-:W-:-:S04]  /*0b10*/  LOP3.LUT R18, R18, 0xffff, RZ, 0xc0, !PT ;  /* 0x0000ffff12127812 */ /* 0x000fc800078ec0ff */
[----:B------:R-:W2:Y:S08]  /*0b20*/  LDC.64 R10, c[0x0][0x418] ;  /* 0x00010600ff0a7b82 */ /* 0x000eb00000000a00 */
[----:B------:R-:W3:Y:S01]  /*0b30*/  LDC R3, c[0x0][0x288] ;  /* 0x0000a200ff037b82 */ /* 0x000ee20000000800 */
[----:B0-----:R-:W-:-:S07]  /*0b40*/  ISETP.NE.AND P1, PT, R0, 0x1, PT ;  /* 0x000000010000780c */ /* 0x001fce0003f25270 */
[----:B------:R-:W0:Y:S01]  /*0b50*/  LDC R16, c[0x0][0x424] ;  /* 0x00010900ff107b82 */ /* 0x000e220000000800 */
[----:B--2---:R-:W-:-:S07]  /*0b60*/  ISETP.NE.U32.AND P0, PT, R10, RZ, PT ;  /* 0x000000ff0a00720c */ /* 0x004fce0003f05070 */
[----:B------:R-:W2:Y:S01]  /*0b70*/  LDC R7, c[0x0][0x2f0] ;  /* 0x0000bc00ff077b82 */ /* 0x000ea20000000800 */
[----:B-1----:R-:W-:Y:S01]  /*0b80*/  IMAD.SHL.U32 R22, R22, 0x80, RZ ;  /* 0x0000008016167824 */ /* 0x002fe200078e00ff */
[----:B------:R-:W-:-:S03]  /*0b90*/  ISETP.NE.AND.EX P0, PT, R11, RZ, PT, P0 ;  /* 0x000000ff0b00720c */ /* 0x000fc60003f05300 */
[----:B------:R-:W-:Y:S01]  /*0ba0*/  @P1 VIADD R0, R22, 0x7f ;  /* 0x0000007f16001836 */ /* 0x000fe20000000000 */
[----:B---3--:R-:W-:Y:S02]  /*0bb0*/  IADD3 R3, -R3, 0xa0, RZ ;  /* 0x000000a003037810 */ /* 0x008fe40007ffe1ff */
[----:B------:R-:W1:Y:S08]  /*0bc0*/  @P1 LDC R5, c[0x0][0x44c] ;  /* 0x00011300ff051b82 */ /* 0x000e700000000800 */
[----:B------:R-:W3:Y:S01]  /*0bd0*/  @P1 LDC R9, c[0x0][0x450] ;  /* 0x00011400ff091b82 */ /* 0x000ee20000000800 */
[----:B0-----:R-:W-:-:S02]  /*0be0*/  SEL R16, R16, 0x1, P0 ;  /* 0x0000000110107807 */ /* 0x001fc40000000000 */
[----:B------:R-:W-:-:S03]  /*0bf0*/  ISETP.NE.AND P0, PT, R4, RZ, PT ;  /* 0x000000ff0400720c */ /* 0x000fc60003f05270 */
[----:B--2---:R-:W-:Y:S02]  /*0c00*/  IMAD R3, R16, R7, R3 ;  /* 0x0000000710037224 */ /* 0x004fe400078e0203 */
[----:B-1----:R-:W-:-:S08]  /*0c10*/  @P1 IMAD.HI.U32 R2, R0, R5, RZ ;  /* 0x0000000500021227 */ /* 0x002fd000078e00ff */
[----:B------:R-:W0:Y:S01]  /*0c20*/  @!P0 LDC R4, c[0x0][0x9f0] ;  /* 0x00027c00ff048b82 */ /* 0x000e220000000800 */
[----:B------:R-:W-:Y:S01]  /*0c30*/  VIADD R0, R22, 0x7f ;  /* 0x0000007f16007836 */ /* 0x000fe20000000000 */
[----:B---3--:R-:W-:Y:S01]  /*0c40*/  @P1 SHF.R.U32.HI R0, RZ, R9, R2 ;  /* 0x00000009ff001219 */ /* 0x008fe20000011602 */
[----:B------:R-:W-:-:S04]  /*0c50*/  IMAD R2, R16, R7, 0x9f ;  /* 0x0000009f10027424 */ /* 0x000fc800078e0207 */
[----:B------:R-:W-:Y:S02]  /*0c60*/  IMAD.IADD R0, R3, 0x1, R0 ;  /* 0x0000000103007824 */ /* 0x000fe400078e0200 */
[----:B------:R-:W-:-:S04]  /*0c70*/  IMAD.HI R2, R2, 0x66666667, RZ ;  /* 0x6666666702027827 */ /* 0x000fc800078e02ff */
[----:B------:R-:W-:Y:S01]  /*0c80*/  IMAD.HI R0, R0, 0x66666667, RZ ;  /* 0x6666666700007827 */ /* 0x000fe200078e02ff */
[----:B------:R-:W-:-:S04]  /*0c90*/  SHF.R.U32.HI R3, RZ, 0x1f, R2 ;  /* 0x0000001fff037819 */ /* 0x000fc80000011602 */
[----:B------:R-:W-:Y:S02]  /*0ca0*/  SHF.R.U32.HI R5, RZ, 0x1f, R0 ;  /* 0x0000001fff057819 */ /* 0x000fe40000011600 */
[----:B------:R-:W-:Y:S02]  /*0cb0*/  LEA.HI.SX32 R3, R2, R3, 0x1a ;  /* 0x0000000302037211 */ /* 0x000fe400078fd2ff */
[----:B------:R-:W-:-:S04]  /*0cc0*/  LEA.HI.SX32 R0, R0, R5, 0x1a ;  /* 0x0000000500007211 */ /* 0x000fc800078fd2ff */
[----:B------:R-:W-:-:S04]  /*0cd0*/  VIMNMX R13, R3, R0, PT ;  /* 0x00000000030d7248 */ /* 0x000fc80003fe0100 */
[----:B------:R-:W-:-:S13]  /*0ce0*/  ISETP.GE.AND P1, PT, R13, 0x1, PT ;  /* 0x000000010d00780c */ /* 0x000fda0003f26270 */
[----:B0-----:R-:W-:Y:S05]  /*0cf0*/  @!P1 BRA `(.L_x_1909) ;  /* 0x00000000006c9947 */ /* 0x001fea0003800000 */
[-C--:B------:R-:W-:Y:S02]  /*0d00*/  IABS R9, R4.reuse ;  /* 0x0000000400097213 */ /* 0x080fe40000000000 */
        /* <DEDUP_REMOVED lines=26> */
.L_x_1909:
        /* <DEDUP_REMOVED lines=40> */
[----:B------:R-:W-:Y:S01]  /*1130*/  IMAD R104, R16, R7, RZ ;  /* 0x0000000710687224 */ /* 0x000fe200078e02ff */
        /* <DEDUP_REMOVED lines=35> */
.L_x_1911:
        /* <DEDUP_REMOVED lines=45> */
.L_x_2006:
[----:B------:R-:W-:Y:S05]  /*1640*/  @!P1 BRA `(.L_x_1913) ;  /* 0x0000000000049947 */ /* 0x000fea0003800000 */
[----:B------:R-:W-:Y:S01]  /*1650*/  BPT.TRAP 0x1 ;  /* 0x000000040000795c */ /* 0x000fe20000300000 */
.L_x_1913:
[----:B------:R1:W2:Y:S01]  /*1660*/  SYNCS.PHASECHK.TRANS64.TRYWAIT P2, [UR39+0x29830], R6 ;  /* 0x02983006ff0075a7 */ /* 0x0002a20008040167 */
[----:B------:R-:W-:Y:S05]  /*1670*/  @!P1 BRA `(.L_x_1914) ;  /* 0x0000000000049947 */ /* 0x000fea0003800000 */
[----:B------:R-:W-:Y:S01]  /*1680*/  BPT.TRAP 0x1 ;  /* 0x000000040000795c */ /* 0x000fe20000300000 */
.L_x_1914:
[----:B------:R-:W3:Y:S02]  /*1690*/  S2R R2, SR_TID.X ;  /* 0x0000000000027919 */ /* 0x000ee40000002100 */
[----:B---3--:R-:W-:-:S04]  /*16a0*/  LOP3.LUT R2, R2, 0x7f, RZ, 0xc0, !PT ;  /* 0x0000007f02027812 */ /* 0x008fc800078ec0ff */
[----:B------:R-:W-:Y:S01]  /*16b0*/  ISETP.NE.AND P0, PT, R2, RZ, PT ;  /* 0x000000ff0200720c */ /* 0x000fe20003f05270 */
[----:B------:R-:W-:-:S05]  /*16c0*/  IMAD.U32 R2, RZ, RZ, UR40 ;  /* 0x00000028ff027e24 */ /* 0x000fca000f8e00ff */
[----:B------:R-:W-:Y:S01]  /*16d0*/  LOP3.LUT R2, R2, 0x10000, RZ, 0xfc, !PT ;  /* 0x0001000002027812 */ /* 0x000fe200078efcff */
[----:B--2---:R-:W-:Y:S06]  /*16e0*/  @P2 BRA `(.L_x_1915) ;  /* 0x0000000000082947 */ /* 0x004fec0003800000 */
[----:B------:R-:W2:Y:S02]  /*16f0*/  SYNCS.PHASECHK.TRANS64.TRYWAIT P2, [UR39+0x29830], R6 ;  /* 0x02983006ff0075a7 */ /* 0x000ea40008040167 */
[----:B--2---:R-:W-:Y:S05]  /*1700*/  @!P2 BRA `(.L_x_1916) ;  /* 0x0000011c00f0a947 */ /* 0x004fea0003800000 */
.L_x_1915:
[----:B------:R-:W-:Y:S05]  /*1710*/  WARPSYNC.ALL ;  /* 0x0000000000007948 */ /* 0x000fea0003800000 */
[----:B0-----:R-:W-:Y:S01]  /*1720*/  IMAD.MOV.U32 R3, RZ, RZ, -0x7fffffe0 ;  /* 0x80000020ff037424 */ /* 0x001fe200078e00ff */
[----:B------:R-:W-:Y:S01]  /*1730*/  UIADD3 UR4, UR39, 0x1a400, URZ ;  /* 0x0001a40027047890 */ /* 0x000fe2000fffe03f */
[C---:B------:R-:W-:Y:S01]  /*1740*/  R2UR UR8, R2.reuse ;  /* 0x00000000020872ca */ /* 0x040fe200000e0000 */
[----:B------:R-:W-:Y:S02]  /*1750*/  WARPGROUP.ARRIVE ;  /* 0x00000000000079c5 */ /* 0x000fe40000000000 */
        /* <DEDUP_REMOVED lines=23> */
[----:B------:R-:W0:Y:S01]  /*18d0*/  LDC R8, c[0x0][0x448] ;  /* 0x00011200ff087b82 */ /* 0x000e220000000800 */
[----:B------:R-:W-:Y:S01]  /*18e0*/  UIADD3 UR4, UR52, 0x200, URZ ;  /* 0x0000020034047890 */ /* 0x000fe2000fffe03f */
[----:B------:R-:W-:Y:S01]  /*18f0*/  LEA.HI R108, R108, R105, RZ, 0x2 ;  /* 0x000000696c6c7211 */ /* 0x000fe200078f10ff */
[----:B------:R-:W-:Y:S01]  /*1900*/  UMOV UR22, UR8 ;  /* 0x0000000800167c82 */ /* 0x000fe20008000000 */
[----:B------:R-:W-:Y:S01]  /*1910*/  UMOV UR15, 0x80000020 ;  /* 0x80000020000f7882 */ /* 0x000fe20000000000 */
[----:B------:R-:W-:Y:S01]  /*1920*/  UMOV UR5, 0x80000020 ;  /* 0x8000002000057882 */ /* 0x000fe20000000000 */
[----:B------:R-:W-:Y:S01]  /*1930*/  UMOV UR18, UR10 ;  /* 0x0000000a00127c82 */ /* 0x000fe20008000000 */
[----:B------:R-:W-:Y:S01]  /*1940*/  UIADD3 UR10, UR52, 0x2, URZ ;  /* 0x00000002340a7890 */ /* 0x000fe2000fffe03f */
[----:B------:R-:W-:Y:S01]  /*1950*/  LOP3.LUT R108, R108, 0xfffffffc, RZ, 0xc0, !PT ;  /* 0xfffffffc6c6c7812 */ /* 0x000fe200078ec0ff */
[----:B------:R-:W-:Y:S01]  /*1960*/  UMOV UR14, UR4 ;  /* 0x00000004000e7c82 */ /* 0x000fe20008000000 */
[----:B------:R-:W-:Y:S01]  /*1970*/  UIADD3 UR7, UR6, 0x2, URZ ;  /* 0x0000000206077890 */ /* 0x000fe2000fffe03f */
[----:B------:R-:W3:Y:S01]  /*1980*/  S2UR UR50, SR_CgaCtaId ;  /* 0x00000000003279c3 */ /* 0x000ee20000008800 */
[----:B------:R-:W-:Y:S01]  /*1990*/  UMOV UR9, UR5 ;  /* 0x0000000500097c82 */ /* 0x000fe20008000000 */
[----:B------:R-:W-:Y:S01]  /*19a0*/  UMOV UR11, 0x80000020 ;  /* 0x80000020000b7882 */ /* 0x000fe20000000000 */
[----:B------:R-:W-:Y:S01]  /*19b0*/  IMAD.IADD R108, R105, 0x1, -R108 ;  /* 0x00000001696c7824 */ /* 0x000fe200078e0a6c */
[----:B------:R-:W-:-:S02]  /*19c0*/  UMOV UR54, URZ ;  /* 0x0000003f00367c82 */ /* 0x000fc40008000000 */
[----:B------:R-:W-:Y:S01]  /*19d0*/  UMOV UR4, UR7 ;  /* 0x0000000700047c82 */ /* 0x000fe20008000000 */
[----:B------:R-:W-:Y:S01]  /*19e0*/  UIADD3 UR7, UR52, 0x102, URZ ;  /* 0x0000010234077890 */ /* 0x000fe2000fffe03f */
[----:B------:R-:W-:Y:S01]  /*19f0*/  UMOV UR8, UR4 ;  /* 0x0000000400087c82 */ /* 0x000fe20008000000 */
[----:B0-----:R-:W-:Y:S02]  /*1a00*/  ISETP.NE.AND P2, PT, R8, 0x1, PT ;  /* 0x000000010800780c */ /* 0x001fe40003f45270 */
[----:B------:R-:W-:Y:S01]  /*1a10*/  LOP3.LUT R8, R107, 0xffffff80, RZ, 0xc0, !PT ;  /* 0xffffff806b087812 */ /* 0x000fe200078ec0ff */
[----:B------:R-:W-:Y:S02]  /*1a20*/  WARPGROUP.DEPBAR.LE gsb0, 0x0 ;  /* 0x00008000000079c5 */ /* 0x000fe40000010000 */
[----:B------:R-:W-:-:S06]  /*1a30*/  WARPGROUP.ARRIVE ;  /* 0x00000000000079c5 */ /* 0x000fcc0000000000 */
[----:B------:R-:W-:Y:S03]  /*1a40*/  QGMMA.64x32x32.F32.E4M3.E4M3 R72, gdesc[UR24], RZ, !UPT, gsb0 ;  /* 0x00600000184879f3 */ /* 0x000fe6000c0008ff */
[----:B------:R-:W-:Y:S02]  /*1a50*/  WARPGROUP.DEPBAR.LE gsb0, 0x0 ;  /* 0x00008000000079c5 */ /* 0x000fe40000010000 */
[----:B------:R-:W-:-:S06]  /*1a60*/  WARPGROUP.ARRIVE ;  /* 0x00000000000079c5 */ /* 0x000fcc0000000000 */
[----:B------:R-:W-:Y:S01]  /*1a70*/  QGMMA.64x32x32.F32.E4M3.E4M3 R56, gdesc[UR20], RZ, !UPT, gsb0 ;  /* 0x00600000143879f3 */ /* 0x000fe2000c0008ff */
[----:B------:R-:W-:Y:S02]  /*1a80*/  UIADD3 UR20, UR6, 0x402, URZ ;  /* 0x0000040206147890 */ /* 0x000fe4000fffe03f */
[----:B------:R-:W-:Y:S01]  /*1a90*/  UIADD3 UR22, UR52, 0x502, URZ ;  /* 0x0000050234167890 */ /* 0x000fe2000fffe03f */
[----:B------:R-:W-:Y:S01]  /*1aa0*/  UMOV UR21, 0x80000020 ;  /* 0x8000002000157882 */ /* 0x000fe20000000000 */
[----:B------:R-:W-:Y:S01]  /*1ab0*/  UMOV UR23, 0x80000020 ;  /* 0x8000002000177882 */ /* 0x000fe20000000000 */
        /* <DEDUP_REMOVED lines=11> */
[----:B------:R-:W-:Y:S02]  /*1b70*/  UIADD3 UR13, UR6, 0x200, URZ ;  /* 0x00000200060d7890 */ /* 0x000fe4000fffe03f */
        /* <DEDUP_REMOVED lines=38> */
[----:B------:R-:W-:Y:S01]  /*1de0*/  UMOV UR10, UR12 ;  /* 0x0000000c000a7c82 */ /* 0x000fe20008000000 */
[----:B------:R-:W-:Y:S01]  /*1df0*/  UMOV UR11, 0x80000020 ;  /* 0x80000020000b7882 */ /* 0x000fe20000000000 */
        /* <DEDUP_REMOVED lines=19> */
[----:B------:R-:W-:Y:S01]  /*1f30*/  UMOV UR14, UR16 ;  /* 0x00000010000e7c82 */ /* 0x000fe20008000000 */
[----:B------:R-:W-:Y:S02]  /*1f40*/  UIADD3 UR16, UR6, 0x400, URZ ;  /* 0x0000040006107890 */ /* 0x000fe4000fffe03f */
        /* <DEDUP_REMOVED lines=69> */
[C---:B--2---:R-:W-:Y:S01]  /*23a0*/  FMUL.FTZ R5, R0.reuse, R88 ;  /* 0x0000005800057220 */ /* 0x044fe20000410000 */
[C---:B-1----:R-:W-:Y:S01]  /*23b0*/  FMUL.FTZ R6, R0.reuse, R92 ;  /* 0x0000005c00067220 */ /* 0x042fe20000410000 */
[----:B------:R-:W0:Y:S01]  /*23c0*/  @P2 LDC R88, c[0x0][0x44c] ;  /* 0x00011300ff582b82 */ /* 0x000e220000000800 */
[C---:B------:R-:W-:Y:S01]  /*23d0*/  FMUL.FTZ R9, R0.reuse, R93 ;  /* 0x0000005d00097220 */ /* 0x040fe20000410000 */
[----:B------:R-:W-:Y:S01]  /*23e0*/  QGMMA.64x32x32.F32.E4M3.E4M3 R72, gdesc[UR20], R72, gsb0 ;  /* 0x00600000144879f3 */ /* 0x000fe20008000848 */
[----:B------:R-:W-:Y:S01]  /*23f0*/  UIADD3 UR22, UR52, 0x602, URZ ;  /* 0x0000060234167890 */ /* 0x000fe2000fffe03f */
[C---:B------:R-:W-:Y:S01]  /*2400*/  FMUL.FTZ R4, R0.reuse, R89 ;  /* 0x0000005900047220 */ /* 0x040fe20000410000 */
[----:B------:R-:W-:Y:S01]  /*2410*/  UMOV UR23, 0x80000020 ;  /* 0x8000002000177882 */ /* 0x000fe20000000000 */
[C---:B------:R-:W-:Y:S01]  /*2420*/  FMUL.FTZ R90, R0.reuse, R90 ;  /* 0x0000005a005a7220 */ /* 0x040fe20000410000 */
[C---:B------:R-:W-:Y:S01]  /*2430*/  FMUL.FTZ R91, R0.reuse, R91 ;  /* 0x0000005b005b7220 */ /* 0x040fe20000410000 */
[----:B------:R-:W1:Y:S01]  /*2440*/  @P2 LDC R92, c[0x0][0x450] ;  /* 0x00011400ff5c2b82 */ /* 0x000e620000000800 */
        /* <DEDUP_REMOVED lines=9> */
[----:B------:R-:W-:-:S02]  /*24e0*/  FMUL.FTZ R12, R0, R100 ;  /* 0x00000064000c7220 */ /* 0x000fc40000410000 */
[----:B------:R-:W4:Y:S08]  /*24f0*/  MUFU.TANH R91, R91 ;  /* 0x0000005b005b7308 */ /* 0x000f300000002400 */
[----:B------:R-:W5:Y:S08]  /*2500*/  MUFU.TANH R94, R94 ;  /* 0x0000005e005e7308 */ /* 0x000f700000002400 */
[----:B------:R-:W3:Y:S08]  /*2510*/  MUFU.TANH R95, R95 ;  /* 0x0000005f005f7308 */ /* 0x000ef00000002400 */
[----:B------:R-:W3:Y:S08]  /*2520*/  MUFU.TANH R98, R98 ;  /* 0x0000006200627308 */ /* 0x000ef00000002400 */
[----:B------:R-:W3:Y:S08]  /*2530*/  MUFU.TANH R99, R99 ;  /* 0x0000006300637308 */ /* 0x000ef00000002400 */
[----:B------:R-:W3:Y:S01]  /*2540*/  MUFU.TANH R102, R102 ;  /* 0x0000006600667308 */ /* 0x000ee20000002400 */
[----:B------:R-:W-:-:S02]  /*2550*/  WARPGROUP.DEPBAR.LE gsb0, 0x0 ;  /* 0x00008000000079c5 */ /* 0x000fc40000010000 */
[----:B------:R-:W-:Y:S01]  /*2560*/  WARPGROUP.ARRIVE ;  /* 0x00000000000079c5 */ /* 0x000fe20000000000 */
[C---:B------:R-:W-:Y:S01]  /*2570*/  FMUL.FTZ R20, R0.reuse, R76 ;  /* 0x0000004c00147220 */ /* 0x040fe20000410000 */
[----:B------:R-:W-:Y:S02]  /*2580*/  IMAD.IADD R76, R105, 0x1, -R8 ;  /* 0x00000001694c7824 */ /* 0x000fe400078e0a08 */
[C---:B------:R-:W-:Y:S01]  /*2590*/  FMUL.FTZ R15, R0.reuse, R73 ;  /* 0x00000049000f7220 */ /* 0x040fe20000410000 */
[C---:B------:R-:W-:Y:S01]  /*25a0*/  FMUL.FTZ R73, R0.reuse, R81 ;  /* 0x0000005100497220 */ /* 0x040fe20000410000 */
[C---:B------:R-:W-:Y:S01]  /*25b0*/  FMUL.FTZ R21, R0.reuse, R77 ;  /* 0x0000004d00157220 */ /* 0x040fe20000410000 */
[----:B------:R-:W-:Y:S01]  /*25c0*/  QGMMA.64x32x32.F32.E4M3.E4M3 R56, gdesc[UR20], R56, gsb0 ;  /* 0x00600000143879f3 */ /* 0x000fe20008000838 */
[----:B------:R-:W-:Y:S01]  /*25d0*/  FMUL.FTZ R79, R0, R79 ;  /* 0x0000004f004f7220 */ /* 0x000fe20000410000 */
[----:B------:R-:W-:Y:S01]  /*25e0*/  LEA.HI R77, R106, R106, RZ, 0x1 ;  /* 0x0000006a6a4d7211 */ /* 0x000fe200078f08ff */
[C---:B------:R-:W-:Y:S01]  /*25f0*/  FMUL.FTZ R78, R0.reuse, R78 ;  /* 0x0000004e004e7220 */ /* 0x040fe20000410000 */
[C---:B------:R-:W-:Y:S01]  /*2600*/  FMUL.FTZ R14, R0.reuse, R72 ;  /* 0x00000048000e7220 */ /* 0x040fe20000410000 */
[----:B------:R2:W-:Y:S01]  /*2610*/  MUFU.TANH R117, R79 ;  /* 0x0000004f00757308 */ /* 0x0005e20000002400 */
[C---:B------:R-:W-:Y:S01]  /*2620*/  FMUL.FTZ R72, R0.reuse, R80 ;  /* 0x0000005000487220 */ /* 0x040fe20000410000 */
[----:B------:R-:W-:Y:S01]  /*2630*/  UIADD3 UR22, UR52, 0x682, URZ ;  /* 0x0000068234167890 */ /* 0x000fe2000fffe03f */
[C---:B------:R-:W-:Y:S01]  /*2640*/  FMUL.FTZ R74, R0.reuse, R74 ;  /* 0x0000004a004a7220 */ /* 0x040fe20000410000 */
[----:B------:R-:W-:Y:S01]  /*2650*/  UMOV UR23, 0x80000020 ;  /* 0x8000002000177882 */ /* 0x000fe20000000000 */
[C---:B------:R-:W-:Y:S01]  /*2660*/  FMUL.FTZ R75, R0.reuse, R75 ;  /* 0x0000004b004b7220 */ /* 0x040fe20000410000 */
[C---:B------:R-:W-:Y:S01]  /*2670*/  FMUL.FTZ R82, R0.reuse, R82 ;  /* 0x0000005200527220 */ /* 0x040fe20000410000 */
[C---:B------:R-:W-:Y:S01]  /*2680*/  FMUL.FTZ R83, R0.reuse, R83 ;  /* 0x0000005300537220 */ /* 0x040fe20000410000 */
[----:B------:R4:W-:Y:S01]  /*2690*/  MUFU.TANH R123, R78 ;  /* 0x0000004e007b7308 */ /* 0x0009e20000002400 */
[----:B--2---:R-:W-:Y:S01]  /*26a0*/  LOP3.LUT R79, R77, 0x3fffffe, RZ, 0xc0, !PT ;  /* 0x03fffffe4d4f7812 */ /* 0x004fe200078ec0ff */
[C---:B------:R-:W-:Y:S01]  /*26b0*/  FMUL.FTZ R86, R0.reuse, R86 ;  /* 0x0000005600567220 */ /* 0x040fe20000410000 */
[----:B------:R-:W-:-:S03]  /*26c0*/  FMUL.FTZ R87, R0, R87 ;  /* 0x0000005700577220 */ /* 0x000fc60000410000 */
[----:B------:R-:W-:Y:S02]  /*26d0*/  IMAD.IADD R79, R106, 0x1, -R79 ;  /* 0x000000016a4f7824 */ /* 0x000fe400078e0a4f */
[----:B------:R2:W-:Y:S01]  /*26e0*/  MUFU.TANH R119, R74 ;  /* 0x0000004a00777308 */ /* 0x0005e20000002400 */
[----:B----4-:R-:W-:-:S07]  /*26f0*/  LEA.HI R78, R108, R108, RZ, 0x1 ;  /* 0x0000006c6c4e7211 */ /* 0x010fce00078f08ff */
[----:B------:R4:W-:Y:S01]  /*2700*/  MUFU.TANH R125, R75 ;  /* 0x0000004b007d7308 */ /* 0x0009e20000002400 */
[----:B--2---:R-:W-:-:S07]  /*2710*/  FMUL.FTZ R74, R0, R84 ;  /* 0x00000054004a7220 */ /* 0x004fce0000410000 */
[----:B------:R-:W2:Y:S01]  /*2720*/  MUFU.TANH R103, R103 ;  /* 0x0000006700677308 */ /* 0x000ea20000002400 */
[----:B----4-:R-:W-:-:S07]  /*2730*/  FMUL.FTZ R75, R0, R85 ;  /* 0x00000055004b7220 */ /* 0x010fce0000410000 */
[----:B------:R-:W4:Y:S08]  /*2740*/  MUFU.TANH R82, R82 ;  /* 0x0000005200527308 */ /* 0x000f300000002400 */
[----:B------:R-:W4:Y:S01]  /*2750*/  MUFU.TANH R83, R83 ;  /* 0x0000005300537308 */ /* 0x000f220000002400 */
[----:B------:R-:W-:Y:S02]  /*2760*/  WARPGROUP.DEPBAR.LE gsb0, 0x0 ;  /* 0x00008000000079c5 */ /* 0x000fe40000010000 */
[C---:B------:R-:W-:Y:S01]  /*2770*/  FMUL.FTZ R7, R0.reuse, R58 ;  /* 0x0000003a00077220 */ /* 0x040fe20000410000 */
[C---:B------:R-:W-:Y:S01]  /*2780*/  FMUL.FTZ R59, R0.reuse, R59 ;  /* 0x0000003b003b7220 */ /* 0x040fe20000410000 */
[----:B------:R-:W-:Y:S01]  /*2790*/  WARPGROUP.ARRIVE ;  /* 0x00000000000079c5 */ /* 0x000fe20000000000 */
[----:B------:R-:W-:-:S02]  /*27a0*/  FMUL.FTZ R63, R0, R63 ;  /* 0x0000003f003f7220 */ /* 0x000fc40000410000 */
[----:B------:R5:W-:Y:S01]  /*27b0*/  MUFU.TANH R81, R7 ;  /* 0x0000000700517308 */ /* 0x000be20000002400 */
[C---:B------:R-:W-:Y:S01]  /*27c0*/  FMUL.FTZ R62, R0.reuse, R62 ;  /* 0x0000003e003e7220 */ /* 0x040fe20000410000 */
[C---:B------:R-:W-:Y:S01]  /*27d0*/  FMUL.FTZ R67, R0.reuse, R67 ;  /* 0x0000004300437220 */ /* 0x040fe20000410000 */
[C---:B------:R-:W-:Y:S01]  /*27e0*/  FMUL.FTZ R70, R0.reuse, R70 ;  /* 0x0000004600467220 */ /* 0x040fe20000410000 */
[----:B------:R-:W-:Y:S01]  /*27f0*/  QGMMA.64x32x32.F32.E4M3.E4M3 R40, gdesc[UR20], R40, gsb0 ;  /* 0x00600000142879f3 */ /* 0x000fe20008000828 */
[----:B------:R-:W-:Y:S01]  /*2800*/  UIADD3 UR22, UR52, 0x702, URZ ;  /* 0x0000070234167890 */ /* 0x000fe2000fffe03f */
[C---:B------:R-:W-:Y:S01]  /*2810*/  FMUL.FTZ R71, R0.reuse, R71 ;  /* 0x0000004700477220 */ /* 0x040fe20000410000 */
[----:B------:R-:W-:Y:S01]  /*2820*/  UMOV UR23, 0x80000020 ;  /* 0x8000002000177882 */ /* 0x000fe20000000000 */
[----:B------:R0:W-:Y:S01]  /*2830*/  MUFU.TANH R97, R59 ;  /* 0x0000003b00617308 */ /* 0x0001e20000002400 */
[----:B-----5:R-:W-:Y:S01]  /*2840*/  SHF.R.S32.HI R7, RZ, 0x1f, R76 ;  /* 0x0000001fff077819 */ /* 0x020fe2000001144c */
[C---:B------:R-:W-:Y:S01]  /*2850*/  FMUL.FTZ R58, R0.reuse, R60 ;  /* 0x0000003c003a7220 */ /* 0x040fe20000410000 */
[C---:B------:R-:W-:Y:S01]  /*2860*/  FMUL.FTZ R60, R0.reuse, R61 ;  /* 0x0000003d003c7220 */ /* 0x040fe20000410000 */
[C---:B------:R-:W-:Y:S01]  /*2870*/  FMUL.FTZ R61, R0.reuse, R64 ;  /* 0x00000040003d7220 */ /* 0x040fe20000410000 */
[CC--:B------:R-:W-:Y:S01]  /*2880*/  LEA.HI R8, R7.reuse, R76.reuse, RZ, 0x5 ;  /* 0x0000004c07087211 */ /* 0x0c0fe200078f28ff */
[C---:B------:R-:W-:Y:S01]  /*2890*/  FMUL.FTZ R64, R0.reuse, R69 ;  /* 0x0000004500407220 */ /* 0x040fe20000410000 */
[----:B------:R-:W-:Y:S01]  /*28a0*/  LEA.HI R77, R7, R76, RZ, 0x2 ;  /* 0x0000004c074d7211 */ /* 0x000fe200078f10ff */
[----:B------:R5:W-:Y:S01]  /*28b0*/  MUFU.TANH R93, R63 ;  /* 0x0000003f005d7308 */ /* 0x000be20000002400 */
[----:B0-----:R-:W-:Y:S01]  /*28c0*/  SHF.R.S32.HI R59, RZ, 0x5, R8 ;  /* 0x00000005ff3b7819 */ /* 0x001fe20000011408 */
[C---:B------:R-:W-:Y:S01]  /*28d0*/  FMUL.FTZ R56, R0.reuse, R56 ;  /* 0x0000003800387220 */ /* 0x040fe20000410000 */
[--C-:B------:R-:W-:Y:S01]  /*28e0*/  SHF.R.S32.HI R7, RZ, 0x2, R77.reuse ;  /* 0x00000002ff077819 */ /* 0x100fe2000001144d */
[----:B------:R-:W-:Y:S01]  /*28f0*/  FMUL.FTZ R57, R0, R57 ;  /* 0x0000003900397220 */ /* 0x000fe20000410000 */
[----:B------:R-:W-:Y:S01]  /*2900*/  SHF.R.S32.HI R8, RZ, 0x1f, R77 ;  /* 0x0000001fff087819 */ /* 0x000fe2000001144d */
[----:B------:R-:W-:Y:S01]  /*2910*/  IMAD R80, R59, 0x10, R22 ;  /* 0x000000103b507824 */ /* 0x000fe200078e0216 */
[----:B------:R-:W-:Y:S01]  /*2920*/  LOP3.LUT R59, R78, 0x1ffffffe, RZ, 0xc0, !PT ;  /* 0x1ffffffe4e3b7812 */ /* 0x000fe200078ec0ff */
[----:B------:R0:W-:Y:S01]  /*2930*/  MUFU.TANH R84, R62 ;  /* 0x0000003e00547308 */ /* 0x0001e20000002400 */
[----:B------:R-:W-:Y:S01]  /*2940*/  LEA.HI R8, R8, R7, RZ, 0x3 ;  /* 0x0000000708087211 */ /* 0x000fe200078f18ff */
[----:B-----5:R-:W-:Y:S01]  /*2950*/  FMUL.FTZ R63, R0, R68 ;  /* 0x00000044003f7220 */ /* 0x020fe20000410000 */
[----:B------:R-:W-:Y:S01]  /*2960*/  LOP3.LUT R77, R77, 0x7ffffffc, RZ, 0xc0, !PT ;  /* 0x7ffffffc4d4d7812 */ /* 0x000fe200078ec0ff */
[----:B------:R-:W-:Y:S01]  /*2970*/  IMAD.MOV.U32 R68, RZ, RZ, -0xa0 ;  /* 0xffffff60ff447424 */ /* 0x000fe200078e00ff */
[----:B------:R-:W-:-:S03]  /*2980*/  LOP3.LUT R8, R8, 0xfffffff8, RZ, 0xc0, !PT ;  /* 0xfffffff808087812 */ /* 0x000fc600078ec0ff */
[----:B------:R-:W-:Y:S01]  /*2990*/  MUFU.TANH R85, R70 ;  /* 0x0000004600557308 */ /* 0x000fe20000002400 */
[----:B------:R-:W-:Y:S01]  /*29a0*/  IADD3 R8, R80, R7, -R8 ;  /* 0x0000000750087210 */ /* 0x000fe20007ffe808 */
[----:B------:R-:W-:Y:S02]  /*29b0*/  IMAD.IADD R7, R108, 0x1, -R59 ;  /* 0x000000016c077824 */ /* 0x000fe400078e0a3b */
[----:B0-----:R-:W-:Y:S01]  /*29c0*/  FMUL.FTZ R62, R0, R65 ;  /* 0x00000041003e7220 */ /* 0x001fe20000410000 */
[----:B------:R-:W-:Y:S02]  /*29d0*/  IMAD R65, R23, -0xa0, R104 ;  /* 0xffffff6017417824 */ /* 0x000fe400078e0268 */
[----:B------:R-:W-:Y:S02]  /*29e0*/  IMAD R8, R79, 0x40, R8 ;  /* 0x000000404f087824 */ /* 0x000fe400078e0208 */
[----:B------:R0:W-:Y:S01]  /*29f0*/  MUFU.TANH R79, R67 ;  /* 0x00000043004f7308 */ /* 0x0001e20000002400 */
[----:B------:R-:W-:-:S02]  /*2a00*/  VIADD R65, R65, 0xa0 ;  /* 0x000000a041417836 */ /* 0x000fc40000000000 */
[----:B------:R-:W-:Y:S02]  /*2a10*/  IMAD R7, R7, 0x8, R8 ;  /* 0x0000000807077824 */ /* 0x000fe400078e0208 */
[----:B------:R-:W-:Y:S02]  /*2a20*/  FMUL.FTZ R8, R0, R66 ;  /* 0x0000004200087220 */ /* 0x000fe40000410000 */
[----:B------:R-:W-:Y:S02]  /*2a30*/  @P2 IMAD.HI.U32 R59, R7, R88, RZ ;  /* 0x00000058073b2227 */ /* 0x000fe400078e00ff */
[----:B------:R5:W-:Y:S02]  /*2a40*/  MUFU.TANH R89, R8 ;  /* 0x0000000800597308 */ /* 0x000be40000002400 */
[----:B------:R-:W-:Y:S01]  /*2a50*/  IMAD.MOV.U32 R66, RZ, RZ, R7 ;  /* 0x000000ffff427224 */ /* 0x000fe200078e0007 */
[----:B-1----:R-:W-:Y:S01]  /*2a60*/  @P2 SHF.R.U32.HI R66, RZ, R92, R59 ;  /* 0x0000005cff422219 */ /* 0x002fe2000001163b */
[----:B0-----:R-:W-:Y:S01]  /*2a70*/  IMAD R67, R23, R68, 0xa1 ;  /* 0x000000a117437424 */ /* 0x001fe200078e0244 */
[----:B------:R-:W0:Y:S01]  /*2a80*/  LDC R59, c[0x0][0x288] ;  /* 0x0000a200ff3b7b82 */ /* 0x000e220000000800 */
[----:B------:R-:W-:-:S02]  /*2a90*/  IMAD.U32 R88, RZ, RZ, UR6 ;  /* 0x00000006ff587e24 */ /* 0x000fc4000f8e00ff */
[----:B------:R-:W1:Y:S01]  /*2aa0*/  MUFU.TANH R86, R86 ;  /* 0x0000005600567308 */ /* 0x000e620000002400 */
[----:B------:R-:W3:Y:S01]  /*2ab0*/  SHFL.IDX PT, R78, R66, 0x1, 0x1c1f ;  /* 0x003c1f00424e7f89 */ /* 0x000ee200000e0000 */
[----:B-----5:R-:W-:-:S04]  /*2ac0*/  IMAD.IADD R8, R76, 0x1, -R77 ;  /* 0x000000014c087824 */ /* 0x020fc800078e0a4d */
[C---:B------:R-:W-:Y:S02]  /*2ad0*/  IMAD R67, R8.reuse, -0x2, R67 ;  /* 0xfffffffe08437824 */ /* 0x040fe400078e0243 */
[----:B------:R-:W-:Y:S01]  /*2ae0*/  IMAD R68, R8, -0x2, R65 ;  /* 0xfffffffe08447824 */ /* 0x000fe200078e0241 */
[----:B------:R-:W-:Y:S02]  /*2af0*/  WARPGROUP.DEPBAR.LE gsb0, 0x0 ;  /* 0x00008000000079c5 */ /* 0x000fe40000010000 */
[----:B------:R-:W-:Y:S01]  /*2b00*/  WARPGROUP.ARRIVE ;  /* 0x00000000000079c5 */ /* 0x000fe20000000000 */
[----:B------:R-:W5:Y:S01]  /*2b10*/  MUFU.TANH R87, R87 ;  /* 0x0000005700577308 */ /* 0x000f620000002400 */
[C---:B------:R-:W-:Y:S01]  /*2b20*/  FMUL.FTZ R42, R0.reuse, R42 ;  /* 0x0000002a002a7220 */ /* 0x040fe20000410000 */
[C---:B------:R-:W-:Y:S01]  /*2b30*/  FMUL.FTZ R43, R0.reuse, R43 ;  /* 0x0000002b002b7220 */ /* 0x040fe20000410000 */
[C---:B------:R-:W-:Y:S01]  /*2b40*/  FMUL.FTZ R46, R0.reuse, R46 ;  /* 0x0000002e002e7220 */ /* 0x040fe20000410000 */
[C---:B------:R-:W-:Y:S01]  /*2b50*/  FMUL.FTZ R47, R0.reuse, R47 ;  /* 0x0000002f002f7220 */ /* 0x040fe20000410000 */
[----:B------:R-:W-:Y:S01]  /*2b60*/  QGMMA.64x32x32.F32.E4M3.E4M3 R24, gdesc[UR20], R24, gsb0 ;  /* 0x00600000141879f3 */ /* 0x000fe20008000818 */
[C---:B------:R-:W-:Y:S01]  /*2b70*/  FMUL.FTZ R50, R0.reuse, R50 ;  /* 0x0000003200327220 */ /* 0x040fe20000410000 */
[C---:B------:R-:W-:Y:S01]  /*2b80*/  FMUL.FTZ R51, R0.reuse, R51 ;  /* 0x0000003300337220 */ /* 0x040fe20000410000 */
[----:B------:R-:W5:Y:S01]  /*2b90*/  MUFU.TANH R71, R71 ;  /* 0x0000004700477308 */ /* 0x000f620000002400 */
[C---:B------:R-:W-:Y:S01]  /*2ba0*/  FMUL.FTZ R65, R0.reuse, R40 ;  /* 0x0000002800417220 */ /* 0x040fe20000410000 */
[----:B0-----:R-:W-:Y:S01]  /*2bb0*/  IADD3 R107, R67, -R59, R104 ;  /* 0x8000003b436b7210 */ /* 0x001fe20007ffe068 */
[C---:B------:R-:W-:Y:S01]  /*2bc0*/  FMUL.FTZ R54, R0.reuse, R54 ;  /* 0x0000003600367220 */ /* 0x040fe20000410000 */
[C---:B------:R-:W-:Y:S01]  /*2bd0*/  FMUL.FTZ R40, R0.reuse, R41 ;  /* 0x0000002900287220 */ /* 0x040fe20000410000 */
[----:B------:R-:W-:Y:S01]  /*2be0*/  FMUL.FTZ R55, R0, R55 ;  /* 0x0000003700377220 */ /* 0x000fe20000410000 */
[----:B---3--:R-:W-:Y:S01]  /*2bf0*/  VIADDMNMX R78, R78, R107, R68, PT ;  /* 0x0000006b4e4e7246 */ /* 0x008fe20003800144 */
[C---:B------:R-:W-:Y:S01]  /*2c00*/  FMUL.FTZ R52, R0.reuse, R52 ;  /* 0x0000003400347220 */ /* 0x040fe20000410000 */
[----:B------:R-:W0:Y:S01]  /*2c10*/  MUFU.TANH R42, R42 ;  /* 0x0000002a002a7308 */ /* 0x000e220000002400 */
[----:B------:R-:W-:Y:S01]  /*2c20*/  FMUL.FTZ R44, R0, R44 ;  /* 0x0000002c002c7220 */ /* 0x000fe20000410000 */
[----:B------:R-:W-:Y:S01]  /*2c30*/  ISETP.GT.AND P5, PT, R78, RZ, PT ;  /* 0x000000ff4e00720c */ /* 0x000fe20003fa4270 */
[----:B------:R-:W-:Y:S01]  /*2c40*/  FMUL.FTZ R48, R0, R48 ;  /* 0x0000003000307220 */ /* 0x000fe20000410000 */
[----:B------:R-:W-:Y:S01]  /*2c50*/  ISETP.GT.AND P6, PT, R78, 0x1, PT ;  /* 0x000000014e00780c */ /* 0x000fe20003fc4270 */
[----:B------:R-:W-:Y:S01]  /*2c60*/  FMUL.FTZ R49, R0, R49 ;  /* 0x0000003100317220 */ /* 0x000fe20000410000 */
[----:B------:R-:W-:Y:S01]  /*2c70*/  ISETP.GT.AND P3, PT, R78, 0x8, PT ;  /* 0x000000084e00780c */ /* 0x000fe20003f64270 */
[----:B------:R-:W-:Y:S01]  /*2c80*/  FMUL.FTZ R53, R0, R53 ;  /* 0x0000003500357220 */ /* 0x000fe20000410000 */
[----:B------:R-:W-:Y:S01]  /*2c90*/  FSEL R129, R90, -INF , P5 ;  /* 0xff8000005a817808 */ /* 0x000fe20002800000 */
[----:B------:R-:W3:Y:S01]  /*2ca0*/  MUFU.TANH R43, R43 ;  /* 0x0000002b002b7308 */ /* 0x000ee20000002400 */
[----:B------:R-:W-:-:S02]  /*2cb0*/  FSEL R111, R91, -INF , P6 ;  /* 0xff8000005b6f7808 */ /* 0x000fc40003000000 */
[----:B------:R-:W-:Y:S02]  /*2cc0*/  ISETP.GT.AND P4, PT, R78, 0x9, PT ;  /* 0x000000094e00780c */ /* 0x000fe40003f84270 */
[----:B------:R-:W-:Y:S02]  /*2cd0*/  FSEL R121, R94, -INF , P3 ;  /* 0xff8000005e797808 */ /* 0x000fe40001800000 */
[----:B------:R-:W-:Y:S01]  /*2ce0*/  FMNMX.FTZ R70, R129, R111, !PT ;  /* 0x0000006f81467209 */ /* 0x000fe20007810000 */
[----:B------:R-:W3:Y:S01]  /*2cf0*/  MUFU.TANH R46, R46 ;  /* 0x0000002e002e7308 */ /* 0x000ee20000002400 */
[----:B------:R-:W-:Y:S02]  /*2d00*/  ISETP.GT.AND P5, PT, R78, 0x10, PT ;  /* 0x000000104e00780c */ /* 0x000fe40003fa4270 */
[----:B------:R-:W-:Y:S02]  /*2d10*/  FSEL R113, R95, -INF , P4 ;  /* 0xff8000005f717808 */ /* 0x000fe40002000000 */
[----:B------:R-:W-:-:S02]  /*2d20*/  FMNMX.FTZ R70, R121, R70, !PT ;  /* 0x0000004679467209 */ /* 0x000fc40007810000 */
[----:B------:R-:W-:Y:S01]  /*2d30*/  ISETP.GT.AND P3, PT, R78, 0x11, PT ;  /* 0x000000114e00780c */ /* 0x000fe20003f64270 */
[----:B------:R-:W3:Y:S01]  /*2d40*/  MUFU.TANH R47, R47 ;  /* 0x0000002f002f7308 */ /* 0x000ee20000002400 */
[----:B------:R-:W-:Y:S02]  /*2d50*/  FSEL R127, R98, -INF , P5 ;  /* 0xff800000627f7808 */ /* 0x000fe40002800000 */
[----:B------:R-:W-:Y:S02]  /*2d60*/  FMNMX.FTZ R70, R113, R70, !PT ;  /* 0x0000004671467209 */ /* 0x000fe40007810000 */
[----:B------:R-:W-:Y:S02]  /*2d70*/  ISETP.GT.AND P4, PT, R78, 0x18, PT ;  /* 0x000000184e00780c */ /* 0x000fe40003f84270 */
[----:B------:R-:W-:Y:S01]  /*2d80*/  FSEL R133, R99, -INF , P3 ;  /* 0xff80000063857808 */ /* 0x000fe20001800000 */
[----:B------:R-:W3:Y:S01]  /*2d90*/  MUFU.TANH R50, R50 ;  /* 0x0000003200327308 */ /* 0x000ee20000002400 */
[----:B------:R-:W-:-:S02]  /*2da0*/  FMNMX.FTZ R70, R127, R70, !PT ;  /* 0x000000467f467209 */ /* 0x000fc40007810000 */
[----:B------:R-:W-:Y:S02]  /*2db0*/  ISETP.GT.AND P3, PT, R78, 0x19, PT ;  /* 0x000000194e00780c */ /* 0x000fe40003f64270 */
[----:B------:R-:W-:Y:S02]  /*2dc0*/  FSEL R131, R102, -INF , P4 ;  /* 0xff80000066837808 */ /* 0x000fe40002000000 */
[----:B------:R-:W-:Y:S01]  /*2dd0*/  FMNMX.FTZ R70, R133, R70, !PT ;  /* 0x0000004685467209 */ /* 0x000fe20007810000 */
[----:B------:R-:W3:Y:S01]  /*2de0*/  MUFU.TANH R67, R51 ;  /* 0x0000003300437308 */ /* 0x000ee20000002400 */
[----:B------:R-:W-:Y:S02]  /*2df0*/  ISETP.GT.AND P4, PT, R78, 0x20, PT ;  /* 0x000000204e00780c */ /* 0x000fe40003f84270 */
[----:B--2---:R-:W-:Y:S02]  /*2e00*/  FSEL R115, R103, -INF , P3 ;  /* 0xff80000067737808 */ /* 0x004fe40001800000 */
[----:B------:R-:W-:-:S02]  /*2e10*/  FMNMX.FTZ R70, R131, R70, !PT ;  /* 0x0000004683467209 */ /* 0x000fc40007810000 */
[----:B------:R-:W-:Y:S01]  /*2e20*/  ISETP.GT.AND P3, PT, R78, 0x21, PT ;  /* 0x000000214e00780c */ /* 0x000fe20003f64270 */
[----:B------:R-:W-:Y:S02]  /*2e30*/  WARPGROUP.DEPBAR.LE gsb0, 0x0 ;  /* 0x00008000000079c5 */ /* 0x000fe40000010000 */
[----:B------:R-:W-:Y:S01]  /*2e40*/  FSEL R119, R119, -INF , P4 ;  /* 0xff80000077777808 */ /* 0x000fe20002000000 */
[C---:B------:R-:W-:Y:S01]  /*2e50*/  FMUL.FTZ R26, R0.reuse, R26 ;  /* 0x0000001a001a7220 */ /* 0x040fe20000410000 */
[----:B------:R-:W-:Y:S01]  /*2e60*/  FMNMX.FTZ R70, R115, R70, !PT ;  /* 0x0000004673467209 */ /* 0x000fe20007810000 */
[----:B------:R-:W-:Y:S01]  /*2e70*/  FMUL.FTZ R41, R0, R27 ;  /* 0x0000001b00297220 */ /* 0x000fe20000410000 */
[----:B------:R-:W-:Y:S01]  /*2e80*/  ISETP.GT.AND P4, PT, R78, 0x28, PT ;  /* 0x000000284e00780c */ /* 0x000fe20003f84270 */
[----:B------:R2:W-:Y:S01]  /*2e90*/  MUFU.TANH R69, R26 ;  /* 0x0000001a00457308 */ /* 0x0005e20000002400 */
[----:B------:R-:W-:Y:S01]  /*2ea0*/  FSEL R125, R125, -INF , P3 ;  /* 0xff8000007d7d7808 */ /* 0x000fe20001800000 */
[C---:B------:R-:W-:Y:S01]  /*2eb0*/  FMUL.FTZ R30, R0.reuse, R30 ;  /* 0x0000001e001e7220 */ /* 0x040fe20000410000 */
[----:B------:R-:W-:Y:S01]  /*2ec0*/  FMNMX.FTZ R70, R119, R70, !PT ;  /* 0x0000004677467209 */ /* 0x000fe20007810000 */
[----:B------:R-:W-:Y:S01]  /*2ed0*/  FMUL.FTZ R34, R0, R34 ;  /* 0x0000002200227220 */ /* 0x000fe20000410000 */
[----:B------:R-:W-:Y:S01]  /*2ee0*/  ISETP.GT.AND P3, PT, R78, 0x29, PT ;  /* 0x000000294e00780c */ /* 0x000fe20003f64270 */
[C---:B------:R-:W-:Y:S01]  /*2ef0*/  FMUL.FTZ R38, R0.reuse, R38 ;  /* 0x0000002600267220 */ /* 0x040fe20000410000 */
[----:B------:R-:W-:Y:S01]  /*2f00*/  FSEL R123, R123, -INF , P4 ;  /* 0xff8000007b7b7808 */ /* 0x000fe20002000000 */
[----:B------:R-:W3:Y:S01]  /*2f10*/  MUFU.TANH R54, R54 ;  /* 0x0000003600367308 */ /* 0x000ee20000002400 */
[----:B------:R-:W-:Y:S01]  /*2f20*/  FMNMX.FTZ R70, R125, R70, !PT ;  /* 0x000000467d467209 */ /* 0x000fe20007810000 */
[----:B--2---:R-:W-:Y:S01]  /*2f30*/  FMUL.FTZ R26, R0, R31 ;  /* 0x0000001f001a7220 */ /* 0x004fe20000410000 */
[----:B------:R-:W-:Y:S01]  /*2f40*/  ISETP.GT.AND P4, PT, R78, 0x30, PT ;  /* 0x000000304e00780c */ /* 0x000fe20003f84270 */
[C---:B------:R-:W-:Y:S01]  /*2f50*/  FMUL.FTZ R32, R0.reuse, R32 ;  /* 0x0000002000207220 */ /* 0x040fe20000410000 */
[----:B------:R-:W-:Y:S01]  /*2f60*/  FSEL R117, R117, -INF , P3 ;  /* 0xff80000075757808 */ /* 0x000fe20001800000 */
[----:B------:R-:W-:Y:S01]  /*2f70*/  FMUL.FTZ R29, R0, R29 ;  /* 0x0000001d001d7220 */ /* 0x000fe20000410000 */
[----:B------:R-:W-:Y:S01]  /*2f80*/  FMNMX.FTZ R70, R123, R70, !PT ;  /* 0x000000467b467209 */ /* 0x000fe20007810000 */
[----:B------:R-:W2:Y:S01]  /*2f90*/  MUFU.TANH R55, R55 ;  /* 0x0000003700377308 */ /* 0x000ea20000002400 */
[----:B------:R-:W-:Y:S01]  /*2fa0*/  ISETP.GT.AND P3, PT, R78, 0x31, PT ;  /* 0x000000314e00780c */ /* 0x000fe20003f64270 */
[----:B------:R-:W-:Y:S01]  /*2fb0*/  FMUL.FTZ R25, R0, R25 ;  /* 0x0000001900197220 */ /* 0x000fe20000410000 */
[----:B----4-:R-:W-:Y:S01]  /*2fc0*/  FSEL R109, R82, -INF , P4 ;  /* 0xff800000526d7808 */ /* 0x010fe20002000000 */
[C---:B------:R-:W-:Y:S01]  /*2fd0*/  FMUL.FTZ R28, R0.reuse, R28 ;  /* 0x0000001c001c7220 */ /* 0x040fe20000410000 */
[----:B------:R-:W-:Y:S01]  /*2fe0*/  FMNMX.FTZ R70, R117, R70, !PT ;  /* 0x0000004675467209 */ /* 0x000fe20007810000 */
[----:B------:R-:W-:Y:S01]  /*2ff0*/  FMUL.FTZ R24, R0, R24 ;  /* 0x0000001800187220 */ /* 0x000fe20000410000 */
[----:B------:R-:W-:Y:S01]  /*3000*/  ISETP.GT.AND P4, PT, R78, 0x38, PT ;  /* 0x000000384e00780c */ /* 0x000fe20003f84270 */
[----:B------:R-:W4:Y:S01]  /*3010*/  MUFU.TANH R76, R41 ;  /* 0x00000029004c7308 */ /* 0x000f220000002400 */
[----:B------:R-:W-:Y:S01]  /*3020*/  FSEL R105, R83, -INF , P3 ;  /* 0xff80000053697808 */ /* 0x000fe20001800000 */
[C---:B------:R-:W-:Y:S01]  /*3030*/  FMUL.FTZ R36, R0.reuse, R36 ;  /* 0x0000002400247220 */ /* 0x040fe20000410000 */
[----:B------:R-:W-:Y:S01]  /*3040*/  FMNMX.FTZ R70, R109, R70, !PT ;  /* 0x000000466d467209 */ /* 0x000fe20007810000 */
[----:B------:R-:W-:Y:S01]  /*3050*/  FMUL.FTZ R33, R0, R33 ;  /* 0x0000002100217220 */ /* 0x000fe20000410000 */
[----:B------:R-:W-:Y:S01]  /*3060*/  ISETP.GT.AND P3, PT, R78, 0x39, PT ;  /* 0x000000394e00780c */ /* 0x000fe20003f64270 */
[----:B------:R-:W-:Y:S01]  /*3070*/  FMUL.FTZ R37, R0, R37 ;  /* 0x0000002500257220 */ /* 0x000fe20000410000 */
[----:B-1----:R-:W-:Y:S01]  /*3080*/  FSEL R103, R86, -INF , P4 ;  /* 0xff80000056677808 */ /* 0x002fe20002000000 */
[----:B------:R-:W1:Y:S01]  /*3090*/  MUFU.TANH R30, R30 ;  /* 0x0000001e001e7308 */ /* 0x000e620000002400 */
[----:B------:R-:W-:-:S02]  /*30a0*/  FMNMX.FTZ R70, R105, R70, !PT ;  /* 0x0000004669467209 */ /* 0x000fc40007810000 */
[C---:B------:R-:W-:Y:S02]  /*30b0*/  ISETP.GT.AND P4, PT, R78.reuse, 0x40, PT ;  /* 0x000000404e00780c */ /* 0x040fe40003f84270 */
[----:B-----5:R-:W-:Y:S02]  /*30c0*/  FSEL R101, R87, -INF , P3 ;  /* 0xff80000057657808 */ /* 0x020fe40001800000 */
[----:B------:R-:W-:Y:S01]  /*30d0*/  FMNMX.FTZ R70, R103, R70, !PT ;  /* 0x0000004667467209 */ /* 0x000fe20007810000 */
[----:B------:R-:W-:Y:S01]  /*30e0*/  MUFU.TANH R34, R34 ;  /* 0x0000002200227308 */ /* 0x000fe20000002400 */
[----:B------:R-:W-:Y:S02]  /*30f0*/  ISETP.GT.AND P3, PT, R78, 0x41, PT ;  /* 0x000000414e00780c */ /* 0x000fe40003f64270 */
[----:B------:R-:W-:Y:S02]  /*3100*/  FSEL R99, R81, -INF , P4 ;  /* 0xff80000051637808 */ /* 0x000fe40002000000 */
[----:B------:R-:W-:-:S02]  /*3110*/  FMNMX.FTZ R70, R101, R70, !PT ;  /* 0x0000004665467209 */ /* 0x000fc40007810000 */
[C---:B------:R-:W-:Y:S01]  /*3120*/  ISETP.GT.AND P4, PT, R78.reuse, 0x48, PT ;  /* 0x000000484e00780c */ /* 0x040fe20003f84270 */
[----:B------:R-:W-:Y:S01]  /*3130*/  MUFU.TANH R38, R38 ;  /* 0x0000002600267308 */ /* 0x000fe20000002400 */
[----:B------:R-:W-:Y:S02]  /*3140*/  FSEL R97, R97, -INF , P3 ;  /* 0xff80000061617808 */ /* 0x000fe40001800000 */
[----:B------:R-:W-:Y:S02]  /*3150*/  FMNMX.FTZ R70, R99, R70, !PT ;  /* 0x0000004663467209 */ /* 0x000fe40007810000 */
[----:B------:R-:W-:Y:S02]  /*3160*/  ISETP.GT.AND P3, PT, R78, 0x49, PT ;  /* 0x000000494e00780c */ /* 0x000fe40003f64270 */
[----:B------:R-:W-:Y:S01]  /*3170*/  FSEL R95, R84, -INF , P4 ;  /* 0xff800000545f7808 */ /* 0x000fe20002000000 */
[----:B------:R5:W-:Y:S01]  /*3180*/  MUFU.TANH R145, R32 ;  /* 0x0000002000917308 */ /* 0x000be20000002400 */
[----:B------:R-:W-:-:S02]  /*3190*/  FMNMX.FTZ R70, R97, R70, !PT ;  /* 0x0000004661467209 */ /* 0x000fc40007810000 */
[C---:B------:R-:W-:Y:S02]  /*31a0*/  ISETP.GT.AND P4, PT, R78.reuse, 0x50, PT ;  /* 0x000000504e00780c */ /* 0x040fe40003f84270 */
[----:B------:R-:W-:Y:S02]  /*31b0*/  FSEL R93, R93, -INF , P3 ;  /* 0xff8000005d5d7808 */ /* 0x000fe40001800000 */
[----:B------:R-:W-:Y:S01]  /*31c0*/  FMNMX.FTZ R70, R95, R70, !PT ;  /* 0x000000465f467209 */ /* 0x000fe20007810000 */
[----:B------:R-:W-:Y:S01]  /*31d0*/  MUFU.TANH R5, R5 ;  /* 0x0000000500057308 */ /* 0x000fe20000002400 */
[----:B------:R-:W-:Y:S01]  /*31e0*/  ISETP.GT.AND P3, PT, R78, 0x51, PT ;  /* 0x000000514e00780c */ /* 0x000fe20003f64270 */
[----:B-----5:R-:W5:Y:S01]  /*31f0*/  SHFL.IDX PT, R32, R66, RZ, 0x1c1f ;  /* 0x001c1fff42207589 */ /* 0x020f6200000e0000 */
        /* <DEDUP_REMOVED lines=8> */
[----:B------:R-:W-:Y:S01]  /*3280*/  MUFU.TANH R6, R6 ;  /* 0x0000000600067308 */ /* 0x000fe20000002400 */
[----:B------:R-:W-:-:S02]  /*3290*/  FMNMX.FTZ R70, R87, R70, !PT ;  /* 0x0000004657467209 */ /* 0x000fc40007810000 */
[C---:B------:R-:W-:Y:S02]  /*32a0*/  ISETP.GT.AND P4, PT, R78.reuse, 0x60, PT ;  /* 0x000000604e00780c */ /* 0x040fe40003f84270 */
[----:B------:R-:W-:Y:S02]  /*32b0*/  FSEL R81, R71, -INF , P3 ;  /* 0xff80000047517808 */ /* 0x000fe40001800000 */
[----:B------:R-:W-:Y:S01]  /*32c0*/  FMNMX.FTZ R70, R85, R70, !PT ;  /* 0x0000004655467209 */ /* 0x000fe20007810000 */
[----:B------:R2:W5:Y:S01]  /*32d0*/  MUFU.TANH R71, R26 ;  /* 0x0000001a00477308 */ /* 0x0005620000002400 */
[----:B------:R-:W-:Y:S02]  /*32e0*/  ISETP.GT.AND P3, PT, R78, 0x61, PT ;  /* 0x000000614e00780c */ /* 0x000fe40003f64270 */
[----:B0-----:R-:W-:Y:S02]  /*32f0*/  FSEL R51, R42, -INF , P4 ;  /* 0xff8000002a337808 */ /* 0x001fe40002000000 */
[----:B------:R-:W-:-:S02]  /*3300*/  FMNMX.FTZ R70, R81, R70, !PT ;  /* 0x0000004651467209 */ /* 0x000fc40007810000 */
[----:B------:R-:W-:Y:S01]  /*3310*/  ISETP.GT.AND P4, PT, R78, 0x68, PT ;  /* 0x000000684e00780c */ /* 0x000fe20003f84270 */
[----:B------:R-:W-:Y:S01]  /*3320*/  MUFU.TANH R9, R9 ;  /* 0x0000000900097308 */ /* 0x000fe20000002400 */
[----:B---3--:R-:W-:Y:S01]  /*3330*/  FSEL R27, R43, -INF , P3 ;  /* 0xff8000002b1b7808 */ /* 0x008fe20001800000 */
[----:B--2---:R-:W-:Y:S01]  /*3340*/  FMUL.FTZ R26, R0, R35 ;  /* 0x00000023001a7220 */ /* 0x004fe20000410000 */
[----:B------:R-:W-:Y:S02]  /*3350*/  FMNMX.FTZ R70, R51, R70, !PT ;  /* 0x0000004633467209 */ /* 0x000fe40007810000 */
[----:B------:R-:W-:Y:S02]  /*3360*/  ISETP.GT.AND P3, PT, R78, 0x69, PT ;  /* 0x000000694e00780c */ /* 0x000fe40003f64270 */
[----:B------:R-:W-:Y:S01]  /*3370*/  FSEL R31, R46, -INF , P4 ;  /* 0xff8000002e1f7808 */ /* 0x000fe20002000000 */
[----:B------:R0:W2:Y:S01]  /*3380*/  MUFU.TANH R79, R26 ;  /* 0x0000001a004f7308 */ /* 0x0000a20000002400 */
[----:B------:R-:W-:-:S02]  /*3390*/  FMNMX.FTZ R70, R27, R70, !PT ;  /* 0x000000461b467209 */ /* 0x000fc40007810000 */
[C---:B------:R-:W-:Y:S02]  /*33a0*/  ISETP.GT.AND P4, PT, R78.reuse, 0x70, PT ;  /* 0x000000704e00780c */ /* 0x040fe40003f84270 */
[----:B------:R-:W-:Y:S02]  /*33b0*/  FSEL R41, R47, -INF , P3 ;  /* 0xff8000002f297808 */ /* 0x000fe40001800000 */
[----:B------:R-:W-:Y:S01]  /*33c0*/  FMNMX.FTZ R70, R31, R70, !PT ;  /* 0x000000461f467209 */ /* 0x000fe20007810000 */
[----:B------:R-:W-:Y:S01]  /*33d0*/  MUFU.TANH R10, R10 ;  /* 0x0000000a000a7308 */ /* 0x000fe20000002400 */
[----:B------:R-:W-:Y:S01]  /*33e0*/  ISETP.GT.AND P3, PT, R78, 0x71, PT ;  /* 0x000000714e00780c */ /* 0x000fe20003f64270 */
[----:B0-----:R-:W-:Y:S01]  /*33f0*/  FMUL.FTZ R26, R0, R39 ;  /* 0x00000027001a7220 */ /* 0x001fe20000410000 */
[----:B------:R-:W-:Y:S02]  /*3400*/  FSEL R43, R50, -INF , P4 ;  /* 0xff800000322b7808 */ /* 0x000fe40002000000 */
[----:B------:R-:W-:-:S02]  /*3410*/  FMNMX.FTZ R70, R41, R70, !PT ;  /* 0x0000004629467209 */ /* 0x000fc40007810000 */
[C---:B------:R-:W-:Y:S01]  /*3420*/  ISETP.GT.AND P4, PT, R78.reuse, 0x78, PT ;  /* 0x000000784e00780c */ /* 0x040fe20003f84270 */
[----:B------:R0:W3:Y:S01]  /*3430*/  MUFU.TANH R83, R26 ;  /* 0x0000001a00537308 */ /* 0x0000e20000002400 */
[----:B------:R-:W-:Y:S02]  /*3440*/  FSEL R47, R67, -INF , P3 ;  /* 0xff800000432f7808 */ /* 0x000fe40001800000 */
[----:B------:R-:W-:Y:S02]  /*3450*/  FMNMX.FTZ R70, R43, R70, !PT ;  /* 0x000000462b467209 */ /* 0x000fe40007810000 */
[----:B------:R-:W-:Y:S02]  /*3460*/  ISETP.GT.AND P3, PT, R78, 0x79, PT ;  /* 0x000000794e00780c */ /* 0x000fe40003f64270 */
[----:B------:R-:W-:Y:S01]  /*3470*/  FSEL R35, R54, -INF , P4 ;  /* 0xff80000036237808 */ /* 0x000fe20002000000 */
[----:B------:R-:W-:Y:S01]  /*3480*/  MUFU.TANH R50, R29 ;  /* 0x0000001d00327308 */ /* 0x000fe20000002400 */
[----:B------:R-:W-:Y:S01]  /*3490*/  FMNMX.FTZ R70, R47, R70, !PT ;  /* 0x000000462f467209 */ /* 0x000fe20007810000 */
[----:B0-----:R-:W-:Y:S01]  /*34a0*/  FMUL.FTZ R26, R0, R45 ;  /* 0x0000002d001a7220 */ /* 0x001fe20000410000 */
[----:B------:R-:W-:-:S02]  /*34b0*/  ISETP.GT.AND P4, PT, R78, 0x80, PT ;  /* 0x000000804e00780c */ /* 0x000fc40003f84270 */
[----:B------:R-:W-:Y:S02]  /*34c0*/  FSEL R55, R55, -INF , P3 ;  /* 0xff80000037377808 */ /* 0x000fe40001800000 */
[----:B------:R-:W-:Y:S01]  /*34d0*/  FMNMX.FTZ R70, R35, R70, !PT ;  /* 0x0000004623467209 */ /* 0x000fe20007810000 */
[----:B------:R-:W-:Y:S01]  /*34e0*/  MUFU.TANH R42, R26 ;  /* 0x0000001a002a7308 */ /* 0x000fe20000002400 */
[C---:B------:R-:W-:Y:S02]  /*34f0*/  ISETP.GT.AND P3, PT, R78.reuse, 0x81, PT ;  /* 0x000000814e00780c */ /* 0x040fe40003f64270 */
[----:B------:R-:W-:Y:S02]  /*3500*/  FSEL R67, R69, -INF , P4 ;  /* 0xff80000045437808 */ /* 0x000fe40002000000 */
[----:B------:R-:W-:Y:S02]  /*3510*/  FMNMX.FTZ R70, R55, R70, !PT ;  /* 0x0000004637467209 */ /* 0x000fe40007810000 */
[----:B------:R-:W-:Y:S01]  /*3520*/  ISETP.GT.AND P4, PT, R78, 0x88, PT ;  /* 0x000000884e00780c */ /* 0x000fe20003f84270 */
[----:B------:R-:W0:Y:S01]  /*3530*/  MUFU.TANH R11, R11 ;  /* 0x0000000b000b7308 */ /* 0x000e220000002400 */
[----:B----4-:R-:W-:-:S02]  /*3540*/  FSEL R69, R76, -INF , P3 ;  /* 0xff8000004c457808 */ /* 0x010fc40001800000 */
[----:B------:R-:W-:Y:S02]  /*3550*/  FMNMX.FTZ R70, R67, R70, !PT ;  /* 0x0000004643467209 */ /* 0x000fe40007810000 */
[----:B------:R-:W-:Y:S02]  /*3560*/  ISETP.GT.AND P3, PT, R78, 0x89, PT ;  /* 0x000000894e00780c */ /* 0x000fe40003f64270 */
[----:B-1----:R-:W-:Y:S01]  /*3570*/  FSEL R39, R30, -INF , P4 ;  /* 0xff8000001e277808 */ /* 0x002fe20002000000 */
[----:B------:R1:W-:Y:S01]  /*3580*/  MUFU.TANH R139, R52 ;  /* 0x00000034008b7308 */ /* 0x0003e20000002400 */
[----:B------:R-:W-:Y:S02]  /*3590*/  FMNMX.FTZ R70, R69, R70, !PT ;  /* 0x0000004645467209 */ /* 0x000fe40007810000 */
[----:B------:R-:W-:Y:S02]  /*35a0*/  ISETP.GT.AND P4, PT, R78, 0x90, PT ;  /* 0x000000904e00780c */ /* 0x000fe40003f84270 */
[----:B-----5:R-:W-:-:S02]  /*35b0*/  FSEL R71, R71, -INF , P3 ;  /* 0xff80000047477808 */ /* 0x020fc40001800000 */
[----:B------:R-:W-:Y:S01]  /*35c0*/  FMNMX.FTZ R70, R39, R70, !PT ;  /* 0x0000004627467209 */ /* 0x000fe20007810000 */
[----:B------:R-:W4:Y:S01]  /*35d0*/  MUFU.TANH R12, R12 ;  /* 0x0000000c000c7308 */ /* 0x000f220000002400 */
[----:B------:R-:W-:Y:S02]  /*35e0*/  ISETP.GT.AND P3, PT, R78, 0x91, PT ;  /* 0x000000914e00780c */ /* 0x000fe40003f64270 */
[----:B------:R-:W-:Y:S02]  /*35f0*/  FSEL R77, R34, -INF , P4 ;  /* 0xff800000224d7808 */ /* 0x000fe40002000000 */
[----:B------:R-:W-:Y:S02]  /*3600*/  FMNMX.FTZ R70, R71, R70, !PT ;  /* 0x0000004647467209 */ /* 0x000fe40007810000 */
[----:B------:R-:W-:Y:S01]  /*3610*/  ISETP.GT.AND P4, PT, R78, 0x98, PT ;  /* 0x000000984e00780c */ /* 0x000fe20003f84270 */
[----:B------:R5:W-:Y:S01]  /*3620*/  MUFU.TANH R46, R25 ;  /* 0x00000019002e7308 */ /* 0x000be20000002400 */
[----:B--2---:R-:W-:-:S02]  /*3630*/  FSEL R79, R79, -INF , P3 ;  /* 0xff8000004f4f7808 */ /* 0x004fc40001800000 */
[----:B------:R-:W-:Y:S02]  /*3640*/  FMNMX.FTZ R70, R77, R70, !PT ;  /* 0x000000464d467209 */ /* 0x000fe40007810000 */
[----:B------:R-:W-:Y:S02]  /*3650*/  ISETP.GT.AND P3, PT, R78, 0x99, PT ;  /* 0x000000994e00780c */ /* 0x000fe40003f64270 */
[----:B------:R-:W-:Y:S01]  /*3660*/  FSEL R45, R38, -INF , P4 ;  /* 0xff800000262d7808 */ /* 0x000fe20002000000 */
[----:B------:R-:W2:Y:S01]  /*3670*/  MUFU.TANH R13, R13 ;  /* 0x0000000d000d7308 */ /* 0x000ea20000002400 */
[----:B------:R-:W-:Y:S02]  /*3680*/  FMNMX.FTZ R70, R79, R70, !PT ;  /* 0x000000464f467209 */ /* 0x000fe40007810000 */
[----:B---3--:R-:W-:Y:S02]  /*3690*/  FSEL R83, R83, -INF , P3 ;  /* 0xff80000053537808 */ /* 0x008fe40001800000 */
[----:B------:R-:W-:-:S02]  /*36a0*/  FMNMX.FTZ R70, R45, R70, !PT ;  /* 0x000000462d467209 */ /* 0x000fc40007810000 */
[----:B------:R-:W-:Y:S01]  /*36b0*/  VIADDMNMX R68, R32, R107, R68, PT ;  /* 0x0000006b20447246 */ /* 0x000fe20003800144 */
[----:B------:R-:W3:Y:S01]  /*36c0*/  MUFU.TANH R14, R14 ;  /* 0x0000000e000e7308 */ /* 0x000ee20000002400 */
[----:B------:R-:W-:Y:S02]  /*36d0*/  FMNMX.FTZ R70, R83, R70, !PT ;  /* 0x0000004653467209 */ /* 0x000fe40007810000 */
[C---:B------:R-:W-:Y:S02]  /*36e0*/  ISETP.GT.AND P4, PT, R68.reuse, 0x1, PT ;  /* 0x000000014400780c */ /* 0x040fe40003f84270 */
[----:B------:R-:W-:Y:S01]  /*36f0*/  ISETP.GT.AND P5, PT, R68, 0x8, PT ;  /* 0x000000084400780c */ /* 0x000fe20003fa4270 */
[----:B------:R-:W0:Y:S01]  /*3700*/  SHFL.BFLY PT, R91, R70, 0x2, 0x1f ;  /* 0x0c401f00465b7f89 */ /* 0x000e2200000e0000 */
[----:B-1----:R-:W-:Y:S01]  /*3710*/  FSEL R52, R4, -INF , P4 ;  /* 0xff80000004347808 */ /* 0x002fe20002000000 */
[----:B------:R-:W1:Y:S01]  /*3720*/  MUFU.TANH R15, R15 ;  /* 0x0000000f000f7308 */ /* 0x000e620000002400 */
[----:B------:R-:W-:-:S02]  /*3730*/  FSEL R107, R6, -INF , P5 ;  /* 0xff800000066b7808 */ /* 0x000fc40002800000 */
[----:B------:R-:W-:-:S05]  /*3740*/  ISETP.GT.AND P4, PT, R68, 0x10, PT ;  /* 0x000000104400780c */ /* 0x000fca0003f84270 */
[----:B------:R-:W1:Y:S08]  /*3750*/  MUFU.TANH R20, R20 ;  /* 0x0000001400147308 */ /* 0x000e700000002400 */
[----:B------:R-:W1:Y:S01]  /*3760*/  MUFU.TANH R21, R21 ;  /* 0x0000001500157308 */ /* 0x000e620000002400 */
[----:B0-----:R-:W-:-:S07]  /*3770*/  FMNMX.FTZ R26, R70, R91, !PT ;  /* 0x0000005b461a7209 */ /* 0x001fce0007810000 */
[----:B------:R0:W-:Y:S01]  /*3780*/  MUFU.TANH R143, R28 ;  /* 0x0000001c008f7308 */ /* 0x0001e20000002400 */
[----:B------:R-:W4:Y:S07]  /*3790*/  SHFL.BFLY PT, R91, R26, 0x1, 0x1f ;  /* 0x0c201f001a5b7f89 */ /* 0x000f2e00000e0000 */
[----:B------:R-:W1:Y:S08]  /*37a0*/  MUFU.TANH R72, R72 ;  /* 0x0000004800487308 */ /* 0x000e700000002400 */
[----:B------:R-:W1:Y:S08]  /*37b0*/  MUFU.TANH R73, R73 ;  /* 0x0000004900497308 */ /* 0x000e700000002400 */
[----:B------:R2:W-:Y:S01]  /*37c0*/  MUFU.TANH R141, R24 ;  /* 0x00000018008d7308 */ /* 0x0005e20000002400 */
[----:B----4-:R-:W-:-:S04]  /*37d0*/  FMNMX.FTZ R91, R26, R91, !PT ;  /* 0x0000005b1a5b7209 */ /* 0x010fc80007810000 */
[C---:B------:R-:W-:Y:S01]  /*37e0*/  FSETP.NEU.FTZ.AND P3, PT, R91.reuse, -INF , PT ;  /* 0xff8000005b00780b */ /* 0x040fe20003f7d000 */
[----:B------:R-:W-:Y:S02]  /*37f0*/  FFMA.FTZ R30, R91, R88, -8 ;  /* 0xc10000005b1e7423 */ /* 0x000fe40000010058 */
[----:B------:R-:W4:Y:S03]  /*3800*/  MUFU.TANH R74, R74 ;  /* 0x0000004a004a7308 */ /* 0x000f260000002400 */
[----:B------:R-:W-:Y:S02]  /*3810*/  FSEL R30, R30, RZ, P3 ;  /* 0x000000ff1e1e7208 */ /* 0x000fe40001800000 */
[----:B------:R-:W-:-:S03]  /*3820*/  ISETP.GT.AND P3, PT, R68, RZ, PT ;  /* 0x000000ff4400720c */ /* 0x000fc60003f64270 */
[----:B------:R-:W4:Y:S01]  /*3830*/  MUFU.TANH R75, R75 ;  /* 0x0000004b004b7308 */ /* 0x000f220000002400 */
[-CC-:B------:R-:W-:Y:S01]  /*3840*/  FFMA.FTZ R29, R113, R88.reuse, -R30.reuse ;  /* 0x00000058711d7223 */ /* 0x180fe2000001081e */
[----:B------:R-:W-:Y:S01]  /*3850*/  FSEL R113, R5, -INF , P3 ;  /* 0xff80000005717808 */ /* 0x000fe20001800000 */
[-CC-:B-----5:R-:W-:Y:S01]  /*3860*/  FFMA.FTZ R25, R111, R88.reuse, -R30.reuse ;  /* 0x000000586f197223 */ /* 0x1a0fe2000001081e */
[----:B------:R-:W-:Y:S01]  /*3870*/  ISETP.GT.AND P3, PT, R68, 0x9, PT ;  /* 0x000000094400780c */ /* 0x000fe20003f64270 */
[--C-:B------:R-:W-:Y:S01]  /*3880*/  FFMA.FTZ R4, R115, R88, -R30.reuse ;  /* 0x0000005873047223 */ /* 0x100fe2000001081e */
[----:B------:R-:W-:Y:S01]  /*3890*/  FMNMX.FTZ R6, R113, R52, !PT ;  /* 0x0000003471067209 */ /* 0x000fe20007810000 */
[-CC-:B------:R-:W-:Y:S01]  /*38a0*/  FFMA.FTZ R32, R119, R88.reuse, -R30.reuse ;  /* 0x0000005877207223 */ /* 0x180fe2000001081e */
[----:B------:R-:W-:Y:S01]  /*38b0*/  FSEL R111, R9, -INF , P3 ;  /* 0xff800000096f7808 */ /* 0x000fe20001800000 */
[--C-:B------:R-:W-:Y:S01]  /*38c0*/  FFMA.FTZ R26, R121, R88, -R30.reuse ;  /* 0x00000058791a7223 */ /* 0x100fe2000001081e */
[----:B------:R-:W-:Y:S01]  /*38d0*/  FMNMX.FTZ R6, R107, R6, !PT ;  /* 0x000000066b067209 */ /* 0x000fe20007810000 */
[-CC-:B------:R-:W-:Y:S01]  /*38e0*/  FFMA.FTZ R9, R125, R88.reuse, -R30.reuse ;  /* 0x000000587d097223 */ /* 0x180fe2000001081e */
[----:B------:R-:W-:Y:S01]  /*38f0*/  FSEL R115, R10, -INF , P4 ;  /* 0xff8000000a737808 */ /* 0x000fe20002000000 */
[-CC-:B0-----:R-:W-:Y:S01]  /*3900*/  FFMA.FTZ R28, R127, R88.reuse, -R30.reuse ;  /* 0x000000587f1c7223 */ /* 0x181fe2000001081e */
[C---:B------:R-:W-:Y:S01]  /*3910*/  ISETP.GT.AND P3, PT, R68.reuse, 0x11, PT ;  /* 0x000000114400780c */ /* 0x040fe20003f64270 */
[--C-:B--2---:R-:W-:Y:S01]  /*3920*/  FFMA.FTZ R24, R129, R88, -R30.reuse ;  /* 0x0000005881187223 */ /* 0x104fe2000001081e */
[----:B------:R-:W-:Y:S01]  /*3930*/  FMNMX.FTZ R10, R111, R6, !PT ;  /* 0x000000066f0a7209 */ /* 0x000fe20007810000 */
[-CC-:B------:R-:W-:Y:S01]  /*3940*/  FFMA.FTZ R131, R131, R88.reuse, -R30.reuse ;  /* 0x0000005883837223 */ /* 0x180fe2000001081e */
[C---:B------:R-:W-:Y:S01]  /*3950*/  ISETP.GT.AND P4, PT, R68.reuse, 0x18, PT ;  /* 0x000000184400780c */ /* 0x040fe20003f84270 */
[----:B------:R-:W0:Y:S01]  /*3960*/  MUFU.TANH R56, R56 ;  /* 0x0000003800387308 */ /* 0x000e220000002400 */
[----:B------:R-:W-:Y:S01]  /*3970*/  FSEL R119, R11, -INF , P3 ;  /* 0xff8000000b777808 */ /* 0x000fe20001800000 */
[--C-:B------:R-:W-:Y:S01]  /*3980*/  FFMA.FTZ R11, R117, R88, -R30.reuse ;  /* 0x00000058750b7223 */ /* 0x100fe2000001081e */
[----:B------:R-:W-:Y:S01]  /*3990*/  FMNMX.FTZ R10, R115, R10, !PT ;  /* 0x0000000a730a7209 */ /* 0x000fe20007810000 */
[-CC-:B------:R-:W-:Y:S01]  /*39a0*/  FFMA.FTZ R38, R95, R88.reuse, -R30.reuse ;  /* 0x000000585f267223 */ /* 0x180fe2000001081e */
[----:B------:R-:W-:Y:S01]  /*39b0*/  ISETP.GT.AND P3, PT, R68, 0x19, PT ;  /* 0x000000194400780c */ /* 0x000fe20003f64270 */
[--C-:B------:R-:W-:Y:S01]  /*39c0*/  FFMA.FTZ R51, R51, R88, -R30.reuse ;  /* 0x0000005833337223 */ /* 0x100fe2000001081e */
[----:B------:R-:W-:Y:S01]  /*39d0*/  FSEL R121, R12, -INF , P4 ;  /* 0xff8000000c797808 */ /* 0x000fe20002000000 */
[----:B------:R2:W-:Y:S01]  /*39e0*/  MUFU.EX2 R5, R131 ;  /* 0x0000008300057308 */ /* 0x0005e20000000800 */
[----:B------:R-:W-:Y:S01]  /*39f0*/  FMNMX.FTZ R10, R119, R10, !PT ;  /* 0x0000000a770a7209 */ /* 0x000fe20007810000 */
[-CC-:B------:R-:W-:Y:S01]  /*3a00*/  FFMA.FTZ R89, R89, R88.reuse, -R30.reuse ;  /* 0x0000005859597223 */ /* 0x180fe2000001081e */
[C---:B------:R-:W-:Y:S01]  /*3a10*/  ISETP.GT.AND P4, PT, R68.reuse, 0x20, PT ;  /* 0x000000204400780c */ /* 0x040fe20003f84270 */
[-CC-:B------:R-:W-:Y:S01]  /*3a20*/  FFMA.FTZ R27, R27, R88.reuse, -R30.reuse ;  /* 0x000000581b1b7223 */ /* 0x180fe2000001081e */
[----:B------:R-:W-:Y:S01]  /*3a30*/  FSEL R125, R13, -INF , P3 ;  /* 0xff8000000d7d7808 */ /* 0x000fe20001800000 */
[--C-:B------:R-:W-:Y:S01]  /*3a40*/  FFMA.FTZ R13, R123, R88, -R30.reuse ;  /* 0x000000587b0d7223 */ /* 0x100fe2000001081e */
[----:B------:R-:W-:Y:S01]  /*3a50*/  FMNMX.FTZ R10, R121, R10, !PT ;  /* 0x0000000a790a7209 */ /* 0x000fe20007810000 */
[----:B------:R-:W5:Y:S01]  /*3a60*/  MUFU.TANH R57, R57 ;  /* 0x0000003900397308 */ /* 0x000f620000002400 */
[----:B------:R-:W-:Y:S01]  /*3a70*/  ISETP.GT.AND P3, PT, R68, 0x21, PT ;  /* 0x000000214400780c */ /* 0x000fe20003f64270 */
[-CC-:B------:R-:W-:Y:S01]  /*3a80*/  FFMA.FTZ R31, R31, R88.reuse, -R30.reuse ;  /* 0x000000581f1f7223 */ /* 0x180fe2000001081e */
[----:B---3--:R-:W-:Y:S01]  /*3a90*/  FSEL R127, R14, -INF , P4 ;  /* 0xff8000000e7f7808 */ /* 0x008fe20002000000 */
[--C-:B------:R-:W-:Y:S01]  /*3aa0*/  FFMA.FTZ R35, R35, R88, -R30.reuse ;  /* 0x0000005823237223 */ /* 0x100fe2000001081e */
[----:B------:R-:W-:Y:S01]  /*3ab0*/  FMNMX.FTZ R12, R125, R10, !PT ;  /* 0x0000000a7d0c7209 */ /* 0x000fe20007810000 */
[-CC-:B------:R-:W-:Y:S01]  /*3ac0*/  FFMA.FTZ R39, R39, R88.reuse, -R30.reuse ;  /* 0x0000005827277223 */ /* 0x180fe2000001081e */
[C---:B------:R-:W-:Y:S01]  /*3ad0*/  ISETP.GT.AND P4, PT, R68.reuse, 0x28, PT ;  /* 0x000000284400780c */ /* 0x040fe20003f84270 */
[----:B------:R-:W3:Y:S01]  /*3ae0*/  MUFU.TANH R58, R58 ;  /* 0x0000003a003a7308 */ /* 0x000ee20000002400 */
[----:B-1----:R-:W-:Y:S01]  /*3af0*/  FSEL R123, R15, -INF , P3 ;  /* 0xff8000000f7b7808 */ /* 0x002fe20001800000 */
[--C-:B------:R-:W-:Y:S01]  /*3b00*/  FFMA.FTZ R15, R109, R88, -R30.reuse ;  /* 0x000000586d0f7223 */ /* 0x100fe2000001081e */
[----:B------:R-:W-:Y:S01]  /*3b10*/  FMNMX.FTZ R12, R127, R12, !PT ;  /* 0x0000000c7f0c7209 */ /* 0x000fe20007810000 */
[-CC-:B------:R-:W-:Y:S01]  /*3b20*/  FFMA.FTZ R79, R79, R88.reuse, -R30.reuse ;  /* 0x000000584f4f7223 */ /* 0x180fe2000001081e */
[----:B------:R-:W-:Y:S01]  /*3b30*/  ISETP.GT.AND P3, PT, R68, 0x29, PT ;  /* 0x000000294400780c */ /* 0x000fe20003f64270 */
[----:B------:R-:W-:Y:S01]  /*3b40*/  FFMA.FTZ R45, R45, R88, -R30 ;  /* 0x000000582d2d7223 */ /* 0x000fe2000001081e */
[----:B------:R-:W-:Y:S01]  /*3b50*/  FSEL R129, R20, -INF , P4 ;  /* 0xff80000014817808 */ /* 0x000fe20002000000 */
[----:B------:R-:W1:Y:S01]  /*3b60*/  MUFU.TANH R60, R60 ;  /* 0x0000003c003c7308 */ /* 0x000e620000002400 */
[----:B------:R-:W-:-:S02]  /*3b70*/  FMNMX.FTZ R12, R123, R12, !PT ;  /* 0x0000000c7b0c7209 */ /* 0x000fc40007810000 */
[C---:B------:R-:W-:Y:S02]  /*3b80*/  ISETP.GT.AND P4, PT, R68.reuse, 0x30, PT ;  /* 0x000000304400780c */ /* 0x040fe40003f84270 */
[----:B------:R-:W-:Y:S01]  /*3b90*/  FSEL R117, R21, -INF , P3 ;  /* 0xff80000015757808 */ /* 0x000fe20001800000 */
[----:B------:R-:W-:Y:S01]  /*3ba0*/  FFMA.FTZ R21, R101, R88, -R30 ;  /* 0x0000005865157223 */ /* 0x000fe2000001081e */
[----:B------:R-:W-:Y:S01]  /*3bb0*/  FMNMX.FTZ R12, R129, R12, !PT ;  /* 0x0000000c810c7209 */ /* 0x000fe20007810000 */
[----:B------:R4:W-:Y:S01]  /*3bc0*/  MUFU.EX2 R10, R13 ;  /* 0x0000000d000a7308 */ /* 0x0009e20000000800 */
[----:B------:R-:W-:Y:S02]  /*3bd0*/  ISETP.GT.AND P3, PT, R68, 0x31, PT ;  /* 0x000000314400780c */ /* 0x000fe40003f64270 */
[----:B--2---:R-:W-:Y:S02]  /*3be0*/  FSEL R131, R72, -INF , P4 ;  /* 0xff80000048837808 */ /* 0x004fe40002000000 */
[----:B------:R-:W-:-:S02]  /*3bf0*/  FMNMX.FTZ R14, R117, R12, !PT ;  /* 0x0000000c750e7209 */ /* 0x000fc40007810000 */
[C---:B------:R-:W-:Y:S01]  /*3c00*/  ISETP.GT.AND P4, PT, R68.reuse, 0x38, PT ;  /* 0x000000384400780c */ /* 0x040fe20003f84270 */
[----:B------:R-:W2:Y:S01]  /*3c10*/  MUFU.TANH R61, R61 ;  /* 0x0000003d003d7308 */ /* 0x000ea20000002400 */
[----:B------:R-:W-:Y:S01]  /*3c20*/  FSEL R73, R73, -INF , P3 ;  /* 0xff80000049497808 */ /* 0x000fe20001800000 */
[----:B----4-:R-:W-:Y:S01]  /*3c30*/  FFMA.FTZ R13, R105, R88, -R30 ;  /* 0x00000058690d7223 */ /* 0x010fe2000001081e */
        /* <DEDUP_REMOVED lines=8> */
[----:B------:R4:W-:Y:S01]  /*3cc0*/  MUFU.EX2 R12, R15 ;  /* 0x0000000f000c7308 */ /* 0x0009e20000000800 */
[----:B------:R-:W-:Y:S02]  /*3cd0*/  ISETP.GT.AND P3, PT, R68, 0x41, PT ;  /* 0x000000414400780c */ /* 0x000fe40003f64270 */
[----:B0-----:R-:W-:Y:S01]  /*3ce0*/  FSEL R105, R56, -INF , P4 ;  /* 0xff80000038697808 */ /* 0x001fe20002000000 */
[----:B------:R-:W-:Y:S01]  /*3cf0*/  IMAD.U32 R56, RZ, RZ, UR39 ;  /* 0x00000027ff387e24 */ /* 0x000fe2000f8e00ff */
[----:B------:R-:W-:-:S02]  /*3d00*/  FMNMX.FTZ R20, R75, R14, !PT ;  /* 0x0000000e4b147209 */ /* 0x000fc40007810000 */
[----:B------:R-:W-:Y:S01]  /*3d10*/  ISETP.GT.AND P4, PT, R68, 0x48, PT ;  /* 0x000000484400780c */ /* 0x000fe20003f84270 */
[----:B------:R-:W0:Y:S01]  /*3d20*/  MUFU.TANH R63, R63 ;  /* 0x0000003f003f7308 */ /* 0x000e220000002400 */
[----:B-----5:R-:W-:Y:S01]  /*3d30*/  FSEL R57, R57, -INF , P3 ;  /* 0xff80000039397808 */ /* 0x020fe20001800000 */
[----:B----4-:R-:W-:Y:S01]  /*3d40*/  FFMA.FTZ R15, R103, R88, -R30 ;  /* 0x00000058670f7223 */ /* 0x010fe2000001081e */
[----:B------:R-:W-:Y:S01]  /*3d50*/  FMNMX.FTZ R20, R105, R20, !PT ;  /* 0x0000001469147209 */ /* 0x000fe20007810000 */
[----:B------:R-:W-:Y:S01]  /*3d60*/  @!P0 VIADD R56, R56, 0x29840 ;  /* 0x0002984038388836 */ /* 0x000fe20000000000 */
[----:B------:R-:W-:Y:S02]  /*3d70*/  ISETP.GT.AND P3, PT, R68, 0x49, PT ;  /* 0x000000494400780c */ /* 0x000fe40003f64270 */
[----:B---3--:R-:W-:Y:S01]  /*3d80*/  FSEL R103, R58, -INF , P4 ;  /* 0xff8000003a677808 */ /* 0x008fe20002000000 */
[----:B------:R-:W-:Y:S01]  /*3d90*/  MUFU.TANH R64, R64 ;  /* 0x0000004000407308 */ /* 0x000fe20000002400 */
[----:B------:R-:W-:-:S02]  /*3da0*/  FMNMX.FTZ R20, R57, R20, !PT ;  /* 0x0000001439147209 */ /* 0x000fc40007810000 */
[----:B------:R-:W-:Y:S02]  /*3db0*/  ISETP.GT.AND P4, PT, R68, 0x50, PT ;  /* 0x000000504400780c */ /* 0x000fe40003f84270 */
[----:B-1----:R-:W-:Y:S02]  /*3dc0*/  FSEL R101, R60, -INF , P3 ;  /* 0xff8000003c657808 */ /* 0x002fe40001800000 */
[----:B------:R-:W-:Y:S01]  /*3dd0*/  FMNMX.FTZ R20, R103, R20, !PT ;  /* 0x0000001467147209 */ /* 0x000fe20007810000 */
[----:B------:R-:W1:Y:S01]  /*3de0*/  MUFU.TANH R65, R65 ;  /* 0x0000004100417308 */ /* 0x000e620000002400 */
[----:B------:R-:W-:Y:S02]  /*3df0*/  ISETP.GT.AND P3, PT, R68, 0x51, PT ;  /* 0x000000514400780c */ /* 0x000fe40003f64270 */
[----:B--2---:R-:W-:Y:S02]  /*3e00*/  FSEL R61, R61, -INF , P4 ;  /* 0xff8000003d3d7808 */ /* 0x004fe40002000000 */
[----:B------:R-:W-:-:S02]  /*3e10*/  FMNMX.FTZ R20, R101, R20, !PT ;  /* 0x0000001465147209 */ /* 0x000fc40007810000 */
[C---:B------:R-:W-:Y:S01]  /*3e20*/  ISETP.GT.AND P4, PT, R68.reuse, 0x58, PT ;  /* 0x000000584400780c */ /* 0x040fe20003f84270 */
[----:B------:R2:W-:Y:S01]  /*3e30*/  MUFU.EX2 R14, R15 ;  /* 0x0000000f000e7308 */ /* 0x0005e20000000800 */
[----:B------:R-:W-:Y:S02]  /*3e40*/  FMNMX.FTZ R20, R61, R20, !PT ;  /* 0x000000143d147209 */ /* 0x000fe40007810000 */
[----:B0-----:R-:W-:Y:S02]  /*3e50*/  FSEL R63, R63, -INF , P4 ;  /* 0xff8000003f3f7808 */ /* 0x001fe40002000000 */
[----:B------:R-:W-:Y:S02]  /*3e60*/  ISETP.GT.AND P4, PT, R68, 0x60, PT ;  /* 0x000000604400780c */ /* 0x000fe40003f84270 */
[----:B------:R-:W-:Y:S01]  /*3e70*/  @!P0 PRMT R56, RZ, 0x654, R56 ;  /* 0x00000654ff388816 */ /* 0x000fe20000000038 */
[----:B------:R-:W0:Y:S01]  /*3e80*/  MUFU.TANH R40, R40 ;  /* 0x0000002800287308 */ /* 0x000e220000002400 */
[----:B--2---:R-:W-:Y:S01]  /*3e90*/  FFMA.FTZ R15, R99, R88, -R30 ;  /* 0x00000058630f7223 */ /* 0x004fe2000001081e */
[----:B------:R-:W-:Y:S01]  /*3ea0*/  FSEL R99, R62, -INF , P3 ;  /* 0xff8000003e637808 */ /* 0x000fe20001800000 */
[----:B------:R2:W-:Y:S01]  /*3eb0*/  @!P0 SYNCS.ARRIVE.TRANS64.RED.A1T0 RZ, [R56+URZ], RZ ;  /* 0x000000ff38ff89a7 */ /* 0x0005e2000810043f */
[----:B------:R-:W-:-:S02]  /*3ec0*/  ISETP.GT.AND P3, PT, R68, 0x59, PT ;  /* 0x000000594400780c */ /* 0x000fc40003f64270 */
[----:B-1----:R-:W-:Y:S02]  /*3ed0*/  FSEL R65, R65, -INF , P4 ;  /* 0xff80000041417808 */ /* 0x002fe40002000000 */
[----:B------:R-:W1:Y:S01]  /*3ee0*/  MUFU.TANH R44, R44 ;  /* 0x0000002c002c7308 */ /* 0x000e620000002400 */
[----:B------:R-:W-:-:S07]  /*3ef0*/  ISETP.GT.AND P4, PT, R68, 0x68, PT ;  /* 0x000000684400780c */ /* 0x000fce0003f84270 */
[----:B------:R3:W-:Y:S08]  /*3f00*/  MUFU.EX2 R6, R32 ;  /* 0x0000002000067308 */ /* 0x0007f00000000800 */
[----:B------:R4:W-:Y:S01]  /*3f10*/  MUFU.TANH R149, R36 ;  /* 0x0000002400957308 */ /* 0x0009e20000002400 */
[----:B---3--:R-:W-:-:S04]  /*3f20*/  FMNMX.FTZ R32, R99, R20, !PT ;  /* 0x0000001463207209 */ /* 0x008fc80007810000 */
[----:B------:R-:W-:-:S03]  /*3f30*/  FMNMX.FTZ R32, R63, R32, !PT ;  /* 0x000000203f207209 */ /* 0x000fc60007810000 */
[----:B------:R-:W3:Y:S01]  /*3f40*/  MUFU.TANH R48, R48 ;  /* 0x0000003000307308 */ /* 0x000ee20000002400 */
[--C-:B----4-:R-:W-:Y:S01]  /*3f50*/  FFMA.FTZ R36, R97, R88, -R30.reuse ;  /* 0x0000005861247223 */ /* 0x110fe2000001081e */
[----:B------:R-:W-:Y:S02]  /*3f60*/  FSEL R97, R64, -INF , P3 ;  /* 0xff80000040617808 */ /* 0x000fe40001800000 */
[----:B------:R-:W-:Y:S02]  /*3f70*/  ISETP.GT.AND P3, PT, R68, 0x61, PT ;  /* 0x000000614400780c */ /* 0x000fe40003f64270 */
[----:B------:R-:W-:Y:S02]  /*3f80*/  FMNMX.FTZ R34, R97, R32, !PT ;  /* 0x0000002061227209 */ /* 0x000fe40007810000 */
[----:B------:R-:W4:Y:S01]  /*3f90*/  MUFU.TANH R49, R49 ;  /* 0x0000003100317308 */ /* 0x000f220000002400 */
[----:B0-----:R-:W-:Y:S01]  /*3fa0*/  FSEL R95, R40, -INF , P3 ;  /* 0xff800000285f7808 */ /* 0x001fe20001800000 */
[----:B------:R-:W-:Y:S01]  /*3fb0*/  FFMA.FTZ R40, R85, R88, -R30 ;  /* 0x0000005855287223 */ /* 0x000fe2000001081e */
[----:B------:R-:W-:-:S02]  /*3fc0*/  FMNMX.FTZ R34, R65, R34, !PT ;  /* 0x0000002241227209 */ /* 0x000fc40007810000 */
[----:B------:R-:W-:Y:S02]  /*3fd0*/  ISETP.GT.AND P3, PT, R68, 0x69, PT ;  /* 0x000000694400780c */ /* 0x000fe40003f64270 */
[----:B------:R-:W-:Y:S01]  /*3fe0*/  FMNMX.FTZ R34, R95, R34, !PT ;  /* 0x000000225f227209 */ /* 0x000fe20007810000 */
[----:B------:R0:W-:Y:S08]  /*3ff0*/  MUFU.TANH R147, R33 ;  /* 0x0000002100937308 */ /* 0x0001f00000002400 */
[----:B------:R5:W-:Y:S01]  /*4000*/  MUFU.TANH R151, R37 ;  /* 0x0000002500977308 */ /* 0x000be20000002400 */
[-CC-:B0-----:R-:W-:Y:S01]  /*4010*/  FFMA.FTZ R33, R133, R88.reuse, -R30.reuse ;  /* 0x0000005885217223 */ /* 0x181fe2000001081e */
[----:B-1----:R-:W-:Y:S01]  /*4020*/  FSEL R133, R44, -INF , P4 ;  /* 0xff8000002c857808 */ /* 0x002fe20002000000 */
[----:B------:R-:W-:Y:S01]  /*4030*/  FFMA.FTZ R44, R55, R88, -R30 ;  /* 0x00000058372c7223 */ /* 0x000fe2000001081e */
[----:B------:R-:W-:-:S02]  /*4040*/  ISETP.GT.AND P4, PT, R68, 0x70, PT ;  /* 0x000000704400780c */ /* 0x000fc40003f84270 */
[----:B------:R-:W-:Y:S02]  /*4050*/  FMNMX.FTZ R34, R133, R34, !PT ;  /* 0x0000002285227209 */ /* 0x000fe40007810000 */
[----:B------:R-:W0:Y:S01]  /*4060*/  MUFU.TANH R53, R53 ;  /* 0x0000003500357308 */ /* 0x000e220000002400 */
[-CC-:B-----5:R-:W-:Y:S01]  /*4070*/  FFMA.FTZ R37, R93, R88.reuse, -R30.reuse ;  /* 0x000000585d257223 */ /* 0x1a0fe2000001081e */
[----:B------:R-:W-:Y:S01]  /*4080*/  FSEL R93, R42, -INF , P3 ;  /* 0xff8000002a5d7808 */ /* 0x000fe20001800000 */
[-CC-:B------:R-:W-:Y:S01]  /*4090*/  FFMA.FTZ R42, R47, R88.reuse, -R30.reuse ;  /* 0x000000582f2a7223 */ /* 0x180fe2000001081e */
[----:B------:R-:W-:Y:S01]  /*40a0*/  ISETP.GT.AND P3, PT, R68, 0x71, PT ;  /* 0x000000714400780c */ /* 0x000fe20003f64270 */
[-CC-:B------:R-:W-:Y:S01]  /*40b0*/  FFMA.FTZ R47, R77, R88.reuse, -R30.reuse ;  /* 0x000000584d2f7223 */ /* 0x180fe2000001081e */
[----:B---3--:R-:W-:Y:S01]  /*40c0*/  FSEL R135, R48, -INF , P4 ;  /* 0xff80000030877808 */ /* 0x008fe20002000000 */
[----:B------:R-:W-:Y:S01]  /*40d0*/  FFMA.FTZ R48, R71, R88, -R30 ;  /* 0x0000005847307223 */ /* 0x000fe2000001081e */
[----:B------:R1:W-:Y:S01]  /*40e0*/  MUFU.EX2 R20, R36 ;  /* 0x0000002400147308 */ /* 0x0003e20000000800 */
[----:B------:R-:W-:-:S02]  /*40f0*/  ISETP.GT.AND P4, PT, R68, 0x78, PT ;  /* 0x000000784400780c */ /* 0x000fc40003f84270 */
[----:B----4-:R-:W-:Y:S01]  /*4100*/  FSEL R137, R49, -INF , P3 ;  /* 0xff80000031897808 */ /* 0x010fe20001800000 */
[----:B------:R-:W-:Y:S01]  /*4110*/  FFMA.FTZ R49, R87, R88, -R30 ;  /* 0x0000005857317223 */ /* 0x000fe2000001081e */
[C---:B------:R-:W-:Y:S02]  /*4120*/  ISETP.GT.AND P3, PT, R68.reuse, 0x79, PT ;  /* 0x000000794400780c */ /* 0x040fe40003f64270 */
[----:B------:R-:W-:Y:S01]  /*4130*/  FSEL R139, R139, -INF , P4 ;  /* 0xff8000008b8b7808 */ /* 0x000fe20002000000 */
[----:B------:R3:W-:Y:S01]  /*4140*/  MUFU.EX2 R32, R38 ;  /* 0x0000002600207308 */ /* 0x0007e20000000800 */
[----:B-1----:R-:W-:Y:S02]  /*4150*/  FMNMX.FTZ R36, R93, R34, !PT ;  /* 0x000000225d247209 */ /* 0x002fe40007810000 */
[----:B------:R-:W-:Y:S02]  /*4160*/  ISETP.GT.AND P4, PT, R68, 0x80, PT ;  /* 0x000000804400780c */ /* 0x000fe40003f84270 */
[----:B------:R-:W-:-:S02]  /*4170*/  FMNMX.FTZ R36, R135, R36, !PT ;  /* 0x0000002487247209 */ /* 0x000fc40007810000 */
[----:B0-----:R-:W-:Y:S01]  /*4180*/  FSEL R87, R53, -INF , P3 ;  /* 0xff80000035577808 */ /* 0x001fe20001800000 */
[----:B------:R-:W-:Y:S01]  /*4190*/  FFMA.FTZ R53, R81, R88, -R30 ;  /* 0x0000005851357223 */ /* 0x000fe2000001081e */
[----:B------:R-:W-:Y:S01]  /*41a0*/  FMNMX.FTZ R36, R137, R36, !PT ;  /* 0x0000002489247209 */ /* 0x000fe20007810000 */
[----:B------:R-:W-:Y:S01]  /*41b0*/  MUFU.EX2 R34, R89 ;  /* 0x0000005900227308 */ /* 0x000fe20000000800 */
[C---:B------:R-:W-:Y:S02]  /*41c0*/  ISETP.GT.AND P3, PT, R68.reuse, 0x81, PT ;  /* 0x000000814400780c */ /* 0x040fe40003f64270 */
[----:B------:R-:W-:Y:S02]  /*41d0*/  FMNMX.FTZ R36, R139, R36, !PT ;  /* 0x000000248b247209 */ /* 0x000fe40007810000 */
[----:B------:R-:W-:Y:S02]  /*41e0*/  FSEL R141, R141, -INF , P4 ;  /* 0xff8000008d8d7808 */ /* 0x000fe40002000000 */
[----:B---3--:R-:W-:Y:S01]  /*41f0*/  FMNMX.FTZ R38, R87, R36, !PT ;  /* 0x0000002457267209 */ /* 0x008fe20007810000 */
[----:B------:R-:W-:Y:S01]  /*4200*/  MUFU.EX2 R24, R24 ;  /* 0x0000001800187308 */ /* 0x000fe20000000800 */
[----:B------:R-:W-:-:S02]  /*4210*/  ISETP.GT.AND P4, PT, R68, 0x88, PT ;  /* 0x000000884400780c */ /* 0x000fc40003f84270 */
[----:B------:R-:W-:Y:S02]  /*4220*/  FSEL R85, R46, -INF , P3 ;  /* 0xff8000002e557808 */ /* 0x000fe40001800000 */
[----:B------:R-:W-:Y:S02]  /*4230*/  FMNMX.FTZ R38, R141, R38, !PT ;  /* 0x000000268d267209 */ /* 0x000fe40007810000 */
[C---:B------:R-:W-:Y:S01]  /*4240*/  ISETP.GT.AND P3, PT, R68.reuse, 0x89, PT ;  /* 0x000000894400780c */ /* 0x040fe20003f64270 */
[----:B------:R0:W-:Y:S01]  /*4250*/  MUFU.EX2 R36, R40 ;  /* 0x0000002800247308 */ /* 0x0001e20000000800 */
[----:B------:R-:W-:Y:S02]  /*4260*/  FSEL R143, R143, -INF , P4 ;  /* 0xff8000008f8f7808 */ /* 0x000fe40002000000 */
[----:B------:R-:W-:Y:S02]  /*4270*/  FMNMX.FTZ R38, R85, R38, !PT ;  /* 0x0000002655267209 */ /* 0x000fe40007810000 */
[----:B------:R-:W-:-:S02]  /*4280*/  ISETP.GT.AND P4, PT, R68, 0x90, PT ;  /* 0x000000904400780c */ /* 0x000fc40003f84270 */
[----:B------:R-:W-:Y:S01]  /*4290*/  FSEL R81, R50, -INF , P3 ;  /* 0xff80000032517808 */ /* 0x000fe20001800000 */
[----:B------:R-:W-:Y:S01]  /*42a0*/  MUFU.EX2 R25, R25 ;  /* 0x0000001900197308 */ /* 0x000fe20000000800 */
[----:B------:R-:W-:Y:S02]  /*42b0*/  FMNMX.FTZ R38, R143, R38, !PT ;  /* 0x000000268f267209 */ /* 0x000fe40007810000 */
[C---:B------:R-:W-:Y:S02]  /*42c0*/  ISETP.GT.AND P3, PT, R68.reuse, 0x91, PT ;  /* 0x000000914400780c */ /* 0x040fe40003f64270 */
[----:B------:R-:W-:Y:S02]  /*42d0*/  FSEL R145, R145, -INF , P4 ;  /* 0xff80000091917808 */ /* 0x000fe40002000000 */
[----:B0-----:R-:W-:Y:S01]  /*42e0*/  FMNMX.FTZ R40, R81, R38, !PT ;  /* 0x0000002651287209 */ /* 0x001fe20007810000 */
[----:B------:R-:W-:Y:S01]  /*42f0*/  MUFU.EX2 R26, R26 ;  /* 0x0000001a001a7308 */ /* 0x000fe20000000800 */
[----:B------:R-:W-:-:S02]  /*4300*/  ISETP.GT.AND P4, PT, R68, 0x98, PT ;  /* 0x000000984400780c */ /* 0x000fc40003f84270 */
[----:B------:R-:W-:Y:S02]  /*4310*/  FSEL R147, R147, -INF , P3 ;  /* 0xff80000093937808 */ /* 0x000fe40001800000 */
[----:B------:R-:W-:Y:S02]  /*4320*/  FMNMX.FTZ R40, R145, R40, !PT ;  /* 0x0000002891287209 */ /* 0x000fe40007810000 */
[----:B------:R-:W-:Y:S01]  /*4330*/  ISETP.GT.AND P3, PT, R68, 0x99, PT ;  /* 0x000000994400780c */ /* 0x000fe20003f64270 */
[----:B------:R0:W-:Y:S01]  /*4340*/  MUFU.EX2 R38, R51 ;  /* 0x0000003300267308 */ /* 0x0001e20000000800 */
[----:B------:R-:W-:Y:S02]  /*4350*/  FSEL R149, R149, -INF , P4 ;  /* 0xff80000095957808 */ /* 0x000fe40002000000 */
[----:B------:R-:W-:Y:S02]  /*4360*/  FMNMX.FTZ R40, R147, R40, !PT ;  /* 0x0000002893287209 */ /* 0x000fe40007810000 */
[----:B------:R-:W-:-:S02]  /*4370*/  FSEL R151, R151, -INF , P3 ;  /* 0xff80000097977808 */ /* 0x000fc40001800000 */
[----:B------:R-:W-:Y:S01]  /*4380*/  FMNMX.FTZ R40, R149, R40, !PT ;  /* 0x0000002895287209 */ /* 0x000fe20007810000 */
[----:B------:R-:W1:Y:S03]  /*4390*/  MUFU.EX2 R29, R29 ;  /* 0x0000001d001d7308 */ /* 0x000e660000000800 */
[----:B------:R-:W-:Y:S01]  /*43a0*/  FMNMX.FTZ R46, R151, R40, !PT ;  /* 0x00000028972e7209 */ /* 0x000fe20007810000 */
[-CC-:B------:R-:W-:Y:S01]  /*43b0*/  FFMA.FTZ R40, R41, R88.reuse, -R30.reuse ;  /* 0x0000005829287223 */ /* 0x180fe2000001081e */
[-CC-:B------:R-:W-:Y:S01]  /*43c0*/  FFMA.FTZ R41, R43, R88.reuse, -R30.reuse ;  /* 0x000000582b297223 */ /* 0x180fe2000001081e */
[----:B------:R-:W-:Y:S02]  /*43d0*/  FFMA.FTZ R43, R67, R88, -R30 ;  /* 0x00000058432b7223 */ /* 0x000fe4000001081e */
[----:B0-----:R-:W0:Y:S01]  /*43e0*/  SHFL.BFLY PT, R51, R46, 0x2, 0x1f ;  /* 0x0c401f002e337f89 */ /* 0x001e2200000e0000 */
[----:B------:R-:W-:Y:S08]  /*43f0*/  MUFU.EX2 R28, R28 ;  /* 0x0000001c001c7308 */ /* 0x000ff00000000800 */
[----:B------:R-:W-:Y:S01]  /*4400*/  MUFU.EX2 R33, R33 ;  /* 0x0000002100217308 */ /* 0x000fe20000000800 */
[----:B-1----:R-:W-:-:S04]  /*4410*/  F2FP.SATFINITE.E4M3.F32.PACK_AB_MERGE_C R185, R29, R26, RZ ;  /* 0x0000001a1db9723e */ /* 0x002fc800048070ff */
[----:B------:R-:W-:-:S03]  /*4420*/  F2FP.SATFINITE.E4M3.F32.PACK_AB_MERGE_C R185, R25, R24, R185 ;  /* 0x0000001819b9723e */ /* 0x000fc600048070b9 */
[----:B------:R-:W1:Y:S01]  /*4430*/  MUFU.EX2 R4, R4 ;  /* 0x0000000400047308 */ /* 0x000e620000000800 */
[----:B0-----:R-:W-:-:S07]  /*4440*/  FMNMX.FTZ R51, R46, R51, !PT ;  /* 0x000000332e337209 */ /* 0x001fce0007810000 */
[----:B------:R-:W-:Y:S01]  /*4450*/  MUFU.EX2 R9, R9 ;  /* 0x0000000900097308 */ /* 0x000fe20000000800 */
[-CC-:B------:R-:W-:Y:S01]  /*4460*/  FFMA.FTZ R46, R69, R88.reuse, -R30.reuse ;  /* 0x00000058452e7223 */ /* 0x180fe2000001081e */
[----:B------:R-:W-:Y:S01]  /*4470*/  FFMA.FTZ R30, R83, R88, -R30 ;  /* 0x00000058531e7223 */ /* 0x000fe2000001081e */
[----:B------:R-:W0:Y:S05]  /*4480*/  SHFL.BFLY PT, R50, R51, 0x1, 0x1f ;  /* 0x0c201f0033327f89 */ /* 0x000e2a00000e0000 */
[----:B------:R-:W-:Y:S01]  /*4490*/  MUFU.EX2 R11, R11 ;  /* 0x0000000b000b7308 */ /* 0x000fe20000000800 */
[----:B-1----:R-:W-:-:S04]  /*44a0*/  F2FP.SATFINITE.E4M3.F32.PACK_AB_MERGE_C R187, R4, R5, RZ ;  /* 0x0000000504bb723e */ /* 0x002fc800048070ff */
[----:B------:R-:W-:-:S03]  /*44b0*/  F2FP.SATFINITE.E4M3.F32.PACK_AB_MERGE_C R187, R33, R28, R187 ;  /* 0x0000001c21bb723e */ /* 0x000fc600048070bb */
[----:B------:R-:W-:Y:S08]  /*44c0*/  MUFU.EX2 R13, R13 ;  /* 0x0000000d000d7308 */ /* 0x000ff00000000800 */
[----:B------:R-:W-:Y:S01]  /*44d0*/  MUFU.EX2 R21, R21 ;  /* 0x0000001500157308 */ /* 0x000fe20000000800 */
[----:B0-----:R-:W-:-:S04]  /*44e0*/  FMNMX.FTZ R89, R51, R50, !PT ;  /* 0x0000003233597209 */ /* 0x001fc80007810000 */
        /* <DEDUP_REMOVED lines=20> */
[----:B------:R-:W0:Y:S01]  /*4630*/  MUFU.EX2 R52, R52 ;  /* 0x0000003400347308 */ /* 0x000e220000000800 */
        /* <DEDUP_REMOVED lines=14> */
[-C--:B------:R-:W-:Y:S01]  /*4720*/  FFMA.FTZ R93, R93, R88.reuse, -R58 ;  /* 0x000000585d5d7223 */ /* 0x080fe2000001083a */
[----:B------:R-:W3:Y:S01]  /*4730*/  MUFU.EX2 R60, R111 ;  /* 0x0000006f003c7308 */ /* 0x000ee20000000800 */
[----:B0-----:R-:W-:Y:S01]  /*4740*/  FADD.FTZ R78, R51, R52 ;  /* 0x00000034334e7221 */ /* 0x001fe20000010000 */
        /* <DEDUP_REMOVED lines=12> */
[----:B------:R-:W-:-:S02]  /*4810*/  FFMA.FTZ R58, R151, R88, -R58 ;  /* 0x00000058973a7223 */ /* 0x000fc4000001083a */
[----:B------:R-:W4:Y:S01]  /*4820*/  MUFU.EX2 R115, R115 ;  /* 0x0000007300737308 */ /* 0x000f220000000800 */
[----:B0-----:R-:W-:Y:S02]  /*4830*/  FADD.FTZ R57, R24, R25 ;  /* 0x0000001918397221 */ /* 0x001fe40000010000 */
[----:B------:R-:W0:Y:S02]  /*4840*/  @P2 LDC R24, c[0x0][0x450] ;  /* 0x00011400ff182b82 */ /* 0x000e240000000800 */
[----:B--2---:R-:W-:Y:S01]  /*4850*/  FADD.FTZ R56, R26, R57 ;  /* 0x000000391a387221 */ /* 0x004fe20000010000 */
[----:B-1----:R-:W-:Y:S02]  /*4860*/  FADD.FTZ R57, R107, R78 ;  /* 0x0000004e6b397221 */ /* 0x002fe40000010000 */
[----:B------:R-:W1:Y:S01]  /*4870*/  MUFU.EX2 R62, R119 ;  /* 0x00000077003e7308 */ /* 0x000e620000000800 */
[----:B------:R-:W-:Y:S01]  /*4880*/  FADD.FTZ R67, R29, R56 ;  /* 0x000000381d437221 */ /* 0x000fe20000010000 */
[C---:B---3--:R-:W-:Y:S01]  /*4890*/  FADD.FTZ R78, R60.reuse, R57 ;  /* 0x000000393c4e7221 */ /* 0x048fe20000010000 */
[----:B------:R-:W-:-:S02]  /*48a0*/  F2FP.SATFINITE.E4M3.F32.PACK_AB_MERGE_C R60, R60, R107, RZ ;  /* 0x0000006b3c3c723e */ /* 0x000fc400048070ff */
[----:B------:R-:W-:Y:S02]  /*48b0*/  FADD.FTZ R80, R28, R67 ;  /* 0x000000431c507221 */ /* 0x000fe40000010000 */
[----:B------:R-:W-:Y:S01]  /*48c0*/  F2FP.SATFINITE.E4M3.F32.PACK_AB_MERGE_C R184, R52, R51, R60 ;  /* 0x0000003334b8723e */ /* 0x000fe2000480703c */
[----:B------:R-:W2:Y:S01]  /*48d0*/  MUFU.EX2 R121, R121 ;  /* 0x0000007900797308 */ /* 0x000ea20000000800 */
[----:B------:R-:W-:Y:S01]  /*48e0*/  FADD.FTZ R80, R33, R80 ;  /* 0x0000005021507221 */ /* 0x000fe20000010000 */
[----:B----4-:R-:W-:-:S03]  /*48f0*/  FADD.FTZ R57, R115, R78 ;  /* 0x0000004e73397221 */ /* 0x010fc60000010000 */
[----:B------:R-:W-:-:S03]  /*4900*/  FADD.FTZ R67, R5, R80 ;  /* 0x0000005005437221 */ /* 0x000fc60000010000 */
[----:B------:R-:W3:Y:S01]  /*4910*/  MUFU.EX2 R64, R125 ;  /* 0x0000007d00407308 */ /* 0x000ee20000000800 */
[----:B-1----:R-:W-:Y:S01]  /*4920*/  FADD.FTZ R80, R62, R57 ;  /* 0x000000393e507221 */ /* 0x002fe20000010000 */
[----:B------:R-:W-:-:S06]  /*4930*/  FADD.FTZ R67, R4, R67 ;  /* 0x0000004304437221 */ /* 0x000fcc0000010000 */
[----:B------:R-:W1:Y:S01]  /*4940*/  MUFU.EX2 R54, R54 ;  /* 0x0000003600367308 */ /* 0x000e620000000800 */
[----:B--2---:R-:W-:Y:S01]  /*4950*/  FADD.FTZ R57, R121, R80 ;  /* 0x0000005079397221 */ /* 0x004fe20000010000 */
[----:B------:R-:W-:-:S04]  /*4960*/  FADD.FTZ R80, R6, R67 ;  /* 0x0000004306507221 */ /* 0x000fc80000010000 */
[----:B------:R-:W-:Y:S02]  /*4970*/  FADD.FTZ R67, R9, R80 ;  /* 0x0000005009437221 */ /* 0x000fe40000010000 */
[----:B------:R-:W2:Y:S01]  /*4980*/  MUFU.EX2 R55, R55 ;  /* 0x0000003700377308 */ /* 0x000ea20000000800 */
[----:B---3--:R-:W-:Y:S01]  /*4990*/  FADD.FTZ R57, R64, R57 ;  /* 0x0000003940397221 */ /* 0x008fe20000010000 */
[----:B------:R-:W-:Y:S01]  /*49a0*/  FADD.FTZ R84, R10, R67 ;  /* 0x000000430a547221 */ /* 0x000fe20000010000 */
[----:B------:R-:W-:-:S03]  /*49b0*/  F2FP.SATFINITE.E4M3.F32.PACK_AB_MERGE_C R64, R64, R121, RZ ;  /* 0x000000794040723e */ /* 0x000fc600048070ff */
[----:B------:R-:W-:Y:S01]  /*49c0*/  FADD.FTZ R67, R11, R84 ;  /* 0x000000540b437221 */ /* 0x000fe20000010000 */
[----:B------:R-:W-:Y:S01]  /*49d0*/  F2FP.SATFINITE.E4M3.F32.PACK_AB_MERGE_C R186, R62, R115, R64 ;  /* 0x000000733eba723e */ /* 0x000fe20004807040 */
[----:B------:R-:W3:Y:S01]  /*49e0*/  MUFU.EX2 R129, R129 ;  /* 0x0000008100817308 */ /* 0x000ee20000000800 */
[----:B-1----:R-:W-:-:S07]  /*49f0*/  FADD.FTZ R80, R54, R57 ;  /* 0x0000003936507221 */ /* 0x002fce0000010000 */
[----:B------:R-:W1:Y:S01]  /*4a00*/  MUFU.EX2 R66, R117 ;  /* 0x0000007500427308 */ /* 0x000e620000000800 */
[----:B--2---:R-:W-:-:S07]  /*4a10*/  FADD.FTZ R82, R55, R80 ;  /* 0x0000005037527221 */ /* 0x004fce0000010000 */
[----:B------:R-:W2:Y:S01]  /*4a20*/  MUFU.EX2 R131, R131 ;  /* 0x0000008300837308 */ /* 0x000ea20000000800 */
[----:B---3--:R-:W-:Y:S01]  /*4a30*/  FADD.FTZ R57, R129, R82 ;  /* 0x0000005281397221 */ /* 0x008fe20000010000 */
[----:B------:R-:W-:-:S04]  /*4a40*/  FADD.FTZ R82, R12, R67 ;  /* 0x000000430c527221 */ /* 0x000fc80000010000 */
[----:B------:R-:W-:Y:S01]  /*4a50*/  FADD.FTZ R29, R13, R82 ;  /* 0x000000520d1d7221 */ /* 0x000fe20000010000 */
[----:B------:R-:W-:Y:S01]  /*4a60*/  CS2R R82, SRZ ;  /* 0x0000000000527805 */ /* 0x000fe2000001ff00 */
[----:B------:R-:W3:Y:S01]  /*4a70*/  MUFU.EX2 R68, R73 ;  /* 0x0000004900447308 */ /* 0x000ee20000000800 */
[----:B-1----:R-:W-:Y:S01]  /*4a80*/  FADD.FTZ R26, R66, R57 ;  /* 0x00000039421a7221 */ /* 0x002fe20000010000 */
[----:B------:R-:W-:Y:S01]  /*4a90*/  FADD.FTZ R4, R14, R29 ;  /* 0x0000001d0e047221 */ /* 0x000fe20000010000 */
[C---:B------:R-:W-:Y:S02]  /*4aa0*/  F2FP.SATFINITE.E4M3.F32.PACK_AB_MERGE_C R29, R21.reuse, R14, RZ ;  /* 0x0000000e151d723e */ /* 0x040fe400048070ff */
[----:B------:R-:W-:Y:S01]  /*4ab0*/  F2FP.SATFINITE.E4M3.F32.PACK_AB_MERGE_C R66, R66, R129, RZ ;  /* 0x000000814242723e */ /* 0x000fe200048070ff */
[----:B------:R-:W-:Y:S01]  /*4ac0*/  FADD.FTZ R14, R21, R4 ;  /* 0x00000004150e7221 */ /* 0x000fe20000010000 */
[----:B------:R-:W-:Y:S01]  /*4ad0*/  F2FP.SATFINITE.E4M3.F32.PACK_AB_MERGE_C R183, R13, R12, R29 ;  /* 0x0000000c0db7723e */ /* 0x000fe2000480701d */
[----:B------:R-:W1:Y:S01]  /*4ae0*/  MUFU.EX2 R109, R109 ;  /* 0x0000006d006d7308 */ /* 0x000e620000000800 */
[----:B--2---:R-:W-:Y:S01]  /*4af0*/  FADD.FTZ R5, R131, R26 ;  /* 0x0000001a83057221 */ /* 0x004fe20000010000 */
[----:B------:R-:W-:Y:S01]  /*4b00*/  F2FP.SATFINITE.E4M3.F32.PACK_AB_MERGE_C R26, R11, R10, RZ ;  /* 0x0000000a0b1a723e */ /* 0x000fe200048070ff */
[----:B------:R-:W-:Y:S01]  /*4b10*/  FADD.FTZ R11, R15, R14 ;  /* 0x0000000e0f0b7221 */ /* 0x000fe20000010000 */
[----:B------:R-:W2:Y:S01]  /*4b20*/  @P2 LDC R13, c[0x0][0x44c] ;  /* 0x00011300ff0d2b82 */ /* 0x000ea20000000800 */
[----:B------:R-:W-:-:S02]  /*4b30*/  F2FP.SATFINITE.E4M3.F32.PACK_AB_MERGE_C R180, R55, R54, R66 ;  /* 0x0000003637b4723e */ /* 0x000fc40004807042 */
[----:B------:R-:W-:Y:S01]  /*4b40*/  CS2R R28, SRZ ;  /* 0x00000000001c7805 */ /* 0x000fe2000001ff00 */
[----:B------:R-:W-:Y:S01]  /*4b50*/  FADD.FTZ R11, R20, R11 ;  /* 0x0000000b140b7221 */ /* 0x000fe20000010000 */
[----:B------:R-:W4:Y:S01]  /*4b60*/  MUFU.EX2 R70, R75 ;  /* 0x0000004b00467308 */ /* 0x000f220000000800 */
[----:B---3--:R-:W-:Y:S01]  /*4b70*/  FADD.FTZ R10, R68, R5 ;  /* 0x00000005440a7221 */ /* 0x008fe20000010000 */
[----:B------:R-:W-:Y:S02]  /*4b80*/  F2FP.SATFINITE.E4M3.F32.PACK_AB_MERGE_C R181, R9, R6, R26 ;  /* 0x0000000609b5723e */ /* 0x000fe4000480701a */
[----:B------:R-:W-:Y:S02]  /*4b90*/  CS2R R54, SRZ ;  /* 0x0000000000367805 */ /* 0x000fe4000001ff00 */
[----:B------:R-:W-:Y:S02]  /*4ba0*/  CS2R R66, SRZ ;  /* 0x0000000000427805 */ /* 0x000fe4000001ff00 */
[----:B------:R-:W3:Y:S01]  /*4bb0*/  MUFU.EX2 R105, R105 ;  /* 0x0000006900697308 */ /* 0x000ee20000000800 */
[----:B-1----:R-:W-:-:S07]  /*4bc0*/  FADD.FTZ R5, R109, R10 ;  /* 0x0000000a6d057221 */ /* 0x002fce0000010000 */
[----:B------:R-:W1:Y:S01]  /*4bd0*/  MUFU.EX2 R103, R103 ;  /* 0x0000006700677308 */ /* 0x000e620000000800 */
[C---:B----4-:R-:W-:Y:S01]  /*4be0*/  FADD.FTZ R10, R70.reuse, R5 ;  /* 0x00000005460a7221 */ /* 0x050fe20000010000 */
[----:B------:R-:W-:-:S04]  /*4bf0*/  F2FP.SATFINITE.E4M3.F32.PACK_AB_MERGE_C R70, R70, R109, RZ ;  /* 0x0000006d4646723e */ /* 0x000fc800048070ff */
[----:B------:R-:W-:Y:S02]  /*4c00*/  F2FP.SATFINITE.E4M3.F32.PACK_AB_MERGE_C R182, R68, R131, R70 ;  /* 0x0000008344b6723e */ /* 0x000fe40004807046 */
[----:B------:R-:W-:Y:S01]  /*4c10*/  CS2R R68, SRZ ;  /* 0x0000000000447805 */ /* 0x000fe2000001ff00 */
[----:B------:R-:W4:Y:S01]  /*4c20*/  MUFU.EX2 R74, R101 ;  /* 0x00000065004a7308 */ /* 0x000f220000000800 */
[----:B---3--:R-:W-:Y:S01]  /*4c30*/  FADD.FTZ R5, R105, R10 ;  /* 0x0000000a69057221 */ /* 0x008fe20000010000 */
[----:B------:R-:W-:Y:S01]  /*4c40*/  FADD.FTZ R10, R32, R11 ;  /* 0x0000000b200a7221 */ /* 0x000fe20000010000 */
[C---:B------:R-:W-:Y:S02]  /*4c50*/  F2FP.SATFINITE.E4M3.F32.PACK_AB_MERGE_C R32, R37.reuse, R32, RZ ;  /* 0x000000202520723e */ /* 0x040fe400048070ff */
[----:B------:R-:W-:Y:S01]  /*4c60*/  CS2R R70, SRZ ;  /* 0x0000000000467805 */ /* 0x000fe2000001ff00 */
[----:B------:R-:W-:Y:S01]  /*4c70*/  FADD.FTZ R14, R72, R5 ;  /* 0x00000005480e7221 */ /* 0x000fe20000010000 */
[----:B------:R-:W-:Y:S01]  /*4c80*/  FADD.FTZ R37, R37, R10 ;  /* 0x0000000a25257221 */ /* 0x000fe20000010000 */
[----:B------:R-:W-:Y:S01]  /*4c90*/  F2FP.SATFINITE.E4M3.F32.PACK_AB_MERGE_C R177, R20, R15, R32 ;  /* 0x0000000f14b1723e */ /* 0x000fe20004807020 */
[----:B------:R-:W3:Y:S01]  /*4ca0*/  MUFU.EX2 R49, R49 ;  /* 0x0000003100317308 */ /* 0x000ee20000000800 */
[----:B-1----:R-:W-:Y:S01]  /*4cb0*/  FADD.FTZ R5, R103, R14 ;  /* 0x0000000e67057221 */ /* 0x002fe20000010000 */
[----:B------:R-:W-:Y:S01]  /*4cc0*/  FADD.FTZ R14, R34, R37 ;  /* 0x00000025220e7221 */ /* 0x000fe20000010000 */
[----:B------:R-:W-:-:S05]  /*4cd0*/  CS2R R32, SRZ ;  /* 0x0000000000207805 */ /* 0x000fca000001ff00 */
[----:B------:R-:W1:Y:S01]  /*4ce0*/  MUFU.EX2 R61, R61 ;  /* 0x0000003d003d7308 */ /* 0x000e620000000800 */
[C---:B----4-:R-:W-:Y:S01]  /*4cf0*/  F2FP.SATFINITE.E4M3.F32.PACK_AB_MERGE_C R103, R74.reuse, R103, RZ ;  /* 0x000000674a67723e */ /* 0x050fe200048070ff */
[----:B------:R-:W-:-:S03]  /*4d00*/  FADD.FTZ R74, R74, R5 ;  /* 0x000000054a4a7221 */ /* 0x000fc60000010000 */
[----:B------:R-:W-:Y:S02]  /*4d10*/  F2FP.SATFINITE.E4M3.F32.PACK_AB_MERGE_C R176, R72, R105, R103 ;  /* 0x0000006948b0723e */ /* 0x000fe40004807067 */
[----:B------:R-:W-:Y:S01]  /*4d20*/  CS2R R72, SRZ ;  /* 0x0000000000487805 */ /* 0x000fe2000001ff00 */
[----:B------:R-:W4:Y:S01]  /*4d30*/  MUFU.EX2 R53, R53 ;  /* 0x0000003500357308 */ /* 0x000f220000000800 */
[----:B---3--:R-:W-:-:S04]  /*4d40*/  FADD.FTZ R9, R49, R14 ;  /* 0x0000000e31097221 */ /* 0x008fc80000010000 */
[----:B------:R-:W-:-:S03]  /*4d50*/  FADD.FTZ R6, R36, R9 ;  /* 0x0000000924067221 */ /* 0x000fc60000010000 */
[----:B------:R-:W3:Y:S01]  /*4d60*/  MUFU.EX2 R76, R99 ;  /* 0x00000063004c7308 */ /* 0x000ee20000000800 */
[----:B-1----:R-:W-:Y:S01]  /*4d70*/  FADD.FTZ R5, R61, R74 ;  /* 0x0000004a3d057221 */ /* 0x002fe20000010000 */
[----:B------:R-:W-:-:S06]  /*4d80*/  CS2R R74, SRZ ;  /* 0x00000000004a7805 */ /* 0x000fcc000001ff00 */
[----:B------:R-:W1:Y:S01]  /*4d90*/  MUFU.EX2 R63, R63 ;  /* 0x0000003f003f7308 */ /* 0x000e620000000800 */
[C---:B----4-:R-:W-:Y:S01]  /*4da0*/  F2FP.SATFINITE.E4M3.F32.PACK_AB_MERGE_C R36, R53.reuse, R36, RZ ;  /* 0x000000243524723e */ /* 0x050fe200048070ff */
[----:B------:R-:W-:-:S03]  /*4db0*/  FADD.FTZ R53, R53, R6 ;  /* 0x0000000635357221 */ /* 0x000fc60000010000 */
[----:B------:R-:W-:Y:S02]  /*4dc0*/  F2FP.SATFINITE.E4M3.F32.PACK_AB_MERGE_C R179, R49, R34, R36 ;  /* 0x0000002231b3723e */ /* 0x000fe40004807024 */
[----:B------:R-:W-:Y:S01]  /*4dd0*/  CS2R R36, SRZ ;  /* 0x0000000000247805 */ /* 0x000fe2000001ff00 */
[----:B------:R-:W4:Y:S01]  /*4de0*/  MUFU.EX2 R27, R27 ;  /* 0x0000001b001b7308 */ /* 0x000f220000000800 */
[----:B---3--:R-:W-:-:S07]  /*4df0*/  FADD.FTZ R12, R76, R5 ;  /* 0x000000054c0c7221 */ /* 0x008fce0000010000 */
[----:B------:R-:W3:Y:S01]  /*4e00*/  MUFU.EX2 R56, R97 ;  /* 0x0000006100387308 */ /* 0x000ee20000000800 */
[----:B-1----:R-:W-:Y:S01]  /*4e10*/  FADD.FTZ R5, R63, R12 ;  /* 0x0000000c3f057221 */ /* 0x002fe20000010000 */
[----:B------:R-:W-:Y:S01]  /*4e20*/  FADD.FTZ R12, R38, R53 ;  /* 0x00000035260c7221 */ /* 0x000fe20000010000 */
[----:B------:R-:W-:-:S05]  /*4e30*/  CS2R R52, SRZ ;  /* 0x0000000000347805 */ /* 0x000fca000001ff00 */
[----:B------:R-:W-:Y:S01]  /*4e40*/  MUFU.EX2 R31, R31 ;  /* 0x0000001f001f7308 */ /* 0x000fe20000000800 */
[----:B----4-:R-:W-:-:S07]  /*4e50*/  FADD.FTZ R12, R27, R12 ;  /* 0x0000000c1b0c7221 */ /* 0x010fce0000010000 */
[----:B------:R-:W1:Y:S01]  /*4e60*/  MUFU.EX2 R40, R40 ;  /* 0x0000002800287308 */ /* 0x000e620000000800 */
[C---:B---3--:R-:W-:Y:S01]  /*4e70*/  F2FP.SATFINITE.E4M3.F32.PACK_AB_MERGE_C R63, R56.reuse, R63, RZ ;  /* 0x0000003f383f723e */ /* 0x048fe200048070ff */
[----:B------:R-:W-:-:S03]  /*4e80*/  FADD.FTZ R56, R56, R5 ;  /* 0x0000000538387221 */ /* 0x000fc60000010000 */
[----:B------:R-:W-:Y:S02]  /*4e90*/  F2FP.SATFINITE.E4M3.F32.PACK_AB_MERGE_C R178, R76, R61, R63 ;  /* 0x0000003d4cb2723e */ /* 0x000fe4000480703f */
[----:B------:R-:W-:Y:S02]  /*4ea0*/  CS2R R60, SRZ ;  /* 0x00000000003c7805 */ /* 0x000fe4000001ff00 */
[----:B------:R-:W-:Y:S01]  /*4eb0*/  CS2R R62, SRZ ;  /* 0x00000000003e7805 */ /* 0x000fe2000001ff00 */
[----:B------:R-:W3:Y:S01]  /*4ec0*/  MUFU.EX2 R65, R65 ;  /* 0x0000004100417308 */ /* 0x000ee20000000800 */
[----:B------:R-:W-:-:S07]  /*4ed0*/  CS2R R76, SRZ ;  /* 0x00000000004c7805 */ /* 0x000fce000001ff00 */
[----:B------:R-:W4:Y:S01]  /*4ee0*/  MUFU.EX2 R78, R95 ;  /* 0x0000005f004e7308 */ /* 0x000f220000000800 */
[----:B-1----:R-:W-:Y:S01]  /*4ef0*/  F2FP.SATFINITE.E4M3.F32.PACK_AB_MERGE_C R9, R40, R31, RZ ;  /* 0x0000001f2809723e */ /* 0x002fe200048070ff */
[----:B------:R-:W-:-:S03]  /*4f00*/  FADD.FTZ R31, R31, R12 ;  /* 0x0000000c1f1f7221 */ /* 0x000fc60000010000 */
[----:B------:R-:W-:Y:S01]  /*4f10*/  F2FP.SATFINITE.E4M3.F32.PACK_AB_MERGE_C R173, R27, R38, R9 ;  /* 0x000000261bad723e */ /* 0x000fe20004807009 */
[----:B------:R-:W-:Y:S01]  /*4f20*/  FADD.FTZ R40, R40, R31 ;  /* 0x0000001f28287221 */ /* 0x000fe20000010000 */
[----:B------:R-:W-:Y:S01]  /*4f30*/  CS2R R26, SRZ ;  /* 0x00000000001a7805 */ /* 0x000fe2000001ff00 */
[----:B------:R-:W-:Y:S01]  /*4f40*/  MUFU.EX2 R35, R35 ;  /* 0x0000002300237308 */ /* 0x000fe20000000800 */
[----:B---3--:R-:W-:Y:S01]  /*4f50*/  FADD.FTZ R5, R65, R56 ;  /* 0x0000003841057221 */ /* 0x008fe20000010000 */
[----:B------:R-:W-:-:S06]  /*4f60*/  CS2R R56, SRZ ;  /* 0x0000000000387805 */ /* 0x000fcc000001ff00 */
[----:B------:R-:W1:Y:S01]  /*4f70*/  MUFU.EX2 R44, R44 ;  /* 0x0000002c002c7308 */ /* 0x000e620000000800 */
[----:B----4-:R-:W-:-:S07]  /*4f80*/  FADD.FTZ R14, R78, R5 ;  /* 0x000000054e0e7221 */ /* 0x010fce0000010000 */
[----:B------:R-:W3:Y:S08]  /*4f90*/  MUFU.EX2 R41, R41 ;  /* 0x0000002900297308 */ /* 0x000ef00000000800 */
[----:B------:R-:W4:Y:S01]  /*4fa0*/  MUFU.EX2 R133, R133 ;  /* 0x0000008500857308 */ /* 0x000f220000000800 */
[----:B-1----:R-:W-:-:S07]  /*4fb0*/  F2FP.SATFINITE.E4M3.F32.PACK_AB_MERGE_C R11, R44, R35, RZ ;  /* 0x000000232c0b723e */ /* 0x002fce00048070ff */
[----:B------:R-:W1:Y:S01]  /*4fc0*/  MUFU.EX2 R42, R42 ;  /* 0x0000002a002a7308 */ /* 0x000e620000000800 */
[----:B---3--:R-:W-:-:S07]  /*4fd0*/  FADD.FTZ R9, R41, R40 ;  /* 0x0000002829097221 */ /* 0x008fce0000010000 */
[----:B------:R-:W3:Y:S01]  /*4fe0*/  MUFU.EX2 R80, R93 ;  /* 0x0000005d00507308 */ /* 0x000ee20000000800 */
[----:B----4-:R-:W-:-:S07]  /*4ff0*/  FADD.FTZ R5, R133, R14 ;  /* 0x0000000e85057221 */ /* 0x010fce0000010000 */
[----:B------:R-:W4:Y:S01]  /*5000*/  MUFU.EX2 R135, R135 ;  /* 0x0000008700877308 */ /* 0x000f220000000800 */
[C---:B-1----:R-:W-:Y:S01]  /*5010*/  F2FP.SATFINITE.E4M3.F32.PACK_AB_MERGE_C R175, R42.reuse, R41, R11 ;  /* 0x000000292aaf723e */ /* 0x042fe2000480700b */
[----:B------:R-:W-:Y:S01]  /*5020*/  FADD.FTZ R42, R42, R9 ;  /* 0x000000092a2a7221 */ /* 0x000fe20000010000 */
[----:B------:R-:W-:-:S03]  /*5030*/  CS2R R40, SRZ ;  /* 0x0000000000287805 */ /* 0x000fc6000001ff00 */
[----:B------:R-:W-:Y:S02]  /*5040*/  FADD.FTZ R35, R35, R42 ;  /* 0x0000002a23237221 */ /* 0x000fe40000010000 */
[----:B------:R-:W1:Y:S01]  /*5050*/  MUFU.EX2 R4, R137 ;  /* 0x0000008900047308 */ /* 0x000e620000000800 */
[C---:B---3--:R-:W-:Y:S01]  /*5060*/  F2FP.SATFINITE.E4M3.F32.PACK_AB_MERGE_C R133, R80.reuse, R133, RZ ;  /* 0x000000855085723e */ /* 0x048fe200048070ff */
[----:B------:R-:W-:Y:S01]  /*5070*/  FADD.FTZ R80, R80, R5 ;  /* 0x0000000550507221 */ /* 0x000fe20000010000 */
[----:B------:R-:W-:Y:S01]  /*5080*/  FADD.FTZ R44, R44, R35 ;  /* 0x000000232c2c7221 */ /* 0x000fe20000010000 */
[----:B------:R-:W-:Y:S02]  /*5090*/  CS2R R34, SRZ ;  /* 0x0000000000227805 */ /* 0x000fe4000001ff00 */
[----:B------:R-:W-:Y:S02]  /*50a0*/  F2FP.SATFINITE.E4M3.F32.PACK_AB_MERGE_C R172, R78, R65, R133 ;  /* 0x000000414eac723e */ /* 0x000fe40004807085 */
[----:B------:R-:W-:Y:S01]  /*50b0*/  CS2R R64, SRZ ;  /* 0x0000000000407805 */ /* 0x000fe2000001ff00 */
[----:B------:R-:W-:Y:S01]  /*50c0*/  MUFU.EX2 R39, R39 ;  /* 0x0000002700277308 */ /* 0x000fe20000000800 */
[----:B----4-:R-:W-:-:S07]  /*50d0*/  FADD.FTZ R5, R135, R80 ;  /* 0x0000005087057221 */ /* 0x010fce0000010000 */
[----:B------:R-:W3:Y:S01]  /*50e0*/  MUFU.EX2 R48, R48 ;  /* 0x0000003000307308 */ /* 0x000ee20000000800 */
[----:B-1----:R-:W-:-:S07]  /*50f0*/  FADD.FTZ R20, R4, R5 ;  /* 0x0000000504147221 */ /* 0x002fce0000010000 */
[----:B------:R-:W1:Y:S08]  /*5100*/  MUFU.EX2 R43, R43 ;  /* 0x0000002b002b7308 */ /* 0x000e700000000800 */
[----:B------:R-:W4:Y:S01]  /*5110*/  MUFU.EX2 R139, R139 ;  /* 0x0000008b008b7308 */ /* 0x000f220000000800 */
[----:B---3--:R-:W-:-:S07]  /*5120*/  F2FP.SATFINITE.E4M3.F32.PACK_AB_MERGE_C R11, R48, R39, RZ ;  /* 0x00000027300b723e */ /* 0x008fce00048070ff */
[----:B------:R-:W3:Y:S01]  /*5130*/  MUFU.EX2 R46, R46 ;  /* 0x0000002e002e7308 */ /* 0x000ee20000000800 */
[----:B-1----:R-:W-:-:S07]  /*5140*/  FADD.FTZ R9, R43, R44 ;  /* 0x0000002c2b097221 */ /* 0x002fce0000010000 */
[----:B------:R1:W5:Y:S01]  /*5150*/  MUFU.EX2 R10, R87 ;  /* 0x00000057000a7308 */ /* 0x0003620000000800 */
[----:B----4-:R-:W-:-:S07]  /*5160*/  FADD.FTZ R5, R139, R20 ;  /* 0x000000148b057221 */ /* 0x010fce0000010000 */
[----:B------:R-:W4:Y:S01]  /*5170*/  MUFU.EX2 R141, R141 ;  /* 0x0000008d008d7308 */ /* 0x000f220000000800 */
[C---:B---3--:R-:W-:Y:S01]  /*5180*/  F2FP.SATFINITE.E4M3.F32.PACK_AB_MERGE_C R169, R46.reuse, R43, R11 ;  /* 0x0000002b2ea9723e */ /* 0x048fe2000480700b */
[----:B------:R-:W-:Y:S01]  /*5190*/  FADD.FTZ R46, R46, R9 ;  /* 0x000000092e2e7221 */ /* 0x000fe20000010000 */
[----:B--2---:R-:W-:Y:S01]  /*51a0*/  @P2 IMAD.HI.U32 R9, R22, R13, RZ ;  /* 0x0000000d16092227 */ /* 0x004fe200078e00ff */
[----:B------:R-:W-:Y:S02]  /*51b0*/  CS2R R42, SRZ ;  /* 0x00000000002a7805 */ /* 0x000fe4000001ff00 */
[----:B-1----:R-:W-:Y:S01]  /*51c0*/  CS2R R86, SRZ ;  /* 0x0000000000567805 */ /* 0x002fe2000001ff00 */
[----:B------:R-:W-:Y:S01]  /*51d0*/  FADD.FTZ R39, R39, R46 ;  /* 0x0000002e27277221 */ /* 0x000fe20000010000 */
[----:B------:R1:W2:Y:S01]  /*51e0*/  MUFU.EX2 R6, R85 ;  /* 0x0000005500067308 */ /* 0x0002a20000000800 */
[C---:B-----5:R-:W-:Y:S01]  /*51f0*/  F2FP.SATFINITE.E4M3.F32.PACK_AB_MERGE_C R139, R10.reuse, R139, RZ ;  /* 0x0000008b0a8b723e */ /* 0x060fe200048070ff */
[----:B------:R-:W-:Y:S01]  /*5200*/  FADD.FTZ R10, R10, R5 ;  /* 0x000000050a0a7221 */ /* 0x000fe20000010000 */
[----:B0-----:R-:W-:Y:S01]  /*5210*/  @P2 SHF.R.U32.HI R22, RZ, R24, R9 ;  /* 0x00000018ff162219 */ /* 0x001fe20000011609 */
[----:B------:R-:W-:Y:S01]  /*5220*/  FADD.FTZ R48, R48, R39 ;  /* 0x0000002730307221 */ /* 0x000fe20000010000 */
[----:B------:R-:W-:-:S02]  /*5230*/  F2FP.SATFINITE.E4M3.F32.PACK_AB_MERGE_C R174, R4, R135, R139 ;  /* 0x0000008704ae723e */ /* 0x000fc4000480708b */
[----:B------:R-:W-:Y:S02]  /*5240*/  CS2R R24, SRZ ;  /* 0x0000000000187805 */ /* 0x000fe4000001ff00 */
[----:B------:R-:W-:Y:S01]  /*5250*/  IADD3 R22, R22, -R59, R104 ;  /* 0x8000003b16167210 */ /* 0x000fe20007ffe068 */
[----:B------:R-:W0:Y:S01]  /*5260*/  MUFU.EX2 R143, R143 ;  /* 0x0000008f008f7308 */ /* 0x000e220000000800 */
[----:B----4-:R-:W-:Y:S01]  /*5270*/  FADD.FTZ R5, R141, R10 ;  /* 0x0000000a8d057221 */ /* 0x010fe20000010000 */
[----:B------:R-:W-:Y:S02]  /*5280*/  CS2R R38, SRZ ;  /* 0x0000000000267805 */ /* 0x000fe4000001ff00 */
[----:B-1----:R-:W-:Y:S01]  /*5290*/  CS2R R84, SRZ ;  /* 0x0000000000547805 */ /* 0x002fe2000001ff00 */
[----:B------:R-:W-:-:S03]  /*52a0*/  IMAD.HI R22, R22, 0x66666667, RZ ;  /* 0x6666666716167827 */ /* 0x000fc600078e02ff */
[----:B------:R-:W-:Y:S01]  /*52b0*/  MUFU.EX2 R45, R45 ;  /* 0x0000002d002d7308 */ /* 0x000fe20000000800 */
[----:B--2---:R-:W-:-:S07]  /*52c0*/  FADD.FTZ R10, R6, R5 ;  /* 0x00000005060a7221 */ /* 0x004fce0000010000 */
[----:B------:R-:W1:Y:S01]  /*52d0*/  MUFU.EX2 R30, R30 ;  /* 0x0000001e001e7308 */ /* 0x000e620000000800 */
[----:B0-----:R-:W-:-:S07]  /*52e0*/  FADD.FTZ R5, R143, R10 ;  /* 0x0000000a8f057221 */ /* 0x001fce0000010000 */
[----:B------:R-:W0:Y:S08]  /*52f0*/  MUFU.EX2 R47, R47 ;  /* 0x0000002f002f7308 */ /* 0x000e300000000800 */
[----:B------:R2:W3:Y:S01]  /*5300*/  MUFU.EX2 R50, R79 ;  /* 0x0000004f00327308 */ /* 0x0004e20000000800 */
[----:B-1----:R-:W-:-:S07]  /*5310*/  F2FP.SATFINITE.E4M3.F32.PACK_AB_MERGE_C R10, R30, R45, RZ ;  /* 0x0000002d1e0a723e */ /* 0x002fce00048070ff */
[----:B------:R1:W4:Y:S01]  /*5320*/  MUFU.EX2 R12, R81 ;  /* 0x00000051000c7308 */ /* 0x0003220000000800 */
[----:B0-----:R-:W-:Y:S01]  /*5330*/  FADD.FTZ R9, R47, R48 ;  /* 0x000000302f097221 */ /* 0x001fe20000010000 */
[----:B------:R-:W-:Y:S02]  /*5340*/  CS2R R48, SRZ ;  /* 0x0000000000307805 */ /* 0x000fe4000001ff00 */
[----:B--2---:R-:W-:-:S04]  /*5350*/  CS2R R78, SRZ ;  /* 0x00000000004e7805 */ /* 0x004fc8000001ff00 */
[----:B------:R-:W0:Y:S01]  /*5360*/  MUFU.EX2 R145, R145 ;  /* 0x0000009100917308 */ /* 0x000e220000000800 */
[C---:B---3--:R-:W-:Y:S01]  /*5370*/  F2FP.SATFINITE.E4M3.F32.PACK_AB_MERGE_C R171, R50.reuse, R47, R10 ;  /* 0x0000002f32ab723e */ /* 0x048fe2000480700a */
[----:B------:R-:W-:Y:S01]  /*5380*/  FADD.FTZ R50, R50, R9 ;  /* 0x0000000932327221 */ /* 0x000fe20000010000 */
[----:B------:R-:W-:Y:S02]  /*5390*/  SHF.R.U32.HI R9, RZ, 0x1f, R22 ;  /* 0x0000001fff097819 */ /* 0x000fe40000011616 */
[----:B------:R-:W-:Y:S02]  /*53a0*/  CS2R R46, SRZ ;  /* 0x00000000002e7805 */ /* 0x000fe4000001ff00 */
[----:B-1----:R-:W-:Y:S02]  /*53b0*/  CS2R R80, SRZ ;  /* 0x0000000000507805 */ /* 0x002fe4000001ff00 */
[----:B------:R-:W-:Y:S01]  /*53c0*/  LEA.HI.SX32 R9, R22, R9, 0x1a ;  /* 0x0000000916097211 */ /* 0x000fe200078fd2ff */
[----:B------:R-:W1:Y:S01]  /*53d0*/  MUFU.EX2 R14, R147 ;  /* 0x00000093000e7308 */ /* 0x000e620000000800 */
[C---:B----4-:R-:W-:Y:S01]  /*53e0*/  F2FP.SATFINITE.E4M3.F32.PACK_AB_MERGE_C R143, R12.reuse, R143, RZ ;  /* 0x0000008f0c8f723e */ /* 0x050fe200048070ff */
[----:B------:R-:W-:Y:S01]  /*53f0*/  FADD.FTZ R12, R12, R5 ;  /* 0x000000050c0c7221 */ /* 0x000fe20000010000 */
[----:B------:R-:W-:-:S02]  /*5400*/  VIMNMX R11, R18, R9, !PT ;  /* 0x00000009120b7248 */ /* 0x000fc40007fe0100 */
[----:B------:R-:W-:-:S03]  /*5410*/  F2FP.SATFINITE.E4M3.F32.PACK_AB_MERGE_C R168, R6, R141, R143 ;  /* 0x0000008d06a8723e */ /* 0x000fc6000480708f */
[----:B------:R-:W-:Y:S01]  /*5420*/  MUFU.EX2 R149, R149 ;  /* 0x0000009500957308 */ /* 0x000fe20000000800 */
[----:B0-----:R-:W-:Y:S01]  /*5430*/  FADD.FTZ R5, R145, R12 ;  /* 0x0000000c91057221 */ /* 0x001fe20000010000 */
[----:B------:R-:W-:-:S05]  /*5440*/  VIADD R12, R23, 0xfffffffe ;  /* 0xfffffffe170c7836 */ /* 0x000fca0000000000 */
[----:B------:R-:W-:Y:S01]  /*5450*/  ISETP.GE.AND P3, PT, R12, R11, PT ;  /* 0x0000000b0c00720c */ /* 0x000fe20003f66270 */
[----:B------:R-:W0:Y:S01]  /*5460*/  MUFU.EX2 R58, R58 ;  /* 0x0000003a003a7308 */ /* 0x000e220000000800 */
[----:B-1----:R-:W-:Y:S01]  /*5470*/  FADD.FTZ R4, R14, R5 ;  /* 0x000000050e047221 */ /* 0x002fe20000010000 */
[----:B------:R-:W-:Y:S01]  /*5480*/  FADD.FTZ R5, R45, R50 ;  /* 0x000000322d057221 */ /* 0x000fe20000010000 */
[----:B------:R-:W-:Y:S02]  /*5490*/  CS2R R44, SRZ ;  /* 0x00000000002c7805 */ /* 0x000fe4000001ff00 */
[----:B------:R-:W-:Y:S01]  /*54a0*/  CS2R R50, SRZ ;  /* 0x0000000000327805 */ /* 0x000fe2000001ff00 */
[----:B------:R-:W-:Y:S01]  /*54b0*/  FADD.FTZ R5, R30, R5 ;  /* 0x000000051e057221 */ /* 0x000fe20000010000 */
[----:B------:R-:W-:Y:S02]  /*54c0*/  CS2R R30, SRZ ;  /* 0x00000000001e7805 */ /* 0x000fe4000001ff00 */
[----:B0-----:R-:W-:Y:S01]  /*54d0*/  F2FP.SATFINITE.E4M3.F32.PACK_AB_MERGE_C R6, R58, R149, RZ ;  /* 0x000000953a06723e */ /* 0x001fe200048070ff */
[----:B------:R-:W-:Y:S01]  /*54e0*/  FADD.FTZ R149, R149, R4 ;  /* 0x0000000495957221 */ /* 0x000fe20000010000 */
[----:B------:R-:W-:-:S02]  /*54f0*/  IMAD.MOV.U32 R4, RZ, RZ, RZ ;  /* 0x000000ffff047224 */ /* 0x000fc400078e00ff */
[----:B------:R-:W-:Y:S01]  /*5500*/  F2FP.SATFINITE.E4M3.F32.PACK_AB_MERGE_C R170, R14, R145, R6 ;  /* 0x000000910eaa723e */ /* 0x000fe20004807006 */
[----:B------:R-:W-:Y:S01]  /*5510*/  FADD.FTZ R6, R58, R149 ;  /* 0x000000953a067221 */ /* 0x000fe20000010000 */
[----:B------:R-:W-:Y:S01]  /*5520*/  CS2R R58, SRZ ;  /* 0x00000000003a7805 */ /* 0x000fe2000001ff00 */
        /* <DEDUP_REMOVED lines=38> */
[----:B------:R-:W-:-:S05]  /*5790*/  ULDC UR53, c[0x0][0x2f0] ;  /* 0x0000bc0000357ab9 */ /* 0x000fca0000000800 */
.L_x_1927:
[----:B------:R-:W-:Y:S01]  /*57a0*/  ISETP.NE.AND P4, PT, RZ, UR38, PT ;  /* 0x00000026ff007c0c */ /* 0x000fe2000bf85270 */
[----:B------:R-:W-:-:S04]  /*57b0*/  UISETP.NE.AND UP0, UPT, UR55, 0x1, UPT ;  /* 0x000000013700788c */ /* 0x000fc8000bf05270 */
[----:B------:R-:W-:-:S06]  /*57c0*/  USEL UR6, URZ, 0x1, UP0 ;  /* 0x000000013f067887 */ /* 0x000fcc0008000000 */
[----:B------:R-:W-:Y:S02]  /*57d0*/  LOP3.LUT R4, R13, UR6, RZ, 0x3c, !PT ;  /* 0x000000060d047c12 */ /* 0x000fe4000f8e3cff */
[----:B------:R-:W-:Y:S05]  /*57e0*/  @P4 BRA `(.L_x_1918) ;  /* 0x0000000000344947 */ /* 0x000fea0003800000 */
[----:B------:R-:W-:Y:S05]  /*57f0*/  @!P1 BRA `(.L_x_1919) ;  /* 0x0000000000049947 */ /* 0x000fea0003800000 */
[----:B------:R-:W-:Y:S01]  /*5800*/  BPT.TRAP 0x1 ;  /* 0x000000040000795c */ /* 0x000fe20000300000 */
.L_x_1919:
        /* <DEDUP_REMOVED lines=8> */
.L_x_1920:
[----:B-1----:R-:W-:Y:S05]  /*5890*/  @P3 BRA `(.L_x_1918) ;  /* 0x0000000000083947 */ /* 0x002fea0003800000 */
[----:B------:R-:W1:Y:S02]  /*58a0*/  SYNCS.PHASECHK.TRANS64.TRYWAIT P3, [UR6+0x29830], R14 ;  /* 0x0298300eff0075a7 */ /* 0x000e640008060146 */
[----:B-1----:R-:W-:Y:S05]  /*58b0*/  @!P3 BRA `(.L_x_1921) ;  /* 0x000000dc009cb947 */ /* 0x002fea0003800000 */
.L_x_1918:
        /* <DEDUP_REMOVED lines=35> */
[----:B------:R-:W-:Y:S02]  /*5af0*/  UIADD3 UR11, UR56, 0x182, URZ ;  /* 0x00000182380b7890 */ /* 0x000fe4000fffe03f */
        /* <DEDUP_REMOVED lines=128> */
[----:B------:R-:W-:Y:S02]  /*6300*/  UIADD3 UR6, UR56, 0x582, URZ ;  /* 0x0000058238067890 */ /* 0x000fe4000fffe03f */
        /* <DEDUP_REMOVED lines=29> */
.L_x_1923:
[----:B------:R-:W-:Y:S01]  /*64e0*/  ULEA UR6, UR55, UR39, 0x3 ;  /* 0x0000002737067291 */ /* 0x000fe2000f8e183f */
[----:B------:R-:W-:-:S08]  /*64f0*/  SHF.L.U32 R13, R13, 0x1f, RZ ;  /* 0x0000001f0d0d7819 */ /* 0x000fd000000006ff */
[----:B------:R0:W1:Y:S01]  /*6500*/  SYNCS.PHASECHK.TRANS64.TRYWAIT P3, [UR6+0x29850], R13 ;  /* 0x0298500dff0075a7 */ /* 0x0000620008060146 */
[----:B------:R-:W-:Y:S05]  /*6510*/  @!P1 BRA `(.L_x_1924) ;  /* 0x0000000000049947 */ /* 0x000fea0003800000 */
[----:B------:R-:W-:Y:S01]  /*6520*/  BPT.TRAP 0x1 ;  /* 0x000000040000795c */ /* 0x000fe20000300000 */
.L_x_1924:
[----:B-1----:R-:W-:Y:S05]  /*6530*/  @P3 BRA `(.L_x_1922) ;  /* 0x0000000000083947 */ /* 0x002fea0003800000 */
[----:B------:R-:W1:Y:S02]  /*6540*/  SYNCS.PHASECHK.TRANS64.TRYWAIT P3, [UR6+0x29850], R13 ;  /* 0x0298500dff0075a7 */ /* 0x000e640008060146 */
[----:B-1----:R-:W-:Y:S05]  /*6550*/  @!P3 BRA `(.L_x_1925) ;  /* 0x000000d0008cb947 */ /* 0x002fea0003800000 */
.L_x_1922:
[C---:B------:R-:W-:Y:S01]  /*6560*/  FMUL.FTZ R199, R0.reuse, R140 ;  /* 0x0000008c00c77220 */ /* 0x040fe20000410000 */
[C---:B------:R-:W-:Y:S01]  /*6570*/  FMUL.FTZ R140, R0.reuse, R146 ;  /* 0x00000092008c7220 */ /* 0x040fe20000410000 */
[C---:B------:R-:W-:Y:S01]  /*6580*/  FMUL.FTZ R146, R0.reuse, R120 ;  /* 0x0000007800927220 */ /* 0x040fe20000410000 */
[C---:B------:R-:W-:Y:S01]  /*6590*/  FMUL.FTZ R120, R0.reuse, R122 ;  /* 0x0000007a00787220 */ /* 0x040fe20000410000 */
[C---:B------:R-:W-:Y:S01]  /*65a0*/  FMUL.FTZ R122, R0.reuse, R126 ;  /* 0x0000007e007a7220 */ /* 0x040fe20000410000 */
[C---:B------:R-:W-:Y:S01]  /*65b0*/  FMUL.FTZ R197, R0.reuse, R141 ;  /* 0x0000008d00c57220 */ /* 0x040fe20000410000 */
[----:B------:R-:W2:Y:S01]  /*65c0*/  @P2 LDC R126, c[0x0][0x44c] ;  /* 0x00011300ff7e2b82 */ /* 0x000ea20000000800 */
[C---:B------:R-:W-:Y:S01]  /*65d0*/  FMUL.FTZ R141, R0.reuse, R147 ;  /* 0x00000093008d7220 */ /* 0x040fe20000410000 */
[C---:B------:R-:W-:Y:S01]  /*65e0*/  FMUL.FTZ R147, R0.reuse, R121 ;  /* 0x0000007900937220 */ /* 0x040fe20000410000 */
[C---:B------:R-:W-:Y:S01]  /*65f0*/  FMUL.FTZ R121, R0.reuse, R123 ;  /* 0x0000007b00797220 */ /* 0x040fe20000410000 */
[C---:B------:R-:W-:Y:S01]  /*6600*/  FMUL.FTZ R123, R0.reuse, R127 ;  /* 0x0000007f007b7220 */ /* 0x040fe20000410000 */
[C---:B------:R-:W-:Y:S01]  /*6610*/  FMUL.FTZ R203, R0.reuse, R136 ;  /* 0x0000008800cb7220 */ /* 0x040fe20000410000 */
[C---:B------:R-:W-:Y:S01]  /*6620*/  FMUL.FTZ R136, R0.reuse, R138 ;  /* 0x0000008a00887220 */ /* 0x040fe20000410000 */
[C---:B------:R-:W-:Y:S01]  /*6630*/  FMUL.FTZ R138, R0.reuse, R142 ;  /* 0x0000008e008a7220 */ /* 0x040fe20000410000 */
[----:B------:R-:W3:Y:S01]  /*6640*/  @P2 LDC R127, c[0x0][0x450] ;  /* 0x00011400ff7f2b82 */ /* 0x000ee20000000800 */
[C---:B------:R-:W-:Y:S01]  /*6650*/  FMUL.FTZ R142, R0.reuse, R150 ;  /* 0x00000096008e7220 */ /* 0x040fe20000410000 */
[----:B------:R-:W-:Y:S01]  /*6660*/  FMUL.FTZ R150, R0, R128 ;  /* 0x0000008000967220 */ /* 0x000fe20000410000 */
[----:B------:R-:W-:-:S02]  /*6670*/  IMAD.MOV.U32 R128, RZ, RZ, R7 ;  /* 0x000000ffff807224 */ /* 0x000fc400078e0007 */
        /* <DEDUP_REMOVED lines=11> */
[----:B------:R-:W4:Y:S01]  /*6730*/  MUFU.TANH R188, R188 ;  /* 0x000000bc00bc7308 */ /* 0x000f220000002400 */
[----:B--2---:R-:W-:-:S04]  /*6740*/  @P2 IMAD.HI.U32 R126, R7, R126, RZ ;  /* 0x0000007e077e2227 */ /* 0x004fc800078e00ff */
[C---:B------:R-:W-:Y:S01]  /*6750*/  FMUL.FTZ R195, R0.reuse, R144 ;  /* 0x0000009000c37220 */ /* 0x040fe20000410000 */
[C---:B------:R-:W-:Y:S01]  /*6760*/  FMUL.FTZ R144, R0.reuse, R148 ;  /* 0x0000009400907220 */ /* 0x040fe20000410000 */
[C---:B------:R-:W-:Y:S01]  /*6770*/  FMUL.FTZ R207, R0.reuse, R156 ;  /* 0x0000009c00cf7220 */ /* 0x040fe20000410000 */
[C---:B------:R-:W-:Y:S01]  /*6780*/  FMUL.FTZ R148, R0.reuse, R124 ;  /* 0x0000007c00947220 */ /* 0x040fe20000410000 */
[C---:B------:R-:W-:Y:S01]  /*6790*/  FMUL.FTZ R124, R0.reuse, R130 ;  /* 0x00000082007c7220 */ /* 0x040fe20000410000 */
[C---:B------:R-:W-:Y:S01]  /*67a0*/  FMUL.FTZ R211, R0.reuse, R157 ;  /* 0x0000009d00d37220 */ /* 0x040fe20000410000 */
[----:B------:R-:W2:Y:S01]  /*67b0*/  MUFU.TANH R205, R205 ;  /* 0x000000cd00cd7308 */ /* 0x000ea20000002400 */
[----:B---3--:R-:W-:Y:S01]  /*67c0*/  @P2 SHF.R.U32.HI R128, RZ, R127, R126 ;  /* 0x0000007fff802219 */ /* 0x008fe2000001167e */
[----:B------:R-:W-:Y:S01]  /*67d0*/  IMAD.MOV.U32 R127, RZ, RZ, -0xa0 ;  /* 0xffffff60ff7f7424 */ /* 0x000fe200078e00ff */
[----:B------:R-:W-:Y:S01]  /*67e0*/  UIADD3 UR6, UR39, 0x400, URZ ;  /* 0x0000040027067890 */ /* 0x000fe2000fffe03f */
[C---:B------:R-:W-:Y:S01]  /*67f0*/  FMUL.FTZ R126, R0.reuse, R134 ;  /* 0x00000086007e7220 */ /* 0x040fe20000410000 */
[----:B------:R-:W-:Y:S01]  /*6800*/  FMUL.FTZ R213, R0, R160 ;  /* 0x000000a000d57220 */ /* 0x000fe20000410000 */
[----:B------:R-:W3:Y:S01]  /*6810*/  SHFL.IDX PT, R131, R128, RZ, 0x1c1f ;  /* 0x001c1fff80837589 */ /* 0x000ee200000e0000 */
[----:B------:R-:W-:Y:S01]  /*6820*/  IMAD R127, R12, R127, 0x1 ;  /* 0x000000010c7f7424 */ /* 0x000fe200078e027f */
[----:B------:R-:W5:Y:S01]  /*6830*/  MUFU.TANH R207, R207 ;  /* 0x000000cf00cf7308 */ /* 0x000f620000002400 */
[----:B------:R-:W-:Y:S01]  /*6840*/  USHF.R.U32.HI UR6, URZ, 0x4, UR6 ;  /* 0x000000043f067899 */ /* 0x000fe20008011606 */
[----:B------:R-:W-:Y:S01]  /*6850*/  FMUL.FTZ R215, R0, R161 ;  /* 0x000000a100d77220 */ /* 0x000fe20000410000 */
[----:B------:R-:W-:-:S02]  /*6860*/  IMAD R129, R8, -0x2, R127 ;  /* 0xfffffffe08817824 */ /* 0x000fc400078e027f */
[C---:B01----:R-:W-:Y:S01]  /*6870*/  FMUL.FTZ R13, R0.reuse, R154 ;  /* 0x0000009a000d7220 */ /* 0x043fe20000410000 */
[----:B------:R-:W-:Y:S01]  /*6880*/  ULOP3.LUT UR6, UR6, 0x3fff, URZ, 0xc0, !UPT ;  /* 0x00003fff06067892 */ /* 0x000fe2000f8ec03f */
[----:B------:R-:W-:Y:S01]  /*6890*/  FMUL.FTZ R154, R0, R132 ;  /* 0x00000084009a7220 */ /* 0x000fe20000410000 */
[----:B------:R-:W-:Y:S01]  /*68a0*/  IMAD R130, R16, UR53, R129 ;  /* 0x0000003510827c24 */ /* 0x000fe2000f8e0281 */
[----:B------:R-:W0:Y:S01]  /*68b0*/  MUFU.TANH R211, R211 ;  /* 0x000000d300d37308 */ /* 0x000e220000002400 */
[C---:B------:R-:W-:Y:S01]  /*68c0*/  FMUL.FTZ R217, R0.reuse, R164 ;  /* 0x000000a400d97220 */ /* 0x040fe20000410000 */
[----:B------:R-:W-:Y:S01]  /*68d0*/  ULOP3.LUT UR6, UR6, 0x10000, URZ, 0xfc, !UPT ;  /* 0x0001000006067892 */ /* 0x000fe2000f8efc3f */
[C---:B------:R-:W-:Y:S01]  /*68e0*/  FMUL.FTZ R209, R0.reuse, R165 ;  /* 0x000000a500d17220 */ /* 0x040fe20000410000 */
[----:B------:R-:W-:Y:S01]  /*68f0*/  WARPGROUP.ARRIVE ;  /* 0x00000000000079c5 */ /* 0x000fe20000000000 */
[----:B------:R-:W-:Y:S01]  /*6900*/  UMOV UR7, 0xc0000010 ;  /* 0xc000001000077882 */ /* 0x000fe20000000000 */
[----:B------:R-:W-:Y:S01]  /*6910*/  UIMAD UR6, UR55, 0x500, UR6 ;  /* 0x00000500370678a4 */ /* 0x000fe2000f8e0206 */
[C---:B------:R-:W-:Y:S01]  /*6920*/  FMUL.FTZ R105, R0.reuse, R105 ;  /* 0x0000006900697220 */ /* 0x040fe20000410000 */
[----:B------:R-:W1:Y:S01]  /*6930*/  MUFU.TANH R213, R213 ;  /* 0x000000d500d57308 */ /* 0x000e620000002400 */
[C---:B------:R-:W-:Y:S01]  /*6940*/  FMUL.FTZ R14, R0.reuse, R155 ;  /* 0x0000009b000e7220 */ /* 0x040fe20000410000 */
[C---:B------:R-:W-:Y:S01]  /*6950*/  FMUL.FTZ R107, R0.reuse, R107 ;  /* 0x0000006b006b7220 */ /* 0x040fe20000410000 */
[C---:B------:R-:W-:Y:S01]  /*6960*/  FMUL.FTZ R155, R0.reuse, R104 ;  /* 0x00000068009b7220 */ /* 0x040fe20000410000 */
[C---:B------:R-:W-:Y:S01]  /*6970*/  FMUL.FTZ R104, R0.reuse, R106 ;  /* 0x0000006a00687220 */ /* 0x040fe20000410000 */
[C---:B------:R-:W-:Y:S01]  /*6980*/  FMUL.FTZ R109, R0.reuse, R109 ;  /* 0x0000006d006d7220 */ /* 0x040fe20000410000 */
[----:B---3--:R-:W-:Y:S01]  /*6990*/  IADD3 R134, R131, -UR51, R130 ;  /* 0x8000003383867c10 */ /* 0x008fe2000fffe082 */
[----:B------:R-:W-:Y:S01]  /*69a0*/  QGMMA.64x128x32.F32.E4M3.E4M3 R24, R184, gdesc[UR4], R24, gsb0 ;  /* 0x01e00004b8187df3 */ /* 0x000fe20008000818 */
[----:B------:R-:W3:Y:S01]  /*69b0*/  MUFU.TANH R215, R215 ;  /* 0x000000d700d77308 */ /* 0x000ee20000002400 */
[----:B------:R-:W-:Y:S01]  /*69c0*/  FMUL.FTZ R129, R0, R113 ;  /* 0x0000007100817220 */ /* 0x000fe20000410000 */
[----:B------:R-:W-:Y:S01]  /*69d0*/  ISETP.GT.AND P3, PT, R134, RZ, PT ;  /* 0x000000ff8600720c */ /* 0x000fe20003f64270 */
[----:B------:R-:W-:Y:S01]  /*69e0*/  FMUL.FTZ R112, R0, R112 ;  /* 0x0000007000707220 */ /* 0x000fe20000410000 */
[----:B------:R-:W-:Y:S01]  /*69f0*/  ISETP.GT.AND P4, PT, R134, 0x1, PT ;  /* 0x000000018600780c */ /* 0x000fe20003f84270 */
[----:B------:R-:W-:Y:S01]  /*6a00*/  FMUL.FTZ R15, R0, R158 ;  /* 0x0000009e000f7220 */ /* 0x000fe20000410000 */
[----:B----4-:R-:W-:Y:S01]  /*6a10*/  FSEL R132, R188, -INF , P3 ;  /* 0xff800000bc847808 */ /* 0x010fe20001800000 */
[----:B------:R-:W-:Y:S01]  /*6a20*/  FMUL.FTZ R153, R0, R133 ;  /* 0x0000008500997220 */ /* 0x000fe20000410000 */
[----:B------:R-:W-:Y:S01]  /*6a30*/  ISETP.GT.AND P3, PT, R134, 0x8, PT ;  /* 0x000000088600780c */ /* 0x000fe20003f64270 */
[----:B------:R-:W4:Y:S01]  /*6a40*/  MUFU.TANH R217, R217 ;  /* 0x000000d900d97308 */ /* 0x000f220000002400 */
[----:B--2---:R-:W-:Y:S01]  /*6a50*/  FSEL R205, R205, -INF , P4 ;  /* 0xff800000cdcd7808 */ /* 0x004fe20002000000 */
[----:B------:R-:W-:Y:S01]  /*6a60*/  FMUL.FTZ R20, R0, R159 ;  /* 0x0000009f00147220 */ /* 0x000fe20000410000 */
[----:B------:R-:W-:Y:S01]  /*6a70*/  FMNMX.FTZ R156, R132, R9, !PT ;  /* 0x00000009849c7209 */ /* 0x000fe20007810000 */
[----:B------:R-:W-:Y:S01]  /*6a80*/  FMUL.FTZ R108, R0, R108 ;  /* 0x0000006c006c7220 */ /* 0x000fe20000410000 */
[----:B------:R-:W-:Y:S01]  /*6a90*/  ISETP.GT.AND P4, PT, R134, 0x9, PT ;  /* 0x000000098600780c */ /* 0x000fe20003f84270 */
[C---:B------:R-:W-:Y:S01]  /*6aa0*/  FMUL.FTZ R127, R0.reuse, R135 ;  /* 0x00000087007f7220 */ /* 0x040fe20000410000 */
[----:B-----5:R-:W-:Y:S01]  /*6ab0*/  FSEL R207, R207, -INF , P3 ;  /* 0xff800000cfcf7808 */ /* 0x020fe20001800000 */
[----:B------:R-:W2:Y:S01]  /*6ac0*/  MUFU.TANH R209, R209 ;  /* 0x000000d100d17308 */ /* 0x000ea20000002400 */
[----:B------:R-:W-:Y:S01]  /*6ad0*/  FMNMX.FTZ R156, R205, R156, !PT ;  /* 0x0000009ccd9c7209 */ /* 0x000fe20007810000 */
[----:B------:R-:W-:Y:S01]  /*6ae0*/  FMUL.FTZ R116, R0, R116 ;  /* 0x0000007400747220 */ /* 0x000fe20000410000 */
[----:B------:R-:W-:Y:S01]  /*6af0*/  ISETP.GT.AND P3, PT, R134, 0x10, PT ;  /* 0x000000108600780c */ /* 0x000fe20003f64270 */
[C---:B------:R-:W-:Y:S01]  /*6b00*/  FMUL.FTZ R88, R0.reuse, R88 ;  /* 0x0000005800587220 */ /* 0x040fe20000410000 */
[----:B0-----:R-:W-:Y:S01]  /*6b10*/  FSEL R211, R211, -INF , P4 ;  /* 0xff800000d3d37808 */ /* 0x001fe20002000000 */
[----:B------:R-:W-:Y:S01]  /*6b20*/  FMUL.FTZ R89, R0, R89 ;  /* 0x0000005900597220 */ /* 0x000fe20000410000 */
[----:B------:R-:W-:Y:S01]  /*6b30*/  FMNMX.FTZ R156, R207, R156, !PT ;  /* 0x0000009ccf9c7209 */ /* 0x000fe20007810000 */
[----:B------:R-:W0:Y:S01]  /*6b40*/  MUFU.TANH R203, R203 ;  /* 0x000000cb00cb7308 */ /* 0x000e220000002400 */
[----:B------:R-:W-:Y:S01]  /*6b50*/  ISETP.GT.AND P4, PT, R134, 0x11, PT ;  /* 0x000000118600780c */ /* 0x000fe20003f84270 */
[----:B------:R-:W-:Y:S01]  /*6b60*/  UIADD3 UR10, UR6, 0x100, URZ ;  /* 0x00000100060a7890 */ /* 0x000fe2000fffe03f */
[----:B-1----:R-:W-:Y:S01]  /*6b70*/  FSEL R213, R213, -INF , P3 ;  /* 0xff800000d5d57808 */ /* 0x002fe20001800000 */
[----:B------:R-:W-:Y:S01]  /*6b80*/  FMUL.FTZ R92, R0, R92 ;  /* 0x0000005c005c7220 */ /* 0x000fe20000410000 */
[----:B------:R-:W-:Y:S01]  /*6b90*/  FMNMX.FTZ R156, R211, R156, !PT ;  /* 0x0000009cd39c7209 */ /* 0x000fe20007810000 */
[----:B------:R-:W-:Y:S01]  /*6ba0*/  UMOV UR11, 0xc0000010 ;  /* 0xc0000010000b7882 */ /* 0x000fe20000000000 */
[----:B------:R-:W-:Y:S01]  /*6bb0*/  ISETP.GT.AND P3, PT, R134, 0x18, PT ;  /* 0x000000188600780c */ /* 0x000fe20003f64270 */
[----:B------:R-:W1:Y:S01]  /*6bc0*/  MUFU.TANH R201, R201 ;  /* 0x000000c900c97308 */ /* 0x000e620000002400 */
[----:B---3--:R-:W-:Y:S01]  /*6bd0*/  FSEL R215, R215, -INF , P4 ;  /* 0xff800000d7d77808 */ /* 0x008fe20002000000 */
[C---:B------:R-:W-:Y:S01]  /*6be0*/  FMUL.FTZ R96, R0.reuse, R96 ;  /* 0x0000006000607220 */ /* 0x040fe20000410000 */
[----:B------:R-:W-:Y:S01]  /*6bf0*/  FMNMX.FTZ R156, R213, R156, !PT ;  /* 0x0000009cd59c7209 */ /* 0x000fe20007810000 */
[----:B------:R-:W-:Y:S01]  /*6c00*/  FMUL.FTZ R100, R0, R100 ;  /* 0x0000006400647220 */ /* 0x000fe20000410000 */
[----:B------:R-:W-:Y:S01]  /*6c10*/  ISETP.GT.AND P4, PT, R134, 0x19, PT ;  /* 0x000000198600780c */ /* 0x000fe20003f84270 */
[C---:B------:R-:W-:Y:S01]  /*6c20*/  FMUL.FTZ R152, R0.reuse, R167 ;  /* 0x000000a700987220 */ /* 0x040fe20000410000 */
[----:B----4-:R-:W-:Y:S01]  /*6c30*/  FSEL R217, R217, -INF , P3 ;  /* 0xff800000d9d97808 */ /* 0x010fe20001800000 */
[----:B------:R-:W3:Y:S01]  /*6c40*/  MUFU.TANH R199, R199 ;  /* 0x000000c700c77308 */ /* 0x000ee20000002400 */
[----:B------:R-:W-:Y:S01]  /*6c50*/  FMNMX.FTZ R156, R215, R156, !PT ;  /* 0x0000009cd79c7209 */ /* 0x000fe20007810000 */
[----:B------:R-:W-:Y:S01]  /*6c60*/  FMUL.FTZ R101, R0, R101 ;  /* 0x0000006500657220 */ /* 0x000fe20000410000 */
[----:B------:R-:W-:Y:S01]  /*6c70*/  ISETP.GT.AND P3, PT, R134, 0x20, PT ;  /* 0x000000208600780c */ /* 0x000fe20003f64270 */
[C---:B------:R-:W-:Y:S01]  /*6c80*/  FMUL.FTZ R22, R0.reuse, R163 ;  /* 0x000000a300167220 */ /* 0x040fe20000410000 */
[----:B--2---:R-:W-:Y:S01]  /*6c90*/  FSEL R209, R209, -INF , P4 ;  /* 0xff800000d1d17808 */ /* 0x004fe20002000000 */
[----:B------:R-:W-:Y:S01]  /*6ca0*/  FMUL.FTZ R21, R0, R162 ;  /* 0x000000a200157220 */ /* 0x000fe20000410000 */
[----:B------:R-:W-:Y:S01]  /*6cb0*/  FMNMX.FTZ R156, R217, R156, !PT ;  /* 0x0000009cd99c7209 */ /* 0x000fe20007810000 */
[----:B------:R-:W2:Y:S01]  /*6cc0*/  MUFU.TANH R197, R197 ;  /* 0x000000c500c57308 */ /* 0x000ea20000002400 */
[----:B------:R-:W-:Y:S01]  /*6cd0*/  ISETP.GT.AND P4, PT, R134, 0x21, PT ;  /* 0x000000218600780c */ /* 0x000fe20003f84270 */
[C---:B------:R-:W-:Y:S01]  /*6ce0*/  FMUL.FTZ R23, R0.reuse, R166 ;  /* 0x000000a600177220 */ /* 0x040fe20000410000 */
[----:B0-----:R-:W-:Y:S01]  /*6cf0*/  FSEL R203, R203, -INF , P3 ;  /* 0xff800000cbcb7808 */ /* 0x001fe20001800000 */
[C---:B------:R-:W-:Y:S01]  /*6d00*/  FMUL.FTZ R110, R0.reuse, R110 ;  /* 0x0000006e006e7220 */ /* 0x040fe20000410000 */
[----:B------:R-:W-:Y:S01]  /*6d10*/  FMNMX.FTZ R156, R209, R156, !PT ;  /* 0x0000009cd19c7209 */ /* 0x000fe20007810000 */
[----:B------:R-:W-:Y:S01]  /*6d20*/  FMUL.FTZ R90, R0, R90 ;  /* 0x0000005a005a7220 */ /* 0x000fe20000410000 */
[----:B------:R-:W-:Y:S01]  /*6d30*/  ISETP.GT.AND P3, PT, R134, 0x28, PT ;  /* 0x000000288600780c */ /* 0x000fe20003f64270 */
[----:B------:R-:W0:Y:S01]  /*6d40*/  MUFU.TANH R195, R195 ;  /* 0x000000c300c37308 */ /* 0x000e220000002400 */
[----:B-1----:R-:W-:Y:S01]  /*6d50*/  FSEL R201, R201, -INF , P4 ;  /* 0xff800000c9c97808 */ /* 0x002fe20002000000 */
[C---:B------:R-:W-:Y:S01]  /*6d60*/  FMUL.FTZ R91, R0.reuse, R91 ;  /* 0x0000005b005b7220 */ /* 0x040fe20000410000 */
[----:B------:R-:W-:Y:S01]  /*6d70*/  FMNMX.FTZ R156, R203, R156, !PT ;  /* 0x0000009ccb9c7209 */ /* 0x000fe20007810000 */
[----:B------:R-:W-:Y:S01]  /*6d80*/  FMUL.FTZ R94, R0, R94 ;  /* 0x0000005e005e7220 */ /* 0x000fe20000410000 */
[----:B------:R-:W-:Y:S01]  /*6d90*/  ISETP.GT.AND P4, PT, R134, 0x29, PT ;  /* 0x000000298600780c */ /* 0x000fe20003f84270 */
[C---:B------:R-:W-:Y:S01]  /*6da0*/  FMUL.FTZ R95, R0.reuse, R95 ;  /* 0x0000005f005f7220 */ /* 0x040fe20000410000 */
[----:B---3--:R-:W-:Y:S01]  /*6db0*/  FSEL R199, R199, -INF , P3 ;  /* 0xff800000c7c77808 */ /* 0x008fe20001800000 */
[----:B------:R-:W1:Y:S01]  /*6dc0*/  MUFU.TANH R193, R193 ;  /* 0x000000c100c17308 */ /* 0x000e620000002400 */
[----:B------:R-:W-:Y:S01]  /*6dd0*/  FMNMX.FTZ R156, R201, R156, !PT ;  /* 0x0000009cc99c7209 */ /* 0x000fe20007810000 */
[----:B------:R-:W-:Y:S01]  /*6de0*/  FMUL.FTZ R98, R0, R98 ;  /* 0x0000006200627220 */ /* 0x000fe20000410000 */
[----:B------:R-:W-:Y:S01]  /*6df0*/  ISETP.GT.AND P3, PT, R134, 0x30, PT ;  /* 0x000000308600780c */ /* 0x000fe20003f64270 */
[C---:B------:R-:W-:Y:S01]  /*6e00*/  FMUL.FTZ R99, R0.reuse, R99 ;  /* 0x0000006300637220 */ /* 0x040fe20000410000 */
[----:B--2---:R-:W-:Y:S01]  /*6e10*/  FSEL R197, R197, -INF , P4 ;  /* 0xff800000c5c57808 */ /* 0x004fe20002000000 */
[----:B------:R-:W-:Y:S01]  /*6e20*/  FMUL.FTZ R103, R0, R103 ;  /* 0x0000006700677220 */ /* 0x000fe20000410000 */
[----:B------:R-:W-:Y:S01]  /*6e30*/  FMNMX.FTZ R156, R199, R156, !PT ;  /* 0x0000009cc79c7209 */ /* 0x000fe20007810000 */
[----:B------:R-:W-:Y:S01]  /*6e40*/  MUFU.TANH R144, R144 ;  /* 0x0000009000907308 */ /* 0x000fe20000002400 */
[----:B------:R-:W-:Y:S01]  /*6e50*/  ISETP.GT.AND P4, PT, R134, 0x31, PT ;  /* 0x000000318600780c */ /* 0x000fe20003f84270 */
[----:B------:R-:W-:Y:S01]  /*6e60*/  UMOV UR7, 0xc0000010 ;  /* 0xc000001000077882 */ /* 0x000fe20000000000 */
[----:B0-----:R-:W-:-:S02]  /*6e70*/  FSEL R195, R195, -INF , P3 ;  /* 0xff800000c3c37808 */ /* 0x001fc40001800000 */
[----:B------:R-:W-:Y:S02]  /*6e80*/  FMNMX.FTZ R156, R197, R156, !PT ;  /* 0x0000009cc59c7209 */ /* 0x000fe40007810000 */
[C---:B------:R-:W-:Y:S01]  /*6e90*/  ISETP.GT.AND P3, PT, R134.reuse, 0x38, PT ;  /* 0x000000388600780c */ /* 0x040fe20003f64270 */
[----:B------:R-:W0:Y:S01]  /*6ea0*/  MUFU.TANH R145, R145 ;  /* 0x0000009100917308 */ /* 0x000e220000002400 */
[----:B-1----:R-:W-:Y:S02]  /*6eb0*/  FSEL R193, R193, -INF , P4 ;  /* 0xff800000c1c17808 */ /* 0x002fe40002000000 */
[----:B------:R-:W-:Y:S02]  /*6ec0*/  FMNMX.FTZ R156, R195, R156, !PT ;  /* 0x0000009cc39c7209 */ /* 0x000fe40007810000 */
[C---:B------:R-:W-:Y:S02]  /*6ed0*/  ISETP.GT.AND P4, PT, R134.reuse, 0x39, PT ;  /* 0x000000398600780c */ /* 0x040fe40003f84270 */
[----:B------:R-:W-:Y:S01]  /*6ee0*/  FMNMX.FTZ R156, R193, R156, !PT ;  /* 0x0000009cc19c7209 */ /* 0x000fe20007810000 */
[----:B------:R-:W1:Y:S01]  /*6ef0*/  MUFU.TANH R146, R146 ;  /* 0x0000009200927308 */ /* 0x000e620000002400 */
[----:B------:R-:W-:-:S02]  /*6f00*/  ISETP.GT.AND P5, PT, R134, 0x89, PT ;  /* 0x000000898600780c */ /* 0x000fc40003fa4270 */
[----:B------:R-:W-:-:S05]  /*6f10*/  ISETP.GT.AND P6, PT, R134, 0x99, PT ;  /* 0x000000998600780c */ /* 0x000fca0003fc4270 */
[----:B------:R-:W2:Y:S01]  /*6f20*/  MUFU.TANH R147, R147 ;  /* 0x0000009300937308 */ /* 0x000ea20000002400 */
[----:B0-----:R-:W-:Y:S02]  /*6f30*/  FSEL R113, R145, -INF , P4 ;  /* 0xff80000091717808 */ /* 0x001fe40002000000 */
[----:B------:R-:W-:-:S05]  /*6f40*/  ISETP.GT.AND P4, PT, R134, 0x41, PT ;  /* 0x000000418600780c */ /* 0x000fca0003f84270 */
[----:B------:R-:W-:Y:S08]  /*6f50*/  MUFU.TANH R106, R105 ;  /* 0x00000069006a7308 */ /* 0x000ff00000002400 */
[----:B------:R-:W-:Y:S08]  /*6f60*/  MUFU.TANH R148, R148 ;  /* 0x0000009400947308 */ /* 0x000ff00000002400 */
[----:B------:R0:W-:Y:S08]  /*6f70*/  MUFU.TANH R105, R107 ;  /* 0x0000006b00697308 */ /* 0x0001f00000002400 */
[----:B------:R-:W3:Y:S01]  /*6f80*/  MUFU.TANH R149, R149 ;  /* 0x0000009500957308 */ /* 0x000ee20000002400 */
[----:B0-----:R-:W-:-:S02]  /*6f90*/  FSEL R107, R144, -INF , P3 ;  /* 0xff800000906b7808 */ /* 0x001fc40001800000 */
[----:B------:R-:W-:Y:S02]  /*6fa0*/  ISETP.GT.AND P3, PT, R134, 0x40, PT ;  /* 0x000000408600780c */ /* 0x000fe40003f64270 */
[----:B------:R-:W-:-:S03]  /*6fb0*/  FMNMX.FTZ R156, R107, R156, !PT ;  /* 0x0000009c6b9c7209 */ /* 0x000fc60007810000 */
[----:B------:R-:W-:Y:S01]  /*6fc0*/  MUFU.TANH R150, R150 ;  /* 0x0000009600967308 */ /* 0x000fe20000002400 */
[----:B------:R-:W-:Y:S01]  /*6fd0*/  FMNMX.FTZ R156, R113, R156, !PT ;  /* 0x0000009c719c7209 */ /* 0x000fe20007810000 */
[----:B------:R-:W-:Y:S02]  /*6fe0*/  WARPGROUP.DEPBAR.LE gsb0, 0x0 ;  /* 0x00008000000079c5 */ /* 0x000fe40000010000 */
[----:B------:R-:W-:Y:S01]  /*6ff0*/  WARPGROUP.ARRIVE ;  /* 0x00000000000079c5 */ /* 0x000fe20000000000 */
[----:B------:R-:W0:Y:S03]  /*7000*/  SHFL.IDX PT, R185, R128, 0x1, 0x1c1f ;  /* 0x003c1f0080b97f89 */ /* 0x000e2600000e0000 */
[----:B------:R1:W-:Y:S02]  /*7010*/  MUFU.TANH R157, R109 ;  /* 0x0000006d009d7308 */ /* 0x0003e40000002400 */
[----:B------:R-:W-:Y:S01]  /*7020*/  QGMMA.64x128x32.F32.E4M3.E4M3 R24, R180, gdesc[UR8], R24, gsb0 ;  /* 0x01e00008b4187df3 */ /* 0x000fe20008000818 */
[----:B------:R-:W-:Y:S01]  /*7030*/  UIADD3 UR10, UR6, 0x200, URZ ;  /* 0x00000200060a7890 */ /* 0x000fe2000fffe03f */
[----:B------:R-:W-:-:S04]  /*7040*/  UMOV UR11, 0xc0000010 ;  /* 0xc0000010000b7882 */ /* 0x000fc80000000000 */
[----:B------:R4:W-:Y:S01]  /*7050*/  MUFU.TANH R158, R112 ;  /* 0x00000070009e7308 */ /* 0x0009e20000002400 */
[----:B-1----:R-:W-:Y:S02]  /*7060*/  FSEL R109, R146, -INF , P3 ;  /* 0xff800000926d7808 */ /* 0x002fe40001800000 */
[----:B------:R-:W-:Y:S02]  /*7070*/  ISETP.GT.AND P3, PT, R134, 0x48, PT ;  /* 0x000000488600780c */ /* 0x000fe40003f64270 */
[----:B------:R-:W-:-:S03]  /*7080*/  FMNMX.FTZ R156, R109, R156, !PT ;  /* 0x0000009c6d9c7209 */ /* 0x000fc60007810000 */
[----:B------:R-:W1:Y:S01]  /*7090*/  MUFU.TANH R151, R151 ;  /* 0x0000009700977308 */ /* 0x000e620000002400 */
[----:B----4-:R-:W-:Y:S01]  /*70a0*/  FMUL.FTZ R112, R0, R117 ;  /* 0x0000007500707220 */ /* 0x010fe20000410000 */
[----:B--2---:R-:W-:Y:S02]  /*70b0*/  FSEL R117, R147, -INF , P4 ;  /* 0xff80000093757808 */ /* 0x004fe40002000000 */
[C---:B------:R-:W-:Y:S02]  /*70c0*/  ISETP.GT.AND P4, PT, R134.reuse, 0x49, PT ;  /* 0x000000498600780c */ /* 0x040fe40003f84270 */
[----:B------:R-:W-:Y:S02]  /*70d0*/  FMNMX.FTZ R156, R117, R156, !PT ;  /* 0x0000009c759c7209 */ /* 0x000fe40007810000 */
[----:B------:R-:W2:Y:S01]  /*70e0*/  MUFU.TANH R154, R154 ;  /* 0x0000009a009a7308 */ /* 0x000ea20000002400 */
[----:B---3--:R-:W-:Y:S02]  /*70f0*/  FSEL R133, R149, -INF , P4 ;  /* 0xff80000095857808 */ /* 0x008fe40002000000 */
[----:B------:R-:W-:-:S02]  /*7100*/  ISETP.GT.AND P4, PT, R134, 0x51, PT ;  /* 0x000000518600780c */ /* 0x000fc40003f84270 */
[----:B0-----:R-:W-:-:S03]  /*7110*/  IADD3 R130, R185, -UR51, R130 ;  /* 0x80000033b9827c10 */ /* 0x001fc6000fffe082 */
[----:B------:R0:W-:Y:S01]  /*7120*/  MUFU.TANH R159, R129 ;  /* 0x00000081009f7308 */ /* 0x0001e20000002400 */
[----:B-1----:R-:W-:Y:S02]  /*7130*/  FSEL R145, R151, -INF , P4 ;  /* 0xff80000097917808 */ /* 0x002fe40002000000 */
[----:B------:R-:W-:-:S05]  /*7140*/  ISETP.GT.AND P4, PT, R134, 0x59, PT ;  /* 0x000000598600780c */ /* 0x000fca0003f84270 */
[----:B------:R-:W1:Y:S01]  /*7150*/  MUFU.TANH R153, R153 ;  /* 0x0000009900997308 */ /* 0x000e620000002400 */
[----:B0-----:R-:W-:Y:S02]  /*7160*/  FSEL R129, R148, -INF , P3 ;  /* 0xff80000094817808 */ /* 0x001fe40001800000 */
[----:B------:R-:W-:Y:S02]  /*7170*/  ISETP.GT.AND P3, PT, R134, 0x50, PT ;  /* 0x000000508600780c */ /* 0x000fe40003f64270 */
[----:B------:R-:W-:Y:S02]  /*7180*/  FMNMX.FTZ R156, R129, R156, !PT ;  /* 0x0000009c819c7209 */ /* 0x000fe40007810000 */
[----:B------:R-:W-:Y:S01]  /*7190*/  FSEL R131, R150, -INF , P3 ;  /* 0xff80000096837808 */ /* 0x000fe20001800000 */
[----:B------:R-:W0:Y:S01]  /*71a0*/  MUFU.TANH R155, R155 ;  /* 0x0000009b009b7308 */ /* 0x000e220000002400 */
[----:B------:R-:W-:Y:S02]  /*71b0*/  FMNMX.FTZ R156, R133, R156, !PT ;  /* 0x0000009c859c7209 */ /* 0x000fe40007810000 */
[----:B------:R-:W-:-:S02]  /*71c0*/  ISETP.GT.AND P3, PT, R134, 0x58, PT ;  /* 0x000000588600780c */ /* 0x000fc40003f64270 */
[----:B------:R-:W-:Y:S02]  /*71d0*/  FMNMX.FTZ R156, R131, R156, !PT ;  /* 0x0000009c839c7209 */ /* 0x000fe40007810000 */
[----:B--2---:R-:W-:Y:S01]  /*71e0*/  FSEL R135, R154, -INF , P3 ;  /* 0xff8000009a877808 */ /* 0x004fe20001800000 */
[----:B------:R-:W2:Y:S01]  /*71f0*/  MUFU.TANH R108, R108 ;  /* 0x0000006c006c7308 */ /* 0x000ea20000002400 */
[----:B------:R-:W-:Y:S02]  /*7200*/  FMNMX.FTZ R156, R145, R156, !PT ;  /* 0x0000009c919c7209 */ /* 0x000fe40007810000 */
[C---:B------:R-:W-:Y:S02]  /*7210*/  ISETP.GT.AND P3, PT, R134.reuse, 0x60, PT ;  /* 0x000000608600780c */ /* 0x040fe40003f64270 */
[----:B-1----:R-:W-:Y:S02]  /*7220*/  FSEL R147, R153, -INF , P4 ;  /* 0xff80000099937808 */ /* 0x002fe40002000000 */
[----:B------:R-:W-:Y:S01]  /*7230*/  FMNMX.FTZ R156, R135, R156, !PT ;  /* 0x0000009c879c7209 */ /* 0x000fe20007810000 */
[----:B------:R1:W-:Y:S01]  /*7240*/  MUFU.TANH R144, R88 ;  /* 0x0000005800907308 */ /* 0x0003e20000002400 */
[----:B------:R-:W-:-:S02]  /*7250*/  ISETP.GT.AND P4, PT, R134, 0x61, PT ;  /* 0x000000618600780c */ /* 0x000fc40003f84270 */
[----:B0-----:R-:W-:Y:S02]  /*7260*/  FSEL R149, R155, -INF , P3 ;  /* 0xff8000009b957808 */ /* 0x001fe40001800000 */
[----:B------:R-:W-:Y:S02]  /*7270*/  FMNMX.FTZ R156, R147, R156, !PT ;  /* 0x0000009c939c7209 */ /* 0x000fe40007810000 */
[----:B------:R-:W-:Y:S01]  /*7280*/  ISETP.GT.AND P3, PT, R134, 0x68, PT ;  /* 0x000000688600780c */ /* 0x000fe20003f64270 */
[----:B------:R-:W0:Y:S01]  /*7290*/  MUFU.TANH R116, R116 ;  /* 0x0000007400747308 */ /* 0x000e220000002400 */
[----:B------:R-:W-:Y:S01]  /*72a0*/  FSEL R151, R106, -INF , P4 ;  /* 0xff8000006a977808 */ /* 0x000fe20002000000 */
[C---:B-1----:R-:W-:Y:S01]  /*72b0*/  FMUL.FTZ R88, R0.reuse, R93 ;  /* 0x0000005d00587220 */ /* 0x042fe20000410000 */
[----:B------:R-:W-:Y:S01]  /*72c0*/  FMNMX.FTZ R156, R149, R156, !PT ;  /* 0x0000009c959c7209 */ /* 0x000fe20007810000 */
[----:B------:R-:W-:Y:S01]  /*72d0*/  FMUL.FTZ R106, R0, R115 ;  /* 0x00000073006a7220 */ /* 0x000fe20000410000 */
[----:B------:R-:W-:-:S02]  /*72e0*/  ISETP.GT.AND P4, PT, R134, 0x69, PT ;  /* 0x000000698600780c */ /* 0x000fc40003f84270 */
[----:B--2---:R-:W-:Y:S01]  /*72f0*/  FSEL R93, R108, -INF , P3 ;  /* 0xff8000006c5d7808 */ /* 0x004fe20001800000 */
[----:B------:R-:W1:Y:S01]  /*7300*/  MUFU.TANH R112, R112 ;  /* 0x0000007000707308 */ /* 0x000e620000002400 */
[----:B------:R-:W-:Y:S01]  /*7310*/  FMNMX.FTZ R156, R151, R156, !PT ;  /* 0x0000009c979c7209 */ /* 0x000fe20007810000 */
[----:B------:R-:W-:Y:S01]  /*7320*/  FMUL.FTZ R108, R0, R118 ;  /* 0x00000076006c7220 */ /* 0x000fe20000410000 */
[C---:B------:R-:W-:Y:S02]  /*7330*/  ISETP.GT.AND P3, PT, R134.reuse, 0x70, PT ;  /* 0x000000708600780c */ /* 0x040fe40003f64270 */
[----:B------:R-:W-:Y:S02]  /*7340*/  FSEL R155, R157, -INF , P4 ;  /* 0xff8000009d9b7808 */ /* 0x000fe40002000000 */
[----:B------:R-:W-:Y:S01]  /*7350*/  FMNMX.FTZ R156, R93, R156, !PT ;  /* 0x0000009c5d9c7209 */ /* 0x000fe20007810000 */
[----:B------:R2:W-:Y:S01]  /*7360*/  MUFU.TANH R189, R88 ;  /* 0x0000005800bd7308 */ /* 0x0005e20000002400 */
[----:B------:R-:W-:-:S02]  /*7370*/  ISETP.GT.AND P4, PT, R134, 0x71, PT ;  /* 0x000000718600780c */ /* 0x000fc40003f84270 */
[----:B------:R-:W-:Y:S02]  /*7380*/  FSEL R153, R158, -INF , P3 ;  /* 0xff8000009e997808 */ /* 0x000fe40001800000 */
[----:B------:R-:W-:Y:S02]  /*7390*/  FMNMX.FTZ R156, R155, R156, !PT ;  /* 0x0000009c9b9c7209 */ /* 0x000fe40007810000 */
[----:B------:R-:W-:Y:S01]  /*73a0*/  ISETP.GT.AND P3, PT, R134, 0x78, PT ;  /* 0x000000788600780c */ /* 0x000fe20003f64270 */
[----:B------:R-:W3:Y:S01]  /*73b0*/  MUFU.TANH R89, R89 ;  /* 0x0000005900597308 */ /* 0x000ee20000002400 */
[----:B--2---:R-:W-:Y:S01]  /*73c0*/  FMUL.FTZ R88, R0, R97 ;  /* 0x0000006100587220 */ /* 0x004fe20000410000 */
[----:B------:R-:W-:Y:S02]  /*73d0*/  FSEL R97, R159, -INF , P4 ;  /* 0xff8000009f617808 */ /* 0x000fe40002000000 */
[----:B------:R-:W-:Y:S02]  /*73e0*/  FMNMX.FTZ R156, R153, R156, !PT ;  /* 0x0000009c999c7209 */ /* 0x000fe40007810000 */
[----:B------:R-:W-:-:S02]  /*73f0*/  ISETP.GT.AND P4, PT, R134, 0x79, PT ;  /* 0x000000798600780c */ /* 0x000fc40003f84270 */
[----:B------:R-:W2:Y:S01]  /*7400*/  MUFU.TANH R92, R92 ;  /* 0x0000005c005c7308 */ /* 0x000ea20000002400 */
[----:B0-----:R-:W-:Y:S02]  /*7410*/  FSEL R157, R116, -INF , P3 ;  /* 0xff800000749d7808 */ /* 0x001fe40001800000 */
[----:B------:R-:W-:Y:S02]  /*7420*/  FMNMX.FTZ R156, R97, R156, !PT ;  /* 0x0000009c619c7209 */ /* 0x000fe40007810000 */
[----:B------:R-:W-:Y:S02]  /*7430*/  ISETP.GT.AND P3, PT, R134, 0x80, PT ;  /* 0x000000808600780c */ /* 0x000fe40003f64270 */
[----:B-1----:R-:W-:Y:S01]  /*7440*/  FSEL R161, R112, -INF , P4 ;  /* 0xff80000070a17808 */ /* 0x002fe20002000000 */
[----:B------:R-:W0:Y:S01]  /*7450*/  MUFU.TANH R96, R96 ;  /* 0x0000006000607308 */ /* 0x000e220000002400 */
[----:B------:R-:W-:Y:S02]  /*7460*/  FMNMX.FTZ R156, R157, R156, !PT ;  /* 0x0000009c9d9c7209 */ /* 0x000fe40007810000 */
[----:B------:R-:W-:-:S02]  /*7470*/  ISETP.GT.AND P4, PT, R134, 0x81, PT ;  /* 0x000000818600780c */ /* 0x000fc40003f84270 */
[----:B------:R-:W-:Y:S02]  /*7480*/  FSEL R159, R144, -INF , P3 ;  /* 0xff800000909f7808 */ /* 0x000fe40001800000 */
[----:B------:R-:W-:Y:S01]  /*7490*/  FMNMX.FTZ R156, R161, R156, !PT ;  /* 0x0000009ca19c7209 */ /* 0x000fe20007810000 */
[----:B------:R-:W1:Y:S01]  /*74a0*/  MUFU.TANH R88, R88 ;  /* 0x0000005800587308 */ /* 0x000e620000002400 */
[----:B------:R-:W-:Y:S02]  /*74b0*/  ISETP.GT.AND P3, PT, R134, 0x88, PT ;  /* 0x000000888600780c */ /* 0x000fe40003f64270 */
[----:B---3--:R-:W-:Y:S02]  /*74c0*/  FSEL R191, R89, -INF , P4 ;  /* 0xff80000059bf7808 */ /* 0x008fe40002000000 */
[----:B------:R-:W-:Y:S02]  /*74d0*/  FMNMX.FTZ R156, R159, R156, !PT ;  /* 0x0000009c9f9c7209 */ /* 0x000fe40007810000 */
[----:B--2---:R-:W-:Y:S01]  /*74e0*/  FSEL R167, R92, -INF , P3 ;  /* 0xff8000005ca77808 */ /* 0x004fe20001800000 */
[----:B------:R-:W2:Y:S01]  /*74f0*/  MUFU.TANH R100, R100 ;  /* 0x0000006400647308 */ /* 0x000ea20000002400 */
[----:B------:R-:W-:-:S02]  /*7500*/  FMNMX.FTZ R156, R191, R156, !PT ;  /* 0x0000009cbf9c7209 */ /* 0x000fc40007810000 */
[C---:B------:R-:W-:Y:S02]  /*7510*/  ISETP.GT.AND P4, PT, R134.reuse, 0x90, PT ;  /* 0x000000908600780c */ /* 0x040fe40003f84270 */
[----:B------:R-:W-:Y:S02]  /*7520*/  FSEL R189, R189, -INF , P5 ;  /* 0xff800000bdbd7808 */ /* 0x000fe40002800000 */
[----:B------:R-:W-:Y:S01]  /*7530*/  FMNMX.FTZ R156, R167, R156, !PT ;  /* 0x0000009ca79c7209 */ /* 0x000fe20007810000 */
[----:B------:R2:W3:Y:S01]  /*7540*/  MUFU.TANH R89, R101 ;  /* 0x0000006500597308 */ /* 0x0004e20000002400 */
[----:B------:R-:W-:Y:S02]  /*7550*/  ISETP.GT.AND P3, PT, R134, 0x91, PT ;  /* 0x000000918600780c */ /* 0x000fe40003f64270 */
[----:B0-----:R-:W-:Y:S01]  /*7560*/  FSEL R163, R96, -INF , P4 ;  /* 0xff80000060a37808 */ /* 0x001fe20002000000 */
[----:B------:R-:W-:Y:S01]  /*7570*/  FMUL.FTZ R96, R0, R111 ;  /* 0x0000006f00607220 */ /* 0x000fe20000410000 */
[----:B------:R-:W-:-:S02]  /*7580*/  FMNMX.FTZ R156, R189, R156, !PT ;  /* 0x0000009cbd9c7209 */ /* 0x000fc40007810000 */
[----:B------:R-:W-:Y:S01]  /*7590*/  ISETP.GT.AND P5, PT, R134, 0x98, PT ;  /* 0x000000988600780c */ /* 0x000fe20003fa4270 */
[----:B------:R-:W0:Y:S01]  /*75a0*/  MUFU.TANH R13, R13 ;  /* 0x0000000d000d7308 */ /* 0x000e220000002400 */
[----:B-1----:R-:W-:Y:S01]  /*75b0*/  FSEL R165, R88, -INF , P3 ;  /* 0xff80000058a57808 */ /* 0x002fe20001800000 */
[----:B------:R-:W-:Y:S02]  /*75c0*/  WARPGROUP.DEPBAR.LE gsb0, 0x0 ;  /* 0x00008000000079c5 */ /* 0x000fe40000010000 */
[----:B------:R-:W-:Y:S01]  /*75d0*/  FMNMX.FTZ R156, R163, R156, !PT ;  /* 0x0000009ca39c7209 */ /* 0x000fe20007810000 */
[----:B------:R-:W1:Y:S01]  /*75e0*/  LDC R88, c[0x0][0x988] ;  /* 0x00026200ff587b82 */ /* 0x000e620000000800 */
[----:B--2---:R-:W-:Y:S01]  /*75f0*/  FSEL R101, R100, -INF , P5 ;  /* 0xff80000064657808 */ /* 0x004fe20002800000 */
[----:B------:R-:W-:Y:S01]  /*7600*/  FMUL.FTZ R100, R0, R114 ;  /* 0x0000007200647220 */ /* 0x000fe20000410000 */
[----:B------:R-:W-:Y:S01]  /*7610*/  FMNMX.FTZ R156, R165, R156, !PT ;  /* 0x0000009ca59c7209 */ /* 0x000fe20007810000 */
[----:B------:R-:W2:Y:S01]  /*7620*/  MUFU.TANH R14, R14 ;  /* 0x0000000e000e7308 */ /* 0x000ea20000002400 */
[----:B---3--:R-:W-:Y:S01]  /*7630*/  FSEL R111, R89, -INF , P6 ;  /* 0xff800000596f7808 */ /* 0x008fe20003000000 */
[----:B------:R-:W-:Y:S01]  /*7640*/  WARPGROUP.ARRIVE ;  /* 0x00000000000079c5 */ /* 0x000fe20000000000 */
[----:B------:R-:W-:-:S02]  /*7650*/  FMNMX.FTZ R156, R101, R156, !PT ;  /* 0x0000009c659c7209 */ /* 0x000fc40007810000 */
[C---:B------:R-:W-:Y:S02]  /*7660*/  ISETP.GT.AND P4, PT, R130.reuse, RZ, PT ;  /* 0x000000ff8200720c */ /* 0x040fe40003f84270 */
[----:B------:R-:W-:Y:S01]  /*7670*/  FMNMX.FTZ R156, R111, R156, !PT ;  /* 0x0000009c6f9c7209 */ /* 0x000fe20007810000 */
[----:B------:R-:W3:Y:S01]  /*7680*/  MUFU.TANH R15, R15 ;  /* 0x0000000f000f7308 */ /* 0x000ee20000002400 */
[C---:B------:R-:W-:Y:S01]  /*7690*/  ISETP.GT.AND P5, PT, R130.reuse, 0x1, PT ;  /* 0x000000018200780c */ /* 0x040fe20003fa4270 */
[----:B------:R-:W-:Y:S01]  /*76a0*/  QGMMA.64x128x32.F32.E4M3.E4M3 R24, R176, gdesc[UR8], R24, gsb0 ;  /* 0x01e00008b0187df3 */ /* 0x000fe20008000818 */
[----:B0-----:R-:W-:Y:S01]  /*76b0*/  FSEL R13, R13, -INF , P4 ;  /* 0xff8000000d0d7808 */ /* 0x001fe20002000000 */
[----:B------:R-:W0:Y:S01]  /*76c0*/  SHFL.BFLY PT, R89, R156, 0x2, 0x1f ;  /* 0x0c401f009c597f89 */ /* 0x000e2200000e0000 */
[----:B------:R-:W-:Y:S01]  /*76d0*/  ISETP.GT.AND P4, PT, R130, 0x8, PT ;  /* 0x000000088200780c */ /* 0x000fe20003f84270 */
[----:B------:R-:W-:Y:S02]  /*76e0*/  UIADD3 UR10, UR6, 0x300, URZ ;  /* 0x00000300060a7890 */ /* 0x000fe4000fffe03f */
[----:B------:R-:W4:Y:S01]  /*76f0*/  MUFU.TANH R20, R20 ;  /* 0x0000001400147308 */ /* 0x000f220000002400 */
[----:B--2---:R-:W-:Y:S01]  /*7700*/  FSEL R181, R14, -INF , P5 ;  /* 0xff8000000eb57808 */ /* 0x004fe20002800000 */
[----:B------:R-:W-:Y:S01]  /*7710*/  UMOV UR11, 0xc0000010 ;  /* 0xc0000010000b7882 */ /* 0x000fe20000000000 */
[----:B------:R-:W-:Y:S01]  /*7720*/  FMNMX.FTZ R14, R13, R10, !PT ;  /* 0x0000000a0d0e7209 */ /* 0x000fe20007810000 */
[----:B------:R-:W-:Y:S01]  /*7730*/  UIADD3 UR6, UR6, 0x400, URZ ;  /* 0x0000040006067890 */ /* 0x000fe2000fffe03f */
[----:B------:R-:W-:-:S02]  /*7740*/  ISETP.GT.AND P5, PT, R130, 0x9, PT ;  /* 0x000000098200780c */ /* 0x000fc40003fa4270 */
[----:B------:R-:W-:Y:S01]  /*7750*/  FMNMX.FTZ R14, R181, R14, !PT ;  /* 0x0000000eb50e7209 */ /* 0x000fe20007810000 */
[----:B------:R-:W2:Y:S01]  /*7760*/  MUFU.TANH R21, R21 ;  /* 0x0000001500157308 */ /* 0x000ea20000002400 */
[----:B---3--:R-:W-:Y:S02]  /*7770*/  FSEL R183, R15, -INF , P4 ;  /* 0xff8000000fb77808 */ /* 0x008fe40002000000 */
[----:B------:R-:W-:-:S05]  /*7780*/  ISETP.GT.AND P4, PT, R130, 0x10, PT ;  /* 0x000000108200780c */ /* 0x000fca0003f84270 */
[----:B------:R-:W3:Y:S01]  /*7790*/  MUFU.TANH R22, R22 ;  /* 0x0000001600167308 */ /* 0x000ee20000002400 */
[----:B----4-:R-:W-:Y:S02]  /*77a0*/  FSEL R187, R20, -INF , P5 ;  /* 0xff80000014bb7808 */ /* 0x010fe40002800000 */
[----:B------:R-:W-:Y:S02]  /*77b0*/  FMNMX.FTZ R20, R183, R14, !PT ;  /* 0x0000000eb7147209 */ /* 0x000fe40007810000 */
[----:B0-----:R-:W-:Y:S02]  /*77c0*/  FMNMX.FTZ R112, R156, R89, !PT ;  /* 0x000000599c707209 */ /* 0x001fe40007810000 */
[----:B------:R-:W-:Y:S01]  /*77d0*/  ISETP.GT.AND P5, PT, R130, 0x11, PT ;  /* 0x000000118200780c */ /* 0x000fe20003fa4270 */
[----:B------:R-:W0:Y:S01]  /*77e0*/  MUFU.TANH R23, R23 ;  /* 0x0000001700177308 */ /* 0x000e220000002400 */
[----:B--2---:R-:W-:Y:S01]  /*77f0*/  FSEL R21, R21, -INF , P4 ;  /* 0xff80000015157808 */ /* 0x004fe20002000000 */
[----:B------:R-:W2:Y:S01]  /*7800*/  SHFL.BFLY PT, R89, R112, 0x1, 0x1f ;  /* 0x0c201f0070597f89 */ /* 0x000ea200000e0000 */
[----:B------:R-:W-:-:S02]  /*7810*/  FMNMX.FTZ R20, R187, R20, !PT ;  /* 0x00000014bb147209 */ /* 0x000fc40007810000 */
[----:B------:R-:W-:Y:S02]  /*7820*/  ISETP.GT.AND P4, PT, R130, 0x18, PT ;  /* 0x000000188200780c */ /* 0x000fe40003f84270 */
[----:B------:R-:W-:Y:S01]  /*7830*/  FMNMX.FTZ R20, R21, R20, !PT ;  /* 0x0000001415147209 */ /* 0x000fe20007810000 */
[----:B------:R-:W4:Y:S08]  /*7840*/  MUFU.TANH R152, R152 ;  /* 0x0000009800987308 */ /* 0x000f300000002400 */
[----:B------:R-:W5:Y:S08]  /*7850*/  MUFU.TANH R136, R136 ;  /* 0x0000008800887308 */ /* 0x000f700000002400 */
[----:B------:R-:W5:Y:S01]  /*7860*/  MUFU.TANH R137, R137 ;  /* 0x0000008900897308 */ /* 0x000f620000002400 */
[----:B--2---:R-:W-:Y:S01]  /*7870*/  FMNMX.FTZ R89, R112, R89, !PT ;  /* 0x0000005970597209 */ /* 0x004fe20007810000 */
[----:B------:R-:W-:-:S03]  /*7880*/  FMUL.FTZ R112, R0, R102 ;  /* 0x0000006600707220 */ /* 0x000fc60000410000 */
[C---:B------:R-:W-:Y:S01]  /*7890*/  FSETP.NEU.FTZ.AND P3, PT, R89.reuse, -INF , PT ;  /* 0xff8000005900780b */ /* 0x040fe20003f7d000 */
[----:B-1----:R-:W-:-:S02]  /*78a0*/  FFMA.FTZ R102, R89, R88, -8 ;  /* 0xc100000059667423 */ /* 0x002fc40000010058 */
[----:B------:R-:W1:Y:S01]  /*78b0*/  MUFU.TANH R138, R138 ;  /* 0x0000008a008a7308 */ /* 0x000e620000002400 */
[----:B------:R-:W-:Y:S02]  /*78c0*/  FSEL R144, R89, RZ, P3 ;  /* 0x000000ff59907208 */ /* 0x000fe40001800000 */
[----:B------:R-:W-:-:S05]  /*78d0*/  FSEL R102, R102, RZ, P3 ;  /* 0x000000ff66667208 */ /* 0x000fca0001800000 */
[----:B------:R-:W2:Y:S01]  /*78e0*/  MUFU.TANH R139, R139 ;  /* 0x0000008b008b7308 */ /* 0x000ea20000002400 */
[----:B------:R-:W-:-:S01]  /*78f0*/  FFMA.FTZ R115, R132, R88, -R102 ;  /* 0x0000005884737223 */ /* 0x000fc20000010866 */
[-CC-:B------:R-:W-:Y:S01]  /*7900*/  FFMA.FTZ R132, R203, R88.reuse, -R102.reuse ;  /* 0x00000058cb847223 */ /* 0x180fe20000010866 */
[----:B---3--:R-:W-:Y:S01]  /*7910*/  FSEL R203, R22, -INF , P5 ;  /* 0xff80000016cb7808 */ /* 0x008fe20002800000 */
[-CC-:B------:R-:W-:Y:S01]  /*7920*/  FFMA.FTZ R134, R201, R88.reuse, -R102.reuse ;  /* 0x00000058c9867223 */ /* 0x180fe20000010866 */
[C---:B------:R-:W-:Y:S01]  /*7930*/  ISETP.GT.AND P5, PT, R130.reuse, 0x19, PT ;  /* 0x000000198200780c */ /* 0x040fe20003fa4270 */
[--C-:B------:R-:W-:Y:S01]  /*7940*/  FFMA.FTZ R114, R205, R88, -R102.reuse ;  /* 0x00000058cd727223 */ /* 0x100fe20000010866 */
[----:B0-----:R-:W-:Y:S01]  /*7950*/  FSEL R201, R23, -INF , P4 ;  /* 0xff80000017c97808 */ /* 0x001fe20002000000 */
[----:B------:R0:W-:Y:S01]  /*7960*/  MUFU.EX2 R14, R132 ;  /* 0x00000084000e7308 */ /* 0x0001e20000000800 */
[----:B------:R-:W-:Y:S01]  /*7970*/  FMNMX.FTZ R20, R203, R20, !PT ;  /* 0x00000014cb147209 */ /* 0x000fe20007810000 */
[-CC-:B------:R-:W-:Y:S01]  /*7980*/  FFMA.FTZ R116, R207, R88.reuse, -R102.reuse ;  /* 0x00000058cf747223 */ /* 0x180fe20000010866 */
[----:B------:R-:W-:Y:S01]  /*7990*/  ISETP.GT.AND P4, PT, R130, 0x20, PT ;  /* 0x000000208200780c */ /* 0x000fe20003f84270 */
[-CC-:B------:R-:W-:Y:S01]  /*79a0*/  FFMA.FTZ R209, R209, R88.reuse, -R102.reuse ;  /* 0x00000058d1d17223 */ /* 0x180fe20000010866 */
[----:B----4-:R-:W-:Y:S01]  /*79b0*/  FSEL R205, R152, -INF , P5 ;  /* 0xff80000098cd7808 */ /* 0x010fe20002800000 */
[--C-:B------:R-:W-:Y:S01]  /*79c0*/  FFMA.FTZ R118, R213, R88, -R102.reuse ;  /* 0x00000058d5767223 */ /* 0x100fe20000010866 */
[----:B------:R-:W-:Y:S01]  /*79d0*/  FMNMX.FTZ R22, R201, R20, !PT ;  /* 0x00000014c9167209 */ /* 0x000fe20007810000 */
[----:B------:R-:W-:Y:S01]  /*79e0*/  MUFU.TANH R140, R140 ;  /* 0x0000008c008c7308 */ /* 0x000fe20000002400 */
[----:B0-----:R-:W-:-:S01]  /*79f0*/  FFMA.FTZ R132, R199, R88, -R102 ;  /* 0x00000058c7847223 */ /* 0x001fc20000010866 */
[----:B------:R-:W-:Y:S01]  /*7a00*/  ISETP.GT.AND P5, PT, R130, 0x21, PT ;  /* 0x000000218200780c */ /* 0x000fe20003fa4270 */
[----:B------:R-:W-:-:S01]  /*7a10*/  FFMA.FTZ R185, R215, R88, -R102 ;  /* 0x00000058d7b97223 */ /* 0x000fc20000010866 */
[----:B-----5:R-:W-:Y:S01]  /*7a20*/  FSEL R199, R136, -INF , P4 ;  /* 0xff80000088c77808 */ /* 0x020fe20002000000 */
[----:B------:R-:W-:-:S01]  /*7a30*/  FFMA.FTZ R128, R217, R88, -R102 ;  /* 0x00000058d9807223 */ /* 0x000fc20000010866 */
[----:B------:R-:W-:Y:S01]  /*7a40*/  FMNMX.FTZ R22, R205, R22, !PT ;  /* 0x00000016cd167209 */ /* 0x000fe20007810000 */
[----:B------:R-:W-:-:S01]  /*7a50*/  FFMA.FTZ R197, R197, R88, -R102 ;  /* 0x00000058c5c57223 */ /* 0x000fc20000010866 */
[----:B------:R-:W0:Y:S01]  /*7a60*/  MUFU.TANH R141, R141 ;  /* 0x0000008d008d7308 */ /* 0x000e220000002400 */
[C---:B------:R-:W-:Y:S01]  /*7a70*/  ISETP.GT.AND P4, PT, R130.reuse, 0x28, PT ;  /* 0x000000288200780c */ /* 0x040fe20003f84270 */
[-CC-:B------:R-:W-:Y:S01]  /*7a80*/  FFMA.FTZ R193, R193, R88.reuse, -R102.reuse ;  /* 0x00000058c1c17223 */ /* 0x180fe20000010866 */
[----:B------:R-:W-:Y:S01]  /*7a90*/  FSEL R137, R137, -INF , P5 ;  /* 0xff80000089897808 */ /* 0x000fe20002800000 */
[--C-:B------:R-:W-:Y:S01]  /*7aa0*/  FFMA.FTZ R107, R107, R88, -R102.reuse ;  /* 0x000000586b6b7223 */ /* 0x100fe20000010866 */
[----:B------:R-:W-:Y:S01]  /*7ab0*/  FMNMX.FTZ R22, R199, R22, !PT ;  /* 0x00000016c7167209 */ /* 0x000fe20007810000 */
[-CC-:B------:R-:W-:Y:S01]  /*7ac0*/  FFMA.FTZ R109, R109, R88.reuse, -R102.reuse ;  /* 0x000000586d6d7223 */ /* 0x180fe20000010866 */
[----:B------:R-:W-:Y:S01]  /*7ad0*/  ISETP.GT.AND P5, PT, R130, 0x29, PT ;  /* 0x000000298200780c */ /* 0x000fe20003fa4270 */
[----:B------:R-:W-:Y:S01]  /*7ae0*/  MUFU.TANH R142, R142 ;  /* 0x0000008e008e7308 */ /* 0x000fe20000002400 */
[----:B-1----:R-:W-:Y:S01]  /*7af0*/  FSEL R207, R138, -INF , P4 ;  /* 0xff8000008acf7808 */ /* 0x002fe20002000000 */
[--C-:B------:R-:W-:Y:S01]  /*7b00*/  FFMA.FTZ R133, R133, R88, -R102.reuse ;  /* 0x0000005885857223 */ /* 0x100fe20000010866 */
[----:B------:R-:W-:Y:S01]  /*7b10*/  FMNMX.FTZ R22, R137, R22, !PT ;  /* 0x0000001689167209 */ /* 0x000fe20007810000 */
[-CC-:B------:R-:W-:Y:S01]  /*7b20*/  FFMA.FTZ R145, R145, R88.reuse, -R102.reuse ;  /* 0x0000005891917223 */ /* 0x180fe20000010866 */
[C---:B------:R-:W-:Y:S01]  /*7b30*/  ISETP.GT.AND P4, PT, R130.reuse, 0x30, PT ;  /* 0x000000308200780c */ /* 0x040fe20003f84270 */
[-CC-:B------:R-:W-:Y:S01]  /*7b40*/  FFMA.FTZ R151, R151, R88.reuse, -R102.reuse ;  /* 0x0000005897977223 */ /* 0x180fe20000010866 */
[----:B--2---:R-:W-:Y:S01]  /*7b50*/  FSEL R139, R139, -INF , P5 ;  /* 0xff8000008b8b7808 */ /* 0x004fe20002800000 */
[----:B------:R-:W1:Y:S01]  /*7b60*/  MUFU.TANH R143, R143 ;  /* 0x0000008f008f7308 */ /* 0x000e620000002400 */
[----:B------:R-:W-:Y:S01]  /*7b70*/  ISETP.GT.AND P5, PT, R130, 0x31, PT ;  /* 0x000000318200780c */ /* 0x000fe20003fa4270 */
[-CC-:B------:R-:W-:Y:S01]  /*7b80*/  FFMA.FTZ R93, R93, R88.reuse, -R102.reuse ;  /* 0x000000585d5d7223 */ /* 0x180fe20000010866 */
[----:B------:R-:W-:-:S01]  /*7b90*/  FFMA.FTZ R97, R97, R88, -R102 ;  /* 0x0000005861617223 */ /* 0x000fc20000010866 */
[----:B------:R-:W-:Y:S01]  /*7ba0*/  FFMA.FTZ R101, R101, R88, -R102 ;  /* 0x0000005865657223 */ /* 0x000fe20000010866 */
[----:B0-----:R-:W-:-:S02]  /*7bb0*/  FSEL R141, R141, -INF , P5 ;  /* 0xff8000008d8d7808 */ /* 0x001fc40002800000 */
[----:B------:R-:W-:Y:S01]  /*7bc0*/  ISETP.GT.AND P5, PT, R130, 0x39, PT ;  /* 0x000000398200780c */ /* 0x000fe20003fa4270 */
[----:B------:R0:W-:Y:S08]  /*7bd0*/  MUFU.EX2 R20, R132 ;  /* 0x0000008400147308 */ /* 0x0001f00000000800 */
[----:B------:R2:W-:Y:S01]  /*7be0*/  MUFU.EX2 R23, R134 ;  /* 0x0000008600177308 */ /* 0x0005e20000000800 */
[----:B0-----:R-:W-:-:S02]  /*7bf0*/  FMNMX.FTZ R132, R207, R22, !PT ;  /* 0x00000016cf847209 */ /* 0x001fc40007810000 */
[----:B-1----:R-:W-:Y:S02]  /*7c00*/  FSEL R143, R143, -INF , P5 ;  /* 0xff8000008f8f7808 */ /* 0x002fe40002800000 */
[----:B------:R-:W-:Y:S02]  /*7c10*/  FMNMX.FTZ R132, R139, R132, !PT ;  /* 0x000000848b847209 */ /* 0x000fe40007810000 */
[----:B------:R-:W-:Y:S01]  /*7c20*/  ISETP.GT.AND P5, PT, R130, 0x41, PT ;  /* 0x000000418200780c */ /* 0x000fe20003fa4270 */
[----:B------:R-:W-:Y:S01]  /*7c30*/  MUFU.TANH R120, R120 ;  /* 0x0000007800787308 */ /* 0x000fe20000002400 */
[----:B--2---:R-:W-:-:S01]  /*7c40*/  FFMA.FTZ R134, R195, R88, -R102 ;  /* 0x00000058c3867223 */ /* 0x004fc20000010866 */
[----:B------:R-:W-:Y:S02]  /*7c50*/  FSEL R195, R140, -INF , P4 ;  /* 0xff8000008cc37808 */ /* 0x000fe40002000000 */
[----:B------:R-:W-:Y:S02]  /*7c60*/  ISETP.GT.AND P4, PT, R130, 0x38, PT ;  /* 0x000000388200780c */ /* 0x000fe40003f84270 */
[----:B------:R-:W-:-:S02]  /*7c70*/  FMNMX.FTZ R132, R195, R132, !PT ;  /* 0x00000084c3847209 */ /* 0x000fc40007810000 */
[----:B------:R-:W0:Y:S01]  /*7c80*/  MUFU.TANH R121, R121 ;  /* 0x0000007900797308 */ /* 0x000e220000002400 */
[----:B------:R-:W-:Y:S02]  /*7c90*/  WARPGROUP.DEPBAR.LE gsb0, 0x0 ;  /* 0x00008000000079c5 */ /* 0x000fe40000010000 */
[----:B------:R-:W-:Y:S01]  /*7ca0*/  FMNMX.FTZ R132, R141, R132, !PT ;  /* 0x000000848d847209 */ /* 0x000fe20007810000 */
[----:B------:R-:W-:-:S04]  /*7cb0*/  WARPGROUP.ARRIVE ;  /* 0x00000000000079c5 */ /* 0x000fc80000000000 */
[----:B------:R-:W1:Y:S02]  /*7cc0*/  MUFU.TANH R122, R122 ;  /* 0x0000007a007a7308 */ /* 0x000e640000002400 */
[----:B------:R-:W-:Y:S06]  /*7cd0*/  QGMMA.64x128x32.F32.E4M3.E4M3 R24, R172, gdesc[UR8], R24, gsb0 ;  /* 0x01e00008ac187df3 */ /* 0x000fec0008000818 */
[----:B------:R2:W-:Y:S01]  /*7ce0*/  MUFU.EX2 R15, R209 ;  /* 0x000000d1000f7308 */ /* 0x0005e20000000800 */
[----:B0-----:R-:W-:Y:S02]  /*7cf0*/  FSEL R121, R121, -INF , P5 ;  /* 0xff80000079797808 */ /* 0x001fe40002800000 */
[----:B------:R-:W-:-:S05]  /*7d00*/  ISETP.GT.AND P5, PT, R130, 0x49, PT ;  /* 0x000000498200780c */ /* 0x000fca0003fa4270 */
[----:B------:R-:W0:Y:S01]  /*7d10*/  MUFU.TANH R123, R123 ;  /* 0x0000007b007b7308 */ /* 0x000e220000002400 */
[----:B--2---:R-:W-:Y:S02]  /*7d20*/  FSEL R209, R142, -INF , P4 ;  /* 0xff8000008ed17808 */ /* 0x004fe40002000000 */
[----:B------:R-:W-:Y:S02]  /*7d30*/  ISETP.GT.AND P4, PT, R130, 0x40, PT ;  /* 0x000000408200780c */ /* 0x000fe40003f84270 */
[----:B------:R-:W-:-:S03]  /*7d40*/  FMNMX.FTZ R132, R209, R132, !PT ;  /* 0x00000084d1847209 */ /* 0x000fc60007810000 */
[----:B------:R2:W-:Y:S01]  /*7d50*/  MUFU.TANH R92, R110 ;  /* 0x0000006e005c7308 */ /* 0x0005e20000002400 */
[----:B------:R-:W-:-:S07]  /*7d60*/  FMNMX.FTZ R132, R143, R132, !PT ;  /* 0x000000848f847209 */ /* 0x000fce0007810000 */
[----:B------:R-:W3:Y:S01]  /*7d70*/  MUFU.TANH R124, R124 ;  /* 0x0000007c007c7308 */ /* 0x000ee20000002400 */
[----:B--2---:R-:W-:Y:S01]  /*7d80*/  FMUL.FTZ R110, R0, R119 ;  /* 0x00000077006e7220 */ /* 0x004fe20000410000 */
[-CC-:B------:R-:W-:Y:S01]  /*7d90*/  FFMA.FTZ R119, R211, R88.reuse, -R102.reuse ;  /* 0x00000058d3777223 */ /* 0x180fe20000010866 */
[----:B------:R-:W-:Y:S01]  /*7da0*/  FSEL R211, R120, -INF , P4 ;  /* 0xff80000078d37808 */ /* 0x000fe20002000000 */
[--C-:B------:R-:W-:Y:S01]  /*7db0*/  FFMA.FTZ R120, R113, R88, -R102.reuse ;  /* 0x0000005871787223 */ /* 0x100fe20000010866 */
[----:B------:R-:W-:Y:S02]  /*7dc0*/  ISETP.GT.AND P4, PT, R130, 0x48, PT ;  /* 0x000000488200780c */ /* 0x000fe40003f84270 */
[----:B------:R-:W-:Y:S01]  /*7dd0*/  FMNMX.FTZ R132, R211, R132, !PT ;  /* 0x00000084d3847209 */ /* 0x000fe20007810000 */
[----:B------:R-:W2:Y:S01]  /*7de0*/  MUFU.TANH R125, R125 ;  /* 0x0000007d007d7308 */ /* 0x000ea20000002400 */
[----:B-1----:R-:W-:Y:S01]  /*7df0*/  FSEL R113, R122, -INF , P4 ;  /* 0xff8000007a717808 */ /* 0x002fe20002000000 */
[----:B------:R-:W-:Y:S01]  /*7e00*/  FFMA.FTZ R122, R117, R88, -R102 ;  /* 0x00000058757a7223 */ /* 0x000fe20000010866 */
[----:B------:R-:W-:-:S02]  /*7e10*/  FMNMX.FTZ R132, R121, R132, !PT ;  /* 0x0000008479847209 */ /* 0x000fc40007810000 */
[C---:B------:R-:W-:Y:S02]  /*7e20*/  ISETP.GT.AND P4, PT, R130.reuse, 0x50, PT ;  /* 0x000000508200780c */ /* 0x040fe40003f84270 */
[----:B0-----:R-:W-:Y:S01]  /*7e30*/  FSEL R123, R123, -INF , P5 ;  /* 0xff8000007b7b7808 */ /* 0x001fe20002800000 */
[----:B------:R-:W0:Y:S01]  /*7e40*/  MUFU.TANH R126, R126 ;  /* 0x0000007e007e7308 */ /* 0x000e220000002400 */
[----:B------:R-:W-:Y:S02]  /*7e50*/  FMNMX.FTZ R132, R113, R132, !PT ;  /* 0x0000008471847209 */ /* 0x000fe40007810000 */
[----:B------:R-:W-:Y:S02]  /*7e60*/  ISETP.GT.AND P5, PT, R130, 0x51, PT ;  /* 0x000000518200780c */ /* 0x000fe40003fa4270 */
[----:B---3--:R-:W-:Y:S01]  /*7e70*/  FSEL R213, R124, -INF , P4 ;  /* 0xff8000007cd57808 */ /* 0x008fe20002000000 */
[----:B------:R-:W-:Y:S01]  /*7e80*/  FFMA.FTZ R124, R129, R88, -R102 ;  /* 0x00000058817c7223 */ /* 0x000fe20000010866 */
[----:B------:R-:W-:Y:S01]  /*7e90*/  FMNMX.FTZ R132, R123, R132, !PT ;  /* 0x000000847b847209 */ /* 0x000fe20007810000 */
[----:B------:R-:W1:Y:S01]  /*7ea0*/  MUFU.TANH R127, R127 ;  /* 0x0000007f007f7308 */ /* 0x000e620000002400 */
[----:B------:R-:W-:-:S02]  /*7eb0*/  ISETP.GT.AND P4, PT, R130, 0x58, PT ;  /* 0x000000588200780c */ /* 0x000fc40003f84270 */
[----:B--2---:R-:W-:Y:S02]  /*7ec0*/  FSEL R125, R125, -INF , P5 ;  /* 0xff8000007d7d7808 */ /* 0x004fe40002800000 */
[----:B------:R-:W-:Y:S02]  /*7ed0*/  FMNMX.FTZ R132, R213, R132, !PT ;  /* 0x00000084d5847209 */ /* 0x000fe40007810000 */
[----:B------:R-:W-:Y:S01]  /*7ee0*/  ISETP.GT.AND P5, PT, R130, 0x59, PT ;  /* 0x000000598200780c */ /* 0x000fe20003fa4270 */
[----:B------:R-:W2:Y:S01]  /*7ef0*/  MUFU.TANH R104, R104 ;  /* 0x0000006800687308 */ /* 0x000ea20000002400 */
[----:B0-----:R-:W-:Y:S02]  /*7f00*/  FSEL R117, R126, -INF , P4 ;  /* 0xff8000007e757808 */ /* 0x001fe40002000000 */
[----:B------:R-:W-:Y:S02]  /*7f10*/  FMNMX.FTZ R132, R125, R132, !PT ;  /* 0x000000847d847209 */ /* 0x000fe40007810000 */
[----:B------:R-:W-:-:S02]  /*7f20*/  ISETP.GT.AND P4, PT, R130, 0x60, PT ;  /* 0x000000608200780c */ /* 0x000fc40003f84270 */
        /* <DEDUP_REMOVED lines=8> */
[C---:B------:R-:W-:Y:S02]  /*7fb0*/  ISETP.GT.AND P4, PT, R130.reuse, 0x68, PT ;  /* 0x000000688200780c */ /* 0x040fe40003f84270 */
[----:B------:R-:W-:Y:S02]  /*7fc0*/  FMNMX.FTZ R132, R129, R132, !PT ;  /* 0x0000008481847209 */ /* 0x000fe40007810000 */
[----:B------:R-:W-:Y:S01]  /*7fd0*/  ISETP.GT.AND P5, PT, R130, 0x69, PT ;  /* 0x000000698200780c */ /* 0x000fe20003fa4270 */
[----:B------:R-:W2:Y:S01]  /*7fe0*/  MUFU.TANH R106, R106 ;  /* 0x0000006a006a7308 */ /* 0x000ea20000002400 */
[----:B------:R-:W-:Y:S01]  /*7ff0*/  FSEL R215, R92, -INF , P4 ;  /* 0xff8000005cd77808 */ /* 0x000fe20002000000 */
[----:B------:R-:W-:Y:S01]  /*8000*/  FFMA.FTZ R92, R131, R88, -R102 ;  /* 0x00000058835c7223 */ /* 0x000fe20000010866 */
[----:B------:R-:W-:Y:S02]  /*8010*/  FMNMX.FTZ R132, R105, R132, !PT ;  /* 0x0000008469847209 */ /* 0x000fe40007810000 */
[----:B------:R-:W-:-:S02]  /*8020*/  ISETP.GT.AND P4, PT, R130, 0x70, PT ;  /* 0x000000708200780c */ /* 0x000fc40003f84270 */
[----:B0-----:R-:W-:Y:S01]  /*8030*/  FSEL R217, R96, -INF , P5 ;  /* 0xff80000060d97808 */ /* 0x001fe20002800000 */
[----:B------:R-:W0:Y:S01]  /*8040*/  MUFU.TANH R108, R108 ;  /* 0x0000006c006c7308 */ /* 0x000e220000002400 */
[----:B------:R-:W-:Y:S01]  /*8050*/  FMNMX.FTZ R132, R215, R132, !PT ;  /* 0x00000084d7847209 */ /* 0x000fe20007810000 */
[-CC-:B------:R-:W-:Y:S01]  /*8060*/  FFMA.FTZ R96, R135, R88.reuse, -R102.reuse ;  /* 0x0000005887607223 */ /* 0x180fe20000010866 */
[----:B------:R-:W-:Y:S01]  /*8070*/  ISETP.GT.AND P5, PT, R130, 0x71, PT ;  /* 0x000000718200780c */ /* 0x000fe20003fa4270 */
[-CC-:B------:R-:W-:Y:S01]  /*8080*/  FFMA.FTZ R135, R147, R88.reuse, -R102.reuse ;  /* 0x0000005893877223 */ /* 0x180fe20000010866 */
[----:B-1----:R-:W-:Y:S01]  /*8090*/  FSEL R131, R100, -INF , P4 ;  /* 0xff80000064837808 */ /* 0x002fe20002000000 */
[--C-:B------:R-:W-:Y:S01]  /*80a0*/  FFMA.FTZ R100, R157, R88, -R102.reuse ;  /* 0x000000589d647223 */ /* 0x100fe20000010866 */
[----:B------:R-:W-:Y:S01]  /*80b0*/  FMNMX.FTZ R132, R217, R132, !PT ;  /* 0x00000084d9847209 */ /* 0x000fe20007810000 */
[----:B------:R-:W1:Y:S01]  /*80c0*/  MUFU.TANH R110, R110 ;  /* 0x0000006e006e7308 */ /* 0x000e620000002400 */
[----:B------:R-:W-:Y:S01]  /*80d0*/  ISETP.GT.AND P4, PT, R130, 0x78, PT ;  /* 0x000000788200780c */ /* 0x000fe20003f84270 */
[-CC-:B------:R-:W-:Y:S01]  /*80e0*/  FFMA.FTZ R157, R189, R88.reuse, -R102.reuse ;  /* 0x00000058bd9d7223 */ /* 0x180fe20000010866 */
[----:B--2---:R-:W-:Y:S01]  /*80f0*/  FSEL R219, R106, -INF , P5 ;  /* 0xff8000006adb7808 */ /* 0x004fe20002800000 */
[--C-:B------:R-:W-:Y:S01]  /*8100*/  FFMA.FTZ R106, R159, R88, -R102.reuse ;  /* 0x000000589f6a7223 */ /* 0x100fe20000010866 */
[----:B------:R-:W-:Y:S01]  /*8110*/  FMNMX.FTZ R132, R131, R132, !PT ;  /* 0x0000008483847209 */ /* 0x000fe20007810000 */
[-CC-:B------:R-:W-:Y:S01]  /*8120*/  FFMA.FTZ R159, R165, R88.reuse, -R102.reuse ;  /* 0x00000058a59f7223 */ /* 0x180fe20000010866 */
[----:B------:R-:W-:Y:S01]  /*8130*/  ISETP.GT.AND P5, PT, R130, 0x79, PT ;  /* 0x000000798200780c */ /* 0x000fe20003fa4270 */
[----:B------:R-:W2:Y:S01]  /*8140*/  MUFU.TANH R90, R90 ;  /* 0x0000005a005a7308 */ /* 0x000ea20000002400 */
[----:B0-----:R-:W-:Y:S01]  /*8150*/  FSEL R221, R108, -INF , P4 ;  /* 0xff8000006cdd7808 */ /* 0x001fe20002000000 */
[----:B------:R-:W-:Y:S01]  /*8160*/  FFMA.FTZ R108, R167, R88, -R102 ;  /* 0x00000058a76c7223 */ /* 0x000fe20000010866 */
[----:B------:R-:W-:-:S02]  /*8170*/  FMNMX.FTZ R132, R219, R132, !PT ;  /* 0x00000084db847209 */ /* 0x000fc40007810000 */
[----:B------:R-:W-:Y:S02]  /*8180*/  ISETP.GT.AND P4, PT, R130, 0x80, PT ;  /* 0x000000808200780c */ /* 0x000fe40003f84270 */
[----:B------:R-:W-:Y:S01]  /*8190*/  FMNMX.FTZ R132, R221, R132, !PT ;  /* 0x00000084dd847209 */ /* 0x000fe20007810000 */
[----:B------:R-:W0:Y:S01]  /*81a0*/  MUFU.TANH R91, R91 ;  /* 0x0000005b005b7308 */ /* 0x000e220000002400 */
[----:B-1----:R-:W-:Y:S01]  /*81b0*/  FSEL R223, R110, -INF , P5 ;  /* 0xff8000006edf7808 */ /* 0x002fe20002800000 */
[----:B------:R-:W-:Y:S01]  /*81c0*/  FFMA.FTZ R110, R163, R88, -R102 ;  /* 0x00000058a36e7223 */ /* 0x000fe20000010866 */
[----:B------:R-:W-:Y:S02]  /*81d0*/  ISETP.GT.AND P5, PT, R130, 0x81, PT ;  /* 0x000000818200780c */ /* 0x000fe40003fa4270 */
[----:B------:R-:W-:-:S03]  /*81e0*/  FMNMX.FTZ R132, R223, R132, !PT ;  /* 0x00000084df847209 */ /* 0x000fc60007810000 */
[----:B------:R-:W1:Y:S01]  /*81f0*/  MUFU.TANH R94, R94 ;  /* 0x0000005e005e7308 */ /* 0x000e620000002400 */
[----:B--2---:R-:W-:Y:S02]  /*8200*/  FSEL R225, R90, -INF , P4 ;  /* 0xff8000005ae17808 */ /* 0x004fe40002000000 */
[----:B------:R-:W-:Y:S02]  /*8210*/  ISETP.GT.AND P4, PT, R130, 0x88, PT ;  /* 0x000000888200780c */ /* 0x000fe40003f84270 */
[----:B------:R-:W-:-:S03]  /*8220*/  FMNMX.FTZ R132, R225, R132, !PT ;  /* 0x00000084e1847209 */ /* 0x000fc60007810000 */
[----:B------:R-:W2:Y:S01]  /*8230*/  MUFU.TANH R95, R95 ;  /* 0x0000005f005f7308 */ /* 0x000ea20000002400 */
[----:B0-----:R-:W-:Y:S02]  /*8240*/  FSEL R227, R91, -INF , P5 ;  /* 0xff8000005be37808 */ /* 0x001fe40002800000 */
[----:B------:R-:W-:Y:S02]  /*8250*/  ISETP.GT.AND P5, PT, R130, 0x89, PT ;  /* 0x000000898200780c */ /* 0x000fe40003fa4270 */
[----:B------:R-:W-:-:S03]  /*8260*/  FMNMX.FTZ R132, R227, R132, !PT ;  /* 0x00000084e3847209 */ /* 0x000fc60007810000 */
[----:B------:R-:W0:Y:S01]  /*8270*/  MUFU.TANH R98, R98 ;  /* 0x0000006200627308 */ /* 0x000e220000002400 */
[----:B-1----:R-:W-:Y:S01]  /*8280*/  FSEL R147, R94, -INF , P4 ;  /* 0xff8000005e937808 */ /* 0x002fe20002000000 */
[----:B------:R-:W-:Y:S01]  /*8290*/  FFMA.FTZ R94, R149, R88, -R102 ;  /* 0x00000058955e7223 */ /* 0x000fe20000010866 */
[C---:B------:R-:W-:Y:S01]  /*82a0*/  ISETP.GT.AND P4, PT, R130.reuse, 0x90, PT ;  /* 0x000000908200780c */ /* 0x040fe20003f84270 */
[----:B------:R-:W-:Y:S02]  /*82b0*/  WARPGROUP.DEPBAR.LE gsb0, 0x0 ;  /* 0x00008000000079c5 */ /* 0x000fe40000010000 */
[----:B------:R-:W-:Y:S01]  /*82c0*/  FMNMX.FTZ R132, R147, R132, !PT ;  /* 0x0000008493847209 */ /* 0x000fe20007810000 */
[----:B------:R-:W-:Y:S01]  /*82d0*/  WARPGROUP.ARRIVE ;  /* 0x00000000000079c5 */ /* 0x000fe20000000000 */
[----:B------:R-:W1:Y:S01]  /*82e0*/  MUFU.TANH R99, R99 ;  /* 0x0000006300637308 */ /* 0x000e620000002400 */
[----:B--2---:R-:W-:Y:S02]  /*82f0*/  FSEL R95, R95, -INF , P5 ;  /* 0xff8000005f5f7808 */ /* 0x004fe40002800000 */
[----:B------:R-:W-:-:S02]  /*8300*/  ISETP.GT.AND P5, PT, R130, 0x91, PT ;  /* 0x000000918200780c */ /* 0x000fc40003fa4270 */
[----:B------:R-:W-:Y:S01]  /*8310*/  FMNMX.FTZ R132, R95, R132, !PT ;  /* 0x000000845f847209 */ /* 0x000fe20007810000 */
[----:B------:R-:W-:Y:S02]  /*8320*/  QGMMA.64x128x32.F32.E4M3.E4M3 R24, R168, gdesc[UR4], R24, gsb0 ;  /* 0x01e00004a8187df3 */ /* 0x000fe40008000818 */
[----:B------:R-:W2:Y:S01]  /*8330*/  MUFU.TANH R112, R112 ;  /* 0x0000007000707308 */ /* 0x000ea20000002400 */
[----:B0-----:R-:W-:Y:S01]  /*8340*/  FSEL R149, R98, -INF , P4 ;  /* 0xff80000062957808 */ /* 0x001fe20002000000 */
[-CC-:B------:R-:W-:Y:S01]  /*8350*/  FFMA.FTZ R98, R153, R88.reuse, -R102.reuse ;  /* 0x0000005899627223 */ /* 0x180fe20000010866 */
[----:B------:R-:W-:Y:S01]  /*8360*/  ISETP.GT.AND P4, PT, R130, 0x98, PT ;  /* 0x000000988200780c */ /* 0x000fe20003f84270 */
[----:B------:R-:W-:Y:S01]  /*8370*/  FFMA.FTZ R153, R161, R88, -R102 ;  /* 0x00000058a1997223 */ /* 0x000fe20000010866 */
[----:B------:R-:W-:-:S03]  /*8380*/  FMNMX.FTZ R132, R149, R132, !PT ;  /* 0x0000008495847209 */ /* 0x000fc60007810000 */
[----:B------:R-:W0:Y:S01]  /*8390*/  MUFU.TANH R103, R103 ;  /* 0x0000006700677308 */ /* 0x000e220000002400 */
[----:B-1----:R-:W-:Y:S02]  /*83a0*/  FSEL R99, R99, -INF , P5 ;  /* 0xff80000063637808 */ /* 0x002fe40002800000 */
[----:B------:R-:W-:Y:S02]  /*83b0*/  ISETP.GT.AND P5, PT, R130, 0x99, PT ;  /* 0x000000998200780c */ /* 0x000fe40003fa4270 */
[----:B------:R-:W-:-:S03]  /*83c0*/  FMNMX.FTZ R132, R99, R132, !PT ;  /* 0x0000008463847209 */ /* 0x000fc60007810000 */
[----:B------:R-:W-:Y:S01]  /*83d0*/  MUFU.EX2 R104, R124 ;  /* 0x0000007c00687308 */ /* 0x000fe20000000800 */
[----:B--2---:R-:W-:-:S04]  /*83e0*/  FSEL R229, R112, -INF , P4 ;  /* 0xff80000070e57808 */ /* 0x004fc80002000000 */
[----:B------:R-:W-:-:S03]  /*83f0*/  FMNMX.FTZ R132, R229, R132, !PT ;  /* 0x00000084e5847209 */ /* 0x000fc60007810000 */
[----:B------:R1:W-:Y:S01]  /*8400*/  MUFU.EX2 R90, R96 ;  /* 0x00000060005a7308 */ /* 0x0003e20000000800 */
[----:B0-----:R-:W-:-:S04]  /*8410*/  FSEL R103, R103, -INF , P5 ;  /* 0xff80000067677808 */ /* 0x001fc80002800000 */
[----:B------:R-:W-:-:S03]  /*8420*/  FMNMX.FTZ R132, R103, R132, !PT ;  /* 0x0000008467847209 */ /* 0x000fc60007810000 */
[----:B------:R-:W-:Y:S01]  /*8430*/  MUFU.EX2 R115, R115 ;  /* 0x0000007300737308 */ /* 0x000fe20000000800 */
[----:B-1----:R-:W-:-:S01]  /*8440*/  FFMA.FTZ R96, R155, R88, -R102 ;  /* 0x000000589b607223 */ /* 0x002fc20000010866 */
[----:B------:R-:W0:Y:S01]  /*8450*/  SHFL.BFLY PT, R91, R132, 0x2, 0x1f ;  /* 0x0c401f00845b7f89 */ /* 0x000e2200000e0000 */
[----:B------:R-:W-:-:S05]  /*8460*/  FFMA.FTZ R155, R191, R88, -R102 ;  /* 0x00000058bf9b7223 */ /* 0x000fca0000010866 */
[----:B------:R-:W-:Y:S08]  /*8470*/  MUFU.EX2 R114, R114 ;  /* 0x0000007200727308 */ /* 0x000ff00000000800 */
[----:B------:R-:W-:Y:S08]  /*8480*/  MUFU.EX2 R116, R116 ;  /* 0x0000007400747308 */ /* 0x000ff00000000800 */
[----:B------:R-:W-:Y:S01]  /*8490*/  MUFU.EX2 R119, R119 ;  /* 0x0000007700777308 */ /* 0x000fe20000000800 */
[----:B0-----:R-:W-:-:S05]  /*84a0*/  FMNMX.FTZ R112, R132, R91, !PT ;  /* 0x0000005b84707209 */ /* 0x001fca0007810000 */
[----:B------:R-:W0:Y:S02]  /*84b0*/  SHFL.BFLY PT, R91, R112, 0x1, 0x1f ;  /* 0x0c201f00705b7f89 */ /* 0x000e2400000e0000 */
[----:B------:R-:W-:Y:S08]  /*84c0*/  MUFU.EX2 R118, R118 ;  /* 0x0000007600767308 */ /* 0x000ff00000000800 */
[----:B------:R-:W-:Y:S08]  /*84d0*/  MUFU.EX2 R185, R185 ;  /* 0x000000b900b97308 */ /* 0x000ff00000000800 */
[----:B------:R-:W-:Y:S01]  /*84e0*/  MUFU.EX2 R128, R128 ;  /* 0x0000008000807308 */ /* 0x000fe20000000800 */
[----:B0-----:R-:W-:Y:S01]  /*84f0*/  FMNMX.FTZ R91, R112, R91, !PT ;  /* 0x0000005b705b7209 */ /* 0x001fe20007810000 */
[----:B------:R-:W-:-:S06]  /*8500*/  FFMA.FTZ R112, R111, R88, -R102 ;  /* 0x000000586f707223 */ /* 0x000fcc0000010866 */
[----:B------:R0:W-:Y:S01]  /*8510*/  MUFU.EX2 R22, R134 ;  /* 0x0000008600167308 */ /* 0x0001e20000000800 */
[C---:B------:R-:W-:Y:S01]  /*8520*/  FSETP.NEU.FTZ.AND P4, PT, R91.reuse, -INF , PT ;  /* 0xff8000005b00780b */ /* 0x040fe20003f9d000 */
[----:B------:R-:W-:-:S03]  /*8530*/  FFMA.FTZ R124, R91, R88, -8 ;  /* 0xc10000005b7c7423 */ /* 0x000fc60000010058 */
[----:B------:R-:W-:Y:S02]  /*8540*/  FSEL R163, R91, RZ, P4 ;  /* 0x000000ff5ba37208 */ /* 0x000fe40002000000 */
[----:B------:R-:W-:Y:S01]  /*8550*/  FSEL R102, R124, RZ, P4 ;  /* 0x000000ff7c667208 */ /* 0x000fe20002000000 */
[----:B------:R-:W-:Y:S02]  /*8560*/  MUFU.EX2 R197, R197 ;  /* 0x000000c500c57308 */ /* 0x000fe40000000800 */
[----:B------:R-:W-:-:S02]  /*8570*/  FADD.FTZ R163, -R163, R10 ;  /* 0x0000000aa3a37221 */ /* 0x000fc40000010100 */
[----:B------:R-:W-:Y:S01]  /*8580*/  FFMA.FTZ R146, R113, R88, -R102 ;  /* 0x0000005871927223 */ /* 0x000fe20000010866 */
[----:B------:R-:W-:-:S01]  /*8590*/  FADD.FTZ R113, -R144, R9 ;  /* 0x0000000990717221 */ /* 0x000fc20000010100 */
[-CC-:B------:R-:W-:Y:S01]  /*85a0*/  FFMA.FTZ R124, R13, R88.reuse, -R102.reuse ;  /* 0x000000580d7c7223 */ /* 0x180fe20000010866 */
[----:B------:R-:W-:-:S01]  /*85b0*/  FFMA.FTZ R13, R181, R88, -R102 ;  /* 0x00000058b50d7223 */ /* 0x000fc20000010866 */
[-CC-:B------:R-:W-:Y:S01]  /*85c0*/  FFMA.FTZ R111, R183, R88.reuse, -R102.reuse ;  /* 0x00000058b76f7223 */ /* 0x180fe20000010866 */
[-C--:B------:R-:W-:Y:S01]  /*85d0*/  FMUL.FTZ R148, R113, R88.reuse ;  /* 0x0000005871947220 */ /* 0x080fe20000410000 */
[-C--:B------:R-:W-:Y:S01]  /*85e0*/  FMUL.FTZ R113, R163, R88.reuse ;  /* 0x00000058a3717220 */ /* 0x080fe20000410000 */
[----:B------:R-:W-:-:S01]  /*85f0*/  FFMA.FTZ R126, R187, R88, -R102 ;  /* 0x00000058bb7e7223 */ /* 0x000fc20000010866 */
[----:B------:R-:W-:Y:S01]  /*8600*/  MUFU.EX2 R124, R124 ;  /* 0x0000007c007c7308 */ /* 0x000fe20000000800 */
[----:B------:R-:W-:-:S01]  /*8610*/  FFMA.FTZ R21, R21, R88, -R102 ;  /* 0x0000005815157223 */ /* 0x000fc20000010866 */
[-CC-:B------:R-:W-:Y:S01]  /*8620*/  FFMA.FTZ R130, R203, R88.reuse, -R102.reuse ;  /* 0x00000058cb827223 */ /* 0x180fe20000010866 */
[----:B------:R-:W-:-:S01]  /*8630*/  FFMA.FTZ R132, R201, R88, -R102 ;  /* 0x00000058c9847223 */ /* 0x000fc20000010866 */
[-CC-:B------:R-:W-:Y:S01]  /*8640*/  FFMA.FTZ R161, R205, R88.reuse, -R102.reuse ;  /* 0x00000058cda17223 */ /* 0x180fe20000010866 */
[----:B0-----:R-:W-:-:S01]  /*8650*/  FFMA.FTZ R134, R199, R88, -R102 ;  /* 0x00000058c7867223 */ /* 0x001fc20000010866 */
[-CC-:B------:R-:W-:Y:S01]  /*8660*/  FFMA.FTZ R137, R137, R88.reuse, -R102.reuse ;  /* 0x0000005889897223 */ /* 0x180fe20000010866 */
[----:B------:R-:W-:-:S01]  /*8670*/  FFMA.FTZ R136, R207, R88, -R102 ;  /* 0x00000058cf887223 */ /* 0x000fc20000010866 */
[----:B------:R0:W1:Y:S01]  /*8680*/  MUFU.EX2 R10, R148 ;  /* 0x00000094000a7308 */ /* 0x0000620000000800 */
        /* <DEDUP_REMOVED lines=8> */
[----:B0-----:R-:W-:-:S01]  /*8710*/  FFMA.FTZ R148, R127, R88, -R102 ;  /* 0x000000587f947223 */ /* 0x001fc20000010866 */
        /* <DEDUP_REMOVED lines=10> */
[----:B------:R-:W-:-:S04]  /*87c0*/  WARPGROUP.DEPBAR.LE gsb0, 0x0 ;  /* 0x00008000000079c5 */ /* 0x000fc80000010000 */
[----:B------:R-:W3:Y:S08]  /*87d0*/  MUFU.EX2 R111, R111 ;  /* 0x0000006f006f7308 */ /* 0x000ef00000000800 */
[----:B------:R-:W4:Y:S08]  /*87e0*/  MUFU.EX2 R126, R126 ;  /* 0x0000007e007e7308 */ /* 0x000f300000000800 */
[----:B------:R5:W-:Y:S08]  /*87f0*/  MUFU.EX2 R9, R146 ;  /* 0x0000009200097308 */ /* 0x000bf00000000800 */
[----:B------:R-:W4:Y:S01]  /*8800*/  MUFU.EX2 R21, R21 ;  /* 0x0000001500157308 */ /* 0x000f220000000800 */
[----:B-----5:R-:W-:-:S01]  /*8810*/  FFMA.FTZ R146, R125, R88, -R102 ;  /* 0x000000587d927223 */ /* 0x020fc20000010866 */
[----:B-1----:R-:W-:Y:S01]  /*8820*/  FFMA.FTZ R125, R10, R6, R115 ;  /* 0x000000060a7d7223 */ /* 0x002fe20000010073 */
[----:B--2---:R-:W-:-:S03]  /*8830*/  FFMA.FTZ R6, R113, R5, R124 ;  /* 0x0000000571067223 */ /* 0x004fc6000001007c */
[----:B------:R-:W-:Y:S01]  /*8840*/  FADD.FTZ R125, R114, R125 ;  /* 0x0000007d727d7221 */ /* 0x000fe20000010000 */
[----:B0-----:R-:W-:-:S01]  /*8850*/  FADD.FTZ R6, R13, R6 ;  /* 0x000000060d067221 */ /* 0x001fc20000010000 */
[----:B------:R-:W0:Y:S02]  /*8860*/  MUFU.EX2 R130, R130 ;  /* 0x0000008200827308 */ /* 0x000e240000000800 */
[----:B------:R-:W-:-:S01]  /*8870*/  FADD.FTZ R150, R116, R125 ;  /* 0x0000007d74967221 */ /* 0x000fc20000010000 */
[----:B---3--:R-:W-:Y:S01]  /*8880*/  FADD.FTZ R5, R111, R6 ;  /* 0x000000066f057221 */ /* 0x008fe20000010000 */
[----:B------:R-:W-:-:S02]  /*8890*/  FFMA.FTZ R125, R129, R88, -R102 ;  /* 0x00000058817d7223 */ /* 0x000fc40000010866 */
[----:B------:R-:W-:Y:S01]  /*88a0*/  FADD.FTZ R127, R119, R150 ;  /* 0x00000096777f7221 */ /* 0x000fe20000010000 */
[----:B----4-:R-:W-:-:S01]  /*88b0*/  FADD.FTZ R6, R126, R5 ;  /* 0x000000057e067221 */ /* 0x010fc20000010000 */
[----:B------:R-:W1:Y:S02]  /*88c0*/  MUFU.EX2 R132, R132 ;  /* 0x0000008400847308 */ /* 0x000e640000000800 */
[----:B------:R-:W-:-:S01]  /*88d0*/  FADD.FTZ R150, R118, R127 ;  /* 0x0000007f76967221 */ /* 0x000fc20000010000 */
[----:B------:R-:W-:-:S03]  /*88e0*/  FADD.FTZ R5, R21, R6 ;  /* 0x0000000615057221 */ /* 0x000fc60000010000 */
[----:B------:R-:W-:Y:S01]  /*88f0*/  FADD.FTZ R127, R185, R150 ;  /* 0x00000096b97f7221 */ /* 0x000fe20000010000 */
[----:B------:R-:W-:-:S01]  /*8900*/  FFMA.FTZ R150, R105, R88, -R102 ;  /* 0x0000005869967223 */ /* 0x000fc20000010866 */
[----:B------:R-:W2:Y:S01]  /*8910*/  MUFU.EX2 R161, R161 ;  /* 0x000000a100a17308 */ /* 0x000ea20000000800 */
[----:B0-----:R-:W-:-:S01]  /*8920*/  FADD.FTZ R5, R130, R5 ;  /* 0x0000000582057221 */ /* 0x001fc20000010000 */
[----:B------:R-:W-:Y:S01]  /*8930*/  FADD.FTZ R6, R128, R127 ;  /* 0x0000007f80067221 */ /* 0x000fe20000010000 */
[----:B------:R-:W-:-:S05]  /*8940*/  FFMA.FTZ R105, R215, R88, -R102 ;  /* 0x00000058d7697223 */ /* 0x000fca0000010866 */
        /* <DEDUP_REMOVED lines=14> */
[----:B------:R-:W-:-:S06]  /*8a30*/  FFMA.FTZ R152, R217, R88, -R102 ;  /* 0x00000058d9987223 */ /* 0x000fcc0000010866 */
        /* <DEDUP_REMOVED lines=11> */
[----:B------:R-:W-:-:S06]  /*8af0*/  FFMA.FTZ R154, R219, R88, -R102 ;  /* 0x00000058db9a7223 */ /* 0x000fcc0000010866 */
        /* <DEDUP_REMOVED lines=12> */
[----:B0-----:R-:W-:-:S07]  /*8bc0*/  FADD.FTZ R6, R142, R5 ;  /* 0x000000058e067221 */ /* 0x001fce0000010000 */
[----:B------:R-:W0:Y:S01]  /*8bd0*/  MUFU.EX2 R133, R133 ;  /* 0x0000008500857308 */ /* 0x000e220000000800 */
[----:B-1----:R-:W-:-:S04]  /*8be0*/  FADD.FTZ R131, R122, R131 ;  /* 0x000000837a837221 */ /* 0x002fc80000010000 */
[----:B------:R-:W-:Y:S01]  /*8bf0*/  FADD.FTZ R156, R104, R131 ;  /* 0x00000083689c7221 */ /* 0x000fe20000010000 */
[----:B------:R-:W-:-:S02]  /*8c00*/  FFMA.FTZ R131, R225, R88, -R102 ;  /* 0x00000058e1837223 */ /* 0x000fc40000010866 */
[----:B------:R-:W1:Y:S01]  /*8c10*/  MUFU.EX2 R144, R144 ;  /* 0x0000009000907308 */ /* 0x000e620000000800 */
[----:B--2---:R-:W-:-:S04]  /*8c20*/  FADD.FTZ R6, R121, R6 ;  /* 0x0000000679067221 */ /* 0x004fc80000010000 */
        /* <DEDUP_REMOVED lines=11> */
[-CC-:B------:R-:W-:Y:S01]  /*8ce0*/  FFMA.FTZ R156, R227, R88.reuse, -R102.reuse ;  /* 0x00000058e39c7223 */ /* 0x180fe20000010866 */
[----:B------:R-:W-:-:S02]  /*8cf0*/  FFMA.FTZ R102, R103, R88, -R102 ;  /* 0x0000005867667223 */ /* 0x000fc40000010866 */
[----:B------:R-:W-:-:S03]  /*8d00*/  FADD.FTZ R160, R90, R163 ;  /* 0x000000a35aa07221 */ /* 0x000fc60000010000 */
        /* <DEDUP_REMOVED lines=22> */
[----:B------:R-:W-:Y:S01]  /*8e70*/  MUFU.EX2 R127, R127 ;  /* 0x0000007f007f7308 */ /* 0x000fe20000000800 */
[----:B-1----:R-:W-:-:S07]  /*8e80*/  FADD.FTZ R6, R152, R163 ;  /* 0x000000a398067221 */ /* 0x002fce0000010000 */
[----:B------:R-:W0:Y:S01]  /*8e90*/  MUFU.EX2 R97, R97 ;  /* 0x0000006100617308 */ /* 0x000e220000000800 */
[----:B--2---:R-:W-:-:S01]  /*8ea0*/  FADD.FTZ R160, R98, R5 ;  /* 0x0000000562a07221 */ /* 0x004fc20000010000 */
[----:B------:R-:W-:-:S06]  /*8eb0*/  IADD3 R5, -R19, 0xb, RZ ;  /* 0x0000000b13057810 */ /* 0x000fcc0007ffe1ff */
[----:B------:R-:W-:Y:S08]  /*8ec0*/  MUFU.EX2 R154, R154 ;  /* 0x0000009a009a7308 */ /* 0x000ff00000000800 */
[----:B------:R-:W1:Y:S01]  /*8ed0*/  MUFU.EX2 R100, R100 ;  /* 0x0000006400647308 */ /* 0x000e620000000800 */
[----:B0-----:R-:W-:-:S07]  /*8ee0*/  FADD.FTZ R163, R97, R160 ;  /* 0x000000a061a37221 */ /* 0x001fce0000010000 */
[----:B------:R-:W-:Y:S08]  /*8ef0*/  MUFU.EX2 R129, R129 ;  /* 0x0000008100817308 */ /* 0x000ff00000000800 */
[----:B------:R-:W0:Y:S01]  /*8f00*/  MUFU.EX2 R153, R153 ;  /* 0x0000009900997308 */ /* 0x000e220000000800 */
[----:B-1----:R-:W-:-:S01]  /*8f10*/  FADD.FTZ R160, R100, R163 ;  /* 0x000000a364a07221 */ /* 0x002fc20000010000 */
[----:B------:R-:W-:-:S05]  /*8f20*/  IMAD.U32 R163, RZ, RZ, UR54 ;  /* 0x00000036ffa37e24 */ /* 0x000fca000f8e00ff */
[----:B------:R-:W-:Y:S01]  /*8f30*/  @!P0 LEA R163, R163, UR39, 0x3 ;  /* 0x00000027a3a38c11 */ /* 0x000fe2000f8e18ff */
[----:B------:R-:W-:Y:S01]  /*8f40*/  MUFU.EX2 R158, R158 ;  /* 0x0000009e009e7308 */ /* 0x000fe20000000800 */
[----:B------:R1:W-:Y:S07]  /*8f50*/  BAR.ARV R5, 0x100 ;  /* 0x000400050000751d */ /* 0x0003ee0000002000 */
[----:B------:R-:W2:Y:S01]  /*8f60*/  MUFU.EX2 R106, R106 ;  /* 0x0000006a006a7308 */ /* 0x000ea20000000800 */
[----:B-1----:R-:W-:-:S05]  /*8f70*/  @!P0 VIADD R5, R163, 0x29840 ;  /* 0x00029840a3058836 */ /* 0x002fca0000000000 */
[----:B------:R-:W-:Y:S02]  /*8f80*/  @!P0 PRMT R5, RZ, 0x654, R5 ;  /* 0x00000654ff058816 */ /* 0x000fe40000000005 */
[----:B------:R-:W-:Y:S02]  /*8f90*/  MUFU.EX2 R131, R131 ;  /* 0x0000008300837308 */ /* 0x000fe40000000800 */
[----:B------:R1:W-:Y:S06]  /*8fa0*/  @!P0 SYNCS.ARRIVE.TRANS64.RED.A1T0 RZ, [R5+URZ], RZ ;  /* 0x000000ff05ff89a7 */ /* 0x0003ec000810043f */
[----:B------:R3:W-:Y:S08]  /*8fb0*/  MUFU.EX2 R162, R147 ;  /* 0x0000009300a27308 */ /* 0x0007f00000000800 */
[----:B------:R-:W4:Y:S01]  /*8fc0*/  MUFU.EX2 R155, R155 ;  /* 0x0000009b009b7308 */ /* 0x000f220000000800 */
[----:B---3--:R-:W-:-:S04]  /*8fd0*/  FADD.FTZ R147, R127, R6 ;  /* 0x000000067f937221 */ /* 0x008fc80000010000 */
[----:B------:R-:W-:Y:S01]  /*8fe0*/  FADD.FTZ R6, R154, R147 ;  /* 0x000000939a067221 */ /* 0x000fe20000010000 */
[----:B0-----:R-:W-:-:S02]  /*8ff0*/  FADD.FTZ R147, R153, R160 ;  /* 0x000000a099937221 */ /* 0x001fc40000010000 */
[----:B------:R-:W-:Y:S02]  /*9000*/  MUFU.EX2 R156, R156 ;  /* 0x0000009c009c7308 */ /* 0x000fe40000000800 */
[----:B--2---:R-:W-:-:S06]  /*9010*/  FADD.FTZ R160, R106, R147 ;  /* 0x000000936aa07221 */ /* 0x004fcc0000010000 */
[----:B------:R-:W0:Y:S01]  /*9020*/  MUFU.EX2 R108, R108 ;  /* 0x0000006c006c7308 */ /* 0x000e220000000800 */
[----:B----4-:R-:W-:-:S07]  /*9030*/  FADD.FTZ R147, R155, R160 ;  /* 0x000000a09b937221 */ /* 0x010fce0000010000 */
[----:B------:R2:W-:Y:S08]  /*9040*/  MUFU.EX2 R164, R95 ;  /* 0x0000005f00a47308 */ /* 0x0005f00000000800 */
[----:B------:R-:W1:Y:S01]  /*9050*/  MUFU.EX2 R157, R157 ;  /* 0x0000009d009d7308 */ /* 0x000e620000000800 */
[----:B--2---:R-:W-:-:S04]  /*9060*/  FADD.FTZ R95, R129, R6 ;  /* 0x00000006815f7221 */ /* 0x004fc80000010000 */
[----:B------:R-:W-:-:S03]  /*9070*/  FADD.FTZ R6, R158, R95 ;  /* 0x0000005f9e067221 */ /* 0x000fc60000010000 */
[----:B------:R-:W2:Y:S01]  /*9080*/  MUFU.EX2 R110, R110 ;  /* 0x0000006e006e7308 */ /* 0x000ea20000000800 */
[----:B------:R-:W-:-:S01]  /*9090*/  FADD.FTZ R95, R131, R6 ;  /* 0x00000006835f7221 */ /* 0x000fc20000010000 */
[----:B0-----:R-:W-:-:S03]  /*90a0*/  FADD.FTZ R6, R108, R147 ;  /* 0x000000936c067221 */ /* 0x001fc60000010000 */
[----:B------:R-:W-:-:S03]  /*90b0*/  FADD.FTZ R95, R156, R95 ;  /* 0x0000005f9c5f7221 */ /* 0x000fc60000010000 */
[----:B------:R-:W0:Y:S01]  /*90c0*/  MUFU.EX2 R149, R149 ;  /* 0x0000009500957308 */ /* 0x000e220000000800 */
[----:B------:R-:W-:-:S01]  /*90d0*/  FADD.FTZ R95, R162, R95 ;  /* 0x0000005fa25f7221 */ /* 0x000fc20000010000 */
[----:B-1----:R-:W-:-:S03]  /*90e0*/  FADD.FTZ R5, R157, R6 ;  /* 0x000000069d057221 */ /* 0x002fc60000010000 */
        /* <DEDUP_REMOVED lines=17> */
.L_x_1926:
        /* <DEDUP_REMOVED lines=11> */
[----:B------:R-:W-:Y:S01]  /*92b0*/  F2FP.SATFINITE.E4M3.F32.PACK_AB_MERGE_C R111, R13, R124, R111 ;  /* 0x0000007c0d6f723e */ /* 0x000fe2000480706f */
        /* <DEDUP_REMOVED lines=104> */
.L_x_1917:
[----:B------:R-:W-:-:S13]  /*9940*/  ISETP.GE.AND P2, PT, R12, R18, PT ;  /* 0x000000120c00720c */ /* 0x000fda0003f46270 */
[----:B------:R-:W-:Y:S05]  /*9950*/  @!P2 BRA `(.L_x_1928) ;  /* 0x0000003400a0a947 */ /* 0x000fea0003800000 */
[C---:B------:R-:W-:Y:S01]  /*9960*/  VIADD R7, R19.reuse, 0x8 ;  /* 0x0000000813077836 */ /* 0x040fe20000000000 */
[----:B------:R-:W-:Y:S01]  /*9970*/  IADD3 R19, -R19, 0xb, RZ ;  /* 0x0000000b13137810 */ /* 0x000fe20007ffe1ff */
[----:B------:R-:W-:Y:S01]  /*9980*/  IMAD.MOV.U32 R9, RZ, RZ, R91 ;  /* 0x000000ffff097224 */ /* 0x000fe200078e005b */
[----:B------:R-:W-:Y:S01]  /*9990*/  UMOV UR51, UR54 ;  /* 0x0000003600337c82 */ /* 0x000fe20008000000 */
[----:B------:R-:W-:Y:S02]  /*99a0*/  IMAD.MOV.U32 R8, RZ, RZ, R89 ;  /* 0x000000ffff087224 */ /* 0x000fe400078e0059 */
[----:B------:R-:W-:-:S07]  /*99b0*/  IMAD.MOV.U32 R10, RZ, RZ, R4 ;  /* 0x000000ffff0a7224 */ /* 0x000fce00078e0004 */
.L_x_1938:
        /* <DEDUP_REMOVED lines=9> */
.L_x_1930:
[----:B------:R-:W-:Y:S01]  /*9a50*/  ULEA UR6, UR54, UR39, 0x3 ;  /* 0x0000002736067291 */ /* 0x000fe2000f8e183f */
[----:B------:R-:W-:-:S08]  /*9a60*/  SHF.L.U32 R11, R4, 0x1f, RZ ;  /* 0x0000001f040b7819 */ /* 0x000fd000000006ff */
[----:B------:R0:W1:Y:S01]  /*9a70*/  SYNCS.PHASECHK.TRANS64.TRYWAIT P2, [UR6+0x29830], R11 ;  /* 0x0298300bff0075a7 */ /* 0x0000620008040146 */
[----:B------:R-:W-:Y:S05]  /*9a80*/  @!P1 BRA `(.L_x_1931) ;  /* 0x0000000000049947 */ /* 0x000fea0003800000 */
[----:B------:R-:W-:Y:S01]  /*9a90*/  BPT.TRAP 0x1 ;  /* 0x000000040000795c */ /* 0x000fe20000300000 */
.L_x_1931:
[----:B-1----:R-:W-:Y:S05]  /*9aa0*/  @P2 BRA `(.L_x_1929) ;  /* 0x0000000000082947 */ /* 0x002fea0003800000 */
[----:B------:R-:W1:Y:S02]  /*9ab0*/  SYNCS.PHASECHK.TRANS64.TRYWAIT P2, [UR6+0x29830], R11 ;  /* 0x0298300bff0075a7 */ /* 0x000e640008040146 */
[----:B-1----:R-:W-:Y:S05]  /*9ac0*/  @!P2 BRA `(.L_x_1932) ;  /* 0x0000009c0048a947 */ /* 0x002fea0003800000 */
.L_x_1929:
[----:B------:R2:W-:Y:S01]  /*9ad0*/  BAR.SYNC.DEFER_BLOCKING R7, 0x100 ;  /* 0x000400070000751d */ /* 0x0005e20000010000 */
[C---:B------:R-:W-:Y:S01]  /*9ae0*/  R2UR UR24, R2.reuse ;  /* 0x00000000021872ca */ /* 0x040fe200000e0000 */
[----:B------:R-:W-:Y:S01]  /*9af0*/  UIMAD UR53, UR54, 0x780, UR52 ;  /* 0x00000780363578a4 */ /* 0x000fe2000f8e0234 */
[C---:B------:R-:W-:Y:S02]  /*9b00*/  R2UR UR25, R3.reuse ;  /* 0x00000000031972ca */ /* 0x040fe400000e0000 */
[C---:B------:R-:W-:Y:S01]  /*9b10*/  R2UR UR28, R2.reuse ;  /* 0x00000000021c72ca */ /* 0x040fe200000e0000 */
[----:B------:R-:W-:Y:S01]  /*9b20*/  UMOV UR27, 0x80000020 ;  /* 0x80000020001b7882 */ /* 0x000fe20000000000 */
[C---:B------:R-:W-:Y:S01]  /*9b30*/  R2UR UR29, R3.reuse ;  /* 0x00000000031d72ca */ /* 0x040fe200000e0000 */
[----:B------:R-:W-:Y:S01]  /*9b40*/  UIADD3 UR30, UR53, 0x80, URZ ;  /* 0x00000080351e7890 */ /* 0x000fe2000fffe03f */
[C---:B------:R-:W-:Y:S01]  /*9b50*/  R2UR UR32, R2.reuse ;  /* 0x00000000022072ca */ /* 0x040fe200000e0000 */
[----:B------:R-:W-:Y:S01]  /*9b60*/  UMOV UR26, UR53 ;  /* 0x00000035001a7c82 */ /* 0x000fe20008000000 */
[----:B------:R-:W-:Y:S01]  /*9b70*/  UMOV UR31, 0x80000020 ;  /* 0x80000020001f7882 */ /* 0x000fe20000000000 */
[C---:B------:R-:W-:Y:S01]  /*9b80*/  R2UR UR33, R3.reuse ;  /* 0x00000000032172ca */ /* 0x040fe200000e0000 */
[----:B------:R-:W-:Y:S01]  /*9b90*/  UIADD3 UR34, UR53, 0x100, URZ ;  /* 0x0000010035227890 */ /* 0x000fe2000fffe03f */
[C---:B------:R-:W-:Y:S01]  /*9ba0*/  R2UR UR40, R2.reuse ;  /* 0x00000000022872ca */ /* 0x040fe200000e0000 */
[----:B------:R-:W-:Y:S01]  /*9bb0*/  UMOV UR35, 0x80000020 ;  /* 0x8000002000237882 */ /* 0x000fe20000000000 */
[C---:B------:R-:W-:Y:S01]  /*9bc0*/  R2UR UR41, R3.reuse ;  /* 0x00000000032972ca */ /* 0x040fe200000e0000 */
[----:B------:R-:W-:Y:S01]  /*9bd0*/  UIADD3 UR42, UR53, 0x180, URZ ;  /* 0x00000180352a7890 */ /* 0x000fe2000fffe03f */
[----:B------:R-:W-:Y:S01]  /*9be0*/  R2UR UR44, R2 ;  /* 0x00000000022c72ca */ /* 0x000fe200000e0000 */
[----:B------:R-:W-:Y:S01]  /*9bf0*/  UMOV UR43, 0x80000020 ;  /* 0x80000020002b7882 */ /* 0x000fe20000000000 */
[----:B------:R-:W-:Y:S01]  /*9c00*/  R2UR UR45, R3 ;  /* 0x00000000032d72ca */ /* 0x000fe200000e0000 */
        /* <DEDUP_REMOVED lines=167> */
[----:B--2---:R-:W-:Y:S05]  /*a680*/  @P3 BRA `(.L_x_1933) ;  /* 0x0000000000283947 */ /* 0x004fea0003800000 */
[----:B------:R-:W-:Y:S05]  /*a690*/  @!P1 BRA `(.L_x_1934) ;  /* 0x0000000000049947 */ /* 0x000fea0003800000 */
[----:B------:R-:W-:Y:S01]  /*a6a0*/  BPT.TRAP 0x1 ;  /* 0x000000040000795c */ /* 0x000fe20000300000 */
.L_x_1934:
[----:B------:R-:W-:Y:S01]  /*a6b0*/  ULEA UR6, UR51, UR39, 0x3 ;  /* 0x0000002733067291 */ /* 0x000fe2000f8e183f */
[----:B------:R-:W-:-:S08]  /*a6c0*/  SHF.L.U32 R10, R10, 0x1f, RZ ;  /* 0x0000001f0a0a7819 */ /* 0x000fd000000006ff */
[----:B------:R2:W3:Y:S01]  /*a6d0*/  SYNCS.PHASECHK.TRANS64.TRYWAIT P2, [UR6+0x29850], R10 ;  /* 0x0298500aff0075a7 */ /* 0x0004e20008040146 */
[----:B------:R-:W-:Y:S05]  /*a6e0*/  @!P1 BRA `(.L_x_1935) ;  /* 0x0000000000049947 */ /* 0x000fea0003800000 */
[----:B------:R-:W-:Y:S01]  /*a6f0*/  BPT.TRAP 0x1 ;  /* 0x000000040000795c */ /* 0x000fe20000300000 */
.L_x_1935:
[----:B---3--:R-:W-:Y:S05]  /*a700*/  @P2 BRA `(.L_x_1933) ;  /* 0x0000000000082947 */ /* 0x008fea0003800000 */
[----:B------:R-:W3:Y:S02]  /*a710*/  SYNCS.PHASECHK.TRANS64.TRYWAIT P2, [UR6+0x29850], R10 ;  /* 0x0298500aff0075a7 */ /* 0x000ee40008040146 */
[----:B---3--:R-:W-:Y:S05]  /*a720*/  @!P2 BRA `(.L_x_1936) ;  /* 0x000000900048a947 */ /* 0x008fea0003800000 */
.L_x_1933:
[----:B------:R-:W-:Y:S01]  /*a730*/  UIADD3 UR6, UR39, 0x400, URZ ;  /* 0x0000040027067890 */ /* 0x000fe2000fffe03f */
[----:B------:R-:W-:Y:S01]  /*a740*/  WARPGROUP.ARRIVE ;  /* 0x00000000000079c5 */ /* 0x000fe20000000000 */
[----:B------:R-:W-:Y:S01]  /*a750*/  UMOV UR7, 0xc0000010 ;  /* 0xc000001000077882 */ /* 0x000fe20000000000 */
[----:B------:R-:W-:Y:S01]  /*a760*/  UMOV UR11, 0xc0000010 ;  /* 0xc0000010000b7882 */ /* 0x000fe20000000000 */
[----:B------:R-:W-:Y:S01]  /*a770*/  USHF.R.U32.HI UR6, URZ, 0x4, UR6 ;  /* 0x000000043f067899 */ /* 0x000fe20008011606 */
[C---:B01----:R-:W-:Y:S01]  /*a780*/  FMUL.FTZ R11, R0.reuse, R152 ;  /* 0x00000098000b7220 */ /* 0x043fe20000410000 */
[C---:B------:R-:W-:Y:S01]  /*a790*/  FMUL.FTZ R13, R0.reuse, R153 ;  /* 0x00000099000d7220 */ /* 0x040fe20000410000 */
[C---:B--2---:R-:W-:Y:S01]  /*a7a0*/  FMUL.FTZ R10, R0.reuse, R154 ;  /* 0x0000009a000a7220 */ /* 0x044fe20000410000 */
[----:B------:R-:W-:Y:S01]  /*a7b0*/  ULOP3.LUT UR6, UR6, 0x3fff, URZ, 0xc0, !UPT ;  /* 0x00003fff06067892 */ /* 0x000fe2000f8ec03f */
[C---:B------:R-:W-:Y:S01]  /*a7c0*/  FMUL.FTZ R21, R0.reuse, R156 ;  /* 0x0000009c00157220 */ /* 0x040fe20000410000 */
[C---:B------:R-:W-:Y:S01]  /*a7d0*/  FMUL.FTZ R15, R0.reuse, R155 ;  /* 0x0000009b000f7220 */ /* 0x040fe20000410000 */
[----:B------:R-:W0:Y:S01]  /*a7e0*/  MUFU.TANH R11, R11 ;  /* 0x0000000b000b7308 */ /* 0x000e220000002400 */
[----:B------:R-:W-:Y:S01]  /*a7f0*/  ULOP3.LUT UR6, UR6, 0x10000, URZ, 0xfc, !UPT ;  /* 0x0001000006067892 */ /* 0x000fe2000f8efc3f */
[C---:B------:R-:W-:Y:S01]  /*a800*/  FMUL.FTZ R23, R0.reuse, R157 ;  /* 0x0000009d00177220 */ /* 0x040fe20000410000 */
[C---:B------:R-:W-:Y:S01]  /*a810*/  FMUL.FTZ R153, R0.reuse, R158 ;  /* 0x0000009e00997220 */ /* 0x040fe20000410000 */
[C---:B------:R-:W-:Y:S01]  /*a820*/  FMUL.FTZ R157, R0.reuse, R160 ;  /* 0x000000a0009d7220 */ /* 0x040fe20000410000 */
[----:B------:R-:W-:Y:S01]  /*a830*/  UIMAD UR6, UR51, 0x500, UR6 ;  /* 0x00000500330678a4 */ /* 0x000fe2000f8e0206 */
[C---:B------:R-:W-:Y:S01]  /*a840*/  FMUL.FTZ R155, R0.reuse, R159 ;  /* 0x0000009f009b7220 */ /* 0x040fe20000410000 */
[C---:B------:R-:W-:Y:S01]  /*a850*/  FMUL.FTZ R159, R0.reuse, R161 ;  /* 0x000000a1009f7220 */ /* 0x040fe20000410000 */
[----:B------:R-:W1:Y:S01]  /*a860*/  MUFU.TANH R13, R13 ;  /* 0x0000000d000d7308 */ /* 0x000e620000002400 */
[----:B------:R-:W-:Y:S01]  /*a870*/  UIADD3 UR10, UR6, 0x100, URZ ;  /* 0x00000100060a7890 */ /* 0x000fe2000fffe03f */
[C---:B------:R-:W-:Y:S01]  /*a880*/  FMUL.FTZ R161, R0.reuse, R162 ;  /* 0x000000a200a17220 */ /* 0x040fe20000410000 */
[C---:B------:R-:W-:Y:S01]  /*a890*/  FMUL.FTZ R189, R0.reuse, R164 ;  /* 0x000000a400bd7220 */ /* 0x040fe20000410000 */
[C---:B------:R-:W-:Y:S01]  /*a8a0*/  FMUL.FTZ R163, R0.reuse, R163 ;  /* 0x000000a300a37220 */ /* 0x040fe20000410000 */
[C---:B------:R-:W-:Y:S01]  /*a8b0*/  FMUL.FTZ R165, R0.reuse, R165 ;  /* 0x000000a500a57220 */ /* 0x040fe20000410000 */
[----:B------:R-:W-:Y:S01]  /*a8c0*/  QGMMA.64x128x32.F32.E4M3.E4M3 R24, R184, gdesc[UR4], R24, gsb0 ;  /* 0x01e00004b8187df3 */ /* 0x000fe20008000818 */
        /* <DEDUP_REMOVED lines=87> */
[----:B------:R-:W-:Y:S01]  /*ae40*/  FMUL.FTZ R103, R0, R103 ;  /* 0x0000006700677220 */ /* 0x000fe20000410000 */
[----:B------:R-:W1:Y:S01]  /*ae50*/  LDC R88, c[0x0][0x988] ;  /* 0x00026200ff587b82 */ /* 0x000e620000000800 */
[----:B------:R-:W3:Y:S01]  /*ae60*/  MUFU.TANH R165, R165 ;  /* 0x000000a500a57308 */ /* 0x000ee20000002400 */
[----:B--2---:R-:W-:Y:S01]  /*ae70*/  FMNMX.FTZ R14, R189, R14, !PT ;  /* 0x0000000ebd0e7209 */ /* 0x004fe20007810000 */
[----:B------:R-:W-:-:S06]  /*ae80*/  UMOV UR7, 0xc0000010 ;  /* 0xc000001000077882 */ /* 0x000fcc0000000000 */
[----:B------:R-:W2:Y:S01]  /*ae90*/  MUFU.TANH R191, R191 ;  /* 0x000000bf00bf7308 */ /* 0x000ea20000002400 */
[----:B0-----:R-:W-:-:S07]  /*aea0*/  FMNMX.FTZ R16, R163, R16, !PT ;  /* 0x00000010a3107209 */ /* 0x001fce0007810000 */
[----:B------:R-:W0:Y:S01]  /*aeb0*/  MUFU.TANH R193, R193 ;  /* 0x000000c100c17308 */ /* 0x000e220000002400 */
[----:B---3--:R-:W-:-:S07]  /*aec0*/  FMNMX.FTZ R14, R165, R14, !PT ;  /* 0x0000000ea50e7209 */ /* 0x008fce0007810000 */
[----:B------:R-:W3:Y:S01]  /*aed0*/  MUFU.TANH R167, R167 ;  /* 0x000000a700a77308 */ /* 0x000ee20000002400 */
[----:B--2---:R-:W-:-:S07]  /*aee0*/  FMNMX.FTZ R16, R191, R16, !PT ;  /* 0x00000010bf107209 */ /* 0x004fce0007810000 */
[----:B------:R-:W2:Y:S01]  /*aef0*/  MUFU.TANH R137, R137 ;  /* 0x0000008900897308 */ /* 0x000ea20000002400 */
[----:B0-----:R-:W-:-:S07]  /*af00*/  FMNMX.FTZ R14, R193, R14, !PT ;  /* 0x0000000ec10e7209 */ /* 0x001fce0007810000 */
[----:B------:R-:W0:Y:S01]  /*af10*/  MUFU.TANH R195, R195 ;  /* 0x000000c300c37308 */ /* 0x000e220000002400 */
[----:B---3--:R-:W-:-:S07]  /*af20*/  FMNMX.FTZ R16, R167, R16, !PT ;  /* 0x00000010a7107209 */ /* 0x008fce0007810000 */
[----:B------:R-:W3:Y:S01]  /*af30*/  MUFU.TANH R197, R197 ;  /* 0x000000c500c57308 */ /* 0x000ee20000002400 */
        /* <DEDUP_REMOVED lines=43> */
[----:B0-----:R-:W-:Y:S01]  /*b1f0*/  FMNMX.FTZ R16, R123, R16, !PT ;  /* 0x000000107b107209 */ /* 0x001fe20007810000 */
[----:B------:R-:W-:Y:S02]  /*b200*/  WARPGROUP.DEPBAR.LE gsb0, 0x0 ;  /* 0x00008000000079c5 */ /* 0x000fe40000010000 */
[----:B------:R-:W-:-:S04]  /*b210*/  WARPGROUP.ARRIVE ;  /* 0x00000000000079c5 */ /* 0x000fc80000000000 */
[----:B------:R-:W0:Y:S01]  /*b220*/  MUFU.TANH R217, R217 ;  /* 0x000000d900d97308 */ /* 0x000e220000002400 */
[----:B---3--:R-:W-:Y:S01]  /*b230*/  FMNMX.FTZ R14, R125, R14, !PT ;  /* 0x0000000e7d0e7209 */ /* 0x008fe20007810000 */
[----:B------:R-:W-:Y:S01]  /*b240*/  QGMMA.64x128x32.F32.E4M3.E4M3 R24, R176, gdesc[UR8], R24, gsb0 ;  /* 0x01e00008b0187df3 */ /* 0x000fe20008000818 */
[----:B------:R-:W-:Y:S01]  /*b250*/  UIADD3 UR10, UR6, 0x300, URZ ;  /* 0x00000300060a7890 */ /* 0x000fe2000fffe03f */
[----:B------:R-:W-:Y:S01]  /*b260*/  UMOV UR11, 0xc0000010 ;  /* 0xc0000010000b7882 */ /* 0x000fe20000000000 */
[----:B------:R-:W-:-:S03]  /*b270*/  UIADD3 UR6, UR6, 0x400, URZ ;  /* 0x0000040006067890 */ /* 0x000fc6000fffe03f */
        /* <DEDUP_REMOVED lines=35> */
[----:B---3--:R-:W-:Y:S01]  /*b4b0*/  FMNMX.FTZ R89, R237, R14, !PT ;  /* 0x0000000eed597209 */ /* 0x008fe20007810000 */
[----:B------:R-:W-:Y:S02]  /*b4c0*/  WARPGROUP.DEPBAR.LE gsb0, 0x0 ;  /* 0x00008000000079c5 */ /* 0x000fe40000010000 */
[----:B------:R-:W-:-:S04]  /*b4d0*/  WARPGROUP.ARRIVE ;  /* 0x00000000000079c5 */ /* 0x000fc80000000000 */
[----:B------:R-:W3:Y:S01]  /*b4e0*/  MUFU.TANH R113, R113 ;  /* 0x0000007100717308 */ /* 0x000ee20000002400 */
[----:B--2---:R-:W-:Y:S01]  /*b4f0*/  FMNMX.FTZ R16, R111, R16, !PT ;  /* 0x000000106f107209 */ /* 0x004fe20007810000 */
[----:B------:R-:W-:Y:S06]  /*b500*/  QGMMA.64x128x32.F32.E4M3.E4M3 R24, R172, gdesc[UR8], R24, gsb0 ;  /* 0x01e00008ac187df3 */ /* 0x000fec0008000818 */
        /* <DEDUP_REMOVED lines=49> */
[----:B--2---:R-:W-:-:S05]  /*b820*/  FMNMX.FTZ R20, R14, R89, !PT ;  /* 0x000000590e147209 */ /* 0x004fca0007810000 */
[----:B------:R-:W2:Y:S01]  /*b830*/  SHFL.BFLY PT, R89, R20, 0x1, 0x1f ;  /* 0x0c201f0014597f89 */ /* 0x000ea200000e0000 */
[----:B0-----:R-:W-:-:S05]  /*b840*/  FMNMX.FTZ R22, R16, R91, !PT ;  /* 0x0000005b10167209 */ /* 0x001fca0007810000 */
[----:B------:R-:W0:Y:S01]  /*b850*/  SHFL.BFLY PT, R91, R22, 0x1, 0x1f ;  /* 0x0c201f00165b7f89 */ /* 0x000e2200000e0000 */
[----:B--2---:R-:W-:-:S05]  /*b860*/  FMNMX.FTZ R89, R20, R89, !PT ;  /* 0x0000005914597209 */ /* 0x004fca0007810000 */
[C---:B------:R-:W-:Y:S01]  /*b870*/  FADD.FTZ R8, -R89.reuse, R8 ;  /* 0x0000000859087221 */ /* 0x040fe20000010100 */
[----:B-1----:R-:W-:-:S03]  /*b880*/  FFMA.FTZ R102, R89, R88, -8 ;  /* 0xc100000059667423 */ /* 0x002fc60000010058 */
[-C--:B------:R-:W-:Y:S01]  /*b890*/  FMUL.FTZ R16, R8, R88.reuse ;  /* 0x0000005808107220 */ /* 0x080fe20000410000 */
[----:B------:R-:W-:-:S01]  /*b8a0*/  FFMA.FTZ R177, R100, R88, -R102 ;  /* 0x0000005864b17223 */ /* 0x000fc20000010866 */
[-CC-:B------:R-:W-:Y:S01]  /*b8b0*/  FFMA.FTZ R14, R11, R88.reuse, -R102.reuse ;  /* 0x000000580b0e7223 */ /* 0x180fe20000010866 */
[----:B------:R-:W-:-:S01]  /*b8c0*/  FFMA.FTZ R11, R13, R88, -R102 ;  /* 0x000000580d0b7223 */ /* 0x000fc20000010866 */
[-CC-:B------:R-:W-:Y:S01]  /*b8d0*/  FFMA.FTZ R13, R21, R88.reuse, -R102.reuse ;  /* 0x00000058150d7223 */ /* 0x180fe20000010866 */
[----:B------:R-:W-:-:S01]  /*b8e0*/  FFMA.FTZ R183, R104, R88, -R102 ;  /* 0x0000005868b77223 */ /* 0x000fc20000010866 */
[-CC-:B------:R-:W-:Y:S01]  /*b8f0*/  FFMA.FTZ R104, R106, R88.reuse, -R102.reuse ;  /* 0x000000586a687223 */ /* 0x180fe20000010866 */
[----:B0-----:R-:W-:Y:S01]  /*b900*/  FMNMX.FTZ R91, R22, R91, !PT ;  /* 0x0000005b165b7209 */ /* 0x001fe20007810000 */
[----:B------:R-:W-:Y:S01]  /*b910*/  MUFU.EX2 R14, R14 ;  /* 0x0000000e000e7308 */ /* 0x000fe20000000800 */
[----:B------:R-:W-:-:S01]  /*b920*/  FFMA.FTZ R20, R157, R88, -R102 ;  /* 0x000000589d147223 */ /* 0x000fc20000010866 */
[-CC-:B------:R-:W-:Y:S01]  /*b930*/  FFMA.FTZ R21, R159, R88.reuse, -R102.reuse ;  /* 0x000000589f157223 */ /* 0x180fe20000010866 */
[----:B------:R-:W-:-:S01]  /*b940*/  FFMA.FTZ R22, R189, R88, -R102 ;  /* 0x00000058bd167223 */ /* 0x000fc20000010866 */
[C---:B------:R-:W-:Y:S01]  /*b950*/  FADD.FTZ R8, -R91.reuse, R9 ;  /* 0x000000095b087221 */ /* 0x040fe20000010100 */
[----:B------:R-:W-:-:S01]  /*b960*/  FFMA.FTZ R100, R91, R88, -8 ;  /* 0xc10000005b647423 */ /* 0x000fc20000010058 */
[-CC-:B------:R-:W-:Y:S01]  /*b970*/  FFMA.FTZ R90, R193, R88.reuse, -R102.reuse ;  /* 0x00000058c15a7223 */ /* 0x180fe20000010866 */
[----:B------:R-:W-:-:S01]  /*b980*/  FFMA.FTZ R185, R108, R88, -R102 ;  /* 0x000000586cb97223 */ /* 0x000fc20000010866 */
[-C--:B------:R-:W-:Y:S01]  /*b990*/  FMUL.FTZ R8, R8, R88.reuse ;  /* 0x0000005808087220 */ /* 0x080fe20000410000 */
[----:B------:R-:W-:-:S01]  /*b9a0*/  FFMA.FTZ R179, R10, R88, -R100 ;  /* 0x000000580ab37223 */ /* 0x000fc20000010864 */
[-CC-:B------:R-:W-:Y:S01]  /*b9b0*/  FFMA.FTZ R10, R15, R88.reuse, -R100.reuse ;  /* 0x000000580f0a7223 */ /* 0x180fe20000010864 */
        /* <DEDUP_REMOVED lines=25> */
[----:B------:R-:W-:-:S01]  /*bb50*/  FFMA.FTZ R132, R233, R88, -R102 ;  /* 0x00000058e9847223 */ /* 0x000fc20000010866 */
[-CC-:B------:R-:W-:Y:S01]  /*bb60*/  FFMA.FTZ R181, R235, R88.reuse, -R102.reuse ;  /* 0x00000058ebb57223 */ /* 0x180fe20000010866 */
[----:B------:R-:W-:-:S01]  /*bb70*/  FFMA.FTZ R134, R237, R88, -R102 ;  /* 0x00000058ed867223 */ /* 0x000fc20000010866 */
[-CC-:B------:R-:W-:Y:S01]  /*bb80*/  FFMA.FTZ R187, R112, R88.reuse, -R102.reuse ;  /* 0x0000005870bb7223 */ /* 0x180fe20000010866 */
[----:B------:R-:W-:-:S01]  /*bb90*/  FFMA.FTZ R108, R114, R88, -R102 ;  /* 0x00000058726c7223 */ /* 0x000fc20000010866 */
[-CC-:B------:R-:W-:Y:S01]  /*bba0*/  FFMA.FTZ R189, R116, R88.reuse, -R102.reuse ;  /* 0x0000005874bd7223 */ /* 0x180fe20000010866 */
[----:B------:R-:W-:-:S01]  /*bbb0*/  FFMA.FTZ R110, R118, R88, -R102 ;  /* 0x00000058766e7223 */ /* 0x000fc20000010866 */
[----:B------:R-:W3:Y:S01]  /*bbc0*/  MUFU.EX2 R10, R10 ;  /* 0x0000000a000a7308 */ /* 0x000ee20000000800 */
[----:B------:R-:W-:-:S01]  /*bbd0*/  FFMA.FTZ R193, R120, R88, -R102 ;  /* 0x0000005878c17223 */ /* 0x000fc20000010866 */
[-C--:B------:R-:W-:Y:S01]  /*bbe0*/  FFMA.FTZ R98, R98, R88.reuse, -R102 ;  /* 0x0000005862627223 */ /* 0x080fe20000010866 */
[----:B------:R-:W-:-:S01]  /*bbf0*/  FFMA.FTZ R102, R155, R88, -R100 ;  /* 0x000000589b667223 */ /* 0x000fc20000010864 */
[-CC-:B------:R-:W-:Y:S01]  /*bc00*/  FFMA.FTZ R112, R161, R88.reuse, -R100.reuse ;  /* 0x00000058a1707223 */ /* 0x180fe20000010864 */
[----:B------:R-:W-:-:S01]  /*bc10*/  FFMA.FTZ R153, R163, R88, -R100 ;  /* 0x00000058a3997223 */ /* 0x000fc20000010864 */
[----:B-1----:R-:W-:Y:S01]  /*bc20*/  FFMA.FTZ R6, R9, R6, R14 ;  /* 0x0000000609067223 */ /* 0x002fe2000001000e */
[----:B0-----:R-:W-:-:S01]  /*bc30*/  FFMA.FTZ R5, R8, R5, R179 ;  /* 0x0000000508057223 */ /* 0x001fc200000100b3 */
[----:B------:R-:W0:Y:S01]  /*bc40*/  MUFU.EX2 R13, R13 ;  /* 0x0000000d000d7308 */ /* 0x000e220000000800 */
[----:B------:R-:W-:-:S01]  /*bc50*/  FFMA.FTZ R114, R191, R88, -R100 ;  /* 0x00000058bf727223 */ /* 0x000fc20000010864 */
[----:B--2---:R-:W-:Y:S01]  /*bc60*/  FADD.FTZ R6, R11, R6 ;  /* 0x000000060b067221 */ /* 0x004fe20000010000 */
[----:B------:R-:W-:-:S01]  /*bc70*/  FFMA.FTZ R155, R167, R88, -R100 ;  /* 0x00000058a79b7223 */ /* 0x000fc20000010864 */
[-CC-:B------:R-:W-:Y:S01]  /*bc80*/  FFMA.FTZ R118, R141, R88.reuse, -R100.reuse ;  /* 0x000000588d767223 */ /* 0x180fe20000010864 */
[----:B------:R-:W-:-:S01]  /*bc90*/  FFMA.FTZ R141, R143, R88, -R100 ;  /* 0x000000588f8d7223 */ /* 0x000fc20000010864 */
[-CC-:B------:R-:W-:Y:S01]  /*bca0*/  FFMA.FTZ R143, R147, R88.reuse, -R100.reuse ;  /* 0x00000058938f7223 */ /* 0x180fe20000010864 */
[----:B------:R-:W-:-:S01]  /*bcb0*/  FFMA.FTZ R116, R195, R88, -R100 ;  /* 0x00000058c3747223 */ /* 0x000fc20000010864 */
[----:B------:R-:W1:Y:S01]  /*bcc0*/  MUFU.EX2 R15, R15 ;  /* 0x0000000f000f7308 */ /* 0x000e620000000800 */
[----:B---3--:R-:W-:-:S01]  /*bcd0*/  FADD.FTZ R146, R10, R5 ;  /* 0x000000050a927221 */ /* 0x008fc20000010000 */
[-CC-:B------:R-:W-:Y:S01]  /*bce0*/  FFMA.FTZ R139, R139, R88.reuse, -R100.reuse ;  /* 0x000000588b8b7223 */ /* 0x180fe20000010864 */
[----:B------:R-:W-:-:S01]  /*bcf0*/  FFMA.FTZ R120, R145, R88, -R100 ;  /* 0x0000005891787223 */ /* 0x000fc20000010864 */
[-CC-:B------:R-:W-:Y:S01]  /*bd00*/  FFMA.FTZ R136, R149, R88.reuse, -R100.reuse ;  /* 0x0000005895887223 */ /* 0x180fe20000010864 */
[----:B------:R-:W-:-:S01]  /*bd10*/  FFMA.FTZ R145, R151, R88, -R100 ;  /* 0x0000005897917223 */ /* 0x000fc20000010864 */
[-CC-:B------:R-:W-:Y:S01]  /*bd20*/  FFMA.FTZ R138, R211, R88.reuse, -R100.reuse ;  /* 0x00000058d38a7223 */ /* 0x180fe20000010864 */
[----:B------:R-:W-:-:S01]  /*bd30*/  FFMA.FTZ R123, R123, R88, -R100 ;  /* 0x000000587b7b7223 */ /* 0x000fc20000010864 */
[----:B------:R-:W2:Y:S01]  /*bd40*/  MUFU.EX2 R16, R16 ;  /* 0x0000001000107308 */ /* 0x000ea20000000800 */
        /* <DEDUP_REMOVED lines=17> */
[-CC-:B------:R-:W-:Y:S01]  /*be60*/  FFMA.FTZ R97, R97, R88.reuse, -R100.reuse ;  /* 0x0000005861617223 */ /* 0x180fe20000010864 */
[----:B------:R-:W-:-:S01]  /*be70*/  FFMA.FTZ R99, R99, R88, -R100 ;  /* 0x0000005863637223 */ /* 0x000fc20000010864 */
[----:B------:R-:W-:Y:S01]  /*be80*/  FFMA.FTZ R101, R101, R88, -R100 ;  /* 0x0000005865657223 */ /* 0x000fe20000010864 */
[----:B------:R-:W-:-:S03]  /*be90*/  WARPGROUP.DEPBAR.LE gsb0, 0x0 ;  /* 0x00008000000079c5 */ /* 0x000fc60000010000 */
        /* <DEDUP_REMOVED lines=26> */
[-CC-:B------:R-:W-:Y:S01]  /*c040*/  FFMA.FTZ R148, R111, R88.reuse, -R100.reuse ;  /* 0x000000586f947223 */ /* 0x180fe20000010864 */
[----:B------:R-:W-:-:S05]  /*c050*/  FFMA.FTZ R111, R113, R88, -R100 ;  /* 0x00000058716f7223 */ /* 0x000fca0000010864 */
        /* <DEDUP_REMOVED lines=16> */
[----:B------:R-:W-:-:S06]  /*c160*/  FFMA.FTZ R150, R115, R88, -R100 ;  /* 0x0000005873967223 */ /* 0x000fcc0000010864 */
[----:B------:R-:W2:Y:S01]  /*c170*/  MUFU.EX2 R165, R165 ;  /* 0x000000a500a57308 */ /* 0x000ea20000000800 */
[----:B0-----:R-:W-:-:S07]  /*c180*/  FADD.FTZ R6, R96, R5 ;  /* 0x0000000560067221 */ /* 0x001fce0000010000 */
[----:B------:R-:W0:Y:S01]  /*c190*/  MUFU.EX2 R145, R145 ;  /* 0x0000009100917308 */ /* 0x000e220000000800 */
[----:B-1----:R-:W-:-:S01]  /*c1a0*/  FADD.FTZ R152, R136, R113 ;  /* 0x0000007188987221 */ /* 0x002fc20000010000 */
[----:B------:R-:W-:-:S06]  /*c1b0*/  FFMA.FTZ R113, R117, R88, -R100 ;  /* 0x0000005875717223 */ /* 0x000fcc0000010864 */
        /* <DEDUP_REMOVED lines=56> */
[----:B-1----:R-:W-:-:S01]  /*c540*/  FADD.FTZ R156, R134, R117 ;  /* 0x00000075869c7221 */ /* 0x002fc20000010000 */
[----:B------:R-:W-:-:S06]  /*c550*/  IMAD.U32 R117, RZ, RZ, UR54 ;  /* 0x00000036ff757e24 */ /* 0x000fcc000f8e00ff */
[----:B------:R-:W0:Y:S01]  /*c560*/  MUFU.EX2 R150, R150 ;  /* 0x0000009600967308 */ /* 0x000e220000000800 */
[----:B--2---:R-:W-:-:S07]  /*c570*/  FADD.FTZ R5, R111, R6 ;  /* 0x000000066f057221 */ /* 0x004fce0000010000 */
[----:B------:R-:W1:Y:S08]  /*c580*/  MUFU.EX2 R104, R104 ;  /* 0x0000006800687308 */ /* 0x000e700000000800 */
[----:B------:R-:W2:Y:S01]  /*c590*/  MUFU.EX2 R113, R113 ;  /* 0x0000007100717308 */ /* 0x000ea20000000800 */
[----:B0-----:R-:W-:-:S01]  /*c5a0*/  FADD.FTZ R6, R150, R5 ;  /* 0x0000000596067221 */ /* 0x001fc20000010000 */
[----:B------:R-:W-:-:S05]  /*c5b0*/  @!P0 LEA R5, R117, UR39, 0x3 ;  /* 0x0000002775058c11 */ /* 0x000fca000f8e18ff */
[----:B------:R-:W-:Y:S01]  /*c5c0*/  @!P0 VIADD R5, R5, 0x29840 ;  /* 0x0002984005058836 */ /* 0x000fe20000000000 */
[----:B------:R-:W-:Y:S04]  /*c5d0*/  MUFU.EX2 R185, R185 ;  /* 0x000000b900b97308 */ /* 0x000fe80000000800 */
[----:B------:R-:W-:Y:S01]  /*c5e0*/  @!P0 PRMT R5, RZ, 0x654, R5 ;  /* 0x00000654ff058816 */ /* 0x000fe20000000005 */
[----:B------:R0:W-:Y:S06]  /*c5f0*/  BAR.ARV R19, 0x100 ;  /* 0x000400130000751d */ /* 0x0001ec0000002000 */
[----:B------:R-:W3:Y:S01]  /*c600*/  MUFU.EX2 R154, R154 ;  /* 0x0000009a009a7308 */ /* 0x000ee20000000800 */
[----:B------:R4:W-:Y:S07]  /*c610*/  @!P0 SYNCS.ARRIVE.TRANS64.RED.A1T0 RZ, [R5+URZ], RZ ;  /* 0x000000ff05ff89a7 */ /* 0x0009ee000810043f */
[----:B------:R-:W-:Y:S08]  /*c620*/  MUFU.EX2 R106, R106 ;  /* 0x0000006a006a7308 */ /* 0x000ff00000000800 */
[----:B------:R-:W5:Y:S08]  /*c630*/  MUFU.EX2 R115, R115 ;  /* 0x0000007300737308 */ /* 0x000f700000000800 */
[----:B------:R1:W-:Y:S08]  /*c640*/  MUFU.EX2 R158, R93 ;  /* 0x0000005d009e7308 */ /* 0x0003f00000000800 */
[----:B------:R-:W-:Y:S01]  /*c650*/  MUFU.EX2 R187, R187 ;  /* 0x000000bb00bb7308 */ /* 0x000fe20000000800 */
[----:B-1----:R-:W-:-:S04]  /*c660*/  FADD.FTZ R93, R183, R156 ;  /* 0x0000009cb75d7221 */ /* 0x002fc80000010000 */
[----:B------:R-:W-:Y:S01]  /*c670*/  FADD.FTZ R156, R104, R93 ;  /* 0x0000005d689c7221 */ /* 0x000fe20000010000 */
[----:B--2---:R-:W-:-:S02]  /*c680*/  FADD.FTZ R93, R113, R6 ;  /* 0x00000006715d7221 */ /* 0x004fc40000010000 */
[----:B------:R-:W1:Y:S02]  /*c690*/  MUFU.EX2 R152, R152 ;  /* 0x0000009800987308 */ /* 0x000e640000000800 */
[----:B---3--:R-:W-:-:S04]  /*c6a0*/  FADD.FTZ R6, R154, R93 ;  /* 0x0000005d9a067221 */ /* 0x008fc80000010000 */
[----:B-----5:R-:W-:Y:S02]  /*c6b0*/  FADD.FTZ R93, R115, R6 ;  /* 0x00000006735d7221 */ /* 0x020fe40000010000 */
[----:B------:R-:W-:Y:S08]  /*c6c0*/  MUFU.EX2 R108, R108 ;  /* 0x0000006c006c7308 */ /* 0x000ff00000000800 */
[----:B------:R-:W-:Y:S01]  /*c6d0*/  MUFU.EX2 R189, R189 ;  /* 0x000000bd00bd7308 */ /* 0x000fe20000000800 */
[----:B-1----:R-:W-:-:S04]  /*c6e0*/  FADD.FTZ R93, R152, R93 ;  /* 0x0000005d985d7221 */ /* 0x002fc80000010000 */
[----:B------:R-:W-:-:S03]  /*c6f0*/  FADD.FTZ R93, R158, R93 ;  /* 0x0000005d9e5d7221 */ /* 0x000fc60000010000 */
[----:B------:R1:W2:Y:S08]  /*c700*/  MUFU.EX2 R119, R95 ;  /* 0x0000005f00777308 */ /* 0x0002b00000000800 */
[----:B------:R-:W3:Y:S01]  /*c710*/  MUFU.EX2 R110, R110 ;  /* 0x0000006e006e7308 */ /* 0x000ee20000000800 */
[----:B-1----:R-:W-:-:S04]  /*c720*/  FADD.FTZ R95, R185, R156 ;  /* 0x0000009cb95f7221 */ /* 0x002fc80000010000 */
[----:B------:R-:W-:-:S03]  /*c730*/  FADD.FTZ R156, R106, R95 ;  /* 0x0000005f6a9c7221 */ /* 0x000fc60000010000 */
[----:B------:R-:W1:Y:S01]  /*c740*/  MUFU.EX2 R160, R97 ;  /* 0x0000006100a07308 */ /* 0x000e620000000800 */
[----:B------:R-:W-:-:S01]  /*c750*/  FADD.FTZ R95, R187, R156 ;  /* 0x0000009cbb5f7221 */ /* 0x000fc20000010000 */
[----:B--2---:R-:W-:-:S03]  /*c760*/  FADD.FTZ R93, R119, R93 ;  /* 0x0000005d775d7221 */ /* 0x004fc60000010000 */
[----:B------:R-:W-:-:S03]  /*c770*/  FADD.FTZ R6, R108, R95 ;  /* 0x0000005f6c067221 */ /* 0x000fc60000010000 */
[----:B------:R-:W2:Y:S01]  /*c780*/  MUFU.EX2 R193, R193 ;  /* 0x000000c100c17308 */ /* 0x000ea20000000800 */
[----:B----4-:R-:W-:-:S04]  /*c790*/  FADD.FTZ R5, R189, R6 ;  /* 0x00000006bd057221 */ /* 0x010fc80000010000 */
[----:B---3--:R-:W-:-:S03]  /*c7a0*/  FADD.FTZ R6, R110, R5 ;  /* 0x000000056e067221 */ /* 0x008fc60000010000 */
        /* <DEDUP_REMOVED lines=14> */
.L_x_1937:
        /* <DEDUP_REMOVED lines=18> */
[----:B------:R-:W-:Y:S01]  /*c9b0*/  SYNCS.ARRIVE.TRANS64.RED.A1T0 RZ, [UR6], RZ ;  /* 0x000000ffffff79a7 */ /* 0x000fe20008100406 */
[----:B------:R-:W-:Y:S01]  /*c9c0*/  F2FP.SATFINITE.E4M3.F32.PACK_AB_MERGE_C R136, R143, R120, R136 ;  /* 0x000000788f88723e */ /* 0x000fe20004807088 */
        /* <DEDUP_REMOVED lines=95> */
[----:B------:R-:W-:Y:S01]  /*cfc0*/  F2FP.SATFINITE.E4M3.F32.PACK_AB_MERGE_C R171, R162, R160, R23 ;  /* 0x000000a0a2ab723e */ /* 0x000fe20004807017 */
[----:B------:R-:W-:Y:S06]  /*cfd0*/  @P2 BRA `(.L_x_1938) ;  /* 0xffffffc800782947 */ /* 0x000fec000383ffff */
.L_x_1928:
[----:B------:R-:W-:Y:S06]  /*cfe0*/  BAR.ARV 0x8, 0x180 ;  /* 0x0206000000007b1d */ /* 0x000fec0000002000 */
[----:B------:R-:W-:Y:S05]  /*cff0*/  @!P1 BRA `(.L_x_1939) ;  /* 0x0000000000049947 */ /* 0x000fea0003800000 */
[----:B------:R-:W-:Y:S01]  /*d000*/  BPT.TRAP 0x1 ;  /* 0x000000040000795c */ /* 0x000fe20000300000 */
.L_x_1939:
[----:B------:R-:W-:Y:S01]  /*d010*/  ULEA UR5, UR54, UR39, 0x3 ;  /* 0x0000002736057291 */ /* 0x000fe2000f8e183f */
[----:B------:R-:W-:-:S08]  /*d020*/  SHF.L.U32 R4, R4, 0x1f, RZ ;  /* 0x0000001f04047819 */ /* 0x000fd000000006ff */
[----:B------:R0:W1:Y:S01]  /*d030*/  SYNCS.PHASECHK.TRANS64.TRYWAIT P0, [UR5+0x29850], R4 ;  /* 0x02985004ff0075a7 */ /* 0x0000620008000145 */
[----:B------:R-:W-:Y:S05]  /*d040*/  @!P1 BRA `(.L_x_1940) ;  /* 0x0000000000049947 */ /* 0x000fea0003800000 */
[----:B------:R-:W-:Y:S01]  /*d050*/  BPT.TRAP 0x1 ;  /* 0x000000040000795c */ /* 0x000fe20000300000 */
.L_x_1940:
[----:B-1----:R-:W-:Y:S05]  /*d060*/  @P0 BRA `(.L_x_1941) ;  /* 0x0000000000080947 */ /* 0x002fea0003800000 */
[----:B------:R-:W1:Y:S02]  /*d070*/  SYNCS.PHASECHK.TRANS64.TRYWAIT P0, [UR5+0x29850], R4 ;  /* 0x02985004ff0075a7 */ /* 0x000e640008000145 */
[----:B-1----:R-:W-:Y:S05]  /*d080*/  @!P0 BRA `(.L_x_1942) ;  /* 0x0000006800088947 */ /* 0x002fea0003800000 */
.L_x_1941:
[----:B------:R-:W-:Y:S01]  /*d090*/  UIADD3 UR39, UR39, 0x400, URZ ;  /* 0x0000040027277890 */ /* 0x000fe2000fffe03f */
[----:B------:R-:W-:Y:S01]  /*d0a0*/  WARPGROUP.ARRIVE ;  /* 0x00000000000079c5 */ /* 0x000fe20000000000 */
[----:B------:R-:W-:Y:S01]  /*d0b0*/  UMOV UR55, 0xc0000010 ;  /* 0xc000001000377882 */ /* 0x000fe20000000000 */
[----:B------:R-:W-:Y:S01]  /*d0c0*/  UMOV UR7, 0xc0000010 ;  /* 0xc000001000077882 */ /* 0x000fe20000000000 */
[----:B------:R-:W-:Y:S01]  /*d0d0*/  USHF.R.U32.HI UR39, URZ, 0x4, UR39 ;  /* 0x000000043f277899 */ /* 0x000fe20008011627 */
[----:B------:R-:W2:Y:S03]  /*d0e0*/  LDC.64 R8, c[0x0][0x9a0] ;  /* 0x00026800ff087b82 */ /* 0x000ea60000000a00 */
[----:B------:R-:W-:-:S04]  /*d0f0*/  ULOP3.LUT UR39, UR39, 0x3fff, URZ, 0xc0, !UPT ;  /* 0x00003fff27277892 */ /* 0x000fc8000f8ec03f */
[----:B------:R-:W-:-:S04]  /*d100*/  ULOP3.LUT UR39, UR39, 0x10000, URZ, 0xfc, !UPT ;  /* 0x0001000027277892 */ /* 0x000fc8000f8efc3f */
[----:B------:R-:W-:-:S04]  /*d110*/  UIMAD UR54, UR54, 0x500, UR39 ;  /* 0x00000500363678a4 */ /* 0x000fc8000f8e0227 */
[----:B------:R-:W-:-:S05]  /*d120*/  UIADD3 UR4, UR54, 0x100, URZ ;  /* 0x0000010036047890 */ /* 0x000fca000fffe03f */
[----:B------:R-:W-:Y:S02]  /*d130*/  QGMMA.64x128x32.F32.E4M3.E4M3 R24, R184, gdesc[UR52], R24, gsb0 ;  /* 0x01e00034b8187df3 */ /* 0x000fe40008000818 */
[----:B------:R-:W-:Y:S01]  /*d140*/  UMOV UR6, UR4 ;  /* 0x0000000400067c82 */ /* 0x000fe20008000000 */
[----:B--2---:R-:W-:-:S04]  /*d150*/  ISETP.NE.U32.AND P0, PT, R8, RZ, PT ;  /* 0x000000ff0800720c */ /* 0x004fc80003f05070 */
[----:B------:R-:W-:-:S13]  /*d160*/  ISETP.NE.AND.EX P0, PT, R9, RZ, PT, P0 ;  /* 0x000000ff0900720c */ /* 0x000fda0003f05300 */
[----:B-1----:R-:W1:Y:S01]  /*d170*/  @P0 LDC.64 R2, c[0x0][0x9c8] ;  /* 0x00027200ff020b82 */ /* 0x002e620000000a00 */
[----:B------:R-:W-:-:S07]  /*d180*/  @P0 SHF.R.S32.HI R13, RZ, 0x1f, R17 ;  /* 0x0000001fff0d0819 */ /* 0x000fce0000011411 */
[----:B------:R-:W2:Y:S01]  /*d190*/  @P0 LDC.64 R10, c[0x0][0x9d0] ;  /* 0x00027400ff0a0b82 */ /* 0x000ea20000000a00 */
[----:B------:R-:W-:Y:S01]  /*d1a0*/  UIADD3 UR4, UR54, 0x200, URZ ;  /* 0x0000020036047890 */ /* 0x000fe2000fffe03f */
[----:B-1----:R-:W-:-:S04]  /*d1b0*/  @P0 IMAD R0, R2, UR37, RZ ;  /* 0x0000002502000c24 */ /* 0x002fc8000f8e02ff */
[----:B------:R-:W-:Y:S02]  /*d1c0*/  @P0 IMAD R7, R3, UR36, R0 ;  /* 0x0000002403070c24 */ /* 0x000fe4000f8e0200 */
[----:B------:R-:W-:-:S04]  /*d1d0*/  @P0 IMAD.WIDE.U32 R2, R2, UR36, RZ ;  /* 0x0000002402020c25 */ /* 0x000fc8000f8e00ff */
[-C--:B--2---:R-:W-:Y:S02]  /*d1e0*/  @P0 IMAD R0, R13, R10.reuse, RZ ;  /* 0x0000000a0d000224 */ /* 0x084fe400078e02ff */
        /* <DEDUP_REMOVED lines=11> */
[----:B------:R-:W-:Y:S01]  /*d2a0*/  UMOV UR6, UR4 ;  /* 0x0000000400067c82 */ /* 0x000fe20008000000 */
[----:B------:R-:W-:Y:S01]  /*d2b0*/  UMOV UR7, 0xc0000010 ;  /* 0xc000001000077882 */ /* 0x000fe20000000000 */
[----:B------:R-:W-:Y:S01]  /*d2c0*/  UIADD3 UR4, UR54, 0x300, URZ ;  /* 0x0000030036047890 */ /* 0x000fe2000fffe03f */
[----:B------:R-:W-:Y:S02]  /*d2d0*/  WARPGROUP.DEPBAR.LE gsb0, 0x0 ;  /* 0x00008000000079c5 */ /* 0x000fe40000010000 */
[----:B------:R-:W-:-:S06]  /*d2e0*/  WARPGROUP.ARRIVE ;  /* 0x00000000000079c5 */ /* 0x000fcc0000000000 */
[----:B------:R-:W-:Y:S01]  /*d2f0*/  QGMMA.64x128x32.F32.E4M3.E4M3 R24, R176, gdesc[UR4], R24, gsb0 ;  /* 0x01e00004b0187df3 */ /* 0x000fe20008000818 */
[----:B------:R-:W-:Y:S01]  /*d300*/  UMOV UR6, UR4 ;  /* 0x0000000400067c82 */ /* 0x000fe20008000000 */
[----:B------:R-:W-:Y:S01]  /*d310*/  UMOV UR7, 0xc0000010 ;  /* 0xc000001000077882 */ /* 0x000fe20000000000 */
[----:B------:R-:W-:Y:S01]  /*d320*/  UIADD3 UR54, UR54, 0x400, URZ ;  /* 0x0000040036367890 */ /* 0x000fe2000fffe03f */
[----:B------:R-:W3:Y:S01]  /*d330*/  SHFL.BFLY PT, R7, R6, 0x2, 0x1f ;  /* 0x0c401f0006077f89 */ /* 0x000ee200000e0000 */
[----:B------:R-:W-:-:S03]  /*d340*/  UMOV UR55, 0xc0000010 ;  /* 0xc000001000377882 */ /* 0x000fc60000000000 */
[----:B------:R-:W4:Y:S01]  /*d350*/  SHFL.BFLY PT, R2, R5, 0x2, 0x1f ;  /* 0x0c401f0005027f89 */ /* 0x000f2200000e0000 */
[----:B------:R-:W-:Y:S02]  /*d360*/  WARPGROUP.DEPBAR.LE gsb0, 0x0 ;  /* 0x00008000000079c5 */ /* 0x000fe40000010000 */
[----:B------:R-:W-:-:S06]  /*d370*/  WARPGROUP.ARRIVE ;  /* 0x00000000000079c5 */ /* 0x000fcc0000000000 */
[----:B------:R-:W-:Y:S01]  /*d380*/  QGMMA.64x128x32.F32.E4M3.E4M3 R24, R172, gdesc[UR4], R24, gsb0 ;  /* 0x01e00004ac187df3 */ /* 0x000fe20008000818 */
[----:B---3--:R-:W-:Y:S01]  /*d390*/  FADD.FTZ R7, R7, R6 ;  /* 0x0000000607077221 */ /* 0x008fe20000010000 */
[----:B----4-:R-:W-:-:S04]  /*d3a0*/  FADD.FTZ R2, R2, R5 ;  /* 0x0000000502027221 */ /* 0x010fc80000010000 */
[----:B------:R-:W3:Y:S04]  /*d3b0*/  SHFL.BFLY PT, R0, R7, 0x1, 0x1f ;  /* 0x0c201f0007007f89 */ /* 0x000ee800000e0000 */
[----:B-1----:R-:W1:Y:S01]  /*d3c0*/  SHFL.BFLY PT, R9, R2, 0x1, 0x1f ;  /* 0x0c201f0002097f89 */ /* 0x002e6200000e0000 */
[----:B0-----:R-:W-:Y:S02]  /*d3d0*/  IMAD.MOV.U32 R4, RZ, RZ, RZ ;  /* 0x000000ffff047224 */ /* 0x001fe400078e00ff */
[----:B---3--:R-:W-:Y:S01]  /*d3e0*/  FADD.FTZ R10, R7, R0 ;  /* 0x00000000070a7221 */ /* 0x008fe20000010000 */
        /* <DEDUP_REMOVED lines=28> */
.L_x_1943:
        /* <DEDUP_REMOVED lines=68> */
.L_x_1910:
        /* <DEDUP_REMOVED lines=12> */
[C---:B------:R-:W-:Y:S01]  /*dab0*/  LOP3.LUT P0, R3, R7.reuse, 0x3, RZ, 0xc0, !PT ;  /* 0x0000000307037812 */ /* 0x040fe2000780c0ff */
[----:B------:R-:W-:Y:S01]  /*dac0*/  VIADD R7, R7, 0xffffff80 ;  /* 0xffffff8007077836 */ /* 0x000fe20000000000 */
[----:B------:R-:W-:Y:S02]  /*dad0*/  BSSY B0, `(.L_x_1945) ;  /* 0x000018d000007945 */ /* 0x000fe40003800000 */
[----:B------:R-:W-:-:S04]  /*dae0*/  ISETP.EQ.OR P0, PT, R3, 0x3, !P0 ;  /* 0x000000030300780c */ /* 0x000fc80004702670 */
[----:B------:R-:W-:Y:S02]  /*daf0*/  SEL R92, R68, R69, P0 ;  /* 0x00000045445c7207 */ /* 0x000fe40000000000 */
[----:B0-----:R-:W-:Y:S02]  /*db00*/  SHF.R.S32.HI R4, RZ, 0x1f, R7 ;  /* 0x0000001fff047819 */ /* 0x001fe40000011407 */
[----:B------:R-:W-:Y:S02]  /*db10*/  SEL R99, R69, R68, P0 ;  /* 0x0000004445637207 */ /* 0x000fe40000000000 */
[----:B------:R-:W-:Y:S02]  /*db20*/  LEA.HI R3, R4, R7, RZ, 0x7 ;  /* 0x0000000704037211 */ /* 0x000fe400078f38ff */
[----:B------:R-:W-:Y:S02]  /*db30*/  SEL R6, R24, R25, P0 ;  /* 0x0000001918067207 */ /* 0x000fe40000000000 */
[----:B------:R-:W-:-:S02]  /*db40*/  LOP3.LUT R8, R3, 0xffffff80, RZ, 0xc0, !PT ;  /* 0xffffff8003087812 */ /* 0x000fc400078ec0ff */
[----:B------:R-:W-:Y:S02]  /*db50*/  SEL R9, R25, R24, P0 ;  /* 0x0000001819097207 */ /* 0x000fe40000000000 */
[----:B------:R-:W-:Y:S01]  /*db60*/  SEL R88, R72, R73, P0 ;  /* 0x0000004948587207 */ /* 0x000fe20000000000 */
[----:B------:R-:W-:Y:S01]  /*db70*/  IMAD.IADD R68, R7, 0x1, -R8 ;  /* 0x0000000107447824 */ /* 0x000fe200078e0a08 */
[----:B------:R-:W-:Y:S02]  /*db80*/  SEL R93, R73, R72, P0 ;  /* 0x00000048495d7207 */ /* 0x000fe40000000000 */
[----:B------:R-:W-:Y:S02]  /*db90*/  SEL R72, R76, R77, P0 ;  /* 0x0000004d4c487207 */ /* 0x000fe40000000000 */
[----:B------:R-:W-:Y:S02]  /*dba0*/  SHF.R.S32.HI R25, RZ, 0x1f, R68 ;  /* 0x0000001fff197819 */ /* 0x000fe40000011444 */
[----:B------:R-:W-:-:S02]  /*dbb0*/  SEL R95, R77, R76, P0 ;  /* 0x0000004c4d5f7207 */ /* 0x000fc40000000000 */
[----:B------:R-:W-:Y:S02]  /*dbc0*/  SEL R18, R44, R45, P0 ;  /* 0x0000002d2c127207 */ /* 0x000fe40000000000 */
[----:B------:R-:W-:Y:S02]  /*dbd0*/  SEL R19, R45, R44, P0 ;  /* 0x0000002c2d137207 */ /* 0x000fe40000000000 */
[----:B------:R-:W-:Y:S02]  /*dbe0*/  SEL R12, R26, R27, P0 ;  /* 0x0000001b1a0c7207 */ /* 0x000fe40000000000 */
[----:B------:R-:W-:Y:S02]  /*dbf0*/  SEL R77, R27, R26, P0 ;  /* 0x0000001a1b4d7207 */ /* 0x000fe40000000000 */
[----:B------:R-:W-:Y:S02]  /*dc00*/  SEL R44, R84, R85, P0 ;  /* 0x00000055542c7207 */ /* 0x000fe40000000000 */
[----:B------:R-:W-:-:S02]  /*dc10*/  SEL R91, R85, R84, P0 ;  /* 0x00000054555b7207 */ /* 0x000fc40000000000 */
[----:B------:R-:W-:Y:S02]  /*dc20*/  LEA.HI R27, R25, R68, RZ, 0x2 ;  /* 0x00000044191b7211 */ /* 0x000fe400078f10ff */
        /* <DEDUP_REMOVED lines=8> */
[----:B------:R-:W-:Y:S01]  /*dcb0*/  LEA.HI R30, R4, R7, RZ, 0x2 ;  /* 0x00000007041e7211 */ /* 0x000fe200078f10ff */
[----:B------:R-:W0:Y:S01]  /*dcc0*/  S2R R75, SR_CTAID.X ;  /* 0x00000000004b7919 */ /* 0x000e220000002500 */
[--C-:B------:R-:W-:Y:S02]  /*dcd0*/  SHF.R.S32.HI R4, RZ, 0x2, R27.reuse ;  /* 0x00000002ff047819 */ /* 0x100fe4000001141b */
[----:B------:R-:W-:-:S02]  /*dce0*/  SHF.R.S32.HI R13, RZ, 0x1f, R27 ;  /* 0x0000001fff0d7819 */ /* 0x000fc4000001141b */
[----:B------:R-:W-:Y:S02]  /*dcf0*/  SEL R14, R32, R33, P0 ;  /* 0x00000021200e7207 */ /* 0x000fe40000000000 */
[----:B------:R-:W-:Y:S02]  /*dd00*/  SEL R15, R33, R32, P0 ;  /* 0x00000020210f7207 */ /* 0x000fe40000000000 */
[----:B------:R-:W-:Y:S02]  /*dd10*/  LOP3.LUT R32, R30, 0xfffffffc, RZ, 0xc0, !PT ;  /* 0xfffffffc1e207812 */ /* 0x000fe400078ec0ff */
[----:B------:R-:W-:Y:S02]  /*dd20*/  SHF.R.S32.HI R8, RZ, 0x7, R3 ;  /* 0x00000007ff087819 */ /* 0x000fe40000011403 */
[----:B------:R-:W-:Y:S01]  /*dd30*/  SEL R102, R28, R29, P0 ;  /* 0x0000001d1c667207 */ /* 0x000fe20000000000 */
[----:B------:R-:W-:Y:S01]  /*dd40*/  IMAD.IADD R31, R7, 0x1, -R32 ;  /* 0x00000001071f7824 */ /* 0x000fe200078e0a20 */
[----:B------:R-:W-:Y:S01]  /*dd50*/  SEL R109, R29, R28, P0 ;  /* 0x0000001c1d6d7207 */ /* 0x000fe20000000000 */
[----:B------:R-:W-:Y:S01]  /*dd60*/  IMAD.WIDE.U32 R32, R17, UR4, RZ ;  /* 0x0000000411207c25 */ /* 0x000fe2000f8e00ff */
[----:B------:R-:W-:-:S02]  /*dd70*/  SEL R24, R48, R49, P0 ;  /* 0x0000003130187207 */ /* 0x000fc40000000000 */
[----:B------:R-:W-:Y:S02]  /*dd80*/  SEL R21, R49, R48, P0 ;  /* 0x0000003031157207 */ /* 0x000fe40000000000 */
[----:B------:R-:W-:Y:S02]  /*dd90*/  LEA.HI R30, R13, R4, RZ, 0x3 ;  /* 0x000000040d1e7211 */ /* 0x000fe400078f18ff */
[----:B------:R-:W-:Y:S02]  /*dda0*/  SEL R48, R34, R35, P0 ;  /* 0x0000002322307207 */ /* 0x000fe40000000000 */
[----:B------:R-:W-:Y:S02]  /*ddb0*/  SEL R29, R35, R34, P0 ;  /* 0x00000022231d7207 */ /* 0x000fe40000000000 */
[----:B------:R-:W-:Y:S02]  /*ddc0*/  SEL R34, R82, R83, P0 ;  /* 0x0000005352227207 */ /* 0x000fe40000000000 */
[----:B------:R-:W-:-:S02]  /*ddd0*/  SEL R37, R83, R82, P0 ;  /* 0x0000005253257207 */ /* 0x000fc40000000000 */
[----:B------:R-:W-:Y:S01]  /*dde0*/  LEA.HI R3, R3, R8, RZ, 0x1 ;  /* 0x0000000803037211 */ /* 0x000fe200078f08ff */
[----:B------:R-:W1:Y:S01]  /*ddf0*/  LDC R82, c[0x0][0xbe8] ;  /* 0x0002fa00ff527b82 */ /* 0x000e620000000800 */
[----:B------:R-:W-:Y:S02]  /*de00*/  LOP3.LUT R7, R30, 0xfffffff8, RZ, 0xc0, !PT ;  /* 0xfffffff81e077812 */ /* 0x000fe400078ec0ff */
[----:B------:R-:W-:Y:S02]  /*de10*/  LEA.HI R25, R25, R68, RZ, 0x5 ;  /* 0x0000004419197211 */ /* 0x000fe400078f28ff */
[----:B------:R-:W-:Y:S01]  /*de20*/  LOP3.LUT R3, R3, 0x3fffffe, RZ, 0xc0, !PT ;  /* 0x03fffffe03037812 */ /* 0x000fe200078ec0ff */
[----:B------:R-:W-:Y:S01]  /*de30*/  IMAD.IADD R4, R4, 0x1, -R7 ;  /* 0x0000000104047824 */ /* 0x000fe200078e0a07 */
[----:B------:R-:W-:Y:S02]  /*de40*/  SHF.R.S32.HI R13, RZ, 0x1f, R17 ;  /* 0x0000001fff0d7819 */ /* 0x000fe40000011411 */
[----:B------:R-:W-:Y:S01]  /*de50*/  SHF.R.S32.HI R25, RZ, 0x5, R25 ;  /* 0x00000005ff197819 */ /* 0x000fe20000011419 */
[----:B------:R-:W-:Y:S01]  /*de60*/  IMAD.IADD R3, R8, 0x1, -R3 ;  /* 0x0000000108037824 */ /* 0x000fe200078e0a03 */
[----:B------:R-:W-:Y:S01]  /*de70*/  SEL R10, R42, R43, P0 ;  /* 0x0000002b2a0a7207 */ /* 0x000fe20000000000 */
[----:B------:R-:W-:Y:S01]  /*de80*/  IMAD R8, R13, UR4, RZ ;  /* 0x000000040d087c24 */ /* 0x000fe2000f8e02ff */
[----:B------:R-:W-:Y:S01]  /*de90*/  SEL R69, R43, R42, P0 ;  /* 0x0000002a2b457207 */ /* 0x000fe20000000000 */
[----:B------:R-:W-:Y:S01]  /*dea0*/  IMAD R4, R25, 0x10, R4 ;  /* 0x0000001019047824 */ /* 0x000fe200078e0204 */
[----:B------:R-:W-:Y:S01]  /*deb0*/  LEA.HI R25, R31, R31, RZ, 0x1 ;  /* 0x0000001f1f197211 */ /* 0x000fe200078f08ff */
[----:B------:R-:W-:Y:S01]  /*dec0*/  IMAD R7, R17, UR5, R8 ;  /* 0x0000000511077c24 */ /* 0x000fe2000f8e0208 */
[----:B------:R-:W-:Y:S01]  /*ded0*/  SEL R90, R64, R65, P0 ;  /* 0x00000041405a7207 */ /* 0x000fe20000000000 */
[----:B------:R-:W-:Y:S01]  /*dee0*/  IMAD R8, R13, UR6, RZ ;  /* 0x000000060d087c24 */ /* 0x000fe2000f8e02ff */
[----:B------:R-:W-:Y:S01]  /*def0*/  LOP3.LUT R30, R25, 0x1ffffffe, RZ, 0xc0, !PT ;  /* 0x1ffffffe191e7812 */ /* 0x000fe200078ec0ff */
[----:B------:R-:W-:Y:S01]  /*df00*/  IMAD R3, R3, 0x40, R4 ;  /* 0x0000004003037824 */ /* 0x000fe200078e0204 */
[----:B------:R-:W-:Y:S01]  /*df10*/  SEL R97, R65, R64, P0 ;  /* 0x0000004041617207 */ /* 0x000fe20000000000 */
[----:B------:R-:W-:Y:S01]  /*df20*/  IMAD R13, R17, UR7, R8 ;  /* 0x00000007110d7c24 */ /* 0x000fe2000f8e0208 */
[----:B------:R-:W-:Y:S01]  /*df30*/  SEL R8, R86, R87, P0 ;  /* 0x0000005756087207 */ /* 0x000fe20000000000 */
[----:B------:R-:W-:Y:S01]  /*df40*/  IMAD.IADD R30, R31, 0x1, -R30 ;  /* 0x000000011f1e7824 */ /* 0x000fe200078e0a1e */
[----:B------:R-:W-:Y:S01]  /*df50*/  SEL R87, R87, R86, P0 ;  /* 0x0000005657577207 */ /* 0x000fe20000000000 */
[----:B------:R-:W-:Y:S01]  /*df60*/  IMAD.IADD R33, R33, 0x1, R7 ;  /* 0x0000000121217824 */ /* 0x000fe200078e0207 */
[----:B------:R-:W-:Y:S01]  /*df70*/  SEL R64, R46, R47, P0 ;  /* 0x0000002f2e407207 */ /* 0x000fe20000000000 */
[----:B------:R-:W-:Y:S01]  /*df80*/  IMAD R4, R30, 0x8, R3 ;  /* 0x000000081e047824 */ /* 0x000fe200078e0203 */
[----:B------:R-:W-:Y:S01]  /*df90*/  SEL R11, R47, R46, P0 ;  /* 0x0000002e2f0b7207 */ /* 0x000fe20000000000 */
[----:B------:R-:W3:Y:S01]  /*dfa0*/  S2UR UR4, SR_CTAID.Y ;  /* 0x00000000000479c3 */ /* 0x000ee20000002600 */
[----:B------:R-:W-:-:S02]  /*dfb0*/  SEL R40, R70, R71, P0 ;  /* 0x0000004746287207 */ /* 0x000fc40000000000 */
[----:B------:R-:W-:Y:S01]  /*dfc0*/  SEL R47, R71, R70, P0 ;  /* 0x00000046472f7207 */ /* 0x000fe20000000000 */
[C---:B0-----:R-:W-:Y:S01]  /*dfd0*/  IMAD R70, R75.reuse, 0x80, R3 ;  /* 0x000000804b467824 */ /* 0x041fe200078e0203 */
[----:B-1----:R-:W-:Y:S01]  /*dfe0*/  ISETP.NE.AND P2, PT, R82, 0x1, PT ;  /* 0x000000015200780c */ /* 0x002fe20003f45270 */
[----:B------:R-:W-:Y:S01]  /*dff0*/  IMAD R75, R75, 0x80, R4 ;  /* 0x000000804b4b7824 */ /* 0x000fe200078e0204 */
[----:B------:R-:W-:Y:S02]  /*e000*/  SEL R96, R60, R61, P0 ;  /* 0x0000003d3c607207 */ /* 0x000fe40000000000 */
[----:B------:R-:W-:Y:S02]  /*e010*/  SEL R103, R61, R60, P0 ;  /* 0x0000003c3d677207 */ /* 0x000fe40000000000 */
[----:B------:R-:W-:Y:S02]  /*e020*/  SEL R28, R80, R81, P0 ;  /* 0x00000051501c7207 */ /* 0x000fe40000000000 */
[----:B------:R-:W-:-:S02]  /*e030*/  SEL R89, R81, R80, P0 ;  /* 0x0000005051597207 */ /* 0x000fc40000000000 */
[----:B------:R-:W-:Y:S02]  /*e040*/  SEL R60, R50, R51, P0 ;  /* 0x00000033323c7207 */ /* 0x000fe40000000000 */
[----:B------:R-:W-:Y:S01]  /*e050*/  SEL R65, R51, R50, P0 ;  /* 0x0000003233417207 */ /* 0x000fe20000000000 */
[----:B------:R-:W0:Y:S01]  /*e060*/  @P2 LDC R84, c[0x0][0xbec] ;  /* 0x0002fb00ff542b82 */ /* 0x000e220000000800 */
[----:B------:R-:W-:Y:S02]  /*e070*/  SEL R94, R56, R57, P0 ;  /* 0x00000039385e7207 */ /* 0x000fe40000000000 */
[----:B------:R-:W-:Y:S02]  /*e080*/  SEL R101, R57, R56, P0 ;  /* 0x0000003839657207 */ /* 0x000fe40000000000 */
[----:B------:R-:W-:Y:S02]  /*e090*/  SEL R16, R38, R39, P0 ;  /* 0x0000002726107207 */ /* 0x000fe40000000000 */
[----:B------:R-:W-:Y:S01]  /*e0a0*/  SEL R81, R39, R38, P0 ;  /* 0x0000002627517207 */ /* 0x000fe20000000000 */
[----:B------:R-:W-:Y:S01]  /*e0b0*/  IMAD.WIDE.U32 R38, R17, UR6, RZ ;  /* 0x0000000611267c25 */ /* 0x000fe2000f8e00ff */
[----:B------:R-:W-:Y:S01]  /*e0c0*/  SEL R46, R66, R67, P0 ;  /* 0x00000043422e7207 */ /* 0x000fe20000000000 */
[----:B------:R-:W1:Y:S01]  /*e0d0*/  @P2 LDC R83, c[0x0][0xbf0] ;  /* 0x0002fc00ff532b82 */ /* 0x000e620000000800 */
[----:B------:R-:W-:Y:S01]  /*e0e0*/  SEL R51, R67, R66, P0 ;  /* 0x0000004243337207 */ /* 0x000fe20000000000 */
[----:B------:R-:W-:Y:S01]  /*e0f0*/  IMAD.IADD R39, R39, 0x1, R13 ;  /* 0x0000000127277824 */ /* 0x000fe200078e020d */
[----:B------:R-:W-:Y:S01]  /*e100*/  LOP3.LUT R27, R27, 0x7ffffffc, RZ, 0xc0, !PT ;  /* 0x7ffffffc1b1b7812 */ /* 0x000fe200078ec0ff */
[----:B------:R-:W-:Y:S01]  /*e110*/  ULDC.64 UR6, c[0x0][0xb48] ;  /* 0x0002d20000067ab9 */ /* 0x000fe20000000a00 */
[----:B------:R-:W-:-:S02]  /*e120*/  SEL R98, R52, R53, P0 ;  /* 0x0000003534627207 */ /* 0x000fc40000000000 */
[----:B------:R-:W-:Y:S02]  /*e130*/  SEL R105, R53, R52, P0 ;  /* 0x0000003435697207 */ /* 0x000fe40000000000 */
[C---:B------:R-:W-:Y:S01]  /*e140*/  LOP3.LUT P1, RZ, R68.reuse, 0x3, RZ, 0xc0, !PT ;  /* 0x0000000344ff7812 */ /* 0x040fe2000782c0ff */
[----:B------:R-:W-:Y:S01]  /*e150*/  IMAD.IADD R68, R68, 0x1, -R27 ;  /* 0x0000000144447824 */ /* 0x000fe200078e0a1b */
        /* <DEDUP_REMOVED lines=8> */
[----:B--2---:R2:W-:Y:S04]  /*e1e0*/  SHFL.IDX PT, R42, R12, R5, 0x1c1f ;  /* 0x001c1f050c2a7589 */ /* 0x0045e800000e0000 */
[----:B------:R-:W-:Y:S04]  /*e1f0*/  SHFL.IDX PT, R3, R8, R5, 0x1c1f ;  /* 0x001c1f0508037589 */ /* 0x000fe800000e0000 */
[----:B------:R-:W-:Y:S01]  /*e200*/  SHFL.IDX PT, R6, R6, R5, 0x1c1f ;  /* 0x001c1f0506067589 */ /* 0x000fe200000e0000 */
[----:B--2---:R-:W-:-:S03]  /*e210*/  LOP3.LUT R12, R5, 0x2, RZ, 0x3c, !PT ;  /* 0x00000002050c7812 */ /* 0x004fc600078e3cff */
[----:B------:R-:W-:Y:S04]  /*e220*/  SHFL.IDX PT, R66, R10, R5, 0x1c1f ;  /* 0x001c1f050a427589 */ /* 0x000fe800000e0000 */
[----:B------:R2:W-:Y:S04]  /*e230*/  SHFL.IDX PT, R8, R87, R12, 0x1c1f ;  /* 0x001c1f0c57087589 */ /* 0x0005e800000e0000 */
[----:B------:R-:W-:Y:S04]  /*e240*/  SHFL.IDX PT, R9, R9, R12, 0x1c1f ;  /* 0x001c1f0c09097589 */ /* 0x000fe800000e0000 */
[----:B------:R-:W-:Y:S01]  /*e250*/  SHFL.IDX PT, R7, R102, R5, 0x1c1f ;  /* 0x001c1f0566077589 */ /* 0x000fe200000e0000 */
[----:B--2---:R-:W2:Y:S03]  /*e260*/  LDC.64 R86, c[0x0][0xbd8] ;  /* 0x0002f600ff567b82 */ /* 0x004ea60000000a00 */
        /* <DEDUP_REMOVED lines=17> */
[----:B------:R-:W5:Y:S04]  /*e380*/  SHFL.IDX PT, R44, R103, R12, 0x1c1f ;  /* 0x001c1f0c672c7589 */ /* 0x000f6800000e0000 */
[----:B------:R-:W-:Y:S04]  /*e390*/  SHFL.IDX PT, R25, R98, R5, 0x1c1f ;  /* 0x001c1f0562197589 */ /* 0x000fe800000e0000 */
[----:B------:R3:W-:Y:S04]  /*e3a0*/  SHFL.IDX PT, R54, R92, R5, 0x1c1f ;  /* 0x001c1f055c367589 */ /* 0x0007e800000e0000 */
[----:B------:R-:W0:Y:S04]  /*e3b0*/  SHFL.IDX PT, R26, R105, R12, 0x1c1f ;  /* 0x001c1f0c691a7589 */ /* 0x000e2800000e0000 */
[----:B------:R-:W-:Y:S01]  /*e3c0*/  SHFL.IDX PT, R55, R99, R12, 0x1c1f ;  /* 0x001c1f0c63377589 */ /* 0x000fe200000e0000 */
[----:B---3--:R-:W3:Y:S03]  /*e3d0*/  @P2 LDC R92, c[0x0][0xbec] ;  /* 0x0002fb00ff5c2b82 */ /* 0x008ee60000000800 */
[----:B------:R1:W-:Y:S04]  /*e3e0*/  SHFL.IDX PT, R45, R90, R5, 0x1c1f ;  /* 0x001c1f055a2d7589 */ /* 0x0003e800000e0000 */
[----:B------:R-:W2:Y:S04]  /*e3f0*/  SHFL.IDX PT, R58, R97, R12, 0x1c1f ;  /* 0x001c1f0c613a7589 */ /* 0x000ea800000e0000 */
[----:B------:R-:W-:Y:S01]  /*e400*/  SHFL.IDX PT, R62, R88, R5, 0x1c1f ;  /* 0x001c1f05583e7589 */ /* 0x000fe200000e0000 */
[----:B-1----:R-:W1:Y:S03]  /*e410*/  LDC R90, c[0x0][0xc50] ;  /* 0x00031400ff5a7b82 */ /* 0x002e660000000800 */
[----:B------:R-:W2:Y:S04]  /*e420*/  SHFL.IDX PT, R63, R93, R12, 0x1c1f ;  /* 0x001c1f0c5d3f7589 */ /* 0x000ea800000e0000 */
[----:B------:R4:W-:Y:S04]  /*e430*/  SHFL.IDX PT, R74, R89, R12, 0x1c1f ;  /* 0x001c1f0c594a7589 */ /* 0x0009e800000e0000 */
[----:B------:R-:W-:Y:S01]  /*e440*/  SHFL.IDX PT, R59, R72, R5, 0x1c1f ;  /* 0x001c1f05483b7589 */ /* 0x000fe200000e0000 */
[----:B---3--:R-:W-:-:S03]  /*e450*/  @P2 IMAD.HI.U32 R92, R75, R92, RZ ;  /* 0x0000005c4b5c2227 */ /* 0x008fc600078e00ff */
[----:B------:R3:W-:Y:S01]  /*e460*/  SHFL.IDX PT, R73, R28, R5, 0x1c1f ;  /* 0x001c1f051c497589 */ /* 0x0007e200000e0000 */
[----:B----4-:R-:W4:Y:S03]  /*e470*/  LDC.64 R88, c[0x0][0xb40] ;  /* 0x0002d000ff587b82 */ /* 0x010f260000000a00 */
[----:B------:R-:W-:Y:S04]  /*e480*/  SHFL.IDX PT, R48, R48, R5, 0x1c1f ;  /* 0x001c1f0530307589 */ /* 0x000fe800000e0000 */
[----:B------:R-:W-:Y:S01]  /*e490*/  SHFL.IDX PT, R64, R64, R5, 0x1c1f ;  /* 0x001c1f0540407589 */ /* 0x000fe200000e0000 */
[----:B---3--:R-:W-:-:S03]  /*e4a0*/  SEL R28, R30, R31, P0 ;  /* 0x0000001f1e1c7207 */ /* 0x008fc60000000000 */
[----:B------:R-:W-:Y:S01]  /*e4b0*/  SHFL.IDX PT, R60, R60, R5, 0x1c1f ;  /* 0x001c1f053c3c7589 */ /* 0x000fe200000e0000 */
[----:B------:R-:W-:Y:S02]  /*e4c0*/  SEL R30, R31, R30, P0 ;  /* 0x0000001e1f1e7207 */ /* 0x000fe40000000000 */
[----:B-----5:R-:W-:Y:S01]  /*e4d0*/  SEL R31, R44, R27, P0 ;  /* 0x0000001b2c1f7207 */ /* 0x020fe20000000000 */
[----:B------:R-:W-:Y:S04]  /*e4e0*/  SHFL.IDX PT, R56, R56, R5, 0x1c1f ;  /* 0x001c1f0538387589 */ /* 0x000fe800000e0000 */
[----:B------:R-:W-:Y:S04]  /*e4f0*/  SHFL.IDX PT, R52, R52, R5, 0x1c1f ;  /* 0x001c1f0534347589 */ /* 0x000fe800000e0000 */
[----:B------:R-:W-:Y:S01]  /*e500*/  SHFL.IDX PT, R50, R50, R5, 0x1c1f ;  /* 0x001c1f0532327589 */ /* 0x000fe200000e0000 */
[----:B----4-:R-:W-:-:S03]  /*e510*/  IMAD.WIDE.U32 R38, R88, UR36, R38 ;  /* 0x0000002458267c25 */ /* 0x010fc6000f8e0026 */
[----:B------:R-:W-:Y:S04]  /*e520*/  SHFL.IDX PT, R46, R46, R5, 0x1c1f ;  /* 0x001c1f052e2e7589 */ /* 0x000fe800000e0000 */
[----:B------:R-:W-:Y:S04]  /*e530*/  SHFL.IDX PT, R40, R40, R5, 0x1c1f ;  /* 0x001c1f0528287589 */ /* 0x000fe800000e0000 */
[----:B------:R-:W-:Y:S04]  /*e540*/  SHFL.IDX PT, R36, R36, R5, 0x1c1f ;  /* 0x001c1f0524247589 */ /* 0x000fe800000e0000 */
[----:B------:R3:W-:Y:S04]  /*e550*/  SHFL.IDX PT, R4, R20, R5, 0x1c1f ;  /* 0x001c1f0514047589 */ /* 0x0007e800000e0000 */
[----:B------:R4:W-:Y:S04]  /*e560*/  SHFL.IDX PT, R34, R34, R5, 0x1c1f ;  /* 0x001c1f0522227589 */ /* 0x0009e800000e0000 */
[----:B------:R-:W5:Y:S01]  /*e570*/  SHFL.IDX PT, R72, R95, R12, 0x1c1f ;  /* 0x001c1f0c5f487589 */ /* 0x000f6200000e0000 */
[----:B---3--:R-:W-:-:S03]  /*e580*/  SEL R20, R24, R21, P0 ;  /* 0x0000001518147207 */ /* 0x008fc60000000000 */
[----:B------:R-:W3:Y:S01]  /*e590*/  SHFL.IDX PT, R76, R91, R12, 0x1c1f ;  /* 0x001c1f0c5b4c7589 */ /* 0x000ee200000e0000 */
[----:B------:R-:W-:Y:S02]  /*e5a0*/  SEL R24, R21, R24, P0 ;  /* 0x0000001815187207 */ /* 0x000fe40000000000 */
[----:B----4-:R-:W-:Y:S01]  /*e5b0*/  SEL R5, R3, R8, P0 ;  /* 0x0000000803057207 */ /* 0x010fe20000000000 */
[----:B------:R4:W-:Y:S01]  /*e5c0*/  SHFL.IDX PT, R78, R85, R12, 0x1c1f ;  /* 0x001c1f0c554e7589 */ /* 0x0009e200000e0000 */
[----:B------:R-:W-:Y:S02]  /*e5d0*/  SEL R3, R8, R3, P0 ;  /* 0x0000000308037207 */ /* 0x000fe40000000000 */
[----:B------:R-:W-:Y:S01]  /*e5e0*/  SEL R8, R6, R9, P0 ;  /* 0x0000000906087207 */ /* 0x000fe20000000000 */
[----:B------:R-:W3:Y:S01]  /*e5f0*/  SHFL.IDX PT, R77, R77, R12, 0x1c1f ;  /* 0x001c1f0c4d4d7589 */ /* 0x000ee200000e0000 */
[----:B------:R-:W-:Y:S02]  /*e600*/  SEL R6, R9, R6, P0 ;  /* 0x0000000609067207 */ /* 0x000fe40000000000 */
[----:B------:R-:W-:Y:S01]  /*e610*/  SEL R9, R7, R10, P0 ;  /* 0x0000000a07097207 */ /* 0x000fe20000000000 */
[----:B------:R-:W-:Y:S01]  /*e620*/  SHFL.IDX PT, R80, R81, R12, 0x1c1f ;  /* 0x001c1f0c51507589 */ /* 0x000fe200000e0000 */
[----:B------:R-:W-:Y:S01]  /*e630*/  SEL R7, R10, R7, P0 ;  /* 0x000000070a077207 */ /* 0x000fe20000000000 */
[----:B----4-:R-:W4:Y:S01]  /*e640*/  @P2 LDC R85, c[0x0][0xbf0] ;  /* 0x0002fc00ff552b82 */ /* 0x010f220000000800 */
[----:B------:R-:W-:Y:S01]  /*e650*/  SEL R10, R14, R15, P0 ;  /* 0x0000000f0e0a7207 */ /* 0x000fe20000000000 */
[----:B------:R1:W3:Y:S01]  /*e660*/  SHFL.IDX PT, R79, R29, R12, 0x1c1f ;  /* 0x001c1f0c1d4f7589 */ /* 0x0002e200000e0000 */
[----:B------:R-:W-:-:S02]  /*e670*/  SEL R14, R15, R14, P0 ;  /* 0x0000000e0f0e7207 */ /* 0x000fc40000000000 */
[----:B------:R-:W-:Y:S01]  /*e680*/  SEL R15, R16, R13, P0 ;  /* 0x0000000d100f7207 */ /* 0x000fe20000000000 */
[----:B------:R5:W-:Y:S01]  /*e690*/  SHFL.IDX PT, R67, R11, R12, 0x1c1f ;  /* 0x001c1f0c0b437589 */ /* 0x000be200000e0000 */
[----:B0-----:R-:W-:Y:S02]  /*e6a0*/  SEL R21, R25, R26, P0 ;  /* 0x0000001a19157207 */ /* 0x001fe40000000000 */
[----:B------:R-:W-:Y:S01]  /*e6b0*/  SEL R25, R26, R25, P0 ;  /* 0x000000191a197207 */ /* 0x000fe20000000000 */
[----:B------:R-:W-:Y:S01]  /*e6c0*/  SHFL.IDX PT, R69, R69, R12, 0x1c1f ;  /* 0x001c1f0c45457589 */ /* 0x000fe200000e0000 */
[----:B--2---:R-:W-:Y:S02]  /*e6d0*/  SEL R26, R58, R45, P0 ;  /* 0x0000002d3a1a7207 */ /* 0x004fe40000000000 */
[----:B-1----:R-:W-:Y:S01]  /*e6e0*/  SEL R29, R27, R44, P0 ;  /* 0x0000002c1b1d7207 */ /* 0x002fe20000000000 */
[----:B------:R-:W-:Y:S01]  /*e6f0*/  SHFL.IDX PT, R61, R61, R12, 0x1c1f ;  /* 0x001c1f0c3d3d7589 */ /* 0x000fe200000e0000 */
[----:B------:R-:W-:-:S02]  /*e700*/  SEL R27, R55, R54, P0 ;  /* 0x00000036371b7207 */ /* 0x000fc40000000000 */
[----:B-----5:R-:W-:Y:S01]  /*e710*/  SEL R11, R13, R16, P0 ;  /* 0x000000100d0b7207 */ /* 0x020fe20000000000 */
[----:B------:R-:W-:Y:S01]  /*e720*/  SHFL.IDX PT, R65, R65, R12, 0x1c1f ;  /* 0x001c1f0c41417589 */ /* 0x000fe200000e0000 */
[----:B------:R-:W-:Y:S01]  /*e730*/  SEL R13, R18, R19, P0 ;  /* 0x00000013120d7207 */ /* 0x000fe20000000000 */
[----:B------:R-:W-:Y:S02]  /*e740*/  IMAD R16, R86, UR37, RZ ;  /* 0x0000002556107c24 */ /* 0x000fe4000f8e02ff */
[----:B------:R-:W-:Y:S02]  /*e750*/  SHFL.IDX PT, R53, R53, R12, 0x1c1f ;  /* 0x001c1f0c35357589 */ /* 0x000fe400000e0000 */
[----:B------:R-:W-:Y:S01]  /*e760*/  IMAD R81, R87, UR36, R16 ;  /* 0x0000002457517c24 */ /* 0x000fe2000f8e0210 */
[----:B------:R-:W-:Y:S01]  /*e770*/  SEL R16, R62, R63, P0 ;  /* 0x0000003f3e107207 */ /* 0x000fe20000000000 */
[----:B------:R-:W-:Y:S04]  /*e780*/  SHFL.IDX PT, R57, R57, R12, 0x1c1f ;  /* 0x001c1f0c39397589 */ /* 0x000fe800000e0000 */
[----:B------:R-:W-:Y:S04]  /*e790*/  SHFL.IDX PT, R47, R47, R12, 0x1c1f ;  /* 0x001c1f0c2f2f7589 */ /* 0x000fe800000e0000 */
[----:B------:R-:W-:Y:S04]  /*e7a0*/  SHFL.IDX PT, R51, R51, R12, 0x1c1f ;  /* 0x001c1f0c33337589 */ /* 0x000fe800000e0000 */
[----:B------:R-:W-:Y:S04]  /*e7b0*/  SHFL.IDX PT, R35, R35, R12, 0x1c1f ;  /* 0x001c1f0c23237589 */ /* 0x000fe800000e0000 */
[----:B------:R-:W-:Y:S04]  /*e7c0*/  SHFL.IDX PT, R41, R41, R12, 0x1c1f ;  /* 0x001c1f0c29297589 */ /* 0x000fe800000e0000 */
[----:B------:R0:W-:Y:S02]  /*e7d0*/  SHFL.IDX PT, R37, R37, R12, 0x1c1f ;  /* 0x001c1f0c25257589 */ /* 0x0001e400000e0000 */
[----:B0-----:R-:W-:-:S02]  /*e7e0*/  SEL R12, R22, R23, P0 ;  /* 0x00000017160c7207 */ /* 0x001fc40000000000 */
[----:B------:R-:W-:Y:S02]  /*e7f0*/  SEL R22, R23, R22, P0 ;  /* 0x0000001617167207 */ /* 0x000fe40000000000 */
[----:B------:R-:W-:Y:S02]  /*e800*/  SEL R23, R19, R18, P0 ;  /* 0x0000001213177207 */ /* 0x000fe40000000000 */
[----:B------:R-:W-:Y:S01]  /*e810*/  SEL R19, R54, R55, P0 ;  /* 0x0000003736137207 */ /* 0x000fe20000000000 */
[----:B------:R-:W-:Y:S01]  /*e820*/  @P2 IMAD.HI.U32 R54, R75, R84, RZ ;  /* 0x000000544b362227 */ /* 0x000fe200078e00ff */
[----:B------:R-:W-:-:S03]  /*e830*/  SEL R18, R45, R58, P0 ;  /* 0x0000003a2d127207 */ /* 0x000fc60000000000 */
[----:B------:R-:W-:Y:S01]  /*e840*/  IMAD.WIDE.U32 R44, R86, UR36, R32 ;  /* 0x00000024562c7c25 */ /* 0x000fe2000f8e0020 */
[----:B------:R-:W-:Y:S02]  /*e850*/  SEL R32, R63, R62, P0 ;  /* 0x0000003e3f207207 */ /* 0x000fe40000000000 */
[----:B------:R-:W-:Y:S01]  /*e860*/  SEL R33, R72, R59, P0 ;  /* 0x0000003b48217207 */ /* 0x000fe20000000000 */
[----:B------:R-:W-:Y:S01]  /*e870*/  IMAD.MOV R55, RZ, RZ, -R17 ;  /* 0x000000ffff377224 */ /* 0x000fe200078e0a11 */
[----:B------:R-:W-:Y:S01]  /*e880*/  SEL R17, R59, R72, P0 ;  /* 0x000000483b117207 */ /* 0x000fe20000000000 */
[----:B------:R-:W-:Y:S01]  /*e890*/  IMAD.MOV.U32 R63, RZ, RZ, R75 ;  /* 0x000000ffff3f7224 */ /* 0x000fe200078e004b */
[----:B------:R-:W-:Y:S01]  /*e8a0*/  @P2 SHF.R.U32.HI R63, RZ, R83, R54 ;  /* 0x00000053ff3f2219 */ /* 0x000fe20000011636 */
[----:B------:R-:W-:Y:S01]  /*e8b0*/  IMAD R83, R90, R55, UR4 ;  /* 0x000000045a537e24 */ /* 0x000fe2000f8e0237 */
        /* <DEDUP_REMOVED lines=9> */
[----:B----4-:R-:W-:Y:S01]  /*e950*/  @P2 SHF.R.U32.HI R59, RZ, R85, R92 ;  /* 0x00000055ff3b2219 */ /* 0x010fe2000001165c */
        /* <DEDUP_REMOVED lines=51> */
[----:B---3--:R-:W-:Y:S02]  /*ec90*/  SEL R55, R71, R76, P0 ;  /* 0x0000004c47377207 */ /* 0x008fe40000000000 */
[----:B------:R-:W-:Y:S01]  /*eca0*/  LEA.HI.X R85, R44, UR9, R39, 0x2, P3 ;  /* 0x000000092c557c11 */ /* 0x000fe200098f1427 */
[----:B------:R3:W4:Y:S01]  /*ecb0*/  SHFL.IDX PT, R62, R84, RZ, 0x1c1f ;  /* 0x001c1fff543e7589 */ /* 0x00072200000e0000 */
[----:B------:R-:W-:Y:S01]  /*ecc0*/  ISETP.GE.AND P3, PT, R70, R81, PT ;  /* 0x000000514600720c */ /* 0x000fe20003f66270 */
[----:B------:R-:W-:Y:S01]  /*ecd0*/  SYNCS.ARRIVE.TRANS64.RED.A1T0 RZ, [UR4], RZ ;  /* 0x000000ffffff79a7 */ /* 0x000fe20008100404 */
[----:B------:R-:W-:Y:S01]  /*ece0*/  SEL R59, R76, R71, P0 ;  /* 0x000000474c3b7207 */ /* 0x000fe20000000000 */
[----:B------:R3:W3:Y:S01]  /*ecf0*/  SHFL.IDX PT, R63, R85, RZ, 0x1c1f ;  /* 0x001c1fff553f7589 */ /* 0x0006e200000e0000 */
[----:B------:R-:W-:Y:S01]  /*ed00*/  SEL R38, R42, R77, P0 ;  /* 0x0000004d2a267207 */ /* 0x000fe20000000000 */
        /* <DEDUP_REMOVED lines=22> */
[C-C-:B---34-:R-:W-:Y:S02]  /*ee70*/  @!P2 IMAD.WIDE R72, R71.reuse, 0x4, R62.reuse ;  /* 0x000000044748a825 */ /* 0x158fe400078e023e */
        /* <DEDUP_REMOVED lines=82> */
.L_x_1946:
[----:B------:R-:W-:Y:S05]  /*f3a0*/  BSYNC B0 ;  /* 0x0000000000007941 */ /* 0x000fea0003800000 */
.L_x_1945:
[----:B------:R-:W-:Y:S01]  /*f3b0*/  ISETP.GE.AND P1, PT, R82, R81, PT ;  /* 0x000000515200720c */ /* 0x000fe20003f26270 */
[----:B-1----:R1:W2:Y:S01]  /*f3c0*/  SHFL.IDX PT, R27, R85, 0x1, 0x1c1f ;  /* 0x003c1f00551b7f89 */ /* 0x0022a200000e0000 */
[----:B------:R-:W-:Y:S02]  /*f3d0*/  SEL R14, R66, R69, P0 ;  /* 0x00000045420e7207 */ /* 0x000fe40000000000 */
[----:B------:R-:W-:Y:S01]  /*f3e0*/  SEL R15, R64, R67, P0 ;  /* 0x00000043400f7207 */ /* 0x000fe20000000000 */
[----:B------:R1:W0:Y:S01]  /*f3f0*/  SHFL.IDX PT, R26, R84, 0x1, 0x1c1f ;  /* 0x003c1f00541a7f89 */ /* 0x00022200000e0000 */
        /* <DEDUP_REMOVED lines=20> */
[----:B-12---:R-:W-:Y:S06]  /*f540*/  @P1 BRA `(.L_x_1908) ;  /* 0x0000004000401947 */ /* 0x006fec0003800000 */
        /* <DEDUP_REMOVED lines=96> */
.L_x_1944:
        /* <DEDUP_REMOVED lines=55> */
.L_x_1906:
        /* <DEDUP_REMOVED lines=18> */
.L_x_1947:
[----:B------:R-:W-:Y:S01]  /*ffe0*/  ULDC UR8, c[0x0][0xc50] ;  /* 0x0003140000087ab9 */ /* 0x000fe20000000800 */
[----:B------:R-:W-:Y:S01]  /*fff0*/  UMOV UR36, UR6 ;  /* 0x0000000600247c82 */ /* 0x000fe20008000000 */
[----:B------:R-:W-:-:S11]  /*10000*/  UISETP.NE.AND UP0, UPT, UR8, 0x1, UPT ;  /* 0x000000010800788c */ /* 0x000fd6000bf05270 */
[----:B------:R-:W-:Y:S01]  /*10010*/  @UP0 ULDC UR4, c[0x0][0xc54] ;  /* 0x0003150000040ab9 */ /* 0x000fe20000000800 */
[----:B------:R-:W-:Y:S01]  /*10020*/  @UP0 ULDC UR7, c[0x0][0xc58] ;  /* 0x0003160000070ab9 */ /* 0x000fe20000000800 */
[----:B------:R-:W-:-:S04]  /*10030*/  UIMAD.WIDE.U32 UR4, UR6, UR4, URZ ;  /* 0x00000004060472a5 */ /* 0x000fc8000f8e003f */
[----:B------:R-:W-:-:S12]  /*10040*/  @UP0 USHF.R.U32.HI UR36, URZ, UR7, UR5 ;  /* 0x000000073f240299 */ /* 0x000fd80008011605 */
.L_x_1948:
        /* <DEDUP_REMOVED lines=8> */
[----:B------:R-:W-:Y:S01]  /*100d0*/  ULDC UR6, c[0x0][0x448] ;  /* 0x0001120000067ab9 */ /* 0x000fe20000000800 */
[----:B------:R-:W-:Y:S01]  /*100e0*/  ULDC.64 UR4, c[0x0][0x418] ;  /* 0x0001060000047ab9 */ /* 0x000fe20000000a00 */
[----:B------:R-:W-:Y:S01]  /*100f0*/  UISETP.NE.AND UP1, UPT, UR6, 0x1, UPT ;  /* 0x000000010600788c */ /* 0x000fe2000bf25270 */
[----:B------:R-:W-:Y:S01]  /*10100*/  IMAD.MOV.U32 R17, RZ, RZ, RZ ;  /* 0x000000ffff117224 */ /* 0x000fe200078e00ff */
[----:B------:R-:W-:Y:S01]  /*10110*/  UISETP.NE.U32.AND UP0, UPT, UR4, URZ, UPT ;  /* 0x0000003f0400728c */ /* 0x000fe2000bf05070 */
[----:B------:R-:W-:Y:S02]  /*10120*/  ULDC UR7, c[0x0][0x424] ;  /* 0x0001090000077ab9 */ /* 0x000fe40000000800 */
[----:B------:R-:W-:Y:S01]  /*10130*/  ULDC UR4, c[0x0][0x288] ;  /* 0x0000a20000047ab9 */ /* 0x000fe20000000800 */
[----:B------:R-:W-:Y:S02]  /*10140*/  UISETP.NE.AND.EX UP0, UPT, UR5, URZ, UPT, UP0 ;  /* 0x0000003f0500728c */ /* 0x000fe4000bf05300 */
[----:B------:R-:W-:-:S02]  /*10150*/  UIADD3 UR10, -UR4, 0xa0, URZ ;  /* 0x000000a0040a7890 */ /* 0x000fc4000fffe13f */
[----:B------:R-:W-:Y:S01]  /*10160*/  USEL UR7, UR7, 0x1, UP0 ;  /* 0x0000000107077887 */ /* 0x000fe20008000000 */
[----:B------:R-:W-:Y:S01]  /*10170*/  @UP1 ULDC UR4, c[0x0][0x44c] ;  /* 0x0001130000041ab9 */ /* 0x000fe20000000800 */
[----:B------:R-:W-:Y:S01]  /*10180*/  ULDC UR9, c[0x0][0x2f0] ;  /* 0x0000bc0000097ab9 */ /* 0x000fe20000000800 */
[----:B------:R-:W-:Y:S01]  /*10190*/  @UP1 ULDC UR11, c[0x0][0x450] ;  /* 0x00011400000b1ab9 */ /* 0x000fe20000000800 */
[----:B------:R-:W-:Y:S02]  /*101a0*/  UIMAD UR10, UR7, UR9, UR10 ;  /* 0x00000009070a72a4 */ /* 0x000fe4000f8e020a */
[----:B0-----:R-:W-:-:S04]  /*101b0*/  USHF.L.U32 UR39, UR39, 0x7, URZ ;  /* 0x0000000727277899 */ /* 0x001fc8000800063f */
[----:B------:R-:W-:-:S04]  /*101c0*/  UIADD3 UR6, UR39, 0x7f, URZ ;  /* 0x0000007f27067890 */ /* 0x000fc8000fffe03f */
[----:B------:R-:W-:Y:S02]  /*101d0*/  UIMAD.WIDE.U32 UR4, UR6, UR4, URZ ;  /* 0x00000004060472a5 */ /* 0x000fe4000f8e003f */
[----:B------:R-:W-:Y:S02]  /*101e0*/  UIMAD UR4, UR7, UR9, 0x9f ;  /* 0x0000009f070474a4 */ /* 0x000fe4000f8e0209 */
[----:B------:R-:W-:Y:S02]  /*101f0*/  @UP1 USHF.R.U32.HI UR6, URZ, UR11, UR5 ;  /* 0x0000000b3f061299 */ /* 0x000fe40008011605 */
[----:B------:R-:W-:Y:S02]  /*10200*/  UIMAD.WIDE UR4, UR4, 0x66666667, URZ ;  /* 0x66666667040478a5 */ /* 0x000fe4000f8e023f */
[----:B------:R-:W-:Y:S02]  /*10210*/  UIADD3 UR6, UR10, UR6, URZ ;  /* 0x000000060a067290 */ /* 0x000fe4000fffe03f */
[----:B------:R-:W-:-:S02]  /*10220*/  USHF.R.U32.HI UR9, URZ, 0x1f, UR5 ;  /* 0x0000001f3f097899 */ /* 0x000fc40008011605 */
[----:B------:R-:W-:Y:S02]  /*10230*/  UIMAD.WIDE UR6, UR6, 0x66666667, URZ ;  /* 0x66666667060678a5 */ /* 0x000fe4000f8e023f */
[----:B------:R-:W-:Y:S02]  /*10240*/  ULEA.HI.SX32 UR9, UR5, UR9, 0x1a ;  /* 0x0000000905097291 */ /* 0x000fe4000f8fd23f */
[----:B------:R-:W-:Y:S02]  /*10250*/  USHF.R.U32.HI UR4, URZ, 0x1f, UR7 ;  /* 0x0000001f3f047899 */ /* 0x000fe40008011607 */
[----:B------:R-:W-:Y:S02]  /*10260*/  ULOP3.LUT UR5, UR8, 0xffff, URZ, 0xc0, !UPT ;  /* 0x0000ffff08057892 */ /* 0x000fe4000f8ec03f */
[----:B------:R-:W-:Y:S02]  /*10270*/  ULEA.HI.SX32 UR4, UR7, UR4, 0x1a ;  /* 0x0000000407047291 */ /* 0x000fe4000f8fd23f */
[----:B------:R-:W-:-:S02]  /*10280*/  USHF.R.U32.HI UR7, URZ, 0x10, UR8 ;  /* 0x000000103f077899 */ /* 0x000fc40008011608 */
[----:B------:R-:W-:-:S04]  /*10290*/  UISETP.LT.AND UP0, UPT, UR9, UR4, UPT ;  /* 0x000000040900728c */ /* 0x000fc8000bf01270 */
[----:B------:R-:W-:Y:S02]  /*102a0*/  USEL UR6, UR9, UR4, UP0 ;  /* 0x0000000409067287 */ /* 0x000fe40008000000 */
[----:B------:R-:W-:Y:S02]  /*102b0*/  UISETP.NE.AND UP0, UPT, UR7, URZ, UPT ;  /* 0x0000003f0700728c */ /* 0x000fe4000bf05270 */
[----:B------:R-:W-:-:S06]  /*102c0*/  UISETP.GE.AND UP1, UPT, UR6, 0x1, UPT ;  /* 0x000000010600788c */ /* 0x000fcc000bf26270 */
[----:B------:R-:W-:-:S03]  /*102d0*/  PLOP3.LUT P0, PT, PT, PT, UP1, 0x80, 0x0 ;  /* 0x000000000000781c */ /* 0x000fc60003f0f018 */
[----:B------:R-:W-:-:S10]  /*102e0*/  @!UP0 ULDC UR7, c[0x0][0x9f0] ;  /* 0x00027c0000078ab9 */ /* 0x000fd40000000800 */
[----:B------:R-:W-:Y:S05]  /*102f0*/  @!P0 BRA `(.L_x_1950) ;  /* 0x0000000000708947 */ /* 0x000fea0003800000 */
        /* <DEDUP_REMOVED lines=28> */
.L_x_1950:
[----:B------:R-:W-:Y:S02]  /*104c0*/  IMAD R0, R17, UR5, RZ ;  /* 0x0000000511007c24 */ /* 0x000fe4000f8e02ff */
[----:B------:R-:W-:-:S03]  /*104d0*/  IMAD.MOV.U32 R2, RZ, RZ, 0x1 ;  /* 0x00000001ff027424 */ /* 0x000fc600078e00ff */
        /* <DEDUP_REMOVED lines=28> */
.L_x_1951:
        /* <DEDUP_REMOVED lines=20> */
.L_x_1952:
        /* <DEDUP_REMOVED lines=20> */
.L_x_1953:
        /* <DEDUP_REMOVED lines=18> */
.L_x_1954:
[----:B------:R-:W0:Y:S01]  /*10a40*/  LDC.64 R2, c[0x0][0x9f8] ;  /* 0x00027e00ff027b82 */ /* 0x000e220000000a00 */
[----:B------:R-:W-:Y:S01]  /*10a50*/  IMAD.MOV.U32 R10, RZ, RZ, R18 ;  /* 0x000000ffff0a7224 */ /* 0x000fe200078e0012 */
[----:B------:R-:W1:Y:S01]  /*10a60*/  S2R R11, SR_TID.X ;  /* 0x00000000000b7919 */ /* 0x000e620000002100 */
[----:B0-----:R-:W-:-:S04]  /*10a70*/  ISETP.NE.U32.AND P0, PT, R2, RZ, PT ;  /* 0x000000ff0200720c */ /* 0x001fc80003f05070 */
[----:B------:R-:W-:Y:S02]  /*10a80*/  ISETP.NE.AND.EX P0, PT, R3, RZ, PT, P0 ;  /* 0x000000ff0300720c */ /* 0x000fe40003f05300 */
[----:B-1----:R-:W-:-:S11]  /*10a90*/  LOP3.LUT R9, R11, 0x7f, RZ, 0xc0, !PT ;  /* 0x0000007f0b097812 */ /* 0x002fd600078ec0ff */
[----:B------:R-:W0:Y:S02]  /*10aa0*/  @P0 LDC.64 R2, c[0x0][0x9f8] ;  /* 0x00027e00ff020b82 */ /* 0x000e240000000a00 */
[----:B0-----:R-:W-:-:S05]  /*10ab0*/  @P0 IMAD.WIDE R2, R18, 0x4, R2 ;  /* 0x0000000412020825 */ /* 0x001fca00078e0202 */
[----:B------:R0:W2:Y:S01]  /*10ac0*/  @P0 LDG.E R10, desc[UR48][R2.64] ;  /* 0x00000030020a0981 */ /* 0x0000a2000c1e1900 */
[C---:B------:R-:W-:Y:S01]  /*10ad0*/  IMAD.SHL.U32 R0, R11.reuse, 0x80, RZ ;  /* 0x000000800b007824 */ /* 0x040fe200078e00ff */
[----:B------:R-:W-:Y:S01]  /*10ae0*/  SHF.R.U32.HI R5, RZ, 0x5, R9 ;  /* 0x00000005ff057819 */ /* 0x000fe20000011609 */
[C---:B------:R-:W-:Y:S01]  /*10af0*/  IMAD.SHL.U32 R19, R11.reuse, 0x20, RZ ;  /* 0x000000200b137824 */ /* 0x040fe200078e00ff */
[C---:B------:R-:W-:Y:S01]  /*10b00*/  LOP3.LUT P1, RZ, R11.reuse, 0x4, RZ, 0xc0, !PT ;  /* 0x000000040bff7812 */ /* 0x040fe2000782c0ff */
[----:B------:R-:W-:Y:S01]  /*10b10*/  IMAD.SHL.U32 R12, R11, 0x10, RZ ;  /* 0x000000100b0c7824 */ /* 0x000fe200078e00ff */
[----:B------:R-:W-:Y:S01]  /*10b20*/  LOP3.LUT R4, R0, 0x380, RZ, 0xc0, !PT ;  /* 0x0000038000047812 */ /* 0x000fe200078ec0ff */
[----:B------:R-:W-:Y:S01]  /*10b30*/  IMAD.SHL.U32 R18, R5, 0x200, RZ ;  /* 0x0000020005127824 */ /* 0x000fe200078e00ff */
[----:B------:R-:W-:Y:S01]  /*10b40*/  LOP3.LUT R6, R19, 0x80, RZ, 0xc0, !PT ;  /* 0x0000008013067812 */ /* 0x000fe200078ec0ff */
[----:B------:R-:W-:Y:S01]  /*10b50*/  UMOV UR4, 0xffffffff ;  /* 0xffffffff00047882 */ /* 0x000fe20000000000 */
[----:B0-----:R-:W0:Y:S01]  /*10b60*/  LDC.64 R2, c[0x0][0x418] ;  /* 0x00010600ff027b82 */ /* 0x001e220000000a00 */
[----:B------:R-:W-:Y:S01]  /*10b70*/  IMAD R4, R5, 0x10, R4 ;  /* 0x0000001005047824 */ /* 0x000fe200078e0204 */
[----:B------:R-:W-:Y:S01]  /*10b80*/  LOP3.LUT R6, R6, 0x10, R11, 0xf8, !PT ;  /* 0x0000001006067812 */ /* 0x000fe200078ef80b */
[----:B------:R-:W-:Y:S01]  /*10b90*/  IMAD.SHL.U32 R5, R11, 0x4, RZ ;  /* 0x000000040b057824 */ /* 0x000fe200078e00ff */
[----:B------:R-:W-:-:S04]  /*10ba0*/  LOP3.LUT R8, R18, 0x60, R19, 0xf8, !PT ;  /* 0x0000006012087812 */ /* 0x000fc800078ef813 */
[----:B------:R-:W-:Y:S02]  /*10bb0*/  LOP3.LUT R6, R6, 0x10, R5, 0x78, !PT ;  /* 0x0000001006067812 */ /* 0x000fe400078e7805 */
[----:B------:R-:W-:Y:S02]  /*10bc0*/  LOP3.LUT R7, R8, 0x100, R19, 0xf8, !PT ;  /* 0x0000010008077812 */ /* 0x000fe400078ef813 */
[----:B------:R-:W-:Y:S02]  /*10bd0*/  LOP3.LUT R5, R4, 0x70, R12, 0x78, !PT ;  /* 0x0000007004057812 */ /* 0x000fe400078e780c */
[----:B------:R-:W-:Y:S02]  /*10be0*/  LOP3.LUT R4, R7, R6, RZ, 0xfc, !PT ;  /* 0x0000000607047212 */ /* 0x000fe400078efcff */
[----:B------:R-:W-:Y:S02]  /*10bf0*/  LOP3.LUT R0, R5, 0xc00, R0, 0xf8, !PT ;  /* 0x00000c0005007812 */ /* 0x000fe400078ef800 */
[----:B------:R-:W-:Y:S01]  /*10c00*/  LOP3.LUT R19, R19, 0x60, RZ, 0xc0, !PT ;  /* 0x0000006013137812 */ /* 0x000fe200078ec0ff */
[----:B------:R-:W-:Y:S04]  /*10c10*/  STL [R1+0x14], R4 ;  /* 0x0000140401007387 */ /* 0x000fe80000100800 */
[----:B------:R1:W-:Y:S01]  /*10c20*/  STL [R1+0xc], R0 ;  /* 0x00000c0001007387 */ /* 0x0003e20000100800 */
[----:B0-----:R-:W-:-:S04]  /*10c30*/  ISETP.NE.U32.AND P0, PT, R2, RZ, PT ;  /* 0x000000ff0200720c */ /* 0x001fc80003f05070 */
[----:B------:R-:W-:Y:S01]  /*10c40*/  ISETP.NE.AND.EX P2, PT, R3, RZ, PT, P0 ;  /* 0x000000ff0300720c */ /* 0x000fe20003f45300 */
[----:B-1----:R-:W-:-:S05]  /*10c50*/  IMAD.MOV.U32 R0, RZ, RZ, 0x40 ;  /* 0x00000040ff007424 */ /* 0x002fca00078e00ff */
[----:B------:R-:W-:Y:S02]  /*10c60*/  SEL R4, R0, 0xffffffc0, !P1 ;  /* 0xffffffc000047807 */ /* 0x000fe40004800000 */
[----:B------:R-:W-:Y:S02]  /*10c70*/  P2R R0, PR, RZ, 0x4 ;  /* 0x00000004ff007803 */ /* 0x000fe40000000000 */
[----:B------:R-:W-:-:S04]  /*10c80*/  SHF.R.U32.HI R4, RZ, 0x5, R11 ;  /* 0x00000005ff047819 */ /* 0x000fc8000001160b */
[----:B------:R-:W-:Y:S02]  /*10c90*/  LOP3.LUT R4, R4, 0x3, RZ, 0xc0, !PT ;  /* 0x0000000304047812 */ /* 0x000fe400078ec0ff */
[----:B--2---:R-:W-:Y:S01]  /*10ca0*/  SHF.R.S32.HI R8, RZ, 0x1f, R10 ;  /* 0x0000001fff087819 */ /* 0x004fe2000001140a */
[----:B------:R0:W-:Y:S01]  /*10cb0*/  STL [R1], R10 ;  /* 0x0000000a01007387 */ /* 0x0001e20000100800 */
[----:B------:R-:W-:-:S03]  /*10cc0*/  SEL R16, R10, RZ, !P2 ;  /* 0x000000ff0a107207 */ /* 0x000fc60005000000 */
[----:B------:R0:W-:Y:S04]  /*10cd0*/  STL [R1+0x18], R0 ;  /* 0x0000180001007387 */ /* 0x0001e80000100800 */
[----:B------:R0:W-:Y:S01]  /*10ce0*/  STL [R1+0x8], R8 ;  /* 0x0000080801007387 */ /* 0x0001e20000100800 */
[----:B------:R-:W-:Y:S05]  /*10cf0*/  BRA.DIV UR4, `(.L_x_1955) ;  /* 0x0000002e04047947 */ /* 0x000fea000b800000 */
[----:B------:R1:W2:Y:S02]  /*10d00*/  SHFL.IDX PT, R14, R4, RZ, 0x1f ;  /* 0x00001fff040e7589 */ /* 0x0002a400000e0000 */
.L_x_2008:
[----:B------:R-:W-:Y:S02]  /*10d10*/  PLOP3.LUT P1, PT, PT, PT, PT, 0x8, 0x0 ;  /* 0x000000000000781c */ /* 0x000fe40003f2e170 */
[----:B--2---:R-:W-:Y:S02]  /*10d20*/  ISETP.NE.AND P0, PT, R14, RZ, PT ;  /* 0x000000ff0e00720c */ /* 0x004fe40003f05270 */
[----:B0-----:R-:W-:-:S05]  /*10d30*/  P2R R0, PR, RZ, 0x2 ;  /* 0x00000002ff007803 */ /* 0x001fca0000000000 */
[----:B------:R0:W-:Y:S06]  /*10d40*/  STL [R1+0x10], R0 ;  /* 0x0000100001007387 */ /* 0x0001ec0000100800 */
[----:B------:R-:W-:Y:S05]  /*10d50*/  @P0 BRA `(.L_x_1956) ;  /* 0x00000004005c0947 */ /* 0x000fea0003800000 */
[----:B------:R-:W-:Y:S01]  /*10d60*/  UMOV UR4, 0xffffffff ;  /* 0xffffffff00047882 */ /* 0x000fe20000000000 */
[----:B0-----:R-:W-:Y:S02]  /*10d70*/  VIADD R0, R17, 0xffffffff ;  /* 0xffffffff11007836 */ /* 0x001fe40000000000 */
[----:B------:R-:W-:Y:S05]  /*10d80*/  BRA.DIV UR4, `(.L_x_1957) ;  /* 0x0000002e04007947 */ /* 0x000fea000b800000 */
[----:B------:R-:W-:-:S13]  /*10d90*/  ELECT P6, URZ, PT ;  /* 0x00000000003f782f */ /* 0x000fda00038c0000 */
.L_x_2011:
[----:B------:R-:W-:Y:S05]  /*10da0*/  @!P6 BRA `(.L_x_1956) ;  /* 0x000000040048e947 */ /* 0x000fea0003800000 */
[----:B------:R-:W-:Y:S01]  /*10db0*/  IMAD.MOV.U32 R16, RZ, RZ, R10 ;  /* 0x000000ffff107224 */ /* 0x000fe200078e000a */
[----:B------:R-:W-:Y:S06]  /*10dc0*/  @!P2 BRA `(.L_x_1958) ;  /* 0x000000000044a947 */ /* 0x000fec0003800000 */
[----:B------:R-:W0:Y:S01]  /*10dd0*/  LDC R7, c[0x0][0x43c] ;  /* 0x00010f00ff077b82 */ /* 0x000e220000000800 */
        /* <DEDUP_REMOVED lines=16> */
.L_x_1958:
[----:B0-----:R-:W-:Y:S01]  /*10ee0*/  IMAD.MOV.U32 R2, RZ, RZ, 0x1 ;  /* 0x00000001ff027424 */ /* 0x001fe200078e00ff */
[----:B------:R-:W-:-:S04]  /*10ef0*/  ISETP.NE.AND P1, PT, R9, RZ, PT ;  /* 0x000000ff0900720c */ /* 0x000fc80003f25270 */
[----:B------:R-:W-:-:S04]  /*10f00*/  SHF.L.U32 R2, R2, 0x1f, RZ ;  /* 0x0000001f02027819 */ /* 0x000fc800000006ff */
[----:B------:R-:W0:Y:S02]  /*10f10*/  SYNCS.PHASECHK.TRANS64.TRYWAIT P0, [UR38+0x29880], R2 ;  /* 0x02988002ff0075a7 */ /* 0x000e240008000166 */
[----:B0-----:R-:W-:Y:S05]  /*10f20*/  @!P0 BRA `(.L_x_1959) ;  /* 0x0000002800b88947 */ /* 0x001fea0003800000 */
.L_x_2012:
[----:B------:R-:W-:Y:S05]  /*10f30*/  @P1 BRA `(.L_x_1960) ;  /* 0x0000000000181947 */ /* 0x000fea0003800000 */
[----:B-1----:R-:W1:Y:S01]  /*10f40*/  S2R R4, SR_TID.X ;  /* 0x0000000000047919 */ /* 0x002e620000002100 */
[----:B0-----:R-:W-:-:S04]  /*10f50*/  IMAD.MOV.U32 R3, RZ, RZ, 0x5000 ;  /* 0x00005000ff037424 */ /* 0x001fc800078e00ff */
[----:B------:R2:W-:Y:S01]  /*10f60*/  SYNCS.ARRIVE.TRANS64 RZ, [UR38+0x29870], R3 ;  /* 0x02987003ffff79a7 */ /* 0x0005e20008000026 */
[----:B-1----:R-:W-:-:S13]  /*10f70*/  LOP3.LUT P0, RZ, R4, 0x1f, RZ, 0xc0, !PT ;  /* 0x0000001f04ff7812 */ /* 0x002fda000780c0ff */
[----:B--2---:R-:W-:Y:S05]  /*10f80*/  @!P0 BRA `(.L_x_1960) ;  /* 0x0000000000048947 */ /* 0x004fea0003800000 */
[----:B------:R-:W-:Y:S01]  /*10f90*/  BPT.TRAP 0x1 ;  /* 0x000000040000795c */ /* 0x000fe20000300000 */
.L_x_1960:
        /* <DEDUP_REMOVED lines=15> */
.L_x_2013:
[----:B------:R-:W-:Y:S05]  /*11090*/  @P1 BRA `(.L_x_1962) ;  /* 0x0000000000181947 */ /* 0x000fea0003800000 */
[----:B0-----:R-:W0:Y:S01]  /*110a0*/  S2R R3, SR_TID.X ;  /* 0x0000000000037919 */ /* 0x001e220000002100 */
[----:B------:R-:W-:-:S04]  /*110b0*/  IMAD.MOV.U32 R2, RZ, RZ, 0x7800 ;  /* 0x00007800ff027424 */ /* 0x000fc800078e00ff */
[----:B------:R2:W-:Y:S01]  /*110c0*/  SYNCS.ARRIVE.TRANS64 RZ, [UR38+0x29830], R2 ;  /* 0x02983002ffff79a7 */ /* 0x0005e20008000026 */
[----:B0-----:R-:W-:-:S13]  /*110d0*/  LOP3.LUT P0, RZ, R3, 0x1f, RZ, 0xc0, !PT ;  /* 0x0000001f03ff7812 */ /* 0x001fda000780c0ff */
[----:B--2---:R-:W-:Y:S05]  /*110e0*/  @!P0 BRA `(.L_x_1962) ;  /* 0x0000000000048947 */ /* 0x004fea0003800000 */
[----:B------:R-:W-:Y:S01]  /*110f0*/  BPT.TRAP 0x1 ;  /* 0x000000040000795c */ /* 0x000fe20000300000 */
.L_x_1962:
[----:B------:R-:W-:Y:S01]  /*11100*/  ULDC.64 UR4, c[0x0][0x198] ;  /* 0x0000660000047ab9 */ /* 0x000fe20000000a00 */
[----:B------:R-:W-:Y:S01]  /*11110*/  R2UR UR11, R0 ;  /* 0x00000000000b72ca */ /* 0x000fe200000e0000 */
[----:B------:R-:W-:Y:S01]  /*11120*/  UIADD3 UR4, UP0, UR4, 0x370, URZ ;  /* 0x0000037004047890 */ /* 0x000fe2000ff1e03f */
[----:B------:R-:W-:Y:S01]  /*11130*/  R2UR UR13, R16 ;  /* 0x00000000100d72ca */ /* 0x000fe200000e0000 */
[----:B------:R-:W-:Y:S01]  /*11140*/  UIADD3 UR8, UR38, 0x1a400, URZ ;  /* 0x0001a40026087890 */ /* 0x000fe2000fffe03f */
[----:B------:R-:W-:Y:S01]  /*11150*/  PLOP3.LUT P0, PT, PT, PT, PT, 0x80, 0x0 ;  /* 0x000000000000781c */ /* 0x000fe20003f0f070 */
[----:B------:R-:W-:Y:S02]  /*11160*/  UIADD3 UR9, UR38, 0x29830, URZ ;  /* 0x0002983026097890 */ /* 0x000fe4000fffe03f */
[----:B------:R-:W-:Y:S01]  /*11170*/  UIADD3.X UR5, URZ, UR5, URZ, UP0, !UPT ;  /* 0x000000053f057290 */ /* 0x000fe200087fe43f */
[----:B------:R-:W-:Y:S01]  /*11180*/  P2R R0, PR, RZ, 0x1 ;  /* 0x00000001ff007803 */ /* 0x000fe20000000000 */
[----:B------:R-:W-:-:S02]  /*11190*/  UIADD3 UR16, UR38, 0x1cc00, URZ ;  /* 0x0001cc0026107890 */ /* 0x000fc4000fffe03f */
        /* <DEDUP_REMOVED lines=17> */
[----:B------:R2:W-:Y:S01]  /*112b0*/  STL [R1+0x10], R0 ;  /* 0x0000100001007387 */ /* 0x0005e20000100800 */
[----:B------:R-:W-:Y:S01]  /*112c0*/  NOP ;  /* 0x0000000000007918 */ /* 0x000fe20000000000 */
.L_x_1956:
[----:B------:R-:W-:Y:S05]  /*112d0*/  WARPSYNC.ALL ;  /* 0x0000000000007948 */ /* 0x000fea0003800000 */
[----:B--2---:R-:W-:Y:S01]  /*112e0*/  UIADD3 UR4, UR38, 0x14400, URZ ;  /* 0x0001440026047890 */ /* 0x004fe2000fffe03f */
[----:B------:R-:W-:Y:S03]  /*112f0*/  BAR.SYNC.DEFER_BLOCKING 0x8, 0x180 ;  /* 0x0206000000007b1d */ /* 0x000fe60000010000 */
[----:B------:R-:W-:-:S06]  /*11300*/  ULOP3.LUT UP0, URZ, UR4, 0x1bf, URZ, 0xc0, !UPT ;  /* 0x000001bf043f7892 */ /* 0x000fcc000f80c03f */
[----:B------:R-:W-:-:S13]  /*11310*/  PLOP3.LUT P0, PT, PT, PT, UP0, 0x80, 0x0 ;  /* 0x000000000000781c */ /* 0x000fda0003f0f008 */
[----:B------:R-:W-:Y:S05]  /*11320*/  @!P0 BRA `(.L_x_1963) ;  /* 0x0000000000408947 */ /* 0x000fea0003800000 */
[----:B0-----:R-:W-:Y:S01]  /*11330*/  MOV R2, 0x0 ;  /* 0x0000000000027802 */ /* 0x001fe20000000f00 */
[----:B------:R-:W-:Y:S01]  /*11340*/  ULDC.64 UR6, c[0x4][0xc8] ;  /* 0x0100320000067ab9 */ /* 0x000fe20000000a00 */
[----:B------:R-:W-:Y:S01]  /*11350*/  ULDC.64 UR8, c[0x4][0xd0] ;  /* 0x0100340000087ab9 */ /* 0x000fe20000000a00 */
[----:B------:R-:W-:Y:S01]  /*11360*/  ULDC.64 UR4, c[0x4][0x28] ;  /* 0x01000a0000047ab9 */ /* 0x000fe20000000a00 */
[----:B-1----:R-:W-:Y:S02]  /*11370*/  IMAD.U32 R4, RZ, RZ, UR6 ;  /* 0x00000006ff047e24 */ /* 0x002fe4000f8e00ff */
        /* <DEDUP_REMOVED lines=11> */
.L_x_1963:
[----:B0-----:R-:W0:Y:S01]  /*11430*/  S2R R2, SR_TID.X ;  /* 0x0000000000027919 */ /* 0x001e220000002100 */
[----:B------:R-:W2:Y:S01]  /*11440*/  LDC R9, c[0x0][0x448] ;  /* 0x00011200ff097b82 */ /* 0x000ea20000000800 */
[----:B------:R-:W-:Y:S01]  /*11450*/  USHF.R.S32.HI UR4, URZ, 0x1f, UR36 ;  /* 0x0000001f3f047899 */ /* 0x000fe20008011424 */
[----:B------:R-:W3:Y:S01]  /*11460*/  S2R R6, SR_TID.X ;  /* 0x0000000000067919 */ /* 0x000ee20000002100 */
[----:B------:R-:W-:Y:S02]  /*11470*/  ULDC.64 UR8, c[0x0][0x2d8] ;  /* 0x0000b60000087ab9 */ /* 0x000fe40000000a00 */
[----:B------:R-:W-:Y:S01]  /*11480*/  UIMAD UR6, UR4, UR8, URZ ;  /* 0x00000008040672a4 */ /* 0x000fe2000f8e023f */
[----:B------:R-:W4:Y:S01]  /*11490*/  S2R R7, SR_CTAID.Z ;  /* 0x0000000000077919 */ /* 0x000f220000002700 */
[----:B------:R-:W-:Y:S02]  /*114a0*/  UIMAD.WIDE.U32 UR4, UR36, UR8, URZ ;  /* 0x00000008240472a5 */ /* 0x000fe4000f8e003f */
[----:B------:R-:W-:-:S04]  /*114b0*/  UIMAD UR6, UR36, UR9, UR6 ;  /* 0x00000009240672a4 */ /* 0x000fc8000f8e0206 */
[----:B------:R-:W-:Y:S01]  /*114c0*/  UIADD3 UR5, UR5, UR6, URZ ;  /* 0x0000000605057290 */ /* 0x000fe2000fffe03f */
[----:B--2---:R-:W-:Y:S02]  /*114d0*/  ISETP.NE.AND P0, PT, R9, 0x1, PT ;  /* 0x000000010900780c */ /* 0x004fe40003f05270 */
[----:B0-----:R-:W-:Y:S01]  /*114e0*/  SHF.R.U32.HI R0, RZ, 0x3, R2 ;  /* 0x00000003ff007819 */ /* 0x001fe20000011602 */
[----:B------:R-:W-:Y:S02]  /*114f0*/  IMAD.SHL.U32 R2, R2, 0x10, RZ ;  /* 0x0000001002027824 */ /* 0x000fe400078e00ff */
[----:B---3--:R-:W-:Y:S02]  /*11500*/  IMAD.SHL.U32 R8, R6, 0x10, RZ ;  /* 0x0000001006087824 */ /* 0x008fe400078e00ff */
[C---:B------:R-:W-:Y:S02]  /*11510*/  IMAD.SHL.U32 R3, R0.reuse, 0x80, RZ ;  /* 0x0000008000037824 */ /* 0x040fe400078e00ff */
[----:B------:R-:W-:Y:S01]  /*11520*/  IMAD.SHL.U32 R0, R0, 0x10, RZ ;  /* 0x0000001000007824 */ /* 0x000fe200078e00ff */
[----:B------:R-:W-:-:S02]  /*11530*/  LOP3.LUT R8, R8, 0x30, RZ, 0xe2, !PT ;  /* 0x0000003008087812 */ /* 0x000fc400078ee2ff */
[----:B----4-:R-:W-:Y:S02]  /*11540*/  SHF.R.S32.HI R5, RZ, 0x1f, R7 ;  /* 0x0000001fff057819 */ /* 0x010fe40000011407 */
[----:B------:R-:W-:-:S04]  /*11550*/  LOP3.LUT R3, R8, 0x180, R3, 0xf8, !PT ;  /* 0x0000018008037812 */ /* 0x000fc800078ef803 */
[----:B------:R-:W-:Y:S02]  /*11560*/  LOP3.LUT R0, R3, 0x30, R0, 0x78, !PT ;  /* 0x0000003003007812 */ /* 0x000fe400078e7800 */
[----:B------:R-:W-:-:S04]  /*11570*/  LOP3.LUT R3, R2, 0x40, RZ, 0xc0, !PT ;  /* 0x0000004002037812 */ /* 0x000fc800078ec0ff */
[----:B------:R-:W-:Y:S02]  /*11580*/  IADD3 R0, R0, R3, R18 ;  /* 0x0000000300007210 */ /* 0x000fe40007ffe012 */
[----:B------:R-:W1:Y:S01]  /*11590*/  LDC.64 R2, c[0x0][0x2e0] ;  /* 0x0000b800ff027b82 */ /* 0x000e620000000a00 */
[----:B------:R-:W-:-:S07]  /*115a0*/  LOP3.LUT R18, R6, 0x7f, RZ, 0xc0, !PT ;  /* 0x0000007f06127812 */ /* 0x000fce00078ec0ff */
[----:B------:R-:W0:Y:S01]  /*115b0*/  @P0 LDC R6, c[0x0][0x450] ;  /* 0x00011400ff060b82 */ /* 0x000e220000000800 */
[-C--:B-1----:R-:W-:Y:S02]  /*115c0*/  IMAD R4, R5, R2.reuse, RZ ;  /* 0x0000000205047224 */ /* 0x082fe400078e02ff */
[----:B------:R-:W1:Y:S02]  /*115d0*/  S2R R5, SR_CTAID.X ;  /* 0x0000000000057919 */ /* 0x000e640000002500 */
[C---:B------:R-:W-:Y:S02]  /*115e0*/  IMAD R4, R7.reuse, R3, R4 ;  /* 0x0000000307047224 */ /* 0x040fe400078e0204 */
[----:B------:R-:W-:Y:S01]  /*115f0*/  IMAD.WIDE.U32 R2, R7, R2, UR4 ;  /* 0x0000000407027e25 */ /* 0x000fe2000f8e0002 */
[----:B------:R-:W-:Y:S01]  /*11600*/  ULDC.64 UR4, c[0x0][0x2d0] ;  /* 0x0000b40000047ab9 */ /* 0x000fe20000000a00 */
[----:B------:R-:W2:Y:S02]  /*11610*/  @P0 LDC R7, c[0x0][0x44c] ;  /* 0x00011300ff070b82 */ /* 0x000ea40000000800 */
[----:B------:R-:W-:Y:S01]  /*11620*/  IMAD.IADD R3, R3, 0x1, R4 ;  /* 0x0000000103037824 */ /* 0x000fe200078e0204 */
[----:B------:R-:W-:-:S05]  /*11630*/  LEA.HI R4, R18, R19, RZ, 0x1e ;  /* 0x0000001312047211 */ /* 0x000fca00078ff0ff */
[----:B-1----:R-:W-:-:S04]  /*11640*/  IMAD R4, R5, 0x80, R4 ;  /* 0x0000008005047824 */ /* 0x002fc800078e0204 */
[----:B--2---:R-:W-:-:S04]  /*11650*/  @P0 IMAD.HI.U32 R7, R4, R7, RZ ;  /* 0x0000000704070227 */ /* 0x004fc800078e00ff */
        /* <DEDUP_REMOVED lines=16> */
[----:B------:R-:W-:Y:S01]  /*11760*/  VIADD R2, R8, 0x40 ;  /* 0x0000004008027836 */ /* 0x000fe20000000000 */
[----:B------:R-:W-:Y:S02]  /*11770*/  ULDC UR4, c[0x0][0x2b8] ;  /* 0x0000ae0000047ab9 */ /* 0x000fe40000000800 */
        /* <DEDUP_REMOVED lines=9> */
[----:B------:R-:W-:Y:S01]  /*11810*/  LEA.HI R2, R18, UR39, RZ, 0x1e ;  /* 0x0000002712027c11 */ /* 0x000fe2000f8ff0ff */
[----:B------:R-:W-:Y:S01]  /*11820*/  IMAD R3, R9, UR4, RZ ;  /* 0x0000000409037c24 */ /* 0x000fe2000f8e02ff */
[----:B------:R-:W1:Y:S03]  /*11830*/  SHFL.IDX PT, R6, R4, RZ, 0x1c1f ;  /* 0x001c1fff04067589 */ /* 0x000e6600000e0000 */
[C---:B------:R-:W-:Y:S01]  /*11840*/  VIADD R10, R2.reuse, 0x20 ;  /* 0x00000020020a7836 */ /* 0x040fe20000000000 */
[----:B------:R-:W-:Y:S01]  /*11850*/  ISETP.GE.AND P4, PT, R2, R3, PT ;  /* 0x000000030200720c */ /* 0x000fe20003f86270 */
[----:B------:R-:W-:-:S12]  /*11860*/  SHFL.IDX PT, R14, R5, 0x3, 0x1c1f ;  /* 0x007c1f00050e7f89 */ /* 0x000fd800000e0000 */
        /* <DEDUP_REMOVED lines=35> */
.L_x_2022:
        /* <DEDUP_REMOVED lines=13> */
.L_x_1966:
[----:B------:R-:W-:Y:S05]  /*11b70*/  BSYNC B0 ;  /* 0x0000000000007941 */ /* 0x000fea0003800000 */
.L_x_1965:
[----:B------:R-:W-:Y:S01]  /*11b80*/  NOP ;  /* 0x0000000000007918 */ /* 0x000fe20000000000 */
[----:B------:R-:W-:Y:S01]  /*11b90*/  SYNCS.ARRIVE.TRANS64.RED.A0T1 RZ, [UR38+0x29800], RZ ;  /* 0x029800ffffff79a7 */ /* 0x000fe20008200426 */
[----:B------:R-:W-:Y:S01]  /*11ba0*/  IMAD.MOV.U32 R0, RZ, RZ, 0x1 ;  /* 0x00000001ff007424 */ /* 0x000fe200078e00ff */
[----:B------:R-:W-:Y:S04]  /*11bb0*/  ARRIVES.LDGSTSBAR.64.TRANSCNT [UR38+0x29800] ;  /* 0x02980000ff0079b0 */ /* 0x000fe80008000aa6 */
[----:B------:R-:W-:Y:S01]  /*11bc0*/  SHF.L.U32 R0, R0, 0x1f, RZ ;  /* 0x0000001f00007819 */ /* 0x000fe200000006ff */
[----:B------:R-:W-:Y:S01]  /*11bd0*/  NOP ;  /* 0x0000000000007918 */ /* 0x000fe20000000000 */
[----:B-1----:R-:W2:Y:S01]  /*11be0*/  LDL R3, [R1+0x4] ;  /* 0x0000040001037983 */ /* 0x002ea20000100800 */
[----:B------:R-:W-:Y:S01]  /*11bf0*/  SYNCS.ARRIVE.TRANS64.A1T0 RZ, [UR38+0x29800], RZ ;  /* 0x029800ffffff79a7 */ /* 0x000fe20008100026 */
[----:B------:R-:W-:Y:S01]  /*11c00*/  VIADD R2, R17, 0xfffffffe ;  /* 0xfffffffe11027836 */ /* 0x000fe20000000000 */
[----:B------:R-:W1:Y:S04]  /*11c10*/  SYNCS.PHASECHK.TRANS64.TRYWAIT P0, [UR38+0x29820], R0 ;  /* 0x02982000ff0075a7 */ /* 0x000e680008000166 */
[----:B--2---:R-:W-:Y:S01]  /*11c20*/  ISETP.GE.AND P1, PT, R2, R3, PT ;  /* 0x000000030200720c */ /* 0x004fe20003f26270 */
[----:B-1----:R-:W-:-:S12]  /*11c30*/  @!P0 BRA `(.L_x_1967) ;  /* 0x00000024000c8947 */ /* 0x002fd80003800000 */
.L_x_2023:
[----:B------:R-:W-:Y:S01]  /*11c40*/  IMAD.MOV.U32 R20, RZ, RZ, 0x1 ;  /* 0x00000001ff147424 */ /* 0x000fe200078e00ff */
[----:B------:R-:W-:Y:S06]  /*11c50*/  @!P1 BRA `(.L_x_1968) ;  /* 0x0000000c00e49947 */ /* 0x000fec0003800000 */
[----:B-1----:R-:W2:Y:S01]  /*11c60*/  LDL R3, [R1+0x1c] ;  /* 0x00001c0001037983 */ /* 0x002ea20000100800 */
[----:B------:R-:W-:Y:S01]  /*11c70*/  IMAD.MOV.U32 R0, RZ, RZ, 0x1 ;  /* 0x00000001ff007424 */ /* 0x000fe200078e00ff */
[C---:B--2---:R-:W-:Y:S02]  /*11c80*/  LOP3.LUT R4, R3.reuse, 0x1, RZ, 0xfc, !PT ;  /* 0x0000000103047812 */ /* 0x044fe400078efcff */
[----:B------:R-:W-:Y:S01]  /*11c90*/  LOP3.LUT R21, R3, 0x2, RZ, 0xfc, !PT ;  /* 0x0000000203157812 */ /* 0x000fe200078efcff */
[----:B------:R-:W-:Y:S02]  /*11ca0*/  IMAD.MOV.U32 R3, RZ, RZ, RZ ;  /* 0x000000ffff037224 */ /* 0x000fe400078e00ff */
[----:B------:R1:W-:Y:S05]  /*11cb0*/  STL [R1+0x20], R4 ;  /* 0x0000200401007387 */ /* 0x0003ea0000100800 */
.L_x_1987:
[----:B-1----:R-:W2:Y:S01]  /*11cc0*/  LDL R4, [R1+0x10] ;  /* 0x0000100001047983 */ /* 0x002ea20000100800 */
[----:B------:R-:W-:Y:S01]  /*11cd0*/  VIADD R17, R3, 0x1 ;  /* 0x0000000103117836 */ /* 0x000fe20000000000 */
[----:B------:R-:W-:Y:S04]  /*11ce0*/  BSSY B0, `(.L_x_1969) ;  /* 0x0000081000007945 */ /* 0x000fe80003800000 */
[----:B------:R-:W-:-:S04]  /*11cf0*/  ISETP.NE.AND P0, PT, R17, 0x2, PT ;  /* 0x000000021100780c */ /* 0x000fc80003f05270 */
[----:B------:R-:W-:Y:S02]  /*11d00*/  SEL R5, RZ, 0x1, P0 ;  /* 0x00000001ff057807 */ /* 0x000fe40000000000 */
[----:B------:R-:W-:Y:S02]  /*11d10*/  SEL R17, R17, RZ, P0 ;  /* 0x000000ff11117207 */ /* 0x000fe40000000000 */
[----:B------:R-:W-:Y:S02]  /*11d20*/  LOP3.LUT R20, R0, R5, RZ, 0x3c, !PT ;  /* 0x0000000500147212 */ /* 0x000fe400078e3cff */
[----:B--2---:R-:W-:-:S13]  /*11d30*/  ISETP.NE.AND P1, PT, R4, RZ, PT ;  /* 0x000000ff0400720c */ /* 0x004fda0003f25270 */
[----:B0-----:R-:W-:Y:S05]  /*11d40*/  @!P1 BRA `(.L_x_1970) ;  /* 0x0000000400e89947 */ /* 0x001fea0003800000 */
[----:B------:R-:W2:Y:S01]  /*11d50*/  LDL R4, [R1+0x18] ;  /* 0x0000180001047983 */ /* 0x000ea20000100800 */
[----:B------:R-:W-:Y:S01]  /*11d60*/  IMAD.MOV.U32 R8, RZ, RZ, R2 ;  /* 0x000000ffff087224 */ /* 0x000fe200078e0002 */
[----:B--2---:R-:W-:-:S13]  /*11d70*/  ISETP.NE.AND P1, PT, R4, RZ, PT ;  /* 0x000000ff0400720c */ /* 0x004fda0003f25270 */
[----:B------:R-:W-:Y:S05]  /*11d80*/  @!P1 BRA `(.L_x_1971) ;  /* 0x0000000000509947 */ /* 0x000fea0003800000 */
[----:B------:R-:W2:Y:S01]  /*11d90*/  LDL R9, [R1+0x8] ;  /* 0x0000080001097983 */ /* 0x000ea20000100800 */
[----:B------:R-:W1:Y:S01]  /*11da0*/  LDC R8, c[0x0][0x43c] ;  /* 0x00010f00ff087b82 */ /* 0x000e620000000800 */
[----:B------:R-:W-:Y:S02]  /*11db0*/  ULDC.64 UR4, c[0x0][0x428] ;  /* 0x00010a0000047ab9 */ /* 0x000fe40000000a00 */
[----:B------:R-:W3:Y:S01]  /*11dc0*/  LDL R10, [R1] ;  /* 0x00000000010a7983 */ /* 0x000ee20000100800 */
[----:B-1----:R-:W-:-:S13]  /*11dd0*/  ISETP.NE.AND P0, PT, R8, 0x1, PT ;  /* 0x000000010800780c */ /* 0x002fda0003f05270 */
        /* <DEDUP_REMOVED lines=15> */
.L_x_1971:
[----:B------:R-:W2:Y:S01]  /*11ed0*/  S2R R4, SR_TID.X ;  /* 0x0000000000047919 */ /* 0x000ea20000002100 */
[----:B01----:R-:W-:Y:S02]  /*11ee0*/  LEA R6, R17, UR38, 0x3 ;  /* 0x0000002611067c11 */ /* 0x003fe4000f8e18ff */
[----:B--2---:R-:W-:Y:S02]  /*11ef0*/  LOP3.LUT R5, R4, 0x7f, RZ, 0xc0, !PT ;  /* 0x0000007f04057812 */ /* 0x004fe400078ec0ff */
[----:B------:R-:W-:Y:S02]  /*11f00*/  SHF.L.U32 R4, R20, 0x1f, RZ ;  /* 0x0000001f14047819 */ /* 0x000fe400000006ff */
[----:B------:R-:W-:Y:S02]  /*11f10*/  ISETP.NE.AND P1, PT, R5, RZ, PT ;  /* 0x000000ff0500720c */ /* 0x000fe40003f25270 */
[----:B------:R-:W0:Y:S02]  /*11f20*/  SYNCS.PHASECHK.TRANS64.TRYWAIT P0, [R6+URZ+0x29880], R4 ;  /* 0x02988004060075a7 */ /* 0x000e24000800017f */
[----:B0-----:R-:W-:Y:S09]  /*11f30*/  @!P0 BRA `(.L_x_1972) ;  /* 0x0000002000648947 */ /* 0x001ff20003800000 */
.L_x_2024:
        /* <DEDUP_REMOVED lines=9> */
.L_x_1974:
[----:B------:R-:W-:Y:S05]  /*11fd0*/  BSYNC B1 ;  /* 0x0000000000017941 */ /* 0x000fea0003800000 */
.L_x_1973:
        /* <DEDUP_REMOVED lines=15> */
.L_x_1975:
        /* <DEDUP_REMOVED lines=8> */
.L_x_2025:
[----:B------:R-:W-:Y:S01]  /*12150*/  BSSY B1, `(.L_x_1977) ;  /* 0x000000b000017945 */ /* 0x000fe20003800000 */
[----:B01----:R-:W-:Y:S02]  /*12160*/  IMAD.MOV.U32 R4, RZ, RZ, 0x0 ;  /* 0x00000000ff047424 */ /* 0x003fe400078e00ff */
[----:B------:R-:W-:Y:S01]  /*12170*/  IMAD.MOV.U32 R5, RZ, RZ, 0x14f00000 ;  /* 0x14f00000ff057424 */ /* 0x000fe200078e00ff */
        /* <DEDUP_REMOVED lines=8> */
.L_x_1978:
[----:B------:R-:W-:Y:S05]  /*12200*/  BSYNC B1 ;  /* 0x0000000000017941 */ /* 0x000fea0003800000 */
.L_x_1977:
        /* <DEDUP_REMOVED lines=13> */
.L_x_1979:
        /* <DEDUP_REMOVED lines=13> */
.L_x_1980:
        /* <DEDUP_REMOVED lines=13> */
.L_x_1981:
[----:B------:R-:W-:-:S13]  /*12480*/  @P0 ELECT P1, URZ, PT ;  /* 0x00000000003f082f */ /* 0x000fda0003820000 */
[----:B------:R-:W-:Y:S01]  /*12490*/  @P1 R2UR UR13, R16 ;  /* 0x00000000100d12ca */ /* 0x000fe200000e0000 */
[----:B------:R-:W-:Y:S01]  /*124a0*/  UMOV UR12, UR36 ;  /* 0x00000024000c7c82 */ /* 0x000fe20008000000 */
[----:B------:R-:W-:-:S11]  /*124b0*/  @P1 PLOP3.LUT P0, PT, P1, PT, PT, 0x8, 0x0 ;  /* 0x000000000000181c */ /* 0x000fd60000f0e170 */
[----:B------:R1:W-:Y:S01]  /*124c0*/  UTMALDG.4D [UR8], [UR6], desc[UR14] ;  /* 0x00000e08060075b4 */ /* 0x0003e20008019000 */
[----:B------:R-:W-:Y:S01]  /*124d0*/  PLOP3.LUT P1, PT, PT, PT, PT, 0x8, 0x0 ;  /* 0x000000000000781c */ /* 0x000fe20003f2e170 */
[----:B-1----:R-:W-:-:S12]  /*124e0*/  @P0 BRA.U.ANY `(.L_x_1981) ;  /* 0xfffffffd00e40947 */ /* 0x002fd8000393ffff */
.L_x_1970:
[----:B------:R-:W-:Y:S05]  /*124f0*/  BSYNC B0 ;  /* 0x0000000000007941 */ /* 0x000fea0003800000 */
.L_x_1969:
[----:B------:R-:W2:Y:S02]  /*12500*/  LDL R4, [R1+0x20] ;  /* 0x0000200001047983 */ /* 0x000ea40000100800 */
[----:B--2---:R-:W-:-:S13]  /*12510*/  ISETP.NE.AND P0, PT, R4, 0x3, PT ;  /* 0x000000030400780c */ /* 0x004fda0003f05270 */
[----:B------:R-:W-:Y:S05]  /*12520*/  @!P0 BRA `(.L_x_1982) ;  /* 0x0000000000048947 */ /* 0x000fea0003800000 */
[----:B------:R-:W-:Y:S01]  /*12530*/  BPT.TRAP 0x1 ;  /* 0x000000040000795c */ /* 0x000fe20000300000 */
.L_x_1982:
[----:B------:R-:W-:Y:S02]  /*12540*/  LOP3.LUT R4, R0, 0x1, RZ, 0x3c, !PT ;  /* 0x0000000100047812 */ /* 0x000fe400078e3cff */
[----:B------:R-:W-:Y:S02]  /*12550*/  LEA R18, R3, UR38, 0x3 ;  /* 0x0000002603127c11 */ /* 0x000fe4000f8e18ff */
[----:B------:R-:W-:Y:S02]  /*12560*/  SHF.L.U32 R4, R4, 0x1f, RZ ;  /* 0x0000001f04047819 */ /* 0x000fe400000006ff */
[----:B------:R-:W-:Y:S02]  /*12570*/  ISETP.NE.AND P1, PT, R21, 0x3, PT ;  /* 0x000000031500780c */ /* 0x000fe40003f25270 */
[----:B------:R-:W1:Y:S02]  /*12580*/  SYNCS.PHASECHK.TRANS64.TRYWAIT P0, [R18+URZ+0x29870], R4 ;  /* 0x02987004120075a7 */ /* 0x000e64000800017f */
[----:B-1----:R-:W-:Y:S09]  /*12590*/  @!P0 BRA `(.L_x_1983) ;  /* 0x0000001800f48947 */ /* 0x002ff20003800000 */
.L_x_2026:
[----:B------:R-:W-:Y:S05]  /*125a0*/  @!P1 BRA `(.L_x_1984) ;  /* 0x0000000000049947 */ /* 0x000fea0003800000 */
[----:B------:R-:W-:Y:S01]  /*125b0*/  BPT.TRAP 0x1 ;  /* 0x000000040000795c */ /* 0x000fe20000300000 */
.L_x_1984:
[----:B------:R-:W-:Y:S01]  /*125c0*/  SHF.L.U32 R0, R0, 0x1f, RZ ;  /* 0x0000001f00007819 */ /* 0x000fe200000006ff */
[----:B------:R-:W-:-:S03]  /*125d0*/  IMAD R12, R3, 0x5000, RZ ;  /* 0x00005000030c7824 */ /* 0x000fc600078e02ff */
[----:B------:R-:W2:Y:S02]  /*125e0*/  SYNCS.PHASECHK.TRANS64.TRYWAIT P0, [R18+URZ+0x29860], R0 ;  /* 0x02986000120075a7 */ /* 0x000ea4000800017f */
[----:B--2---:R-:W-:Y:S05]  /*125f0*/  @!P0 BRA `(.L_x_1985) ;  /* 0x0000001800f08947 */ /* 0x004fea0003800000 */
.L_x_2027:
[----:B-1----:R-:W2:Y:S04]  /*12600*/  LDL R4, [R1+0xc] ;  /* 0x00000c0001047983 */ /* 0x002ea80000100800 */
[----:B------:R-:W3:Y:S01]  /*12610*/  LDL R13, [R1+0x14] ;  /* 0x00001400010d7983 */ /* 0x000ee20000100800 */
[----:B------:R-:W-:Y:S05]  /*12620*/  WARPSYNC.ALL ;  /* 0x0000000000007948 */ /* 0x000fea0003800000 */
[----:B------:R-:W1:Y:S01]  /*12630*/  S2R R3, SR_TID.X ;  /* 0x0000000000037919 */ /* 0x000e620000002100 */
[----:B0-----:R-:W-:Y:S01]  /*12640*/  IMAD.MOV.U32 R6, RZ, RZ, 0x40 ;  /* 0x00000040ff067424 */ /* 0x001fe200078e00ff */
[----:B-1----:R-:W-:-:S04]  /*12650*/  LOP3.LUT P0, RZ, R3, 0x4, RZ, 0xc0, !PT ;  /* 0x0000000403ff7812 */ /* 0x002fc8000780c0ff */
[----:B------:R-:W-:Y:S02]  /*12660*/  SEL R6, R6, 0xffffffc0, !P0 ;  /* 0xffffffc006067807 */ /* 0x000fe40004000000 */
[C---:B--2---:R-:W-:Y:S02]  /*12670*/  LOP3.LUT R0, R12.reuse, R4, RZ, 0xfc, !PT ;  /* 0x000000040c007212 */ /* 0x044fe400078efcff */
[----:B---3--:R-:W-:-:S03]  /*12680*/  LOP3.LUT R19, R12, R13, RZ, 0xfc, !PT ;  /* 0x0000000d0c137212 */ /* 0x008fc600078efcff */
[----:B------:R-:W0:Y:S01]  /*12690*/  LDSM.16.MT88.4 R8, [R0+UR38+0xa400] ;  /* 0x00a400260008783b */ /* 0x000e220008004200 */
[----:B------:R-:W-:Y:S02]  /*126a0*/  VIADD R3, R0, UR38 ;  /* 0x0000002600037c36 */ /* 0x000fe40008000000 */
[----:B------:R-:W-:Y:S02]  /*126b0*/  VIADD R19, R19, UR38 ;  /* 0x0000002613137c36 */ /* 0x000fe40008000000 */
[----:B------:R-:W-:Y:S01]  /*126c0*/  IMAD.IADD R3, R6, 0x1, R3 ;  /* 0x0000000106037824 */ /* 0x000fe200078e0203 */
        /* <DEDUP_REMOVED lines=67> */
.L_x_1986:
        /* <DEDUP_REMOVED lines=15> */
.L_x_1968:
[----:B------:R-:W-:-:S07]  /*12bf0*/  IMAD.MOV.U32 R17, RZ, RZ, RZ ;  /* 0x000000ffff117224 */ /* 0x000fce00078e00ff */
.L_x_1988:
[----:B------:R-:W1:Y:S02]  /*12c00*/  LDL R2, [R1+0x1c] ;  /* 0x00001c0001027983 */ /* 0x000e640000100800 */
[----:B-1----:R-:W-:-:S04]  /*12c10*/  LOP3.LUT R0, R2, 0x1, RZ, 0xfc, !PT ;  /* 0x0000000102007812 */ /* 0x002fc800078efcff */
[----:B------:R-:W-:-:S13]  /*12c20*/  ISETP.NE.AND P0, PT, R0, 0x3, PT ;  /* 0x000000030000780c */ /* 0x000fda0003f05270 */
[----:B------:R-:W-:Y:S05]  /*12c30*/  @!P0 BRA `(.L_x_1989) ;  /* 0x0000000000048947 */ /* 0x000fea0003800000 */
[----:B------:R-:W-:Y:S01]  /*12c40*/  BPT.TRAP 0x1 ;  /* 0x000000040000795c */ /* 0x000fe20000300000 */
.L_x_1989:
        /* <DEDUP_REMOVED lines=8> */
.L_x_2028:
[----:B------:R-:W-:Y:S05]  /*12cd0*/  BSYNC B0 ;  /* 0x0000000000007941 */ /* 0x000fea0003800000 */
.L_x_1990:
[----:B------:R-:W-:Y:S05]  /*12ce0*/  @!P1 BRA `(.L_x_1992) ;  /* 0x0000000000049947 */ /* 0x000fea0003800000 */
[----:B------:R-:W-:Y:S01]  /*12cf0*/  BPT.TRAP 0x1 ;  /* 0x000000040000795c */ /* 0x000fe20000300000 */
.L_x_1992:
[----:B-1----:R-:W2:Y:S01]  /*12d00*/  LDL.LU R0, [R1+0xc] ;  /* 0x00000c0001007983 */ /* 0x002ea20000300800 */
[----:B------:R-:W-:Y:S01]  /*12d10*/  SHF.L.U32 R2, R20, 0x1f, RZ ;  /* 0x0000001f14027819 */ /* 0x000fe200000006ff */
[----:B------:R-:W-:-:S03]  /*12d20*/  IMAD R12, R17, 0x5000, RZ ;  /* 0x00005000110c7824 */ /* 0x000fc600078e02ff */
[----:B------:R-:W1:Y:S02]  /*12d30*/  SYNCS.PHASECHK.TRANS64.TRYWAIT P0, [R3+URZ+0x29860], R2 ;  /* 0x02986002030075a7 */ /* 0x000e64000800017f */
[----:B--2---:R-:W-:Y:S01]  /*12d40*/  LOP3.LUT R0, R12, R0, RZ, 0xfc, !PT ;  /* 0x000000000c007212 */ /* 0x004fe200078efcff */
[----:B-1----:R-:W-:Y:S06]  /*12d50*/  @!P0 BRA `(.L_x_1993) ;  /* 0x0000001400408947 */ /* 0x002fec0003800000 */
.L_x_2029:
[----:B------:R-:W2:Y:S01]  /*12d60*/  LDL.LU R13, [R1+0x14] ;  /* 0x00001400010d7983 */ /* 0x000ea20000300800 */
[----:B------:R-:W3:Y:S01]  /*12d70*/  S2R R4, SR_TID.X ;  /* 0x0000000000047919 */ /* 0x000ee20000002100 */
[----:B-1----:R-:W-:Y:S01]  /*12d80*/  VIADD R2, R0, UR38 ;  /* 0x0000002600027c36 */ /* 0x002fe20008000000 */
[----:B------:R-:W-:Y:S05]  /*12d90*/  WARPSYNC.ALL ;  /* 0x0000000000007948 */ /* 0x000fea0003800000 */
[----:B0-----:R-:W0:Y:S01]  /*12da0*/  LDSM.16.MT88.4 R8, [R0+UR38+0xa400] ;  /* 0x00a400260008783b */ /* 0x001e220008004200 */
[----:B---3--:R-:W-:Y:S01]  /*12db0*/  LOP3.LUT P0, RZ, R4, 0x4, RZ, 0xc0, !PT ;  /* 0x0000000404ff7812 */ /* 0x008fe2000780c0ff */
[----:B------:R-:W-:-:S05]  /*12dc0*/  IMAD.MOV.U32 R4, RZ, RZ, 0x40 ;  /* 0x00000040ff047424 */ /* 0x000fca00078e00ff */
[----:B------:R-:W-:-:S05]  /*12dd0*/  SEL R4, R4, 0xffffffc0, !P0 ;  /* 0xffffffc004047807 */ /* 0x000fca0004000000 */
[----:B------:R-:W-:-:S05]  /*12de0*/  IMAD.IADD R2, R4, 0x1, R2 ;  /* 0x0000000104027824 */ /* 0x000fca00078e0202 */
[----:B------:R-:W1:Y:S01]  /*12df0*/  LDSM.16.MT88.4 R4, [R2+0xa400] ;  /* 0x00a400000204783b */ /* 0x000e620000004200 */
[C-C-:B0-----:R-:W-:Y:S02]  /*12e00*/  PRMT R14, R10.reuse, 0x6420, R11.reuse ;  /* 0x000064200a0e7816 */ /* 0x141fe4000000000b */
[----:B------:R-:W-:Y:S02]  /*12e10*/  PRMT R15, R10, 0x7531, R11 ;  /* 0x000075310a0f7816 */ /* 0x000fe4000000000b */
[C-C-:B-1----:R-:W-:Y:S02]  /*12e20*/  PRMT R10, R6.reuse, 0x6420, R7.reuse ;  /* 0x00006420060a7816 */ /* 0x142fe40000000007 */
[----:B------:R-:W-:Y:S02]  /*12e30*/  PRMT R11, R6, 0x7531, R7 ;  /* 0x00007531060b7816 */ /* 0x000fe40000000007 */
[----:B--2---:R-:W-:Y:S02]  /*12e40*/  LOP3.LUT R16, R12, R13, RZ, 0xfc, !PT ;  /* 0x0000000d0c107212 */ /* 0x004fe400078efcff */
[----:B------:R-:W-:-:S02]  /*12e50*/  PRMT R12, R8, 0x6420, R9 ;  /* 0x00006420080c7816 */ /* 0x000fc40000000009 */
[----:B------:R-:W-:Y:S01]  /*12e60*/  PRMT R13, R8, 0x7531, R9 ;  /* 0x00007531080d7816 */ /* 0x000fe20000000009 */
[----:B------:R-:W-:Y:S01]  /*12e70*/  VIADD R16, R16, UR38 ;  /* 0x0000002610107c36 */ /* 0x000fe20008000000 */
[C-C-:B------:R-:W-:Y:S02]  /*12e80*/  PRMT R8, R4.reuse, 0x6420, R5.reuse ;  /* 0x0000642004087816 */ /* 0x140fe40000000005 */
[----:B------:R-:W-:Y:S02]  /*12e90*/  PRMT R9, R4, 0x7531, R5 ;  /* 0x0000753104097816 */ /* 0x000fe40000000005 */
[----:B------:R-:W-:Y:S04]  /*12ea0*/  STSM.16.M88.4 [R16+0x400], R12 ;  /* 0x0004000c10007844 */ /* 0x000fe80000000200 */
[----:B------:R-:W-:Y:S04]  /*12eb0*/  STSM.16.M88.4 [R16+0xc00], R8 ;  /* 0x000c000810007844 */ /* 0x000fe80000000200 */
[----:B------:R-:W0:Y:S04]  /*12ec0*/  LDSM.16.MT88.4 R8, [R0+UR38+0xb400] ;  /* 0x00b400260008783b */ /* 0x000e280008004200 */
[----:B------:R-:W1:Y:S01]  /*12ed0*/  LDSM.16.MT88.4 R4, [R2+0xb400] ;  /* 0x00b400000204783b */ /* 0x000e620000004200 */
[----:B0-----:R-:W-:-:S02]  /*12ee0*/  PRMT R12, R8, 0x6420, R9 ;  /* 0x00006420080c7816 */ /* 0x001fc40000000009 */
[----:B------:R-:W-:Y:S02]  /*12ef0*/  PRMT R13, R8, 0x7531, R9 ;  /* 0x00007531080d7816 */ /* 0x000fe40000000009 */
[C-C-:B------:R-:W-:Y:S02]  /*12f00*/  PRMT R14, R10.reuse, 0x6420, R11.reuse ;  /* 0x000064200a0e7816 */ /* 0x140fe4000000000b */
[----:B------:R-:W-:Y:S02]  /*12f10*/  PRMT R15, R10, 0x7531, R11 ;  /* 0x000075310a0f7816 */ /* 0x000fe4000000000b */
[C-C-:B-1----:R-:W-:Y:S02]  /*12f20*/  PRMT R8, R4.reuse, 0x6420, R5.reuse ;  /* 0x0000642004087816 */ /* 0x142fe40000000005 */
[----:B------:R-:W-:Y:S02]  /*12f30*/  PRMT R9, R4, 0x7531, R5 ;  /* 0x0000753104097816 */ /* 0x000fe40000000005 */
[----:B------:R-:W-:-:S02]  /*12f40*/  PRMT R10, R6, 0x6420, R7 ;  /* 0x00006420060a7816 */ /* 0x000fc40000000007 */
[----:B------:R-:W-:Y:S01]  /*12f50*/  PRMT R11, R6, 0x7531, R7 ;  /* 0x00007531060b7816 */ /* 0x000fe20000000007 */
        /* <DEDUP_REMOVED lines=36> */
[----:B------:R0:W-:Y:S04]  /*131a0*/  STSM.16.M88.4 [R16+0x4400], R12 ;  /* 0x0044000c10007844 */ /* 0x0001e80000000200 */
        /* <DEDUP_REMOVED lines=9> */
.L_x_1994:
        /* <DEDUP_REMOVED lines=14> */
.L_x_1949:
[----:B------:R-:W0:Y:S01]  /*13320*/  S2R R4, SR_CgaCtaId ;  /* 0x0000000000047919 */ /* 0x000e220000008800 */
[----:B------:R-:W-:Y:S02]  /*13330*/  MOV R3, 0x400 ;  /* 0x0000040000037802 */ /* 0x000fe40000000f00 */
[----:B------:R-:W-:Y:S02]  /*13340*/  SHF.L.U32 R2, R2, 0x1f, RZ ;  /* 0x0000001f02027819 */ /* 0x000fe400000006ff */
[----:B0-----:R-:W-:-:S04]  /*13350*/  LEA R9, R4, R3, 0x18 ;  /* 0x0000000304097211 */ /* 0x001fc800078ec0ff */
[----:B------:R-:W0:Y:S02]  /*13360*/  SYNCS.PHASECHK.TRANS64.TRYWAIT P0, [R9+URZ+0x29820], R2 ;  /* 0x02982002090075a7 */ /* 0x000e24000800017f */
[----:B0-----:R-:W-:Y:S05]  /*13370*/  @!P0 BRA `(.L_x_1995) ;  /* 0x0000000c00cc8947 */ /* 0x001fea0003800000 */
.L_x_2030:
        /* <DEDUP_REMOVED lines=13> */
.L_x_1996:
        /* <DEDUP_REMOVED lines=12> */
.L_x_2031:
[----:B------:R-:W1:Y:S02]  /*13510*/  SYNCS.PHASECHK.TRANS64.TRYWAIT P1, [R7+URZ], R2 ;  /* 0x00000002070075a7 */ /* 0x000e64000802017f */
[----:B-1----:R-:W-:Y:S05]  /*13520*/  @!P1 BRA `(.L_x_1998) ;  /* 0x0000000c00889947 */ /* 0x002fea0003800000 */
.L_x_2032:
[----:B------:R-:W-:Y:S05]  /*13530*/  @!P0 BRA `(.L_x_1999) ;  /* 0x0000000000048947 */ /* 0x000fea0003800000 */
[----:B------:R-:W-:Y:S01]  /*13540*/  BPT.TRAP 0x1 ;  /* 0x000000040000795c */ /* 0x000fe20000300000 */
.L_x_1999:
[----:B0-----:R-:W-:-:S04]  /*13550*/  IMAD R5, R0, 0x8, R9 ;  /* 0x0000000800057824 */ /* 0x001fc800078e0209 */
[----:B------:R-:W0:Y:S02]  /*13560*/  SYNCS.PHASECHK.TRANS64.TRYWAIT P1, [R5+URZ+0x29860], R4 ;  /* 0x02986004050075a7 */ /* 0x000e24000802017f */
[----:B0-----:R-:W-:Y:S05]  /*13570*/  @!P1 BRA `(.L_x_2000) ;  /* 0x0000000c00889947 */ /* 0x001fea0003800000 */
.L_x_2033:
[----:B------:R-:W-:Y:S05]  /*13580*/  @!P0 BRA `(.L_x_2001) ;  /* 0x0000000000048947 */ /* 0x000fea0003800000 */
[----:B------:R-:W-:Y:S01]  /*13590*/  BPT.TRAP 0x1 ;  /* 0x000000040000795c */ /* 0x000fe20000300000 */
.L_x_2001:
[----:B------:R-:W-:-:S04]  /*135a0*/  IMAD R3, R3, 0x8, R9 ;  /* 0x0000000803037824 */ /* 0x000fc800078e0209 */
[----:B------:R-:W2:Y:S02]  /*135b0*/  SYNCS.PHASECHK.TRANS64.TRYWAIT P1, [R3+URZ+0x29860], R2 ;  /* 0x02986002030075a7 */ /* 0x000ea4000802017f */
[----:B--2---:R-:W-:Y:S05]  /*135c0*/  @!P1 BRA `(.L_x_2002) ;  /* 0x0000000c00889947 */ /* 0x004fea0003800000 */
.L_x_2034:
[----:B------:R-:W-:Y:S05]  /*135d0*/  @!P0 BRA `(.L_x_2003) ;  /* 0x0000000000048947 */ /* 0x000fea0003800000 */
[----:B------:R-:W-:Y:S01]  /*135e0*/  BPT.TRAP 0x1 ;  /* 0x000000040000795c */ /* 0x000fe20000300000 */
.L_x_2003:
[----:B------:R-:W3:Y:S02]  /*135f0*/  SYNCS.PHASECHK.TRANS64.TRYWAIT P0, [R5+URZ+0x29880], R4 ;  /* 0x02988004050075a7 */ /* 0x000ee4000800017f */
[----:B---3--:R-:W-:Y:S05]  /*13600*/  @!P0 BRA `(.L_x_2004) ;  /* 0x0000000c008c8947 */ /* 0x008fea0003800000 */
.L_x_2005:
[----:B----4-:R4:W0:Y:S02]  /*13610*/  SYNCS.PHASECHK.TRANS64.TRYWAIT P0, [R3+URZ+0x29880], R2 ;  /* 0x02988002030075a7 */ /* 0x010824000800017f */
[----:B0-----:R-:W-:Y:S05]  /*13620*/  @!P0 NANOSLEEP.SYNCS 0x989680 ;  /* 0x009896800000895d */ /* 0x001fea0003900000 */
[----:B------:R-:W0:Y:S02]  /*13630*/  @!P0 SYNCS.PHASECHK.TRANS64 P0, [R3+URZ+0x29880], R2 ;  /* 0x02988002030085a7 */ /* 0x000e24000800007f */
[----:B0-----:R-:W-:Y:S05]  /*13640*/  @!P0 BRA `(.L_x_2005) ;  /* 0xfffffffc00f08947 */ /* 0x001fea000383ffff */
.L_x_1908:
[----:B------:R-:W-:Y:S05]  /*13650*/  BSYNC B6 ;  /* 0x0000000000067941 */ /* 0x000fea0003800000 */
.L_x_1905:
[----:B------:R-:W-:Y:S05]  /*13660*/  EXIT ;  /* 0x000000000000794d */ /* 0x000fea0003800000 */
.L_x_1912:
[----:B0-----:R-:W-:-:S04]  /*13670*/  IMAD.U32 R3, RZ, RZ, UR39 ;  /* 0x00000027ff037e24 */ /* 0x001fc8000f8e00ff */
[----:B------:R0:W1:Y:S03]  /*13680*/  SYNCS.PHASECHK.TRANS64.TRYWAIT P0, [R3+URZ+0x29800], R6 ;  /* 0x02980006030075a7 */ /* 0x000066000800017f */
[----:B-1----:R-:W-:Y:S05]  /*13690*/  @!P0 NANOSLEEP.SYNCS 0x989680 ;  /* 0x009896800000895d */ /* 0x002fea0003900000 */
[----:B------:R-:W1:Y:S02]  /*136a0*/  @!P0 SYNCS.PHASECHK.TRANS64 P0, [R3+URZ+0x29800], R6 ;  /* 0x02980006030085a7 */ /* 0x000e64000800007f */
[----:B-1----:R-:W-:Y:S05]  /*136b0*/  @!P0 BRA `(.L_x_1912) ;  /* 0xfffffffc00ec8947 */ /* 0x002fea000383ffff */
[----:B------:R-:W-:Y:S05]  /*136c0*/  BRA `(.L_x_2006) ;  /* 0xfffffedc00dc7947 */ /* 0x000fea000383ffff */
.L_x_1916:
[----:B--2---:R-:W-:-:S04]  /*136d0*/  IMAD.U32 R5, RZ, RZ, UR39 ;  /* 0x00000027ff057e24 */ /* 0x004fc8000f8e00ff */
[----:B------:R2:W3:Y:S03]  /*136e0*/  SYNCS.PHASECHK.TRANS64.TRYWAIT P2, [R5+URZ+0x29830], R6 ;  /* 0x02983006050075a7 */ /* 0x0004e6000804017f */
[----:B---3--:R-:W-:Y:S05]  /*136f0*/  @!P2 NANOSLEEP.SYNCS 0x989680 ;  /* 0x009896800000a95d */ /* 0x008fea0003900000 */
[----:B------:R-:W3:Y:S02]  /*13700*/  @!P2 SYNCS.PHASECHK.TRANS64 P2, [R5+URZ+0x29830], R6 ;  /* 0x029830060500a5a7 */ /* 0x000ee4000804007f */
[----:B---3--:R-:W-:Y:S05]  /*13710*/  @!P2 BRA `(.L_x_1916) ;  /* 0xfffffffc00eca947 */ /* 0x008fea000383ffff */
[----:B------:R-:W-:Y:S05]  /*13720*/  BRA `(.L_x_1915) ;  /* 0xfffffedc00f87947 */ /* 0x000fea000383ffff */
.L_x_1921:
[----:B-1----:R-:W-:-:S04]  /*13730*/  IMAD.U32 R15, RZ, RZ, UR6 ;  /* 0x00000006ff0f7e24 */ /* 0x002fc8000f8e00ff */
[----:B------:R1:W2:Y:S03]  /*13740*/  SYNCS.PHASECHK.TRANS64.TRYWAIT P3, [R15+URZ+0x29830], R14 ;  /* 0x0298300e0f0075a7 */ /* 0x0002a6000806017f */
[----:B--2---:R-:W-:Y:S05]  /*13750*/  @!P3 NANOSLEEP.SYNCS 0x989680 ;  /* 0x009896800000b95d */ /* 0x004fea0003900000 */
[----:B------:R-:W2:Y:S02]  /*13760*/  @!P3 SYNCS.PHASECHK.TRANS64 P3, [R15+URZ+0x29830], R14 ;  /* 0x0298300e0f00b5a7 */ /* 0x000ea4000806007f */
[----:B--2---:R-:W-:Y:S05]  /*13770*/  @!P3 BRA `(.L_x_1921) ;  /* 0xfffffffc00ecb947 */ /* 0x004fea000383ffff */
[----:B------:R-:W-:Y:S05]  /*13780*/  BRA `(.L_x_1918) ;  /* 0xffffff20004c7947 */ /* 0x000fea000383ffff */
.L_x_1925:
[----:B-1----:R-:W-:-:S04]  /*13790*/  IMAD.U32 R14, RZ, RZ, UR6 ;  /* 0x00000006ff0e7e24 */ /* 0x002fc8000f8e00ff */
[----:B------:R1:W2:Y:S03]  /*137a0*/  SYNCS.PHASECHK.TRANS64.TRYWAIT P3, [R14+URZ+0x29850], R13 ;  /* 0x0298500d0e0075a7 */ /* 0x0002a6000806017f */
[----:B--2---:R-:W-:Y:S05]  /*137b0*/  @!P3 NANOSLEEP.SYNCS 0x989680 ;  /* 0x009896800000b95d */ /* 0x004fea0003900000 */
[----:B------:R-:W2:Y:S02]  /*137c0*/  @!P3 SYNCS.PHASECHK.TRANS64 P3, [R14+URZ+0x29850], R13 ;  /* 0x0298500d0e00b5a7 */ /* 0x000ea4000806007f */
[----:B--2---:R-:W-:Y:S05]  /*137d0*/  @!P3 BRA `(.L_x_1925) ;  /* 0xfffffffc00ecb947 */ /* 0x004fea000383ffff */
[----:B------:R-:W-:Y:S05]  /*137e0*/  BRA `(.L_x_1922) ;  /* 0xffffff2c005c7947 */ /* 0x000fea000383ffff */
.L_x_1932:
[----:B-1----:R-:W-:-:S04]  /*137f0*/  IMAD.U32 R14, RZ, RZ, UR6 ;  /* 0x00000006ff0e7e24 */ /* 0x002fc8000f8e00ff */
[----:B------:R1:W2:Y:S03]  /*13800*/  SYNCS.PHASECHK.TRANS64.TRYWAIT P2, [R14+URZ+0x29830], R11 ;  /* 0x0298300b0e0075a7 */ /* 0x0002a6000804017f */
[----:B--2---:R-:W-:Y:S05]  /*13810*/  @!P2 NANOSLEEP.SYNCS 0x989680 ;  /* 0x009896800000a95d */ /* 0x004fea0003900000 */
[----:B------:R-:W2:Y:S02]  /*13820*/  @!P2 SYNCS.PHASECHK.TRANS64 P2, [R14+URZ+0x29830], R11 ;  /* 0x0298300b0e00a5a7 */ /* 0x000ea4000804007f */
[----:B--2---:R-:W-:Y:S05]  /*13830*/  @!P2 BRA `(.L_x_1932) ;  /* 0xfffffffc00eca947 */ /* 0x004fea000383ffff */
[----:B------:R-:W-:Y:S05]  /*13840*/  BRA `(.L_x_1929) ;  /* 0xffffff6000a07947 */ /* 0x000fea000383ffff */
.L_x_1936:
[----:B01----:R-:W-:-:S04]  /*13850*/  IMAD.U32 R11, RZ, RZ, UR6 ;  /* 0x00000006ff0b7e24 */ /* 0x003fc8000f8e00ff */
[----:B------:R0:W1:Y:S03]  /*13860*/  SYNCS.PHASECHK.TRANS64.TRYWAIT P2, [R11+URZ+0x29850], R10 ;  /* 0x0298500a0b0075a7 */ /* 0x000066000804017f */
[----:B-1----:R-:W-:Y:S05]  /*13870*/  @!P2 NANOSLEEP.SYNCS 0x989680 ;  /* 0x009896800000a95d */ /* 0x002fea0003900000 */
[----:B------:R-:W1:Y:S02]  /*13880*/  @!P2 SYNCS.PHASECHK.TRANS64 P2, [R11+URZ+0x29850], R10 ;  /* 0x0298500a0b00a5a7 */ /* 0x000e64000804007f */
[----:B-1----:R-:W-:Y:S05]  /*13890*/  @!P2 BRA `(.L_x_1936) ;  /* 0xfffffffc00eca947 */ /* 0x002fea000383ffff */
[----:B------:R-:W-:Y:S05]  /*138a0*/  BRA `(.L_x_1933) ;  /* 0xffffff6c00a07947 */ /* 0x000fea000383ffff */
.L_x_1942:
[----:B-1----:R-:W-:-:S04]  /*138b0*/  IMAD.U32 R3, RZ, RZ, UR5 ;  /* 0x00000005ff037e24 */ /* 0x002fc8000f8e00ff */
[----:B------:R1:W2:Y:S03]  /*138c0*/  SYNCS.PHASECHK.TRANS64.TRYWAIT P0, [R3+URZ+0x29850], R4 ;  /* 0x02985004030075a7 */ /* 0x0002a6000800017f */
[----:B--2---:R-:W-:Y:S05]  /*138d0*/  @!P0 NANOSLEEP.SYNCS 0x989680 ;  /* 0x009896800000895d */ /* 0x004fea0003900000 */
[----:B------:R-:W2:Y:S02]  /*138e0*/  @!P0 SYNCS.PHASECHK.TRANS64 P0, [R3+URZ+0x29850], R4 ;  /* 0x02985004030085a7 */ /* 0x000ea4000800007f */
[----:B--2---:R-:W-:Y:S05]  /*138f0*/  @!P0 BRA `(.L_x_1942) ;  /* 0xfffffffc00ec8947 */ /* 0x004fea000383ffff */
[----:B------:R-:W-:Y:S05]  /*13900*/  BRA `(.L_x_1941) ;  /* 0xffffff9400e07947 */ /* 0x000fea000383ffff */
.L_x_1955:
[----:B------:R-:W-:Y:S02]  /*13910*/  IMAD.MOV.U32 R13, RZ, RZ, R4 ;  /* 0x000000ffff0d7224 */ /* 0x000fe400078e0004 */
[----:B------:R-:W-:Y:S02]  /*13920*/  IMAD.MOV.U32 R12, RZ, RZ, RZ ;  /* 0x000000ffff0c7224 */ /* 0x000fe400078e00ff */
[----:B------:R-:W-:Y:S02]  /*13930*/  IMAD.MOV.U32 R11, RZ, RZ, 0x1f ;  /* 0x0000001fff0b7424 */ /* 0x000fe400078e00ff */
[----:B------:R-:W-:-:S07]  /*13940*/  IMAD.MOV.U32 R15, RZ, RZ, -0x1 ;  /* 0xffffffffff0f7424 */ /* 0x000fce00078e00ff */
[----:B0-----:R-:W-:Y:S05]  /*13950*/  WARPSYNC.COLLECTIVE R15, `(.L_x_2007) ;  /* 0x000000000f087348 */ /* 0x001fea0003c00000 */
[----:B------:R1:W2:Y:S02]  /*13960*/  SHFL.IDX P6, R14, R13, R12, R11 ;  /* 0x0000000c0d0e7389 */ /* 0x0002a400000c000b */
[----:B012---:R-:W-:Y:S01]  /*13970*/  ENDCOLLECTIVE ;  /* 0x000000000000791b */ /* 0x007fe20003800000 */
.L_x_2007:
[----:B------:R-:W-:Y:S05]  /*13980*/  BRA `(.L_x_2008) ;  /* 0xffffffd000e07947 */ /* 0x000fea000383ffff */
.L_x_1957:
[----:B------:R-:W-:Y:S01]  /*13990*/  BSSY B0, `(.L_x_2009) ;  /* 0x0000006000007945 */ /* 0x000fe20003800000 */
[----:B------:R-:W-:-:S07]  /*139a0*/  IMAD.MOV.U32 R15, RZ, RZ, -0x1 ;  /* 0xffffffffff0f7424 */ /* 0x000fce00078e00ff */
[----:B-1----:R-:W-:Y:S05]  /*139b0*/  WARPSYNC.COLLECTIVE R15, `(.L_x_2010) ;  /* 0x000000000f0c7348 */ /* 0x002fea0003c00000 */
[----:B------:R-:W-:Y:S02]  /*139c0*/  ELECT P6, UR62, PT ;  /* 0x00000000003e782f */ /* 0x000fe400038c0000 */
[----:B------:R-:W-:Y:S01]  /*139d0*/  MOV R14, UR62 ;  /* 0x0000003e000e7c02 */ /* 0x000fe20008000f00 */
[----:B-1----:R-:W-:Y:S10]  /*139e0*/  ENDCOLLECTIVE ;  /* 0x000000000000791b */ /* 0x002ff40003800000 */
.L_x_2010:
[----:B------:R-:W-:Y:S05]  /*139f0*/  BSYNC B0 ;  /* 0x0000000000007941 */ /* 0x000fea0003800000 */
.L_x_2009:
[----:B------:R-:W-:Y:S05]  /*13a00*/  BRA `(.L_x_2011) ;  /* 0xffffffd000e47947 */ /* 0x000fea000383ffff */
.L_x_1959:
[----:B0-----:R-:W-:-:S04]  /*13a10*/  IMAD.U32 R3, RZ, RZ, UR38 ;  /* 0x00000026ff037e24 */ /* 0x001fc8000f8e00ff */
[----:B------:R0:W2:Y:S03]  /*13a20*/  SYNCS.PHASECHK.TRANS64.TRYWAIT P0, [R3+URZ+0x29880], R2 ;  /* 0x02988002030075a7 */ /* 0x0000a6000800017f */
[----:B--2---:R-:W-:Y:S05]  /*13a30*/  @!P0 NANOSLEEP.SYNCS 0x989680 ;  /* 0x009896800000895d */ /* 0x004fea0003900000 */
[----:B------:R-:W2:Y:S02]  /*13a40*/  @!P0 SYNCS.PHASECHK.TRANS64 P0, [R3+URZ+0x29880], R2 ;  /* 0x02988002030085a7 */ /* 0x000ea4000800007f */
[----:B--2---:R-:W-:Y:S05]  /*13a50*/  @!P0 BRA `(.L_x_1959) ;  /* 0xfffffffc00ec8947 */ /* 0x004fea000383ffff */
[----:B------:R-:W-:Y:S05]  /*13a60*/  BRA `(.L_x_2012) ;  /* 0xffffffd400307947 */ /* 0x000fea000383ffff */
.L_x_1961:
[----:B0-----:R-:W-:-:S04]  /*13a70*/  IMAD.U32 R3, RZ, RZ, UR38 ;  /* 0x00000026ff037e24 */ /* 0x001fc8000f8e00ff */
[----:B------:R0:W2:Y:S03]  /*13a80*/  SYNCS.PHASECHK.TRANS64.TRYWAIT P0, [R3+URZ+0x29840], R2 ;  /* 0x02984002030075a7 */ /* 0x0000a6000800017f */
[----:B--2---:R-:W-:Y:S05]  /*13a90*/  @!P0 NANOSLEEP.SYNCS 0x989680 ;  /* 0x009896800000895d */ /* 0x004fea0003900000 */
[----:B------:R-:W2:Y:S02]  /*13aa0*/  @!P0 SYNCS.PHASECHK.TRANS64 P0, [R3+URZ+0x29840], R2 ;  /* 0x02984002030085a7 */ /* 0x000ea4000800007f */
[----:B--2---:R-:W-:Y:S05]  /*13ab0*/  @!P0 BRA `(.L_x_1961) ;  /* 0xfffffffc00ec8947 */ /* 0x004fea000383ffff */
[----:B------:R-:W-:Y:S05]  /*13ac0*/  BRA `(.L_x_2013) ;  /* 0xffffffd400707947 */ /* 0x000fea000383ffff */
.L_x_1964:
[----:B------:R-:W-:Y:S01]  /*13ad0*/  IMAD.MOV.U32 R13, RZ, RZ, R4 ;  /* 0x000000ffff0d7224 */ /* 0x000fe200078e0004 */
[----:B------:R-:W-:Y:S01]  /*13ae0*/  LEA.HI R2, R18, UR39, RZ, 0x1e ;  /* 0x0000002712027c11 */ /* 0x000fe2000f8ff0ff */
[----:B------:R-:W-:Y:S02]  /*13af0*/  IMAD.MOV.U32 R12, RZ, RZ, RZ ;  /* 0x000000ffff0c7224 */ /* 0x000fe400078e00ff */
[----:B------:R-:W-:Y:S02]  /*13b00*/  IMAD.MOV.U32 R11, RZ, RZ, 0x1c1f ;  /* 0x00001c1fff0b7424 */ /* 0x000fe400078e00ff */
[----:B------:R-:W-:Y:S02]  /*13b10*/  IMAD.MOV.U32 R15, RZ, RZ, -0x1 ;  /* 0xffffffffff0f7424 */ /* 0x000fe400078e00ff */
[----:B------:R-:W-:-:S07]  /*13b20*/  VIADD R10, R2, 0x20 ;  /* 0x00000020020a7836 */ /* 0x000fce0000000000 */
[----:B------:R-:W-:Y:S05]  /*13b30*/  WARPSYNC.COLLECTIVE R15, `(.L_x_2014) ;  /* 0x000000000f087348 */ /* 0x000fea0003c00000 */
[----:B------:R0:W1:Y:S02]  /*13b40*/  SHFL.IDX P6, R14, R13, R12, R11 ;  /* 0x0000000c0d0e7389 */ /* 0x00006400000c000b */
[----:B01----:R-:W-:Y:S01]  /*13b50*/  ENDCOLLECTIVE ;  /* 0x000000000000791b */ /* 0x003fe20003800000 */
.L_x_2014:
[----:B------:R-:W-:Y:S02]  /*13b60*/  IMAD.MOV.U32 R13, RZ, RZ, R5 ;  /* 0x000000ffff0d7224 */ /* 0x000fe400078e0005 */
[----:B------:R-:W-:-:S07]  /*13b70*/  IMAD.MOV.U32 R6, RZ, RZ, R14 ;  /* 0x000000ffff067224 */ /* 0x000fce00078e000e */
[----:B------:R-:W-:Y:S05]  /*13b80*/  WARPSYNC.COLLECTIVE R15, `(.L_x_2015) ;  /* 0x000000000f087348 */ /* 0x000fea0003c00000 */
[----:B------:R0:W1:Y:S02]  /*13b90*/  SHFL.IDX P6, R14, R13, R12, R11 ;  /* 0x0000000c0d0e7389 */ /* 0x00006400000c000b */
[----:B01----:R-:W-:Y:S01]  /*13ba0*/  ENDCOLLECTIVE ;  /* 0x000000000000791b */ /* 0x003fe20003800000 */
.L_x_2015:
[----:B------:R-:W-:Y:S02]  /*13bb0*/  ULDC UR4, c[0x0][0x288] ;  /* 0x0000a20000047ab9 */ /* 0x000fe40000000800 */
[----:B------:R-:W-:-:S05]  /*13bc0*/  IMAD R3, R9, UR4, RZ ;  /* 0x0000000409037c24 */ /* 0x000fca000f8e02ff */
        /* <DEDUP_REMOVED lines=8> */
.L_x_2016:
        /* <DEDUP_REMOVED lines=18> */
.L_x_2017:
[----:B------:R-:W-:Y:S02]  /*13d70*/  @!P3 VIADD R9, R0, UR38 ;  /* 0x000000260009bc36 */ /* 0x000fe40008000000 */
[----:B------:R-:W-:Y:S02]  /*13d80*/  IMAD.MOV.U32 R13, RZ, RZ, R4 ;  /* 0x000000ffff0d7224 */ /* 0x000fe400078e0004 */
[----:B------:R-:W-:Y:S02]  /*13d90*/  IMAD.MOV.U32 R12, RZ, RZ, 0x2 ;  /* 0x00000002ff0c7424 */ /* 0x000fe400078e00ff */
[----:B------:R-:W-:-:S07]  /*13da0*/  IMAD.MOV.U32 R7, RZ, RZ, R14 ;  /* 0x000000ffff077224 */ /* 0x000fce00078e000e */
[----:B------:R-:W-:Y:S05]  /*13db0*/  WARPSYNC.COLLECTIVE R15, `(.L_x_2018) ;  /* 0x000000000f087348 */ /* 0x000fea0003c00000 */
[----:B------:R0:W1:Y:S02]  /*13dc0*/  SHFL.IDX P6, R14, R13, R12, R11 ;  /* 0x0000000c0d0e7389 */ /* 0x00006400000c000b */
[----:B01----:R-:W-:Y:S01]  /*13dd0*/  ENDCOLLECTIVE ;  /* 0x000000000000791b */ /* 0x003fe20003800000 */
.L_x_2018:
        /* <DEDUP_REMOVED lines=17> */
.L_x_2019:
[----:B------:R-:W-:Y:S02]  /*13ef0*/  @!P3 VIADD R19, R0, UR38 ;  /* 0x000000260013bc36 */ /* 0x000fe40008000000 */
[----:B------:R-:W-:Y:S02]  /*13f00*/  IMAD.MOV.U32 R13, RZ, RZ, R4 ;  /* 0x000000ffff0d7224 */ /* 0x000fe400078e0004 */
[----:B------:R-:W-:Y:S02]  /*13f10*/  IMAD.MOV.U32 R12, RZ, RZ, 0x3 ;  /* 0x00000003ff0c7424 */ /* 0x000fe400078e00ff */
[----:B------:R-:W-:-:S07]  /*13f20*/  IMAD.MOV.U32 R7, RZ, RZ, R14 ;  /* 0x000000ffff077224 */ /* 0x000fce00078e000e */
[----:B------:R-:W-:Y:S05]  /*13f30*/  WARPSYNC.COLLECTIVE R15, `(.L_x_2020) ;  /* 0x000000000f087348 */ /* 0x000fea0003c00000 */
[----:B------:R0:W1:Y:S02]  /*13f40*/  SHFL.IDX P6, R14, R13, R12, R11 ;  /* 0x0000000c0d0e7389 */ /* 0x00006400000c000b */
[----:B01----:R-:W-:Y:S01]  /*13f50*/  ENDCOLLECTIVE ;  /* 0x000000000000791b */ /* 0x003fe20003800000 */
.L_x_2020:
        /* <DEDUP_REMOVED lines=16> */
.L_x_2021:
[----:B------:R-:W-:Y:S05]  /*14060*/  BRA `(.L_x_2022) ;  /* 0xffffffd8008c7947 */ /* 0x000fea000383ffff */
.L_x_1967:
[----:B-1----:R-:W-:-:S04]  /*14070*/  IMAD.U32 R3, RZ, RZ, UR38 ;  /* 0x00000026ff037e24 */ /* 0x002fc8000f8e00ff */
[----:B------:R1:W2:Y:S03]  /*14080*/  SYNCS.PHASECHK.TRANS64.TRYWAIT P0, [R3+URZ+0x29820], R0 ;  /* 0x02982000030075a7 */ /* 0x0002a6000800017f */
[----:B--2---:R-:W-:Y:S05]  /*14090*/  @!P0 NANOSLEEP.SYNCS 0x989680 ;  /* 0x009896800000895d */ /* 0x004fea0003900000 */
[----:B------:R-:W2:Y:S02]  /*140a0*/  @!P0 SYNCS.PHASECHK.TRANS64 P0, [R3+URZ+0x29820], R0 ;  /* 0x02982000030085a7 */ /* 0x000ea4000800007f */
[----:B--2---:R-:W-:Y:S05]  /*140b0*/  @!P0 BRA `(.L_x_1967) ;  /* 0xfffffffc00ec8947 */ /* 0x004fea000383ffff */
[----:B------:R-:W-:Y:S05]  /*140c0*/  BRA `(.L_x_2023) ;  /* 0xffffffd800dc7947 */ /* 0x000fea000383ffff */
.L_x_1972:
[----:B0-----:R0:W1:Y:S02]  /*140d0*/  SYNCS.PHASECHK.TRANS64.TRYWAIT P0, [R6+URZ+0x29880], R4 ;  /* 0x02988004060075a7 */ /* 0x001064000800017f */
[----:B-1----:R-:W-:Y:S05]  /*140e0*/  @!P0 NANOSLEEP.SYNCS 0x989680 ;  /* 0x009896800000895d */ /* 0x002fea0003900000 */
[----:B------:R-:W1:Y:S02]  /*140f0*/  @!P0 SYNCS.PHASECHK.TRANS64 P0, [R6+URZ+0x29880], R4 ;  /* 0x02988004060085a7 */ /* 0x000e64000800007f */
[----:B-1----:R-:W-:Y:S05]  /*14100*/  @!P0 BRA `(.L_x_1972) ;  /* 0xfffffffc00f08947 */ /* 0x002fea000383ffff */
[----:B------:R-:W-:Y:S05]  /*14110*/  BRA `(.L_x_2024) ;  /* 0xffffffdc00887947 */ /* 0x000fea000383ffff */
.L_x_1976:
[----:B-1----:R1:W2:Y:S02]  /*14120*/  SYNCS.PHASECHK.TRANS64.TRYWAIT P0, [R6+URZ+0x29840], R4 ;  /* 0x02984004060075a7 */ /* 0x0022a4000800017f */
[----:B--2---:R-:W-:Y:S05]  /*14130*/  @!P0 NANOSLEEP.SYNCS 0x989680 ;  /* 0x009896800000895d */ /* 0x004fea0003900000 */
[----:B------:R-:W2:Y:S02]  /*14140*/  @!P0 SYNCS.PHASECHK.TRANS64 P0, [R6+URZ+0x29840], R4 ;  /* 0x02984004060085a7 */ /* 0x000ea4000800007f */
[----:B--2---:R-:W-:Y:S05]  /*14150*/  @!P0 BRA `(.L_x_1976) ;  /* 0xfffffffc00f08947 */ /* 0x004fea000383ffff */
[----:B------:R-:W-:Y:S05]  /*14160*/  BRA `(.L_x_2025) ;  /* 0xffffffdc00f87947 */ /* 0x000fea000383ffff */
.L_x_1983:
[----:B-1----:R1:W2:Y:S02]  /*14170*/  SYNCS.PHASECHK.TRANS64.TRYWAIT P0, [R18+URZ+0x29870], R4 ;  /* 0x02987004120075a7 */ /* 0x0022a4000800017f */
[----:B--2---:R-:W-:Y:S05]  /*14180*/  @!P0 NANOSLEEP.SYNCS 0x989680 ;  /* 0x009896800000895d */ /* 0x004fea0003900000 */
[----:B------:R-:W2:Y:S02]  /*14190*/  @!P0 SYNCS.PHASECHK.TRANS64 P0, [R18+URZ+0x29870], R4 ;  /* 0x02987004120085a7 */ /* 0x000ea4000800007f */
[----:B--2---:R-:W-:Y:S05]  /*141a0*/  @!P0 BRA `(.L_x_1983) ;  /* 0xfffffffc00f08947 */ /* 0x004fea000383ffff */
[----:B------:R-:W-:Y:S05]  /*141b0*/  BRA `(.L_x_2026) ;  /* 0xffffffe000f87947 */ /* 0x000fea000383ffff */
.L_x_1985:
[----:B--2---:R2:W3:Y:S02]  /*141c0*/  SYNCS.PHASECHK.TRANS64.TRYWAIT P0, [R18+URZ+0x29860], R0 ;  /* 0x02986000120075a7 */ /* 0x0044e4000800017f */
[----:B---3--:R-:W-:Y:S05]  /*141d0*/  @!P0 NANOSLEEP.SYNCS 0x989680 ;  /* 0x009896800000895d */ /* 0x008fea0003900000 */
[----:B------:R-:W3:Y:S02]  /*141e0*/  @!P0 SYNCS.PHASECHK.TRANS64 P0, [R18+URZ+0x29860], R0 ;  /* 0x02986000120085a7 */ /* 0x000ee4000800007f */
[----:B---3--:R-:W-:Y:S05]  /*141f0*/  @!P0 BRA `(.L_x_1985) ;  /* 0xfffffffc00f08947 */ /* 0x008fea000383ffff */
[----:B------:R-:W-:Y:S05]  /*14200*/  BRA `(.L_x_2027) ;  /* 0xffffffe000fc7947 */ /* 0x000fea000383ffff */
.L_x_1991:
[----:B-1----:R1:W2:Y:S02]  /*14210*/  SYNCS.PHASECHK.TRANS64.TRYWAIT P0, [R3+URZ+0x29870], R0 ;  /* 0x02987000030075a7 */ /* 0x0022a4000800017f */
[----:B--2---:R-:W-:Y:S05]  /*14220*/  @!P0 NANOSLEEP.SYNCS 0x989680 ;  /* 0x009896800000895d */ /* 0x004fea0003900000 */
[----:B------:R-:W2:Y:S02]  /*14230*/  @!P0 SYNCS.PHASECHK.TRANS64 P0, [R3+URZ+0x29870], R0 ;  /* 0x02987000030085a7 */ /* 0x000ea4000800007f */
[----:B--2---:R-:W-:Y:S05]  /*14240*/  @!P0 BRA `(.L_x_1991) ;  /* 0xfffffffc00f08947 */ /* 0x004fea000383ffff */
[----:B------:R-:W-:Y:S05]  /*14250*/  BRA `(.L_x_2028) ;  /* 0xffffffe8009c7947 */ /* 0x000fea000383ffff */
.L_x_1993:
[----:B-1----:R1:W2:Y:S02]  /*14260*/  SYNCS.PHASECHK.TRANS64.TRYWAIT P0, [R3+URZ+0x29860], R2 ;  /* 0x02986002030075a7 */ /* 0x0022a4000800017f */
[----:B--2---:R-:W-:Y:S05]  /*14270*/  @!P0 NANOSLEEP.SYNCS 0x989680 ;  /* 0x009896800000895d */ /* 0x004fea0003900000 */
[----:B------:R-:W2:Y:S02]  /*14280*/  @!P0 SYNCS.PHASECHK.TRANS64 P0, [R3+URZ+0x29860], R2 ;  /* 0x02986002030085a7 */ /* 0x000ea4000800007f */
[----:B--2---:R-:W-:Y:S05]  /*14290*/  @!P0 BRA `(.L_x_1993) ;  /* 0xfffffffc00f08947 */ /* 0x004fea000383ffff */
[----:B------:R-:W-:Y:S05]  /*142a0*/  BRA `(.L_x_2029) ;  /* 0xffffffe800ac7947 */ /* 0x000fea000383ffff */
.L_x_1995:
[----:B0-----:R0:W1:Y:S02]  /*142b0*/  SYNCS.PHASECHK.TRANS64.TRYWAIT P0, [R9+URZ+0x29820], R2 ;  /* 0x02982002090075a7 */ /* 0x001064000800017f */
[----:B-1----:R-:W-:Y:S05]  /*142c0*/  @!P0 NANOSLEEP.SYNCS 0x989680 ;  /* 0x009896800000895d */ /* 0x002fea0003900000 */
[----:B------:R-:W1:Y:S02]  /*142d0*/  @!P0 SYNCS.PHASECHK.TRANS64 P0, [R9+URZ+0x29820], R2 ;  /* 0x02982002090085a7 */ /* 0x000e64000800007f */
[----:B-1----:R-:W-:Y:S05]  /*142e0*/  @!P0 BRA `(.L_x_1995) ;  /* 0xfffffffc00f08947 */ /* 0x002fea000383ffff */
[----:B------:R-:W-:Y:S05]  /*142f0*/  BRA `(.L_x_2030) ;  /* 0xfffffff000207947 */ /* 0x000fea000383ffff */
.L_x_1997:
[----:B0-----:R0:W1:Y:S02]  /*14300*/  SYNCS.PHASECHK.TRANS64.TRYWAIT P1, [R5+URZ], R4 ;  /* 0x00000004050075a7 */ /* 0x001064000802017f */
[----:B-1----:R-:W-:Y:S05]  /*14310*/  @!P1 NANOSLEEP.SYNCS 0x989680 ;  /* 0x009896800000995d */ /* 0x002fea0003900000 */
[----:B------:R-:W1:Y:S02]  /*14320*/  @!P1 SYNCS.PHASECHK.TRANS64 P1, [R5+URZ], R4 ;  /* 0x00000004050095a7 */ /* 0x000e64000802007f */
[----:B-1----:R-:W-:Y:S05]  /*14330*/  @!P1 BRA `(.L_x_1997) ;  /* 0xfffffffc00f09947 */ /* 0x002fea000383ffff */
[----:B------:R-:W-:Y:S05]  /*14340*/  BRA `(.L_x_2031) ;  /* 0xfffffff000707947 */ /* 0x000fea000383ffff */
.L_x_1998:
[----:B-1----:R1:W2:Y:S02]  /*14350*/  SYNCS.PHASECHK.TRANS64.TRYWAIT P1, [R7+URZ], R2 ;  /* 0x00000002070075a7 */ /* 0x0022a4000802017f */
[----:B--2---:R-:W-:Y:S05]  /*14360*/  @!P1 NANOSLEEP.SYNCS 0x989680 ;  /* 0x009896800000995d */ /* 0x004fea0003900000 */
[----:B------:R-:W2:Y:S02]  /*14370*/  @!P1 SYNCS.PHASECHK.TRANS64 P1, [R7+URZ], R2 ;  /* 0x00000002070095a7 */ /* 0x000ea4000802007f */
[----:B--2---:R-:W-:Y:S05]  /*14380*/  @!P1 BRA `(.L_x_1998) ;  /* 0xfffffffc00f09947 */ /* 0x004fea000383ffff */
[----:B------:R-:W-:Y:S05]  /*14390*/  BRA `(.L_x_2032) ;  /* 0xfffffff000647947 */ /* 0x000fea000383ffff */
.L_x_2000:
[----:B0-----:R0:W2:Y:S02]  /*143a0*/  SYNCS.PHASECHK.TRANS64.TRYWAIT P1, [R5+URZ+0x29860], R4 ;  /* 0x02986004050075a7 */ /* 0x0010a4000802017f */
[----:B--2---:R-:W-:Y:S05]  /*143b0*/  @!P1 NANOSLEEP.SYNCS 0x989680 ;  /* 0x009896800000995d */ /* 0x004fea0003900000 */
[----:B------:R-:W2:Y:S02]  /*143c0*/  @!P1 SYNCS.PHASECHK.TRANS64 P1, [R5+URZ+0x29860], R4 ;  /* 0x02986004050095a7 */ /* 0x000ea4000802007f */
[----:B--2---:R-:W-:Y:S05]  /*143d0*/  @!P1 BRA `(.L_x_2000) ;  /* 0xfffffffc00f09947 */ /* 0x004fea000383ffff */
[----:B------:R-:W-:Y:S05]  /*143e0*/  BRA `(.L_x_2033) ;  /* 0xfffffff000647947 */ /* 0x000fea000383ffff */
.L_x_2002:
[----:B--2---:R2:W3:Y:S02]  /*143f0*/  SYNCS.PHASECHK.TRANS64.TRYWAIT P1, [R3+URZ+0x29860], R2 ;  /* 0x02986002030075a7 */ /* 0x0044e4000802017f */
[----:B---3--:R-:W-:Y:S05]  /*14400*/  @!P1 NANOSLEEP.SYNCS 0x989680 ;  /* 0x009896800000995d */ /* 0x008fea0003900000 */
[----:B------:R-:W3:Y:S02]  /*14410*/  @!P1 SYNCS.PHASECHK.TRANS64 P1, [R3+URZ+0x29860], R2 ;  /* 0x02986002030095a7 */ /* 0x000ee4000802007f */
[----:B---3--:R-:W-:Y:S05]  /*14420*/  @!P1 BRA `(.L_x_2002) ;  /* 0xfffffffc00f09947 */ /* 0x008fea000383ffff */
[----:B------:R-:W-:Y:S05]  /*14430*/  BRA `(.L_x_2034) ;  /* 0xfffffff000647947 */ /* 0x000fea000383ffff */
.L_x_2004:
[----:B---3--:R3:W4:Y:S02]  /*14440*/  SYNCS.PHASECHK.TRANS64.TRYWAIT P0, [R5+URZ+0x29880], R4 ;  /* 0x02988004050075a7 */ /* 0x008724000800017f */
[----:B----4-:R-:W-:Y:S05]  /*14450*/  @!P0 NANOSLEEP.SYNCS 0x989680 ;  /* 0x009896800000895d */ /* 0x010fea0003900000 */
[----:B------:R-:W4:Y:S02]  /*14460*/  @!P0 SYNCS.PHASECHK.TRANS64 P0, [R5+URZ+0x29880], R4 ;  /* 0x02988004050085a7 */ /* 0x000f24000800007f */
[----:B----4-:R-:W-:Y:S05]  /*14470*/  @!P0 BRA `(.L_x_2004) ;  /* 0xfffffffc00f08947 */ /* 0x010fea000383ffff */
[----:B------:R-:W-:Y:S05]  /*14480*/  BRA `(.L_x_2005) ;  /* 0xfffffff000607947 */ /* 0x000fea000383ffff */
.L_x_2035:
        /* <DEDUP_REMOVED lines=15> */
.L_x_2806:


//--------------------- .text._ZN7cutlass13device_kernelIN5flash11enable_sm90INS1_16FlashAttnFwdSm90INS1_25CollectiveMainloopFwdSm90ILi2EN4cute5tupleIJNS5_1CILi1EEES8_S8_EEENS6_IJNS7_ILi128EEENS7_ILi160EEENS7_ILi192EEEEEELi128ENS_12float_e4m3_tEfNS_4arch4Sm90ELb1ELb0ELb1ELb1ELb0ELb0ELb0ELb1ELb1ELb1ELb1ELb0EEENS1_21CollectiveEpilogueFwdINS6_IJSA_SA_SB_EEES9_NS_10bfloat16_tESG_Li256ELb1ELb1ELb1ELb1EEENS1_36VarlenDynamicPersistentTileSchedulerILi128ELi160ELi256ELi128ELb1ELb1ELb1ELb1ELb1ELb1EEEEEEEEEvNT_6ParamsE --------------------------
	.section	.text._ZN7cutlass13device_kernelIN5flash11enable_sm90INS1_16FlashAttnFwdSm90INS1_25CollectiveMainloopFwdSm90ILi2EN4cute5tupleIJNS5_1CILi1EEES8_S8_EEENS6_IJNS7_ILi128EEENS7_ILi160EEENS7_ILi192EEEEEELi128ENS_12float_e4m3_tEfNS_4arch4Sm90ELb1ELb0ELb1ELb1ELb0ELb0ELb0ELb1ELb1ELb1ELb1ELb0EEENS1_21CollectiveEpilogueFwdINS6_IJSA_SA_SB_EEES9_NS_10bfloat16_tESG_Li256ELb1ELb1ELb1ELb1EEENS1_36VarlenDynamicPersistentTileSchedulerILi128ELi160ELi256ELi128ELb1ELb1ELb1ELb1ELb1ELb1EEEEEEEEEvNT_6ParamsE,"ax",@progbits
	.align	128
.text._ZN7cutlass13device_kernelIN5flash11enable_sm90INS1_16FlashAttnFwdSm90INS1_25CollectiveMainloopFwdSm90ILi2EN4cute5tupleIJNS5_1CILi1EEES8_S8_EEENS6_IJNS7_ILi128EEENS7_ILi160EEENS7_ILi192EEEEEELi128ENS_12float_e4m3_tEfNS_4arch4Sm90ELb1ELb0ELb1ELb1ELb0ELb0ELb0ELb1ELb1ELb1ELb1ELb0EEENS1_21CollectiveEpilogueFwdINS6_IJSA_SA_SB_EEES9_NS_10bfloat16_tESG_Li256ELb1ELb1ELb1ELb1EEENS1_36VarlenDynamicPersistentTileSchedulerILi128ELi160ELi256ELi128ELb1ELb1ELb1ELb1ELb1ELb1EEEEEEEEEvNT_6ParamsE:
        .type           _ZN7cutlass13device_kernelIN5flash11enable_sm90INS1_16FlashAttnFwdSm90INS1_25CollectiveMainloopFwdSm90ILi2EN4cute5tupleIJNS5_1CILi1EEES8_S8_EEENS6_IJNS7_ILi128EEENS7_ILi160EEENS7_ILi192EEEEEELi128ENS_12float_e4m3_tEfNS_4arch4Sm90ELb1ELb0ELb1ELb1ELb0ELb0ELb0ELb1ELb1ELb1ELb1ELb0EEENS1_21CollectiveEpilogueFwdINS6_IJSA_SA_SB_EEES9_NS_10bfloat16_tESG_Li256ELb1ELb1ELb1ELb1EEENS1_36VarlenDynamicPersistentTileSchedulerILi128ELi160ELi256ELi128ELb1ELb1ELb1ELb1ELb1ELb1EEEEEEEEEvNT_6ParamsE,@function
        .size           _ZN7cutlass13device_kernelIN5flash11enable_sm90INS1_16FlashAttnFwdSm90INS1_25CollectiveMainloopFwdSm90ILi2EN4cute5tupleIJNS5_1CILi1EEES8_S8_EEENS6_IJNS7_ILi128EEENS7_ILi160EEENS7_ILi192EEEEEELi128ENS_12float_e4m3_tEfNS_4arch4Sm90ELb1ELb0ELb1ELb1ELb0ELb0ELb0ELb1ELb1ELb1ELb1ELb0EEENS1_21CollectiveEpilogueFwdINS6_IJSA_SA_SB_EEES9_NS_10bfloat16_tESG_Li256ELb1ELb1ELb1ELb1EEENS1_36VarlenDynamicPersistentTileSchedulerILi128ELi160ELi256ELi128ELb1ELb1ELb1ELb1ELb1ELb1EEEEEEEEEvNT_6ParamsE,(.L_x_2807 - _ZN7cutlass13device_kernelIN5flash11enable_sm90INS1_16FlashAttnFwdSm90INS1_25CollectiveMainloopFwdSm90ILi2EN4cute5tupleIJNS5_1CILi1EEES8_S8_EEENS6_IJNS7_ILi128EEENS7_ILi160EEENS7_ILi192EEEEEELi128ENS_12float_e4m3_tEfNS_4arch4Sm90ELb1ELb0ELb1ELb1ELb0ELb0ELb0ELb1ELb1ELb1ELb1ELb0EEENS1_21CollectiveEpilogueFwdINS6_IJSA_SA_SB_EEES9_NS_10bfloat16_tESG_Li256ELb1ELb1ELb1ELb1EEENS1_36VarlenDynamicPersistentTileSchedulerILi128ELi160ELi256ELi128ELb1ELb1ELb1ELb1ELb1ELb1EEEEEEEEEvNT_6ParamsE)
        .other          _ZN7cutlass13device_kernelIN5flash11enable_sm90INS1_16FlashAttnFwdSm90INS1_25CollectiveMainloopFwdSm90ILi2EN4cute5tupleIJNS5_1CILi1EEES8_S8_EEENS6_IJNS7_ILi128EEENS7_ILi160EEENS7_ILi192EEEEEELi128ENS_12float_e4m3_tEfNS_4arch4Sm90ELb1ELb0ELb1ELb1ELb0ELb0ELb0ELb1ELb1ELb1ELb1ELb0EEENS1_21CollectiveEpilogueFwdINS6_IJSA_SA_SB_EEES9_NS_10bfloat16_tESG_Li256ELb1ELb1ELb1ELb1EEENS1_36VarlenDynamicPersistentTileSchedulerILi128ELi160ELi256ELi128ELb1ELb1ELb1ELb1ELb1ELb1EEEEEEEEEvNT_6ParamsE,@"STO_CUDA_ENTRY STV_DEFAULT"
_ZN7cutlass13device_kernelIN5flash11enable_sm90INS1_16FlashAttnFwdSm90INS1_25CollectiveMainloopFwdSm90ILi2EN4cute5tupleIJNS5_1CILi1EEES8_S8_EEENS6_IJNS7_ILi128EEENS7_ILi160EEENS7_ILi192EEEEEELi128ENS_12float_e4m3_tEfNS_4arch4Sm90ELb1ELb0ELb1ELb1ELb0ELb0ELb0ELb1ELb1ELb1ELb1ELb0EEENS1_21CollectiveEpilogueFwdINS6_IJSA_SA_SB_EEES9_NS_10bfloat16_tESG_Li256ELb1ELb1ELb1ELb1EEENS1_36VarlenDynamicPersistentTileSchedulerILi128ELi160ELi256ELi128ELb1ELb1ELb1ELb1ELb1ELb1EEEEEEEEEvNT_6ParamsE:
        /* <DEDUP_REMOVED lines=18> */
.L_x_2037:
[----:B------:R-:W-:Y:S05]  /*0120*/  BSYNC B0 ;  /* 0x0000000000007941 */ /* 0x000fea0003800000 */
.L_x_2036:
        /* <DEDUP_REMOVED lines=41> */
.L_x_2038:
        /* <DEDUP_REMOVED lines=22> */
.L_x_2039:
        /* <DEDUP_REMOVED lines=18> */
.L_x_2040:
        /* <DEDUP_REMOVED lines=22> */
.L_x_2041:
        /* <DEDUP_REMOVED lines=22> */
.L_x_2042:
[----:B------:R-:W-:Y:S01]  /*0900*/  PLOP3.LUT P0, PT, PT, PT, UP0, 0x80, 0x0 ;  /* 0x000000000000781c */ /* 0x000fe20003f0f008 */
[----:B------:R-:W-:Y:S01]  /*0910*/  UMOV UR38, 0x1 ;  /* 0x0000000100267882 */ /* 0x000fe20000000000 */
[----:B------:R-:W-:Y:S01]  /*0920*/  NOP ;  /* 0x0000000000007918 */ /* 0x000fe20000000000 */
[----:B------:R-:W-:Y:S01]  /*0930*/  USEL UR38, UR38, 0x2, !UP0 ;  /* 0x0000000226267887 */ /* 0x000fe2000c000000 */
[----:B------:R-:W-:Y:S01]  /*0940*/  ULDC.64 UR54, c[0x0][0x208] ;  /* 0x0000820000367ab9 */ /* 0x000fe20000000a00 */
[----:B012-4-:R-:W-:Y:S08]  /*0950*/  BAR.SYNC.DEFER_BLOCKING 0x0 ;  /* 0x0000000000007b1d */ /* 0x017ff00000010000 */
[----:B------:R-:W-:Y:S05]  /*0960*/  @!P0 BRA `(.L_x_2043) ;  /* 0x0000011000f48947 */ /* 0x000fea0003800000 */
.L_x_2044:
        /* <DEDUP_REMOVED lines=29> */
[----:B------:R-:W-:Y:S01]  /*0b40*/  LEA.HI R2, R3, R224, RZ, 0x4 ;  /* 0x000000e003027211 */ /* 0x000fe200078f20ff */
[----:B------:R-:W-:Y:S01]  /*0b50*/  IMAD.SHL.U32 R4, R4, 0x20, RZ ;  /* 0x0000002004047824 */ /* 0x000fe200078e00ff */
[----:B------:R-:W-:Y:S01]  /*0b60*/  SHF.R.S32.HI R219, RZ, 0x7, R0 ;  /* 0x00000007ffdb7819 */ /* 0x000fe20000011400 */
[----:B------:R-:W-:Y:S01]  /*0b70*/  IMAD.IADD R203, R224, 0x1, -R203 ;  /* 0x00000001e0cb7824 */ /* 0x000fe200078e0acb */
[----:B------:R-:W-:Y:S02]  /*0b80*/  SHF.R.S32.HI R7, RZ, 0x4, R2 ;  /* 0x00000004ff077819 */ /* 0x000fe40000011402 */
[----:B------:R-:W-:Y:S02]  /*0b90*/  LOP3.LUT R5, R2, 0x3fffff0, RZ, 0xc0, !PT ;  /* 0x03fffff002057812 */ /* 0x000fe400078ec0ff */
[----:B------:R-:W-:-:S02]  /*0ba0*/  SHF.R.S32.HI R6, RZ, 0x1f, R203 ;  /* 0x0000001fff067819 */ /* 0x000fc400000114cb */
[----:B------:R-:W-:Y:S01]  /*0bb0*/  LOP3.LUT R4, R4, 0xfffffc00, RZ, 0xc0, !PT ;  /* 0xfffffc0004047812 */ /* 0x000fe200078ec0ff */
[----:B------:R-:W-:Y:S01]  /*0bc0*/  IMAD.IADD R5, R224, 0x1, -R5 ;  /* 0x00000001e0057824 */ /* 0x000fe200078e0a05 */
[----:B------:R-:W-:Y:S02]  /*0bd0*/  LEA.HI R2, R2, R7, RZ, 0x1 ;  /* 0x0000000702027211 */ /* 0x000fe400078f08ff */
[----:B------:R-:W-:Y:S01]  /*0be0*/  LEA.HI R8, R6, R203, RZ, 0x2 ;  /* 0x000000cb06087211 */ /* 0x000fe200078f10ff */
[----:B------:R-:W-:Y:S01]  /*0bf0*/  IMAD R5, R5, 0x40, R4 ;  /* 0x0000004005057824 */ /* 0x000fe200078e0204 */
[----:B------:R-:W-:Y:S02]  /*0c00*/  LOP3.LUT R2, R2, 0x1ffffffe, RZ, 0xc0, !PT ;  /* 0x1ffffffe02027812 */ /* 0x000fe400078ec0ff */
[----:B------:R-:W-:Y:S02]  /*0c10*/  LEA.HI R4, R3, R224, RZ, 0x2 ;  /* 0x000000e003047211 */ /* 0x000fe400078f10ff */
[----:B------:R-:W-:Y:S01]  /*0c20*/  SHF.R.S32.HI R9, RZ, 0x2, R8 ;  /* 0x00000002ff097819 */ /* 0x000fe20000011408 */
[----:B------:R-:W-:Y:S01]  /*0c30*/  IMAD.IADD R2, R7, 0x1, -R2 ;  /* 0x0000000107027824 */ /* 0x000fe200078e0a02 */
[----:B------:R-:W-:-:S02]  /*0c40*/  SHF.R.S32.HI R10, RZ, 0x1f, R8 ;  /* 0x0000001fff0a7819 */ /* 0x000fc40000011408 */
[----:B------:R-:W-:Y:S01]  /*0c50*/  LOP3.LUT R7, R4, 0xfffffffc, RZ, 0xc0, !PT ;  /* 0xfffffffc04077812 */ /* 0x000fe200078ec0ff */
[----:B------:R-:W-:Y:S01]  /*0c60*/  IMAD R221, R2, 0x8, R5 ;  /* 0x0000000802dd7824 */ /* 0x000fe200078e0205 */
[----:B------:R-:W-:Y:S02]  /*0c70*/  LEA.HI R3, R3, R224, RZ, 0x3 ;  /* 0x000000e003037211 */ /* 0x000fe400078f18ff */
[----:B------:R-:W-:Y:S01]  /*0c80*/  LEA.HI R10, R10, R9, RZ, 0x3 ;  /* 0x000000090a0a7211 */ /* 0x000fe200078f18ff */
[----:B------:R-:W-:Y:S01]  /*0c90*/  IMAD.IADD R7, R224, 0x1, -R7 ;  /* 0x00000001e0077824 */ /* 0x000fe200078e0a07 */
[----:B------:R-:W-:Y:S02]  /*0ca0*/  LOP3.LUT R5, R3, 0xfffffff8, RZ, 0xc0, !PT ;  /* 0xfffffff803057812 */ /* 0x000fe400078ec0ff */
[----:B------:R-:W-:Y:S02]  /*0cb0*/  LOP3.LUT R8, R8, 0x7ffffffc, RZ, 0xc0, !PT ;  /* 0x7ffffffc08087812 */ /* 0x000fe400078ec0ff */
[----:B------:R-:W-:Y:S01]  /*0cc0*/  LOP3.LUT R10, R10, 0xfffffff8, RZ, 0xc0, !PT ;  /* 0xfffffff80a0a7812 */ /* 0x000fe200078ec0ff */
[----:B------:R-:W-:Y:S01]  /*0cd0*/  IMAD.IADD R22, R224, 0x1, -R5 ;  /* 0x00000001e0167824 */ /* 0x000fe200078e0a05 */
[----:B------:R-:W-:Y:S01]  /*0ce0*/  LEA.HI R6, R6, R203, RZ, 0x5 ;  /* 0x000000cb06067211 */ /* 0x000fe200078f28ff */
[----:B------:R-:W-:Y:S01]  /*0cf0*/  IMAD.IADD R8, R203, 0x1, -R8 ;  /* 0x00000001cb087824 */ /* 0x000fe200078e0a08 */
[----:B------:R-:W-:Y:S01]  /*0d00*/  LEA.HI R0, R0, R219, RZ, 0x1 ;  /* 0x000000db00007211 */ /* 0x000fe200078f08ff */
[----:B------:R-:W-:Y:S01]  /*0d10*/  IMAD.IADD R9, R9, 0x1, -R10 ;  /* 0x0000000109097824 */ /* 0x000fe200078e0a0a */
[----:B------:R-:W-:Y:S01]  /*0d20*/  LEA.HI R2, R7, R7, RZ, 0x1 ;  /* 0x0000000707027211 */ /* 0x000fe200078f08ff */
[----:B------:R-:W-:Y:S01]  /*0d30*/  IMAD.SHL.U32 R16, R22, 0x8, RZ ;  /* 0x0000000816107824 */ /* 0x000fe200078e00ff */
[----:B------:R-:W-:Y:S01]  /*0d40*/  SHF.R.S32.HI R6, RZ, 0x5, R6 ;  /* 0x00000005ff067819 */ /* 0x000fe20000011406 */
[----:B------:R-:W-:Y:S01]  /*0d50*/  IMAD.SHL.U32 R17, R8, 0x2, RZ ;  /* 0x0000000208117824 */ /* 0x000fe200078e00ff */
[----:B------:R-:W-:Y:S01]  /*0d60*/  LOP3.LUT R0, R0, 0x3fffffe, RZ, 0xc0, !PT ;  /* 0x03fffffe00007812 */ /* 0x000fe200078ec0ff */
[----:B------:R-:W-:Y:S01]  /*0d70*/  VIADD R19, R16, 0x40 ;  /* 0x0000004010137836 */ /* 0x000fe20000000000 */
[----:B------:R-:W-:Y:S01]  /*0d80*/  LOP3.LUT R2, R2, 0x1ffffffe, RZ, 0xc0, !PT ;  /* 0x1ffffffe02027812 */ /* 0x000fe200078ec0ff */
[----:B------:R-:W-:Y:S01]  /*0d90*/  IMAD R9, R6, 0x10, R9 ;  /* 0x0000001006097824 */ /* 0x000fe200078e0209 */
[----:B------:R-:W-:Y:S01]  /*0da0*/  SHF.R.S32.HI R202, RZ, 0x3, R3 ;  /* 0x00000003ffca7819 */ /* 0x000fe20000011403 */
[----:B------:R-:W-:Y:S01]  /*0db0*/  IMAD.IADD R0, R219, 0x1, -R0 ;  /* 0x00000001db007824 */ /* 0x000fe200078e0a00 */
[----:B------:R-:W-:Y:S01]  /*0dc0*/  SHF.R.S32.HI R223, RZ, 0x1f, R16 ;  /* 0x0000001fffdf7819 */ /* 0x000fe20000011410 */
[C---:B------:R-:W-:Y:S01]  /*0dd0*/  VIADD R201, R17.reuse, 0x8 ;  /* 0x0000000811c97836 */ /* 0x040fe20000000000 */
[----:B------:R-:W-:Y:S01]  /*0de0*/  SHF.R.S32.HI R222, RZ, 0x1f, R19 ;  /* 0x0000001fffde7819 */ /* 0x000fe20000011413 */
[----:B------:R-:W-:-:S02]  /*0df0*/  VIADD R200, R17, 0x10 ;  /* 0x0000001011c87836 */ /* 0x000fc40000000000 */
        /* <DEDUP_REMOVED lines=26> */
[----:B------:R-:W-:Y:S01]  /*0fa0*/  IMAD.IADD R7, R7, 0x1, -R2 ;  /* 0x0000000107077824 */ /* 0x000fe200078e0a02 */
[----:B------:R-:W-:Y:S01]  /*0fb0*/  SHF.R.S32.HI R205, RZ, 0x1f, R188 ;  /* 0x0000001fffcd7819 */ /* 0x000fe200000114bc */
[----:B------:R-:W-:Y:S01]  /*0fc0*/  IMAD R220, R0, 0x40, R9 ;  /* 0x0000004000dc7824 */ /* 0x000fe200078e0209 */
[----:B------:R-:W-:-:S03]  /*0fd0*/  SHF.R.S32.HI R204, RZ, 0x1f, R23 ;  /* 0x0000001fffcc7819 */ /* 0x000fc60000011417 */
[----:B------:R-:W-:-:S07]  /*0fe0*/  IMAD R18, R7, 0x8, R220 ;  /* 0x0000000807127824 */ /* 0x000fce00078e02dc */
.L_x_2105:
[----:B0-23--:R-:W0:Y:S01]  /*0ff0*/  LDC.64 R2, c[0x0][0xc88] ;  /* 0x00032200ff027b82 */ /* 0x00de220000000a00 */
[----:B------:R-:W-:Y:S01]  /*1000*/  ULDC.64 UR8, c[0x0][0xa28] ;  /* 0x00028a0000087ab9 */ /* 0x000fe20000000a00 */
[----:B------:R-:W-:Y:S01]  /*1010*/  ULDC.64 UR10, c[0x0][0xa18] ;  /* 0x00028600000a7ab9 */ /* 0x000fe20000000a00 */
[----:B------:R-:W-:Y:S01]  /*1020*/  ULOP3.LUT UR4, UR6, 0xff000000, URZ, 0xc0, !UPT ;  /* 0xff00000006047892 */ /* 0x000fe2000f8ec03f */
        /* <DEDUP_REMOVED lines=19> */
[----:B----4-:R-:W-:Y:S01]  /*1160*/  IMAD.U32 R5, RZ, RZ, UR11 ;  /* 0x0000000bff057e24 */ /* 0x010fe2000f8e00ff */
[----:B------:R-:W2:Y:S01]  /*1170*/  @P0 LDG.E R2, desc[UR54][R2.64] ;  /* 0x0000003602020981 */ /* 0x000ea2000c1e1900 */
[----:B------:R-:W-:Y:S01]  /*1180*/  UISETP.NE.U32.AND UP0, UPT, UR8, URZ, UPT ;  /* 0x0000003f0800728c */ /* 0x000fe2000bf05070 */
[----:B------:R-:W-:Y:S02]  /*1190*/  ULDC.64 UR10, c[0x0][0xa20] ;  /* 0x00028800000a7ab9 */ /* 0x000fe40000000a00 */
[----:B------:R-:W3:Y:S01]  /*11a0*/  @P2 LDG.E R4, desc[UR54][R4.64] ;  /* 0x0000003604042981 */ /* 0x000ee2000c1e1900 */
[----:B------:R-:W-:Y:S01]  /*11b0*/  UISETP.NE.AND.EX UP0, UPT, UR9, URZ, UPT, UP0 ;  /* 0x0000003f0900728c */ /* 0x000fe2000bf05300 */
[----:B------:R-:W-:Y:S01]  /*11c0*/  ISETP.NE.U32.AND P1, PT, RZ, UR10, PT ;  /* 0x0000000aff007c0c */ /* 0x000fe2000bf25070 */
[----:B------:R-:W-:Y:S02]  /*11d0*/  ULOP3.LUT UR46, UR6, 0xff0000, URZ, 0xc0, !UPT ;  /* 0x00ff0000062e7892 */ /* 0x000fe4000f8ec03f */
[----:B------:R-:W-:Y:S01]  /*11e0*/  USHF.R.U32.HI UR4, URZ, 0x8, UR4 ;  /* 0x000000083f047899 */ /* 0x000fe20008011604 */
[----:B------:R-:W-:Y:S01]  /*11f0*/  ISETP.NE.AND.EX P1, PT, RZ, UR11, PT, P1 ;  /* 0x0000000bff007c0c */ /* 0x000fe2000bf25310 */
[----:B------:R-:W-:Y:S01]  /*1200*/  USEL UR7, UR7, 0x1, UP0 ;  /* 0x0000000107077887 */ /* 0x000fe20008000000 */
[----:B------:R-:W-:Y:S01]  /*1210*/  ULDC UR8, c[0x0][0x2f0] ;  /* 0x0000bc0000087ab9 */ /* 0x000fe20000000800 */
[----:B------:R-:W-:Y:S01]  /*1220*/  UMOV UR51, URZ ;  /* 0x0000003f00337c82 */ /* 0x000fe20008000000 */
        /* <DEDUP_REMOVED lines=20> */
.L_x_2045:
[----:B------:R-:W-:Y:S05]  /*1370*/  @!P1 BRA `(.L_x_2046) ;  /* 0x00000000001c9947 */ /* 0x000fea0003800000 */
[----:B------:R-:W-:-:S04]  /*1380*/  ULEA UR4, UP0, UR43, UR10, 0x2 ;  /* 0x0000000a2b047291 */ /* 0x000fc8000f80103f */
[----:B------:R-:W-:Y:S02]  /*1390*/  ULEA.HI.X UR6, UR43, UR11, UR42, 0x2, UP0 ;  /* 0x0000000b2b067291 */ /* 0x000fe400080f142a */
[----:B------:R-:W-:-:S04]  /*13a0*/  IMAD.U32 R2, RZ, RZ, UR4 ;  /* 0x00000004ff027e24 */ /* 0x000fc8000f8e00ff */
[----:B------:R-:W-:-:S05]  /*13b0*/  IMAD.U32 R3, RZ, RZ, UR6 ;  /* 0x00000006ff037e24 */ /* 0x000fca000f8e00ff */
[----:B------:R-:W2:Y:S02]  /*13c0*/  LDG.E R2, desc[UR54][R2.64] ;  /* 0x0000003602027981 */ /* 0x000ea4000c1e1900 */
[----:B--2---:R-:W-:Y:S01]  /*13d0*/  R2UR UR4, R2 ;  /* 0x00000000020472ca */ /* 0x004fe200000e0000 */
[----:B------:R-:W-:-:S14]  /*13e0*/  BRA `(.L_x_2047) ;  /* 0x0000000000347947 */ /* 0x000fdc0003800000 */
.L_x_2046:
        /* <DEDUP_REMOVED lines=13> */
.L_x_2047:
[----:B------:R-:W-:Y:S01]  /*14c0*/  ULDC UR6, c[0x0][0x448] ;  /* 0x0001120000067ab9 */ /* 0x000fe20000000800 */
[----:B------:R-:W-:Y:S02]  /*14d0*/  USHF.L.U32 UR36, UR5, 0x7, URZ ;  /* 0x0000000705247899 */ /* 0x000fe4000800063f */
[----:B------:R-:W-:Y:S02]  /*14e0*/  UISETP.NE.AND UP0, UPT, UR6, 0x1, UPT ;  /* 0x000000010600788c */ /* 0x000fe4000bf05270 */
[----:B------:R-:W-:Y:S02]  /*14f0*/  UIADD3 UR6, UR36, 0x7f, URZ ;  /* 0x0000007f24067890 */ /* 0x000fe4000fffe03f */
[----:B------:R-:W-:Y:S02]  /*1500*/  UIADD3 UR51, -UR51, UR4, URZ ;  /* 0x0000000433337290 */ /* 0x000fe4000fffe13f */
[----:B------:R-:W-:Y:S02]  /*1510*/  ULOP3.LUT UR37, UR46, 0xff, URZ, 0xc0, !UPT ;  /* 0x000000ff2e257892 */ /* 0x000fe4000f8ec03f */
[----:B------:R-:W-:-:S02]  /*1520*/  UIADD3 UR7, UR51, 0xa0, -UR52 ;  /* 0x000000a033077890 */ /* 0x000fc4000fffe834 */
[----:B------:R-:W-:Y:S01]  /*1530*/  USHF.R.U32.HI UR46, URZ, 0x10, UR46 ;  /* 0x000000103f2e7899 */ /* 0x000fe2000801162e */
[----:B------:R-:W-:Y:S01]  /*1540*/  @UP0 ULDC UR4, c[0x0][0x44c] ;  /* 0x0001130000040ab9 */ /* 0x000fe20000000800 */
[----:B------:R-:W-:Y:S01]  /*1550*/  @UP0 ULDC UR8, c[0x0][0x450] ;  /* 0x0001140000080ab9 */ /* 0x000fe20000000800 */
[----:B------:R-:W-:Y:S02]  /*1560*/  UIMAD.WIDE.U32 UR4, UR6, UR4, URZ ;  /* 0x00000004060472a5 */ /* 0x000fe4000f8e003f */
[----:B------:R-:W-:Y:S02]  /*1570*/  UIADD3 UR4, UR51, 0x9f, URZ ;  /* 0x0000009f33047890 */ /* 0x000fe4000fffe03f */
[----:B------:R-:W-:Y:S02]  /*1580*/  @UP0 USHF.R.U32.HI UR6, URZ, UR8, UR5 ;  /* 0x000000083f060299 */ /* 0x000fe40008011605 */
[----:B------:R-:W-:Y:S02]  /*1590*/  UIMAD.WIDE UR4, UR4, 0x66666667, URZ ;  /* 0x66666667040478a5 */ /* 0x000fe4000f8e023f */
[----:B------:R-:W-:-:S02]  /*15a0*/  UIADD3 UR6, UR7, UR6, URZ ;  /* 0x0000000607067290 */ /* 0x000fc4000fffe03f */
[----:B------:R-:W-:Y:S02]  /*15b0*/  USHF.R.U32.HI UR4, URZ, 0x1f, UR5 ;  /* 0x0000001f3f047899 */ /* 0x000fe40008011605 */
[----:B------:R-:W-:Y:S02]  /*15c0*/  UIMAD.WIDE UR6, UR6, 0x66666667, URZ ;  /* 0x66666667060678a5 */ /* 0x000fe4000f8e023f */
[----:B------:R-:W-:Y:S02]  /*15d0*/  ULEA.HI.SX32 UR4, UR5, UR4, 0x1a ;  /* 0x0000000405047291 */ /* 0x000fe4000f8fd23f */
[----:B------:R-:W-:-:S04]  /*15e0*/  USHF.R.U32.HI UR6, URZ, 0x1f, UR7 ;  /* 0x0000001f3f067899 */ /* 0x000fc80008011607 */
[----:B------:R-:W-:-:S04]  /*15f0*/  ULEA.HI.SX32 UR6, UR7, UR6, 0x1a ;  /* 0x0000000607067291 */ /* 0x000fc8000f8fd23f */
[----:B------:R-:W-:-:S04]  /*1600*/  UISETP.LT.AND UP0, UPT, UR4, UR6, UPT ;  /* 0x000000060400728c */ /* 0x000fc8000bf01270 */
[----:B------:R-:W-:-:S03]  /*1610*/  USEL UR9, UR4, UR6, UP0 ;  /* 0x0000000604097287 */ /* 0x000fc60008000000 */
[----:B------:R-:W-:Y:S01]  /*1620*/  UMOV UR4, URZ ;  /* 0x0000003f00047c82 */ /* 0x000fe20008000000 */
[----:B------:R-:W-:-:S06]  /*1630*/  UISETP.GE.AND UP0, UPT, UR9, 0x1, UPT ;  /* 0x000000010900788c */ /* 0x000fcc000bf06270 */
[----:B------:R-:W-:-:S13]  /*1640*/  PLOP3.LUT P0, PT, PT, PT, UP0, 0x80, 0x0 ;  /* 0x000000000000781c */ /* 0x000fda0003f0f008 */
[----:B------:R-:W-:Y:S05]  /*1650*/  @!P0 BRA `(.L_x_2048) ;  /* 0x0000000000908947 */ /* 0x000fea0003800000 */
        /* <DEDUP_REMOVED lines=36> */
.L_x_2048:
        /* <DEDUP_REMOVED lines=8> */
[----:B------:R-:W-:-:S02]  /*1920*/  VIADDMNMX R0, R3, UR39, R0, PT ;  /* 0x0000002703007c46 */ /* 0x000fc4000b800100 */
[----:B------:R-:W-:Y:S02]  /*1930*/  CS2R R10, SRZ ;  /* 0x00000000000a7805 */ /* 0x000fe4000001ff00 */
[----:B------:R-:W-:Y:S02]  /*1940*/  CS2R R36, SRZ ;  /* 0x0000000000247805 */ /* 0x000fe4000001ff00 */
[----:B------:R-:W-:Y:S02]  /*1950*/  CS2R R32, SRZ ;  /* 0x0000000000207805 */ /* 0x000fe4000001ff00 */
[----:B------:R-:W-:Y:S01]  /*1960*/  R2UR UR56, R0 ;  /* 0x00000000003872ca */ /* 0x000fe200000e0000 */
[----:B------:R-:W-:Y:S01]  /*1970*/  IMAD.MOV.U32 R0, RZ, RZ, RZ ;  /* 0x000000ffff007224 */ /* 0x000fe200078e00ff */
[----:B------:R-:W-:Y:S01]  /*1980*/  CS2R R12, SRZ ;  /* 0x00000000000c7805 */ /* 0x000fe2000001ff00 */
[----:B------:R-:W-:Y:S01]  /*1990*/  IMAD.MOV.U32 R47, RZ, RZ, RZ ;  /* 0x000000ffff2f7224 */ /* 0x000fe200078e00ff */
        /* <DEDUP_REMOVED lines=9> */
[----:B------:R-:W-:Y:S01]  /*1a30*/  UISETP.GT.AND UP0, UPT, UR56, UR39, UPT ;  /* 0x000000273800728c */ /* 0x000fe2000bf04270 */
[----:B------:R-:W-:Y:S01]  /*1a40*/  CS2R R60, SRZ ;  /* 0x00000000003c7805 */ /* 0x000fe2000001ff00 */
[----:B------:R-:W-:Y:S01]  /*1a50*/  IMAD.MOV.U32 R90, RZ, RZ, RZ ;  /* 0x000000ffff5a7224 */ /* 0x000fe200078e00ff */
[----:B------:R-:W-:Y:S02]  /*1a60*/  CS2R R62, SRZ ;  /* 0x00000000003e7805 */ /* 0x000fe4000001ff00 */
[----:B------:R-:W-:Y:S02]  /*1a70*/  CS2R R58, SRZ ;  /* 0x00000000003a7805 */ /* 0x000fe4000001ff00 */
[----:B------:R-:W-:-:S02]  /*1a80*/  CS2R R68, SRZ ;  /* 0x0000000000447805 */ /* 0x000fc4000001ff00 */
[----:B------:R-:W-:Y:S02]  /*1a90*/  PLOP3.LUT P1, PT, PT, PT, UP0, 0x80, 0x0 ;  /* 0x000000000000781c */ /* 0x000fe40003f2f008 */
        /* <DEDUP_REMOVED lines=43> */
.L_x_2050:
        /* <DEDUP_REMOVED lines=10> */
[----:B0-----:R-:W-:-:S02]  /*1df0*/  @P1 IMAD R2, R8, UR42, RZ ;  /* 0x0000002a08021c24 */ /* 0x001fc4000f8e02ff */
[----:B------:R-:W-:-:S04]  /*1e00*/  @P1 IMAD.WIDE.U32 R4, R8, UR43, RZ ;  /* 0x0000002b08041c25 */ /* 0x000fc8000f8e00ff */
[----:B------:R-:W-:Y:S02]  /*1e10*/  @P1 IMAD R9, R9, UR43, R2 ;  /* 0x0000002b09091c24 */ /* 0x000fe4000f8e0202 */
[C---:B-1----:R-:W-:Y:S02]  /*1e20*/  @P0 IMAD R0, R6.reuse, UR42, RZ ;  /* 0x0000002a06000c24 */ /* 0x042fe4000f8e02ff */
[----:B------:R-:W-:-:S04]  /*1e30*/  @P0 IMAD.WIDE.U32 R2, R6, UR43, RZ ;  /* 0x0000002b06020c25 */ /* 0x000fc8000f8e00ff */
[----:B------:R-:W-:Y:S02]  /*1e40*/  @P0 IMAD R7, R7, UR43, R0 ;  /* 0x0000002b07070c24 */ /* 0x000fe4000f8e0200 */
[----:B------:R-:W-:Y:S02]  /*1e50*/  @P1 IMAD.IADD R5, R5, 0x1, R9 ;  /* 0x0000000105051824 */ /* 0x000fe400078e0209 */
[----:B------:R-:W-:Y:S02]  /*1e60*/  @P0 IMAD.IADD R3, R3, 0x1, R7 ;  /* 0x0000000103030824 */ /* 0x000fe400078e0207 */
[----:B------:R-:W-:Y:S02]  /*1e70*/  IMAD.MOV.U32 R0, RZ, RZ, 0x3f800000 ;  /* 0x3f800000ff007424 */ /* 0x000fe400078e00ff */
[----:B--2---:R-:W-:-:S04]  /*1e80*/  @P0 IMAD.WIDE.U32 R2, R10, UR44, R2 ;  /* 0x0000002c0a020c25 */ /* 0x004fc8000f8e0002 */
[----:B---3--:R-:W-:Y:S01]  /*1e90*/  @P1 IMAD.WIDE.U32 R6, R12, UR44, R4 ;  /* 0x0000002c0c061c25 */ /* 0x008fe2000f8e0004 */
[----:B------:R-:W-:-:S03]  /*1ea0*/  @P0 LEA R4, P2, R2, UR4, 0x2 ;  /* 0x0000000402040c11 */ /* 0x000fc6000f8410ff */
[----:B------:R-:W-:Y:S01]  /*1eb0*/  @P0 IMAD R5, R11, UR44, R3 ;  /* 0x0000002c0b050c24 */ /* 0x000fe2000f8e0203 */
[----:B------:R-:W-:Y:S01]  /*1ec0*/  @P1 LEA R8, P3, R6, UR6, 0x2 ;  /* 0x0000000606081c11 */ /* 0x000fe2000f8610ff */
[----:B------:R-:W-:-:S03]  /*1ed0*/  @P1 IMAD R3, R13, UR44, R7 ;  /* 0x0000002c0d031c24 */ /* 0x000fc6000f8e0207 */
[----:B------:R-:W-:Y:S02]  /*1ee0*/  @P0 LEA.HI.X R5, R2, UR5, R5, 0x2, P2 ;  /* 0x0000000502050c11 */ /* 0x000fe400090f1405 */
[----:B------:R-:W-:Y:S01]  /*1ef0*/  @P1 LEA.HI.X R9, R6, UR7, R3, 0x2, P3 ;  /* 0x0000000706091c11 */ /* 0x000fe200098f1403 */
[----:B------:R-:W-:-:S04]  /*1f00*/  IMAD.MOV.U32 R3, RZ, RZ, 0x3f800000 ;  /* 0x3f800000ff037424 */ /* 0x000fc800078e00ff */
[----:B------:R-:W2:Y:S04]  /*1f10*/  @P1 LDG.E R0, desc[UR54][R8.64] ;  /* 0x0000003608001981 */ /* 0x000ea8000c1e1900 */
[----:B------:R-:W2:Y:S01]  /*1f20*/  @P0 LDG.E R3, desc[UR54][R4.64] ;  /* 0x0000003604030981 */ /* 0x000ea2000c1e1900 */
[----:B------:R-:W-:-:S04]  /*1f30*/  ULEA.HI UR4, UR48, UR48, URZ, 0x1 ;  /* 0x0000003030047291 */ /* 0x000fc8000f8f083f */
[----:B------:R-:W-:-:S04]  /*1f40*/  ULOP3.LUT UR4, UR4, 0xfffffffe, URZ, 0xc0, !UPT ;  /* 0xfffffffe04047892 */ /* 0x000fc8000f8ec03f */
[----:B------:R-:W-:-:S06]  /*1f50*/  UIADD3 UR4, UR48, -UR4, URZ ;  /* 0x8000000430047290 */ /* 0x000fcc000fffe03f */
[----:B------:R-:W-:Y:S01]  /*1f60*/  IMAD.U32 R2, RZ, RZ, UR4 ;  /* 0x00000004ff027e24 */ /* 0x000fe2000f8e00ff */
[----:B------:R-:W-:-:S04]  /*1f70*/  ULDC UR4, c[0x0][0x9d8] ;  /* 0x0002760000047ab9 */ /* 0x000fc80000000800 */
[----:B------:R-:W-:-:S04]  /*1f80*/  SHF.L.U32 R2, R2, 0x1f, RZ ;  /* 0x0000001f02027819 */ /* 0x000fc800000006ff */
[----:B------:R-:W0:Y:S01]  /*1f90*/  SYNCS.PHASECHK.TRANS64.TRYWAIT P0, [UR41+0x29800], R2 ;  /* 0x02980002ff0075a7 */ /* 0x000e220008000169 */
[----:B------:R-:W-:-:S05]  /*1fa0*/  IMAD.U32 R6, RZ, RZ, UR49 ;  /* 0x00000031ff067e24 */ /* 0x000fca000f8e00ff */
[----:B------:R-:W-:Y:S01]  /*1fb0*/  ISETP.NE.AND P1, PT, R6, 0x3, PT ;  /* 0x000000030600780c */ /* 0x000fe20003f25270 */
[----:B--2---:R-:W-:-:S04]  /*1fc0*/  FMUL.FTZ R0, R3, R0 ;  /* 0x0000000003007220 */ /* 0x004fc80000410000 */
[----:B------:R-:W-:Y:S01]  /*1fd0*/  FMUL.FTZ R0, R0, UR4 ;  /* 0x0000000400007c20 */ /* 0x000fe20008410000 */
[----:B0-----:R-:W-:Y:S07]  /*1fe0*/  @!P0 BRA `(.L_x_2051) ;  /* 0x00000160000c8947 */ /* 0x001fee0003800000 */
.L_x_2204:
[----:B------:R-:W-:Y:S05]  /*1ff0*/  @!P1 BRA `(.L_x_2052) ;  /* 0x0000000000049947 */ /* 0x000fea0003800000 */
[----:B------:R-:W-:Y:S01]  /*2000*/  BPT.TRAP 0x1 ;  /* 0x000000040000795c */ /* 0x000fe20000300000 */
.L_x_2052:
[----:B0-----:R-:W-:Y:S02]  /*2010*/  IMAD.U32 R2, RZ, RZ, UR53 ;  /* 0x00000035ff027e24 */ /* 0x001fe4000f8e00ff */
[----:B------:R-:W-:-:S03]  /*2020*/  IMAD.U32 R3, RZ, RZ, UR47 ;  /* 0x0000002fff037e24 */ /* 0x000fc6000f8e00ff */
[----:B------:R-:W-:Y:S02]  /*2030*/  LEA R2, R2, UR41, 0x3 ;  /* 0x0000002902027c11 */ /* 0x000fe4000f8e18ff */
[----:B------:R-:W-:-:S04]  /*2040*/  SHF.L.U32 R3, R3, 0x1f, RZ ;  /* 0x0000001f03037819 */ /* 0x000fc800000006ff */
[----:B------:R0:W1:Y:S01]  /*2050*/  SYNCS.PHASECHK.TRANS64.TRYWAIT P2, [R2+URZ+0x29830], R3 ;  /* 0x02983003020075a7 */ /* 0x000062000804017f */
[----:B------:R-:W-:Y:S05]  /*2060*/  @!P1 BRA `(.L_x_2053) ;  /* 0x0000000000049947 */ /* 0x000fea0003800000 */
[----:B------:R-:W-:Y:S01]  /*2070*/  BPT.TRAP 0x1 ;  /* 0x000000040000795c */ /* 0x000fe20000300000 */
.L_x_2053:
[----:B------:R-:W2:Y:S02]  /*2080*/  S2R R4, SR_TID.X ;  /* 0x0000000000047919 */ /* 0x000ea40000002100 */
[----:B--2---:R-:W-:Y:S01]  /*2090*/  LOP3.LUT P0, RZ, R4, 0x7f, RZ, 0xc0, !PT ;  /* 0x0000007f04ff7812 */ /* 0x004fe2000780c0ff */
[----:B-1----:R-:W-:-:S12]  /*20a0*/  @P2 BRA `(.L_x_2054) ;  /* 0x0000000000082947 */ /* 0x002fd80003800000 */
[----:B------:R-:W1:Y:S02]  /*20b0*/  SYNCS.PHASECHK.TRANS64.TRYWAIT P2, [R2+URZ+0x29830], R3 ;  /* 0x02983003020075a7 */ /* 0x000e64000804017f */
[----:B-1----:R-:W-:Y:S05]  /*20c0*/  @!P2 BRA `(.L_x_2055) ;  /* 0x0000015c00eca947 */ /* 0x002fea0003800000 */
.L_x_2054:
[----:B------:R-:W-:Y:S05]  /*20d0*/  WARPSYNC.ALL ;  /* 0x0000000000007948 */ /* 0x000fea0003800000 */
[----:B------:R-:W-:Y:S01]  /*20e0*/  UIADD3 UR4, UR41, 0x1a400, URZ ;  /* 0x0001a40029047890 */ /* 0x000fe2000fffe03f */
[----:B------:R-:W-:Y:S01]  /*20f0*/  WARPGROUP.ARRIVE ;  /* 0x00000000000079c5 */ /* 0x000fe20000000000 */
[----:B------:R-:W-:Y:S01]  /*2100*/  ULOP3.LUT UR28, UR57, 0x10000, URZ, 0xfc, !UPT ;  /* 0x00010000391c7892 */ /* 0x000fe2000f8efc3f */
[----:B01----:R-:W-:Y:S01]  /*2110*/  @!P0 VIADD R2, R2, 0x29840 ;  /* 0x0002984002028836 */ /* 0x003fe20000000000 */
[----:B------:R-:W-:Y:S01]  /*2120*/  USHF.R.U32.HI UR4, URZ, 0x4, UR4 ;  /* 0x000000043f047899 */ /* 0x000fe20008011604 */
[----:B------:R-:W-:Y:S01]  /*2130*/  UMOV UR25, 0x80000020 ;  /* 0x8000002000197882 */ /* 0x000fe20000000000 */
[----:B------:R-:W-:-:S02]  /*2140*/  UMOV UR27, 0x80000020 ;  /* 0x80000020001b7882 */ /* 0x000fc40000000000 */
[----:B------:R-:W-:Y:S01]  /*2150*/  ULOP3.LUT UR4, UR4, 0x3fff, URZ, 0xc0, !UPT ;  /* 0x00003fff04047892 */ /* 0x000fe2000f8ec03f */
[----:B------:R-:W-:Y:S01]  /*2160*/  UMOV UR24, UR28 ;  /* 0x0000001c00187c82 */ /* 0x000fe20008000000 */
[----:B------:R-:W-:Y:S02]  /*2170*/  UMOV UR5, UR25 ;  /* 0x0000001900057c82 */ /* 0x000fe40008000000 */
[----:B------:R-:W-:Y:S01]  /*2180*/  ULOP3.LUT UR50, UR4, 0x10000, URZ, 0xfc, !UPT ;  /* 0x0001000004327892 */ /* 0x000fe2000f8efc3f */
[----:B------:R-:W-:Y:S02]  /*2190*/  UMOV UR7, 0x80000020 ;  /* 0x8000002000077882 */ /* 0x000fe40000000000 */
[----:B------:R-:W-:Y:S01]  /*21a0*/  UMOV UR4, UR24 ;  /* 0x0000001800047c82 */ /* 0x000fe20008000000 */
[----:B------:R-:W-:Y:S01]  /*21b0*/  UIMAD UR32, UR53, 0x780, UR50 ;  /* 0x00000780352078a4 */ /* 0x000fe2000f8e0232 */
[----:B------:R-:W-:Y:S01]  /*21c0*/  UMOV UR8, UR24 ;  /* 0x0000001800087c82 */ /* 0x000fe20008000000 */
[----:B------:R-:W-:-:S02]  /*21d0*/  UMOV UR9, UR25 ;  /* 0x0000001900097c82 */ /* 0x000fc40008000000 */
[----:B------:R-:W-:Y:S02]  /*21e0*/  UIADD3 UR6, UR32, 0x100, URZ ;  /* 0x0000010020067890 */ /* 0x000fe4000fffe03f */
[----:B------:R-:W-:Y:S02]  /*21f0*/  UIADD3 UR10, UR32, 0x180, URZ ;  /* 0x00000180200a7890 */ /* 0x000fe4000fffe03f */
[----:B------:R-:W-:Y:S01]  /*2200*/  UMOV UR26, UR32 ;  /* 0x00000020001a7c82 */ /* 0x000fe20008000000 */
[----:B------:R-:W-:Y:S01]  /*2210*/  UMOV UR11, 0x80000020 ;  /* 0x80000020000b7882 */ /* 0x000fe20000000000 */
[----:B------:R-:W-:Y:S01]  /*2220*/  QGMMA.64x32x32.F32.E4M3.E4M3 R88, gdesc[UR24], RZ, !UPT, gsb0 ;  /* 0x00600000185879f3 */ /* 0x000fe2000c0008ff */
[----:B------:R-:W-:Y:S01]  /*2230*/  UIADD3 UR26, UR32, 0x80, URZ ;  /* 0x00000080201a7890 */ /* 0x000fe2000fffe03f */
[----:B------:R-:W-:Y:S01]  /*2240*/  UMOV UR27, 0x80000020 ;  /* 0x80000020001b7882 */ /* 0x000fe20000000000 */
[----:B------:R-:W-:Y:S02]  /*2250*/  UIADD3 UR12, UR28, 0x2, URZ ;  /* 0x000000021c0c7890 */ /* 0x000fe4000fffe03f */
[----:B------:R-:W-:Y:S01]  /*2260*/  UIADD3 UR14, UR32, 0x182, URZ ;  /* 0x00000182200e7890 */ /* 0x000fe2000fffe03f */
[----:B------:R-:W-:Y:S01]  /*2270*/  UMOV UR15, 0x80000020 ;  /* 0x80000020000f7882 */ /* 0x000fe20000000000 */
[----:B------:R-:W-:-:S02]  /*2280*/  UIADD3 UR16, UR28, 0x200, URZ ;  /* 0x000002001c107890 */ /* 0x000fc4000fffe03f */
[----:B------:R-:W-:Y:S01]  /*2290*/  UIADD3 UR18, UR32, 0x400, URZ ;  /* 0x0000040020127890 */ /* 0x000fe2000fffe03f */
[----:B------:R-:W-:Y:S01]  /*22a0*/  UMOV UR19, 0x80000020 ;  /* 0x8000002000137882 */ /* 0x000fe20000000000 */
[----:B------:R-:W-:Y:S01]  /*22b0*/  UIADD3 UR22, UR32, 0x402, URZ ;  /* 0x0000040220167890 */ /* 0x000fe2000fffe03f */
[----:B------:R-:W-:Y:S01]  /*22c0*/  UMOV UR23, 0x80000020 ;  /* 0x8000002000177882 */ /* 0x000fe20000000000 */
[----:B------:R-:W-:Y:S01]  /*22d0*/  UIADD3 UR30, UR32, 0x680, URZ ;  /* 0x00000680201e7890 */ /* 0x000fe2000fffe03f */
[----:B------:R-:W-:Y:S01]  /*22e0*/  UMOV UR31, 0x80000020 ;  /* 0x80000020001f7882 */ /* 0x000fe20000000000 */
[----:B------:R-:W-:Y:S01]  /*22f0*/  UIADD3 UR57, UR56, -0x2, URZ ;  /* 0xfffffffe38397890 */ /* 0x000fe2000fffe03f */
        /* <DEDUP_REMOVED lines=54> */
[----:B------:R-:W-:Y:S01]  /*2660*/  UIMAD UR7, UR56, -0xa0, UR51 ;  /* 0xffffff60380778a4 */ /* 0x000fe2000f8e0233 */
        /* <DEDUP_REMOVED lines=30> */
[----:B------:R-:W-:Y:S01]  /*2850*/  ULDC UR10, c[0x0][0x988] ;  /* 0x00026200000a7ab9 */ /* 0x000fe20000000800 */
[----:B------:R-:W-:Y:S01]  /*2860*/  UMOV UR11, UR36 ;  /* 0x00000024000b7c82 */ /* 0x000fe20008000000 */
        /* <DEDUP_REMOVED lines=47> */
[----:B------:R-:W-:Y:S02]  /*2b60*/  ULDC UR6, c[0x0][0x448] ;  /* 0x0001120000067ab9 */ /* 0x000fe40000000800 */
[----:B------:R-:W-:-:S06]  /*2b70*/  UISETP.NE.AND UP0, UPT, UR6, 0x1, UPT ;  /* 0x000000010600788c */ /* 0x000fcc000bf05270 */
[----:B------:R-:W-:-:S05]  /*2b80*/  PLOP3.LUT P2, PT, PT, PT, UP0, 0x80, 0x0 ;  /* 0x000000000000781c */ /* 0x000fca0003f4f008 */
[----:B------:R-:W-:Y:S01]  /*2b90*/  @UP0 ULDC UR6, c[0x0][0x44c] ;  /* 0x0001130000060ab9 */ /* 0x000fe20000000800 */
[----:B------:R-:W-:Y:S01]  /*2ba0*/  @UP0 ULDC UR14, c[0x0][0x450] ;  /* 0x00011400000e0ab9 */ /* 0x000fe20000000800 */
        /* <DEDUP_REMOVED lines=20> */
[----:B------:R0:W1:Y:S01]  /*2cf0*/  MUFU.TANH R104, R88 ;  /* 0x0000005800687308 */ /* 0x0000620000002400 */
[----:B------:R-:W-:Y:S01]  /*2d00*/  UMOV UR23, 0x80000020 ;  /* 0x8000002000177882 */ /* 0x000fe20000000000 */
[C---:B------:R-:W-:Y:S01]  /*2d10*/  FMUL.FTZ R93, R0.reuse, R93 ;  /* 0x0000005d005d7220 */ /* 0x040fe20000410000 */
[C---:B------:R-:W-:Y:S01]  /*2d20*/  FMUL.FTZ R96, R0.reuse, R96 ;  /* 0x0000006000607220 */ /* 0x040fe20000410000 */
[C---:B------:R-:W-:Y:S01]  /*2d30*/  FMUL.FTZ R97, R0.reuse, R97 ;  /* 0x0000006100617220 */ /* 0x040fe20000410000 */
[C---:B------:R-:W-:Y:S01]  /*2d40*/  FMUL.FTZ R100, R0.reuse, R100 ;  /* 0x0000006400647220 */ /* 0x040fe20000410000 */
[C---:B------:R-:W-:Y:S01]  /*2d50*/  FMUL.FTZ R5, R0.reuse, R94 ;  /* 0x0000005e00057220 */ /* 0x040fe20000410000 */
[C---:B------:R-:W-:Y:S01]  /*2d60*/  FMUL.FTZ R10, R0.reuse, R102 ;  /* 0x00000066000a7220 */ /* 0x040fe20000410000 */
[----:B------:R-:W2:Y:S01]  /*2d70*/  MUFU.TANH R89, R89 ;  /* 0x0000005900597308 */ /* 0x000ea20000002400 */
[C---:B0-----:R-:W-:Y:S01]  /*2d80*/  FMUL.FTZ R88, R0.reuse, R101 ;  /* 0x0000006500587220 */ /* 0x041fe20000410000 */
[C---:B------:R-:W-:Y:S01]  /*2d90*/  FMUL.FTZ R3, R0.reuse, R90 ;  /* 0x0000005a00037220 */ /* 0x040fe20000410000 */
[C---:B------:R-:W-:Y:S01]  /*2da0*/  FMUL.FTZ R4, R0.reuse, R91 ;  /* 0x0000005b00047220 */ /* 0x040fe20000410000 */
[C---:B------:R-:W-:Y:S01]  /*2db0*/  FMUL.FTZ R7, R0.reuse, R98 ;  /* 0x0000006200077220 */ /* 0x040fe20000410000 */
[----:B------:R-:W-:-:S03]  /*2dc0*/  FMUL.FTZ R8, R0, R99 ;  /* 0x0000006300087220 */ /* 0x000fc60000410000 */
[----:B------:R-:W0:Y:S08]  /*2dd0*/  MUFU.TANH R92, R92 ;  /* 0x0000005c005c7308 */ /* 0x000e300000002400 */
[----:B------:R-:W3:Y:S08]  /*2de0*/  MUFU.TANH R93, R93 ;  /* 0x0000005d005d7308 */ /* 0x000ef00000002400 */
[----:B------:R-:W4:Y:S08]  /*2df0*/  MUFU.TANH R96, R96 ;  /* 0x0000006000607308 */ /* 0x000f300000002400 */
[----:B------:R-:W5:Y:S08]  /*2e00*/  MUFU.TANH R97, R97 ;  /* 0x0000006100617308 */ /* 0x000f700000002400 */
[----:B------:R-:W5:Y:S08]  /*2e10*/  MUFU.TANH R105, R100 ;  /* 0x0000006400697308 */ /* 0x000f700000002400 */
[----:B------:R-:W5:Y:S01]  /*2e20*/  MUFU.TANH R88, R88 ;  /* 0x0000005800587308 */ /* 0x000f620000002400 */
[----:B------:R-:W-:-:S02]  /*2e30*/  WARPGROUP.DEPBAR.LE gsb0, 0x0 ;  /* 0x00008000000079c5 */ /* 0x000fc40000010000 */
[----:B------:R-:W-:Y:S01]  /*2e40*/  WARPGROUP.ARRIVE ;  /* 0x00000000000079c5 */ /* 0x000fe20000000000 */
[C---:B------:R-:W-:Y:S01]  /*2e50*/  FMUL.FTZ R77, R0.reuse, R77 ;  /* 0x0000004d004d7220 */ /* 0x040fe20000410000 */
[C---:B------:R-:W-:Y:S01]  /*2e60*/  FMUL.FTZ R15, R0.reuse, R83 ;  /* 0x00000053000f7220 */ /* 0x040fe20000410000 */
[C---:B------:R-:W-:Y:S01]  /*2e70*/  FMUL.FTZ R20, R0.reuse, R82 ;  /* 0x0000005200147220 */ /* 0x040fe20000410000 */
[C---:B------:R-:W-:Y:S01]  /*2e80*/  FMUL.FTZ R14, R0.reuse, R79 ;  /* 0x0000004f000e7220 */ /* 0x040fe20000410000 */
[----:B------:R1:W-:Y:S01]  /*2e90*/  MUFU.TANH R95, R77 ;  /* 0x0000004d005f7308 */ /* 0x0003e20000002400 */
[----:B------:R-:W-:Y:S01]  /*2ea0*/  QGMMA.64x32x32.F32.E4M3.E4M3 R56, gdesc[UR20], R56, gsb0 ;  /* 0x00600000143879f3 */ /* 0x000fe20008000838 */
[----:B------:R-:W-:Y:S01]  /*2eb0*/  UIADD3 UR22, UR32, 0x682, URZ ;  /* 0x0000068220167890 */ /* 0x000fe2000fffe03f */
[----:B------:R-:W-:Y:S01]  /*2ec0*/  IMAD.U32 R82, RZ, RZ, UR7 ;  /* 0x00000007ff527e24 */ /* 0x000fe2000f8e00ff */
[----:B------:R-:W-:Y:S01]  /*2ed0*/  UMOV UR23, 0x80000020 ;  /* 0x8000002000177882 */ /* 0x000fe20000000000 */
[C---:B------:R-:W-:Y:S01]  /*2ee0*/  FMUL.FTZ R72, R0.reuse, R72 ;  /* 0x0000004800487220 */ /* 0x040fe20000410000 */
[C---:B------:R-:W-:Y:S01]  /*2ef0*/  FMUL.FTZ R73, R0.reuse, R73 ;  /* 0x0000004900497220 */ /* 0x040fe20000410000 */
[----:B------:R-:W-:Y:S01]  /*2f00*/  FMUL.FTZ R76, R0, R76 ;  /* 0x0000004c004c7220 */ /* 0x000fe20000410000 */
[----:B------:R-:W-:Y:S01]  /*2f10*/  IADD3 R82, -R17, 0xa0, R82 ;  /* 0x000000a011527810 */ /* 0x000fe20007ffe152 */
[----:B-1----:R-:W-:Y:S01]  /*2f20*/  VIADD R77, R18, UR36 ;  /* 0x00000024124d7c36 */ /* 0x002fe20008000000 */
[----:B------:R1:W5:Y:S01]  /*2f30*/  MUFU.TANH R91, R72 ;  /* 0x00000048005b7308 */ /* 0x0003620000002400 */
        /* <DEDUP_REMOVED lines=8> */
[C---:B-1----:R-:W-:Y:S01]  /*2fc0*/  FMUL.FTZ R72, R0.reuse, R87 ;  /* 0x0000005700487220 */ /* 0x042fe20000410000 */
[----:B------:R-:W-:-:S06]  /*2fd0*/  FMUL.FTZ R12, R0, R74 ;  /* 0x0000004a000c7220 */ /* 0x000fcc0000410000 */
[----:B------:R-:W1:Y:S08]  /*2fe0*/  MUFU.TANH R76, R76 ;  /* 0x0000004c004c7308 */ /* 0x000e700000002400 */
[----:B------:R-:W1:Y:S08]  /*2ff0*/  MUFU.TANH R99, R80 ;  /* 0x0000005000637308 */ /* 0x000e700000002400 */
[----:B------:R-:W1:Y:S08]  /*3000*/  MUFU.TANH R81, R81 ;  /* 0x0000005100517308 */ /* 0x000e700000002400 */
[----:B------:R-:W1:Y:S08]  /*3010*/  MUFU.TANH R101, R84 ;  /* 0x0000005400657308 */ /* 0x000e700000002400 */
[----:B------:R-:W1:Y:S01]  /*3020*/  MUFU.TANH R85, R85 ;  /* 0x0000005500557308 */ /* 0x000e620000002400 */
        /* <DEDUP_REMOVED lines=14> */
[----:B------:R0:W-:Y:S01]  /*3110*/  MUFU.TANH R103, R57 ;  /* 0x0000003900677308 */ /* 0x0001e20000002400 */
[----:B--2---:R-:W-:Y:S01]  /*3120*/  @P2 IMAD.HI.U32 R60, R77, UR6, RZ ;  /* 0x000000064d3c2c27 */ /* 0x004fe2000f8e00ff */
[----:B------:R-:W-:-:S04]  /*3130*/  @UP0 ULDC UR6, c[0x0][0x450] ;  /* 0x0001140000060ab9 */ /* 0x000fc80000000800 */
[----:B------:R-:W-:Y:S01]  /*3140*/  @P2 SHF.R.U32.HI R77, RZ, UR6, R60 ;  /* 0x00000006ff4d2c19 */ /* 0x000fe2000801163c */
[----:B------:R-:W-:Y:S01]  /*3150*/  UIMAD UR6, UR56, -0xa0, URZ ;  /* 0xffffff60380678a4 */ /* 0x000fe2000f8e023f */
[----:B------:R2:W-:Y:S01]  /*3160*/  MUFU.TANH R107, R61 ;  /* 0x0000003d006b7308 */ /* 0x0005e20000002400 */
[C---:B0-----:R-:W-:Y:S01]  /*3170*/  FMUL.FTZ R57, R0.reuse, R58 ;  /* 0x0000003a00397220 */ /* 0x041fe20000410000 */
[C---:B------:R-:W-:Y:S01]  /*3180*/  FMUL.FTZ R58, R0.reuse, R62 ;  /* 0x0000003e003a7220 */ /* 0x040fe20000410000 */
[----:B------:R-:W0:Y:S01]  /*3190*/  SHFL.IDX PT, R83, R77, RZ, 0x1c1f ;  /* 0x001c1fff4d537589 */ /* 0x000e2200000e0000 */
[C---:B------:R-:W-:Y:S01]  /*31a0*/  FMUL.FTZ R60, R0.reuse, R67 ;  /* 0x00000043003c7220 */ /* 0x040fe20000410000 */
[----:B------:R-:W-:Y:S01]  /*31b0*/  IMAD.U32 R62, RZ, RZ, UR6 ;  /* 0x00000006ff3e7e24 */ /* 0x000fe2000f8e00ff */
[----:B------:R-:W-:Y:S01]  /*31c0*/  @UP0 ULDC UR6, c[0x0][0x44c] ;  /* 0x0001130000060ab9 */ /* 0x000fe20000000800 */
[----:B------:R-:W1:Y:S01]  /*31d0*/  SHFL.IDX PT, R77, R77, 0x1, 0x1c1f ;  /* 0x003c1f004d4d7f89 */ /* 0x000e6200000e0000 */
[----:B------:R-:W-:Y:S01]  /*31e0*/  MUFU.TANH R108, R65 ;  /* 0x00000041006c7308 */ /* 0x000fe20000002400 */
[C---:B--2---:R-:W-:Y:S01]  /*31f0*/  FMUL.FTZ R61, R0.reuse, R66 ;  /* 0x00000042003d7220 */ /* 0x044fe20000410000 */
[----:B------:R-:W-:Y:S01]  /*3200*/  IMAD.U32 R66, RZ, RZ, UR52 ;  /* 0x00000034ff427e24 */ /* 0x000fe2000f8e00ff */
[----:B------:R-:W-:Y:S01]  /*3210*/  IADD3 R79, -R17, 0xa1, R62 ;  /* 0x000000a1114f7810 */ /* 0x000fe20007ffe13e */
[----:B------:R-:W-:Y:S01]  /*3220*/  FMUL.FTZ R62, R0, R71 ;  /* 0x00000047003e7220 */ /* 0x000fe20000410000 */
[----:B------:R-:W-:-:S02]  /*3230*/  UIMAD.WIDE.U32 UR6, UR36, UR6, URZ ;  /* 0x00000006240672a5 */ /* 0x000fc4000f8e003f */
[----:B------:R-:W-:Y:S01]  /*3240*/  IADD3 R79, -R66, UR51, R79 ;  /* 0x00000033424f7c10 */ /* 0x000fe2000fffe14f */
[----:B------:R2:W1:Y:S01]  /*3250*/  MUFU.TANH R87, R56 ;  /* 0x0000003800577308 */ /* 0x0004620000002400 */
[----:B------:R-:W-:-:S04]  /*3260*/  @UP0 USHF.R.U32.HI UR11, URZ, UR14, UR7 ;  /* 0x0000000e3f0b0299 */ /* 0x000fc80008011607 */
[----:B------:R-:W-:-:S03]  /*3270*/  UIADD3 UR6, UR11, UR51, -UR52 ;  /* 0x000000330b067290 */ /* 0x000fc6000fffe834 */
[----:B------:R-:W1:Y:S01]  /*3280*/  MUFU.TANH R64, R64 ;  /* 0x0000004000407308 */ /* 0x000e620000002400 */
[C---:B--2---:R-:W-:Y:S01]  /*3290*/  FMUL.FTZ R56, R0.reuse, R59 ;  /* 0x0000003b00387220 */ /* 0x044fe20000410000 */
[C---:B------:R-:W-:Y:S01]  /*32a0*/  FMUL.FTZ R59, R0.reuse, R63 ;  /* 0x0000003f003b7220 */ /* 0x040fe20000410000 */
[----:B0-----:R-:W-:Y:S01]  /*32b0*/  VIADDMNMX R83, R83, R79, R82, PT ;  /* 0x0000004f53537246 */ /* 0x001fe20003800152 */
[----:B------:R-:W-:Y:S01]  /*32c0*/  FMUL.FTZ R63, R0, R70 ;  /* 0x00000046003f7220 */ /* 0x000fe20000410000 */
[----:B------:R-:W-:Y:S02]  /*32d0*/  UIMAD.WIDE UR6, UR6, 0x66666667, URZ ;  /* 0x66666667060678a5 */ /* 0x000fe4000f8e023f */
[C---:B------:R-:W-:Y:S01]  /*32e0*/  ISETP.GT.AND P5, PT, R83.reuse, RZ, PT ;  /* 0x000000ff5300720c */ /* 0x040fe20003fa4270 */
[----:B------:R-:W0:Y:S01]  /*32f0*/  MUFU.TANH R109, R68 ;  /* 0x00000044006d7308 */ /* 0x000e220000002400 */
[C---:B------:R-:W-:Y:S01]  /*3300*/  ISETP.GT.AND P6, PT, R83.reuse, 0x1, PT ;  /* 0x000000015300780c */ /* 0x040fe20003fc4270 */
[----:B------:R-:W-:Y:S01]  /*3310*/  USHF.R.U32.HI UR6, URZ, 0x1f, UR7 ;  /* 0x0000001f3f067899 */ /* 0x000fe20008011607 */
[----:B------:R-:W-:-:S02]  /*3320*/  ISETP.GT.AND P3, PT, R83, 0x8, PT ;  /* 0x000000085300780c */ /* 0x000fc40003f64270 */
[----:B------:R-:W-:Y:S01]  /*3330*/  FSEL R102, R104, -INF , P5 ;  /* 0xff80000068667808 */ /* 0x000fe20002800000 */
[----:B------:R-:W-:Y:S01]  /*3340*/  ULEA.HI.SX32 UR6, UR7, UR6, 0x1a ;  /* 0x0000000607067291 */ /* 0x000fe2000f8fd23f */
[----:B------:R-:W-:Y:S01]  /*3350*/  FSEL R94, R89, -INF , P6 ;  /* 0xff800000595e7808 */ /* 0x000fe20003000000 */
[----:B------:R2:W0:Y:S01]  /*3360*/  MUFU.TANH R110, R69 ;  /* 0x00000045006e7308 */ /* 0x0004220000002400 */
[C---:B------:R-:W-:Y:S01]  /*3370*/  ISETP.GT.AND P4, PT, R83.reuse, 0x9, PT ;  /* 0x000000095300780c */ /* 0x040fe20003f84270 */
[----:B------:R-:W-:Y:S01]  /*3380*/  UISETP.LT.AND UP1, UPT, UR39, UR6, UPT ;  /* 0x000000062700728c */ /* 0x000fe2000bf21270 */
[----:B------:R-:W-:Y:S02]  /*3390*/  FSEL R92, R92, -INF , P3 ;  /* 0xff8000005c5c7808 */ /* 0x000fe40001800000 */
[----:B------:R-:W-:Y:S01]  /*33a0*/  FMNMX.FTZ R65, R102, R94, !PT ;  /* 0x0000005e66417209 */ /* 0x000fe20007810000 */
[----:B------:R-:W-:Y:S02]  /*33b0*/  WARPGROUP.DEPBAR.LE gsb0, 0x0 ;  /* 0x00008000000079c5 */ /* 0x000fe40000010000 */
[----:B------:R-:W-:Y:S01]  /*33c0*/  ISETP.GT.AND P5, PT, R83, 0x10, PT ;  /* 0x000000105300780c */ /* 0x000fe20003fa4270 */
[----:B------:R-:W-:Y:S01]  /*33d0*/  WARPGROUP.ARRIVE ;  /* 0x00000000000079c5 */ /* 0x000fe20000000000 */
[----:B---3--:R-:W-:Y:S01]  /*33e0*/  FSEL R90, R93, -INF , P4 ;  /* 0xff8000005d5a7808 */ /* 0x008fe20002000000 */
[----:B------:R-:W-:Y:S01]  /*33f0*/  FMUL.FTZ R40, R0, R40 ;  /* 0x0000002800287220 */ /* 0x000fe20000410000 */
[----:B------:R-:W-:Y:S01]  /*3400*/  FMNMX.FTZ R65, R92, R65, !PT ;  /* 0x000000415c417209 */ /* 0x000fe20007810000 */
[----:B------:R-:W-:Y:S01]  /*3410*/  FMUL.FTZ R41, R0, R41 ;  /* 0x0000002900297220 */ /* 0x000fe20000410000 */
[C---:B------:R-:W-:Y:S01]  /*3420*/  ISETP.GT.AND P3, PT, R83.reuse, 0x11, PT ;  /* 0x000000115300780c */ /* 0x040fe20003f64270 */
[----:B------:R-:W-:Y:S01]  /*3430*/  QGMMA.64x32x32.F32.E4M3.E4M3 R24, gdesc[UR20], R24, gsb0 ;  /* 0x00600000141879f3 */ /* 0x000fe20008000818 */
[----:B----4-:R-:W-:Y:S01]  /*3440*/  FSEL R100, R96, -INF , P5 ;  /* 0xff80000060647808 */ /* 0x010fe20002800000 */
[----:B------:R3:W4:Y:S01]  /*3450*/  MUFU.TANH R111, R40 ;  /* 0x00000028006f7308 */ /* 0x0007220000002400 */
[----:B------:R-:W-:Y:S01]  /*3460*/  FMNMX.FTZ R65, R90, R65, !PT ;  /* 0x000000415a417209 */ /* 0x000fe20007810000 */
[C---:B------:R-:W-:Y:S01]  /*3470*/  FMUL.FTZ R44, R0.reuse, R44 ;  /* 0x0000002c002c7220 */ /* 0x040fe20000410000 */
[----:B------:R-:W-:Y:S01]  /*3480*/  ISETP.GT.AND P4, PT, R83, 0x18, PT ;  /* 0x000000185300780c */ /* 0x000fe20003f84270 */
[C---:B------:R-:W-:Y:S01]  /*3490*/  FMUL.FTZ R53, R0.reuse, R53 ;  /* 0x0000003500357220 */ /* 0x040fe20000410000 */
[----:B-----5:R-:W-:Y:S01]  /*34a0*/  FSEL R98, R97, -INF , P3 ;  /* 0xff80000061627808 */ /* 0x020fe20001800000 */
[----:B------:R-:W-:Y:S01]  /*34b0*/  FMUL.FTZ R45, R0, R45 ;  /* 0x0000002d002d7220 */ /* 0x000fe20000410000 */
[----:B------:R-:W-:Y:S01]  /*34c0*/  FMNMX.FTZ R65, R100, R65, !PT ;  /* 0x0000004164417209 */ /* 0x000fe20007810000 */
[----:B------:R5:W4:Y:S01]  /*34d0*/  MUFU.TANH R89, R41 ;  /* 0x0000002900597308 */ /* 0x000b220000002400 */
[----:B------:R-:W-:Y:S01]  /*34e0*/  ISETP.GT.AND P3, PT, R83, 0x19, PT ;  /* 0x000000195300780c */ /* 0x000fe20003f64270 */
[C---:B------:R-:W-:Y:S01]  /*34f0*/  FMUL.FTZ R52, R0.reuse, R52 ;  /* 0x0000003400347220 */ /* 0x040fe20000410000 */
[----:B------:R-:W-:Y:S01]  /*3500*/  FSEL R96, R105, -INF , P4 ;  /* 0xff80000069607808 */ /* 0x000fe20002000000 */
[----:B------:R-:W-:Y:S01]  /*3510*/  FMUL.FTZ R48, R0, R48 ;  /* 0x0000003000307220 */ /* 0x000fe20000410000 */
[----:B------:R-:W-:Y:S01]  /*3520*/  FMNMX.FTZ R65, R98, R65, !PT ;  /* 0x0000004162417209 */ /* 0x000fe20007810000 */
[----:B------:R-:W-:Y:S01]  /*3530*/  FMUL.FTZ R49, R0, R49 ;  /* 0x0000003100317220 */ /* 0x000fe20000410000 */
[C---:B------:R-:W-:Y:S01]  /*3540*/  ISETP.GT.AND P4, PT, R83.reuse, 0x20, PT ;  /* 0x000000205300780c */ /* 0x040fe20003f84270 */
[----:B------:R-:W4:Y:S01]  /*3550*/  MUFU.TANH R93, R44 ;  /* 0x0000002c005d7308 */ /* 0x000f220000002400 */
[----:B------:R-:W-:Y:S01]  /*3560*/  FSEL R88, R88, -INF , P3 ;  /* 0xff80000058587808 */ /* 0x000fe20001800000 */
[----:B--2---:R-:W-:Y:S01]  /*3570*/  FMUL.FTZ R69, R0, R42 ;  /* 0x0000002a00457220 */ /* 0x004fe20000410000 */
[----:B------:R-:W-:Y:S01]  /*3580*/  FMNMX.FTZ R65, R96, R65, !PT ;  /* 0x0000004160417209 */ /* 0x000fe20007810000 */
[----:B------:R-:W-:Y:S01]  /*3590*/  USEL UR56, UR39, UR6, !UP1 ;  /* 0x0000000627387287 */ /* 0x000fe2000c800000 */
[----:B------:R-:W-:-:S02]  /*35a0*/  ISETP.GT.AND P3, PT, R83, 0x21, PT ;  /* 0x000000215300780c */ /* 0x000fc40003f64270 */
[----:B------:R-:W-:Y:S01]  /*35b0*/  FSEL R86, R91, -INF , P4 ;  /* 0xff8000005b567808 */ /* 0x000fe20002000000 */
[----:B------:R-:W2:Y:S01]  /*35c0*/  MUFU.TANH R45, R45 ;  /* 0x0000002d002d7308 */ /* 0x000ea20000002400 */
[----:B------:R-:W-:Y:S01]  /*35d0*/  FMNMX.FTZ R65, R88, R65, !PT ;  /* 0x0000004158417209 */ /* 0x000fe20007810000 */
[----:B------:R-:W-:Y:S01]  /*35e0*/  UISETP.GE.AND UP1, UPT, UR57, UR56, UPT ;  /* 0x000000383900728c */ /* 0x000fe2000bf26270 */
[----:B------:R-:W-:Y:S02]  /*35f0*/  ISETP.GT.AND P4, PT, R83, 0x28, PT ;  /* 0x000000285300780c */ /* 0x000fe40003f84270 */
[----:B------:R-:W-:Y:S01]  /*3600*/  FSEL R84, R73, -INF , P3 ;  /* 0xff80000049547808 */ /* 0x000fe20001800000 */
[----:B------:R-:W-:Y:S01]  /*3610*/  FMUL.FTZ R73, R0, R43 ;  /* 0x0000002b00497220 */ /* 0x000fe20000410000 */
[----:B------:R-:W-:Y:S01]  /*3620*/  FMNMX.FTZ R65, R86, R65, !PT ;  /* 0x0000004156417209 */ /* 0x000fe20007810000 */
[----:B------:R-:W2:Y:S01]  /*3630*/  MUFU.TANH R48, R48 ;  /* 0x0000003000307308 */ /* 0x000ea20000002400 */
[----:B------:R-:W-:-:S02]  /*3640*/  ISETP.GT.AND P3, PT, R83, 0x29, PT ;  /* 0x000000295300780c */ /* 0x000fc40003f64270 */
[----:B-1----:R-:W-:Y:S02]  /*3650*/  FSEL R80, R76, -INF , P4 ;  /* 0xff8000004c507808 */ /* 0x002fe40002000000 */
[----:B------:R-:W-:Y:S02]  /*3660*/  FMNMX.FTZ R65, R84, R65, !PT ;  /* 0x0000004154417209 */ /* 0x000fe40007810000 */
[----:B------:R-:W-:Y:S01]  /*3670*/  ISETP.GT.AND P4, PT, R83, 0x30, PT ;  /* 0x000000305300780c */ /* 0x000fe20003f84270 */
[----:B------:R-:W1:Y:S01]  /*3680*/  MUFU.TANH R91, R49 ;  /* 0x00000031005b7308 */ /* 0x000e620000002400 */
[----:B------:R-:W-:Y:S02]  /*3690*/  FSEL R78, R95, -INF , P3 ;  /* 0xff8000005f4e7808 */ /* 0x000fe40001800000 */
[----:B------:R-:W-:Y:S02]  /*36a0*/  FMNMX.FTZ R65, R80, R65, !PT ;  /* 0x0000004150417209 */ /* 0x000fe40007810000 */
[----:B------:R-:W-:-:S02]  /*36b0*/  ISETP.GT.AND P3, PT, R83, 0x31, PT ;  /* 0x000000315300780c */ /* 0x000fc40003f64270 */
[----:B------:R-:W-:Y:S01]  /*36c0*/  FSEL R76, R99, -INF , P4 ;  /* 0xff800000634c7808 */ /* 0x000fe20002000000 */
[----:B------:R-:W1:Y:S01]  /*36d0*/  MUFU.TANH R95, R52 ;  /* 0x00000034005f7308 */ /* 0x000e620000002400 */
[----:B------:R-:W-:Y:S01]  /*36e0*/  FMNMX.FTZ R65, R78, R65, !PT ;  /* 0x000000414e417209 */ /* 0x000fe20007810000 */
[----:B------:R-:W-:Y:S01]  /*36f0*/  FMUL.FTZ R99, R0, R51 ;  /* 0x0000003300637220 */ /* 0x000fe20000410000 */
[----:B------:R-:W-:Y:S02]  /*3700*/  ISETP.GT.AND P4, PT, R83, 0x38, PT ;  /* 0x000000385300780c */ /* 0x000fe40003f84270 */
[----:B------:R-:W-:Y:S02]  /*3710*/  FSEL R75, R81, -INF , P3 ;  /* 0xff800000514b7808 */ /* 0x000fe40001800000 */
[----:B---3--:R-:W-:Y:S01]  /*3720*/  FMNMX.FTZ R40, R76, R65, !PT ;  /* 0x000000414c287209 */ /* 0x008fe20007810000 */
[----:B------:R-:W3:Y:S01]  /*3730*/  MUFU.TANH R81, R53 ;  /* 0x0000003500517308 */ /* 0x000ee20000002400 */
[----:B------:R-:W-:Y:S01]  /*3740*/  ISETP.GT.AND P3, PT, R83, 0x39, PT ;  /* 0x000000395300780c */ /* 0x000fe20003f64270 */
[----:B------:R-:W-:-:S02]  /*3750*/  WARPGROUP.DEPBAR.LE gsb0, 0x0 ;  /* 0x00008000000079c5 */ /* 0x000fc40000010000 */
[----:B------:R-:W-:Y:S01]  /*3760*/  FSEL R74, R101, -INF , P4 ;  /* 0xff800000654a7808 */ /* 0x000fe20002000000 */
[C---:B------:R-:W-:Y:S01]  /*3770*/  FMUL.FTZ R24, R0.reuse, R24 ;  /* 0x0000001800187220 */ /* 0x040fe20000410000 */
[----:B-----5:R-:W-:Y:S01]  /*3780*/  FMNMX.FTZ R41, R75, R40, !PT ;  /* 0x000000284b297209 */ /* 0x020fe20007810000 */
[C---:B------:R-:W-:Y:S01]  /*3790*/  FMUL.FTZ R25, R0.reuse, R25 ;  /* 0x0000001900197220 */ /* 0x040fe20000410000 */
[----:B------:R-:W-:Y:S01]  /*37a0*/  ISETP.GT.AND P4, PT, R83, 0x40, PT ;  /* 0x000000405300780c */ /* 0x000fe20003f84270 */
[C---:B------:R-:W-:Y:S01]  /*37b0*/  FMUL.FTZ R29, R0.reuse, R29 ;  /* 0x0000001d001d7220 */ /* 0x040fe20000410000 */
[----:B------:R-:W-:Y:S01]  /*37c0*/  FSEL R71, R85, -INF , P3 ;  /* 0xff80000055477808 */ /* 0x000fe20001800000 */
[----:B------:R-:W-:Y:S01]  /*37d0*/  FMUL.FTZ R32, R0, R32 ;  /* 0x0000002000207220 */ /* 0x000fe20000410000 */
[----:B------:R-:W-:Y:S01]  /*37e0*/  FMNMX.FTZ R40, R74, R41, !PT ;  /* 0x000000294a287209 */ /* 0x000fe20007810000 */
[----:B------:R5:W3:Y:S01]  /*37f0*/  MUFU.TANH R85, R24 ;  /* 0x0000001800557308 */ /* 0x000ae20000002400 */
[----:B------:R-:W-:Y:S01]  /*3800*/  ISETP.GT.AND P3, PT, R83, 0x41, PT ;  /* 0x000000415300780c */ /* 0x000fe20003f64270 */
[C---:B------:R-:W-:Y:S01]  /*3810*/  FMUL.FTZ R33, R0.reuse, R33 ;  /* 0x0000002100217220 */ /* 0x040fe20000410000 */
[----:B------:R-:W-:Y:S01]  /*3820*/  FSEL R70, R87, -INF , P4 ;  /* 0xff80000057467808 */ /* 0x000fe20002000000 */
[----:B------:R-:W-:Y:S01]  /*3830*/  FMUL.FTZ R101, R0, R39 ;  /* 0x0000002700657220 */ /* 0x000fe20000410000 */
[----:B------:R-:W-:-:S02]  /*3840*/  FMNMX.FTZ R41, R71, R40, !PT ;  /* 0x0000002847297209 */ /* 0x000fc40007810000 */
[----:B------:R-:W-:Y:S01]  /*3850*/  ISETP.GT.AND P4, PT, R83, 0x48, PT ;  /* 0x000000485300780c */ /* 0x000fe20003f84270 */
[----:B------:R-:W3:Y:S01]  /*3860*/  MUFU.TANH R87, R25 ;  /* 0x0000001900577308 */ /* 0x000ee20000002400 */
[----:B------:R-:W-:Y:S01]  /*3870*/  FSEL R68, R103, -INF , P3 ;  /* 0xff80000067447808 */ /* 0x000fe20001800000 */
[----:B-----5:R-:W-:Y:S01]  /*3880*/  FMUL.FTZ R24, R0, R28 ;  /* 0x0000001c00187220 */ /* 0x020fe20000410000 */
[----:B------:R-:W-:Y:S01]  /*3890*/  FMNMX.FTZ R41, R70, R41, !PT ;  /* 0x0000002946297209 */ /* 0x000fe20007810000 */
[C---:B------:R-:W-:Y:S01]  /*38a0*/  FMUL.FTZ R103, R0.reuse, R54 ;  /* 0x0000003600677220 */ /* 0x040fe20000410000 */
[----:B------:R-:W-:Y:S01]  /*38b0*/  ISETP.GT.AND P3, PT, R83, 0x49, PT ;  /* 0x000000495300780c */ /* 0x000fe20003f64270 */
[----:B------:R-:W-:Y:S01]  /*38c0*/  FMUL.FTZ R54, R0, R35 ;  /* 0x0000002300367220 */ /* 0x000fe20000410000 */
[----:B------:R-:W-:Y:S01]  /*38d0*/  FSEL R67, R106, -INF , P4 ;  /* 0xff8000006a437808 */ /* 0x000fe20002000000 */
[----:B------:R-:W5:Y:S01]  /*38e0*/  MUFU.TANH R97, R24 ;  /* 0x0000001800617308 */ /* 0x000f620000002400 */
[----:B------:R-:W-:-:S02]  /*38f0*/  FMNMX.FTZ R40, R68, R41, !PT ;  /* 0x0000002944287209 */ /* 0x000fc40007810000 */
[----:B------:R-:W-:Y:S02]  /*3900*/  ISETP.GT.AND P4, PT, R83, 0x50, PT ;  /* 0x000000505300780c */ /* 0x000fe40003f84270 */
[----:B------:R-:W-:Y:S02]  /*3910*/  FSEL R66, R107, -INF , P3 ;  /* 0xff8000006b427808 */ /* 0x000fe40001800000 */
[----:B------:R-:W-:Y:S01]  /*3920*/  FMNMX.FTZ R41, R67, R40, !PT ;  /* 0x0000002843297209 */ /* 0x000fe20007810000 */
[----:B------:R-:W-:Y:S01]  /*3930*/  MUFU.TANH R3, R3 ;  /* 0x0000000300037308 */ /* 0x000fe20000002400 */
[----:B------:R-:W-:Y:S02]  /*3940*/  ISETP.GT.AND P3, PT, R83, 0x51, PT ;  /* 0x000000515300780c */ /* 0x000fe40003f64270 */
[----:B------:R-:W-:Y:S02]  /*3950*/  FSEL R65, R64, -INF , P4 ;  /* 0xff80000040417808 */ /* 0x000fe40002000000 */
[----:B------:R-:W-:-:S02]  /*3960*/  FMNMX.FTZ R40, R66, R41, !PT ;  /* 0x0000002942287209 */ /* 0x000fc40007810000 */
[----:B------:R-:W-:Y:S01]  /*3970*/  ISETP.GT.AND P4, PT, R83, 0x58, PT ;  /* 0x000000585300780c */ /* 0x000fe20003f84270 */
[----:B------:R-:W-:Y:S01]  /*3980*/  MUFU.TANH R4, R4 ;  /* 0x0000000400047308 */ /* 0x000fe20000002400 */
[----:B------:R-:W-:Y:S02]  /*3990*/  FSEL R64, R108, -INF , P3 ;  /* 0xff8000006c407808 */ /* 0x000fe40001800000 */
[----:B------:R-:W-:Y:S02]  /*39a0*/  FMNMX.FTZ R41, R65, R40, !PT ;  /* 0x0000002841297209 */ /* 0x000fe40007810000 */
[----:B------:R-:W-:Y:S02]  /*39b0*/  ISETP.GT.AND P3, PT, R83, 0x59, PT ;  /* 0x000000595300780c */ /* 0x000fe40003f64270 */
[----:B0-----:R-:W-:Y:S01]  /*39c0*/  FSEL R53, R109, -INF , P4 ;  /* 0xff8000006d357808 */ /* 0x001fe20002000000 */
[----:B------:R-:W-:Y:S01]  /*39d0*/  MUFU.TANH R5, R5 ;  /* 0x0000000500057308 */ /* 0x000fe20000002400 */
[----:B------:R-:W-:-:S02]  /*39e0*/  FMNMX.FTZ R40, R64, R41, !PT ;  /* 0x0000002940287209 */ /* 0x000fc40007810000 */
[----:B------:R-:W-:Y:S02]  /*39f0*/  ISETP.GT.AND P4, PT, R83, 0x60, PT ;  /* 0x000000605300780c */ /* 0x000fe40003f84270 */
[----:B------:R-:W-:Y:S02]  /*3a00*/  FSEL R52, R110, -INF , P3 ;  /* 0xff8000006e347808 */ /* 0x000fe40001800000 */
[----:B------:R-:W-:Y:S01]  /*3a10*/  FMNMX.FTZ R41, R53, R40, !PT ;  /* 0x0000002835297209 */ /* 0x000fe20007810000 */
[----:B------:R-:W-:Y:S01]  /*3a20*/  MUFU.TANH R6, R6 ;  /* 0x0000000600067308 */ /* 0x000fe20000002400 */
[----:B------:R-:W-:Y:S02]  /*3a30*/  ISETP.GT.AND P3, PT, R83, 0x61, PT ;  /* 0x000000615300780c */ /* 0x000fe40003f64270 */
[----:B----4-:R-:W-:Y:S02]  /*3a40*/  FSEL R49, R111, -INF , P4 ;  /* 0xff8000006f317808 */ /* 0x010fe40002000000 */
[----:B------:R-:W-:-:S02]  /*3a50*/  FMNMX.FTZ R28, R52, R41, !PT ;  /* 0x00000029341c7209 */ /* 0x000fc40007810000 */
[----:B------:R-:W-:Y:S01]  /*3a60*/  ISETP.GT.AND P4, PT, R83, 0x68, PT ;  /* 0x000000685300780c */ /* 0x000fe20003f84270 */
[----:B------:R-:W-:Y:S01]  /*3a70*/  MUFU.TANH R7, R7 ;  /* 0x0000000700077308 */ /* 0x000fe20000002400 */
[----:B------:R-:W-:Y:S02]  /*3a80*/  FSEL R44, R89, -INF , P3 ;  /* 0xff800000592c7808 */ /* 0x000fe40001800000 */
[----:B------:R-:W-:Y:S02]  /*3a90*/  FMNMX.FTZ R41, R49, R28, !PT ;  /* 0x0000001c31297209 */ /* 0x000fe40007810000 */
[----:B------:R-:W-:Y:S02]  /*3aa0*/  ISETP.GT.AND P3, PT, R83, 0x69, PT ;  /* 0x000000695300780c */ /* 0x000fe40003f64270 */
[----:B------:R-:W-:Y:S01]  /*3ab0*/  FSEL R28, R93, -INF , P4 ;  /* 0xff8000005d1c7808 */ /* 0x000fe20002000000 */
[----:B------:R-:W0:Y:S01]  /*3ac0*/  MUFU.TANH R89, R29 ;  /* 0x0000001d00597308 */ /* 0x000e220000002400 */
[----:B------:R-:W-:-:S02]  /*3ad0*/  FMNMX.FTZ R41, R44, R41, !PT ;  /* 0x000000292c297209 */ /* 0x000fc40007810000 */
[----:B------:R-:W-:Y:S02]  /*3ae0*/  ISETP.GT.AND P4, PT, R83, 0x70, PT ;  /* 0x000000705300780c */ /* 0x000fe40003f84270 */
[----:B--2---:R-:W-:Y:S02]  /*3af0*/  FSEL R40, R45, -INF , P3 ;  /* 0xff8000002d287808 */ /* 0x004fe40001800000 */
[----:B------:R-:W-:Y:S01]  /*3b00*/  FMNMX.FTZ R41, R28, R41, !PT ;  /* 0x000000291c297209 */ /* 0x000fe20007810000 */
[----:B------:R2:W4:Y:S01]  /*3b10*/  MUFU.TANH R93, R32 ;  /* 0x00000020005d7308 */ /* 0x0005220000002400 */
[----:B------:R-:W-:Y:S02]  /*3b20*/  ISETP.GT.AND P3, PT, R83, 0x71, PT ;  /* 0x000000715300780c */ /* 0x000fe40003f64270 */
[----:B------:R-:W-:Y:S02]  /*3b30*/  FSEL R48, R48, -INF , P4 ;  /* 0xff80000030307808 */ /* 0x000fe40002000000 */
[----:B------:R-:W-:-:S02]  /*3b40*/  FMNMX.FTZ R41, R40, R41, !PT ;  /* 0x0000002928297209 */ /* 0x000fc40007810000 */
[----:B------:R-:W-:Y:S01]  /*3b50*/  ISETP.GT.AND P4, PT, R83, 0x78, PT ;  /* 0x000000785300780c */ /* 0x000fe20003f84270 */
[----:B------:R-:W-:Y:S01]  /*3b60*/  MUFU.TANH R8, R8 ;  /* 0x0000000800087308 */ /* 0x000fe20000002400 */
[----:B-1----:R-:W-:Y:S01]  /*3b70*/  FSEL R43, R91, -INF , P3 ;  /* 0xff8000005b2b7808 */ /* 0x002fe20001800000 */
[----:B--2---:R-:W-:Y:S01]  /*3b80*/  FMUL.FTZ R32, R0, R37 ;  /* 0x0000002500207220 */ /* 0x004fe20000410000 */
[----:B------:R-:W-:Y:S02]  /*3b90*/  FMNMX.FTZ R24, R48, R41, !PT ;  /* 0x0000002930187209 */ /* 0x000fe40007810000 */
[----:B------:R-:W-:Y:S02]  /*3ba0*/  ISETP.GT.AND P3, PT, R83, 0x79, PT ;  /* 0x000000795300780c */ /* 0x000fe40003f64270 */
[----:B------:R-:W-:Y:S01]  /*3bb0*/  FSEL R42, R95, -INF , P4 ;  /* 0xff8000005f2a7808 */ /* 0x000fe20002000000 */
[----:B------:R1:W2:Y:S01]  /*3bc0*/  MUFU.TANH R91, R33 ;  /* 0x00000021005b7308 */ /* 0x0002a20000002400 */
[----:B------:R-:W-:Y:S01]  /*3bd0*/  FMNMX.FTZ R25, R43, R24, !PT ;  /* 0x000000182b197209 */ /* 0x000fe20007810000 */
[C---:B------:R-:W-:Y:S01]  /*3be0*/  FMUL.FTZ R24, R0.reuse, R36 ;  /* 0x0000002400187220 */ /* 0x040fe20000410000 */
[----:B------:R-:W-:Y:S01]  /*3bf0*/  ISETP.GT.AND P4, PT, R83, 0x80, PT ;  /* 0x000000805300780c */ /* 0x000fe20003f84270 */
[C---:B------:R-:W-:Y:S01]  /*3c00*/  FMUL.FTZ R95, R0.reuse, R27 ;  /* 0x0000001b005f7220 */ /* 0x040fe20000410000 */
[----:B---3--:R-:W-:Y:S01]  /*3c10*/  FSEL R29, R81, -INF , P3 ;  /* 0xff800000511d7808 */ /* 0x008fe20001800000 */
[----:B------:R-:W-:Y:S01]  /*3c20*/  FMUL.FTZ R81, R0, R46 ;  /* 0x0000002e00517220 */ /* 0x000fe20000410000 */
[----:B------:R-:W-:Y:S01]  /*3c30*/  FMNMX.FTZ R104, R42, R25, !PT ;  /* 0x000000192a687209 */ /* 0x000fe20007810000 */
[----:B------:R-:W-:Y:S01]  /*3c40*/  MUFU.TANH R10, R10 ;  /* 0x0000000a000a7308 */ /* 0x000fe20000002400 */
[----:B------:R-:W-:-:S02]  /*3c50*/  ISETP.GT.AND P3, PT, R83, 0x81, PT ;  /* 0x000000815300780c */ /* 0x000fc40003f64270 */
[----:B------:R-:W-:Y:S02]  /*3c60*/  FSEL R45, R85, -INF , P4 ;  /* 0xff800000552d7808 */ /* 0x000fe40002000000 */
[----:B------:R-:W-:Y:S02]  /*3c70*/  FMNMX.FTZ R104, R29, R104, !PT ;  /* 0x000000681d687209 */ /* 0x000fe40007810000 */
[----:B------:R-:W-:Y:S01]  /*3c80*/  ISETP.GT.AND P4, PT, R83, 0x88, PT ;  /* 0x000000885300780c */ /* 0x000fe20003f84270 */
[----:B------:R2:W3:Y:S01]  /*3c90*/  MUFU.TANH R85, R24 ;  /* 0x0000001800557308 */ /* 0x0004e20000002400 */
[----:B------:R-:W-:Y:S02]  /*3ca0*/  FSEL R41, R87, -INF , P3 ;  /* 0xff80000057297808 */ /* 0x000fe40001800000 */
[----:B------:R-:W-:Y:S02]  /*3cb0*/  FMNMX.FTZ R104, R45, R104, !PT ;  /* 0x000000682d687209 */ /* 0x000fe40007810000 */
[----:B------:R-:W-:-:S02]  /*3cc0*/  ISETP.GT.AND P3, PT, R83, 0x89, PT ;  /* 0x000000895300780c */ /* 0x000fc40003f64270 */
[----:B-----5:R-:W-:Y:S01]  /*3cd0*/  FSEL R36, R97, -INF , P4 ;  /* 0xff80000061247808 */ /* 0x020fe20002000000 */
[----:B------:R3:W5:Y:S01]  /*3ce0*/  MUFU.TANH R87, R32 ;  /* 0x0000002000577308 */ /* 0x0007620000002400 */
[----:B-1----:R-:W-:Y:S01]  /*3cf0*/  FMNMX.FTZ R33, R41, R104, !PT ;  /* 0x0000006829217209 */ /* 0x002fe20007810000 */
[----:B------:R-:W-:Y:S01]  /*3d00*/  FMUL.FTZ R97, R0, R30 ;  /* 0x0000001e00617220 */ /* 0x000fe20000410000 */
[----:B------:R-:W-:Y:S02]  /*3d10*/  ISETP.GT.AND P4, PT, R83, 0x90, PT ;  /* 0x000000905300780c */ /* 0x000fe40003f84270 */
[----:B0-----:R-:W-:Y:S02]  /*3d20*/  FSEL R25, R89, -INF , P3 ;  /* 0xff80000059197808 */ /* 0x001fe40001800000 */
[----:B------:R-:W-:Y:S01]  /*3d30*/  FMNMX.FTZ R104, R36, R33, !PT ;  /* 0x0000002124687209 */ /* 0x000fe20007810000 */
[----:B------:R-:W0:Y:S01]  /*3d40*/  MUFU.TANH R9, R9 ;  /* 0x0000000900097308 */ /* 0x000e220000002400 */
[----:B------:R-:W-:-:S02]  /*3d50*/  ISETP.GT.AND P3, PT, R83, 0x91, PT ;  /* 0x000000915300780c */ /* 0x000fc40003f64270 */
[----:B----4-:R-:W-:Y:S01]  /*3d60*/  FSEL R37, R93, -INF , P4 ;  /* 0xff8000005d257808 */ /* 0x010fe20002000000 */
[C---:B------:R-:W-:Y:S01]  /*3d70*/  FMUL.FTZ R93, R0.reuse, R38 ;  /* 0x00000026005d7220 */ /* 0x040fe20000410000 */
[----:B------:R-:W-:Y:S02]  /*3d80*/  FMNMX.FTZ R104, R25, R104, !PT ;  /* 0x0000006819687209 */ /* 0x000fe40007810000 */
[----:B------:R-:W-:Y:S01]  /*3d90*/  ISETP.GT.AND P4, PT, R83, 0x98, PT ;  /* 0x000000985300780c */ /* 0x000fe20003f84270 */
[----:B------:R-:W1:Y:S01]  /*3da0*/  MUFU.TANH R12, R12 ;  /* 0x0000000c000c7308 */ /* 0x000e620000002400 */
[----:B--2---:R-:W-:Y:S01]  /*3db0*/  FSEL R24, R91, -INF , P3 ;  /* 0xff8000005b187808 */ /* 0x004fe20001800000 */
[C---:B------:R-:W-:Y:S01]  /*3dc0*/  FMUL.FTZ R91, R0.reuse, R34 ;  /* 0x00000022005b7220 */ /* 0x040fe20000410000 */
[----:B------:R-:W-:Y:S01]  /*3dd0*/  FMNMX.FTZ R33, R37, R104, !PT ;  /* 0x0000006825217209 */ /* 0x000fe20007810000 */
[C---:B------:R-:W-:Y:S01]  /*3de0*/  FMUL.FTZ R104, R0.reuse, R50 ;  /* 0x0000003200687220 */ /* 0x040fe20000410000 */
[----:B------:R-:W-:Y:S01]  /*3df0*/  ISETP.GT.AND P3, PT, R83, 0x99, PT ;  /* 0x000000995300780c */ /* 0x000fe20003f64270 */
[C---:B------:R-:W-:Y:S01]  /*3e00*/  FMUL.FTZ R83, R0.reuse, R47 ;  /* 0x0000002f00537220 */ /* 0x040fe20000410000 */
[----:B---3--:R-:W-:Y:S01]  /*3e10*/  FSEL R32, R85, -INF , P4 ;  /* 0xff80000055207808 */ /* 0x008fe20002000000 */
[----:B------:R-:W-:Y:S01]  /*3e20*/  FMUL.FTZ R85, R0, R26 ;  /* 0x0000001a00557220 */ /* 0x000fe20000410000 */
[----:B------:R-:W-:Y:S01]  /*3e30*/  FMNMX.FTZ R47, R24, R33, !PT ;  /* 0x00000021182f7209 */ /* 0x000fe20007810000 */
[----:B------:R-:W2:Y:S01]  /*3e40*/  MUFU.TANH R11, R11 ;  /* 0x0000000b000b7308 */ /* 0x000ea20000002400 */
[----:B-----5:R-:W-:Y:S01]  /*3e50*/  FSEL R33, R87, -INF , P3 ;  /* 0xff80000057217808 */ /* 0x020fe20001800000 */
[----:B------:R-:W-:Y:S01]  /*3e60*/  FMUL.FTZ R87, R0, R55 ;  /* 0x0000003700577220 */ /* 0x000fe20000410000 */
[----:B------:R-:W-:Y:S01]  /*3e70*/  FMNMX.FTZ R46, R32, R47, !PT ;  /* 0x0000002f202e7209 */ /* 0x000fe20007810000 */
[----:B------:R-:W-:Y:S01]  /*3e80*/  FMUL.FTZ R55, R0, R31 ;  /* 0x0000001f00377220 */ /* 0x000fe20000410000 */
[----:B------:R-:W-:-:S02]  /*3e90*/  VIADDMNMX R82, R77, R79, R82, PT ;  /* 0x0000004f4d527246 */ /* 0x000fc40003800152 */
[----:B------:R-:W-:Y:S01]  /*3ea0*/  FMNMX.FTZ R46, R33, R46, !PT ;  /* 0x0000002e212e7209 */ /* 0x000fe20007810000 */
[----:B------:R-:W3:Y:S01]  /*3eb0*/  MUFU.TANH R13, R13 ;  /* 0x0000000d000d7308 */ /* 0x000ee20000002400 */
[C---:B------:R-:W-:Y:S02]  /*3ec0*/  ISETP.GT.AND P4, PT, R82.reuse, 0x1, PT ;  /* 0x000000015200780c */ /* 0x040fe40003f84270 */
[----:B------:R-:W-:Y:S01]  /*3ed0*/  ISETP.GT.AND P5, PT, R82, 0x8, PT ;  /* 0x000000085200780c */ /* 0x000fe20003fa4270 */
[----:B------:R-:W4:Y:S04]  /*3ee0*/  SHFL.BFLY PT, R47, R46, 0x2, 0x1f ;  /* 0x0c401f002e2f7f89 */ /* 0x000f2800000e0000 */
[----:B------:R-:W5:Y:S08]  /*3ef0*/  MUFU.TANH R14, R14 ;  /* 0x0000000e000e7308 */ /* 0x000f700000002400 */
[----:B------:R-:W5:Y:S08]  /*3f00*/  MUFU.TANH R20, R20 ;  /* 0x0000001400147308 */ /* 0x000f700000002400 */
[----:B------:R-:W5:Y:S01]  /*3f10*/  MUFU.TANH R15, R15 ;  /* 0x0000000f000f7308 */ /* 0x000f620000002400 */
[----:B----4-:R-:W-:-:S02]  /*3f20*/  FMNMX.FTZ R47, R46, R47, !PT ;  /* 0x0000002f2e2f7209 */ /* 0x010fc40007810000 */
[----:B------:R-:W-:-:S05]  /*3f30*/  FSEL R46, R5, -INF , P5 ;  /* 0xff800000052e7808 */ /* 0x000fca0002800000 */
[----:B------:R-:W4:Y:S01]  /*3f40*/  MUFU.TANH R21, R21 ;  /* 0x0000001500157308 */ /* 0x000f220000002400 */
[----:B------:R-:W0:Y:S07]  /*3f50*/  SHFL.BFLY PT, R26, R47, 0x1, 0x1f ;  /* 0x0c201f002f1a7f89 */ /* 0x000e2e00000e0000 */
[----:B------:R-:W4:Y:S08]  /*3f60*/  MUFU.TANH R72, R72 ;  /* 0x0000004800487308 */ /* 0x000f300000002400 */
[----:B------:R-:W4:Y:S08]  /*3f70*/  MUFU.TANH R57, R57 ;  /* 0x0000003900397308 */ /* 0x000f300000002400 */
[----:B------:R-:W4:Y:S01]  /*3f80*/  MUFU.TANH R56, R56 ;  /* 0x0000003800387308 */ /* 0x000f220000002400 */
[----:B0-----:R-:W-:Y:S01]  /*3f90*/  FMNMX.FTZ R89, R47, R26, !PT ;  /* 0x0000001a2f597209 */ /* 0x001fe20007810000 */
[----:B------:R-:W-:Y:S01]  /*3fa0*/  IMAD.U32 R26, RZ, RZ, UR10 ;  /* 0x0000000aff1a7e24 */ /* 0x000fe2000f8e00ff */
[----:B------:R-:W-:-:S02]  /*3fb0*/  FSEL R47, R4, -INF , P4 ;  /* 0xff800000042f7808 */ /* 0x000fc40002000000 */
[C---:B------:R-:W-:Y:S01]  /*3fc0*/  FSETP.NEU.FTZ.AND P3, PT, R89.reuse, -INF , PT ;  /* 0xff8000005900780b */ /* 0x040fe20003f7d000 */
[----:B------:R-:W-:-:S01]  /*3fd0*/  FFMA.FTZ R26, R89, R26, -8 ;  /* 0xc1000000591a7423 */ /* 0x000fc2000001001a */
[----:B------:R-:W-:Y:S01]  /*3fe0*/  ISETP.GT.AND P4, PT, R82, 0x10, PT ;  /* 0x000000105200780c */ /* 0x000fe20003f84270 */
[----:B------:R-:W0:Y:S03]  /*3ff0*/  MUFU.TANH R58, R58 ;  /* 0x0000003a003a7308 */ /* 0x000e260000002400 */
[----:B------:R-:W-:Y:S02]  /*4000*/  FSEL R39, R26, RZ, P3 ;  /* 0x000000ff1a277208 */ /* 0x000fe40001800000 */
[----:B------:R-:W-:Y:S02]  /*4010*/  ISETP.GT.AND P3, PT, R82, RZ, PT ;  /* 0x000000ff5200720c */ /* 0x000fe40003f64270 */
[----:B------:R-:W-:Y:S01]  /*4020*/  FSEL R7, R7, -INF , P4 ;  /* 0xff80000007077808 */ /* 0x000fe20002000000 */
[----:B------:R-:W0:Y:S01]  /*4030*/  MUFU.TANH R59, R59 ;  /* 0x0000003b003b7308 */ /* 0x000e220000002400 */
[----:B------:R-:W-:Y:S01]  /*4040*/  FSEL R38, R3, -INF , P3 ;  /* 0xff80000003267808 */ /* 0x000fe20001800000 */
[--C-:B------:R-:W-:Y:S01]  /*4050*/  FFMA.FTZ R4, R88, UR10, -R39.reuse ;  /* 0x0000000a58047c23 */ /* 0x100fe20008010827 */
[----:B------:R-:W-:Y:S01]  /*4060*/  ISETP.GT.AND P3, PT, R82, 0x9, PT ;  /* 0x000000095200780c */ /* 0x000fe20003f64270 */
[--C-:B------:R-:W-:Y:S01]  /*4070*/  FFMA.FTZ R26, R102, UR10, -R39.reuse ;  /* 0x0000000a661a7c23 */ /* 0x100fe20008010827 */
[----:B------:R-:W-:Y:S01]  /*4080*/  FMNMX.FTZ R5, R38, R47, !PT ;  /* 0x0000002f26057209 */ /* 0x000fe20007810000 */
[--C-:B------:R-:W-:Y:S01]  /*4090*/  FFMA.FTZ R27, R94, UR10, -R39.reuse ;  /* 0x0000000a5e1b7c23 */ /* 0x100fe20008010827 */
[----:B------:R-:W-:Y:S01]  /*40a0*/  FSEL R50, R6, -INF , P3 ;  /* 0xff80000006327808 */ /* 0x000fe20001800000 */
[----:B------:R-:W0:Y:S01]  /*40b0*/  MUFU.TANH R61, R61 ;  /* 0x0000003d003d7308 */ /* 0x000e220000002400 */
[----:B------:R-:W-:Y:S01]  /*40c0*/  FMNMX.FTZ R5, R46, R5, !PT ;  /* 0x000000052e057209 */ /* 0x000fe20007810000 */
[--C-:B------:R-:W-:Y:S01]  /*40d0*/  FFMA.FTZ R30, R92, UR10, -R39.reuse ;  /* 0x0000000a5c1e7c23 */ /* 0x100fe20008010827 */
[----:B------:R-:W-:Y:S01]  /*40e0*/  ISETP.GT.AND P3, PT, R82, 0x11, PT ;  /* 0x000000115200780c */ /* 0x000fe20003f64270 */
[--C-:B------:R-:W-:Y:S01]  /*40f0*/  FFMA.FTZ R35, R90, UR10, -R39.reuse ;  /* 0x0000000a5a237c23 */ /* 0x100fe20008010827 */
[----:B------:R-:W-:Y:S01]  /*4100*/  FMNMX.FTZ R6, R50, R5, !PT ;  /* 0x0000000532067209 */ /* 0x000fe20007810000 */
[--C-:B------:R-:W-:Y:S01]  /*4110*/  FFMA.FTZ R31, R100, UR10, -R39.reuse ;  /* 0x0000000a641f7c23 */ /* 0x100fe20008010827 */
[----:B------:R-:W-:Y:S01]  /*4120*/  ISETP.GT.AND P4, PT, R82, 0x18, PT ;  /* 0x000000185200780c */ /* 0x000fe20003f84270 */
[----:B------:R-:W0:Y:S01]  /*4130*/  MUFU.TANH R60, R60 ;  /* 0x0000003c003c7308 */ /* 0x000e220000002400 */
[----:B------:R-:W-:Y:S01]  /*4140*/  FSEL R51, R8, -INF , P3 ;  /* 0xff80000008337808 */ /* 0x000fe20001800000 */
[--C-:B------:R-:W-:Y:S01]  /*4150*/  FFMA.FTZ R34, R98, UR10, -R39.reuse ;  /* 0x0000000a62227c23 */ /* 0x100fe20008010827 */
[----:B------:R-:W-:Y:S01]  /*4160*/  FMNMX.FTZ R6, R7, R6, !PT ;  /* 0x0000000607067209 */ /* 0x000fe20007810000 */
[--C-:B------:R-:W-:Y:S01]  /*4170*/  FFMA.FTZ R3, R96, UR10, -R39.reuse ;  /* 0x0000000a60037c23 */ /* 0x100fe20008010827 */
[----:B------:R-:W-:Y:S01]  /*4180*/  ISETP.GT.AND P3, PT, R82, 0x19, PT ;  /* 0x000000195200780c */ /* 0x000fe20003f64270 */
[--C-:B------:R-:W-:Y:S01]  /*4190*/  FFMA.FTZ R5, R86, UR10, -R39.reuse ;  /* 0x0000000a56057c23 */ /* 0x100fe20008010827 */
[----:B------:R-:W-:Y:S01]  /*41a0*/  FSEL R10, R10, -INF , P4 ;  /* 0xff8000000a0a7808 */ /* 0x000fe20002000000 */
[----:B------:R-:W0:Y:S01]  /*41b0*/  MUFU.TANH R63, R63 ;  /* 0x0000003f003f7308 */ /* 0x000e220000002400 */
[----:B------:R-:W-:Y:S01]  /*41c0*/  FMNMX.FTZ R77, R51, R6, !PT ;  /* 0x00000006334d7209 */ /* 0x000fe20007810000 */
[--C-:B------:R-:W-:Y:S01]  /*41d0*/  FFMA.FTZ R6, R84, UR10, -R39.reuse ;  /* 0x0000000a54067c23 */ /* 0x100fe20008010827 */
[----:B------:R-:W-:Y:S01]  /*41e0*/  ISETP.GT.AND P4, PT, R82, 0x20, PT ;  /* 0x000000205200780c */ /* 0x000fe20003f84270 */
[--C-:B------:R-:W-:Y:S01]  /*41f0*/  FFMA.FTZ R84, R75, UR10, -R39.reuse ;  /* 0x0000000a4b547c23 */ /* 0x100fe20008010827 */
[----:B------:R-:W-:Y:S01]  /*4200*/  FSEL R9, R9, -INF , P3 ;  /* 0xff80000009097808 */ /* 0x000fe20001800000 */
[--C-:B------:R-:W-:Y:S01]  /*4210*/  FFMA.FTZ R67, R67, UR10, -R39.reuse ;  /* 0x0000000a43437c23 */ /* 0x100fe20008010827 */
[----:B------:R-:W-:Y:S01]  /*4220*/  FMNMX.FTZ R8, R10, R77, !PT ;  /* 0x0000004d0a087209 */ /* 0x000fe20007810000 */
[----:B------:R-:W0:Y:S01]  /*4230*/  MUFU.TANH R62, R62 ;  /* 0x0000003e003e7308 */ /* 0x000e220000002400 */
[----:B------:R-:W-:Y:S01]  /*4240*/  ISETP.GT.AND P3, PT, R82, 0x21, PT ;  /* 0x000000215200780c */ /* 0x000fe20003f64270 */
[--C-:B------:R-:W-:Y:S01]  /*4250*/  FFMA.FTZ R66, R66, UR10, -R39.reuse ;  /* 0x0000000a42427c23 */ /* 0x100fe20008010827 */
[----:B-1----:R-:W-:Y:S01]  /*4260*/  FSEL R12, R12, -INF , P4 ;  /* 0xff8000000c0c7808 */ /* 0x002fe20002000000 */
[--C-:B------:R-:W-:Y:S01]  /*4270*/  FFMA.FTZ R65, R65, UR10, -R39.reuse ;  /* 0x0000000a41417c23 */ /* 0x100fe20008010827 */
[----:B------:R-:W-:Y:S01]  /*4280*/  FMNMX.FTZ R79, R9, R8, !PT ;  /* 0x00000008094f7209 */ /* 0x000fe20007810000 */
[--C-:B------:R-:W-:Y:S01]  /*4290*/  FFMA.FTZ R8, R80, UR10, -R39.reuse ;  /* 0x0000000a50087c23 */ /* 0x100fe20008010827 */
[----:B------:R-:W-:Y:S01]  /*42a0*/  ISETP.GT.AND P4, PT, R82, 0x28, PT ;  /* 0x000000285200780c */ /* 0x000fe20003f84270 */
[----:B------:R-:W1:Y:S01]  /*42b0*/  MUFU.TANH R69, R69 ;  /* 0x0000004500457308 */ /* 0x000e620000002400 */
[----:B--2---:R-:W-:Y:S01]  /*42c0*/  FSEL R77, R11, -INF , P3 ;  /* 0xff8000000b4d7808 */ /* 0x004fe20001800000 */
[--C-:B------:R-:W-:Y:S01]  /*42d0*/  FFMA.FTZ R11, R78, UR10, -R39.reuse ;  /* 0x0000000a4e0b7c23 */ /* 0x100fe20008010827 */
[----:B------:R-:W-:Y:S01]  /*42e0*/  FMNMX.FTZ R80, R12, R79, !PT ;  /* 0x0000004f0c507209 */ /* 0x000fe20007810000 */
[--C-:B------:R-:W-:Y:S01]  /*42f0*/  FFMA.FTZ R64, R64, UR10, -R39.reuse ;  /* 0x0000000a40407c23 */ /* 0x100fe20008010827 */
[----:B------:R-:W-:Y:S01]  /*4300*/  ISETP.GT.AND P3, PT, R82, 0x29, PT ;  /* 0x000000295200780c */ /* 0x000fe20003f64270 */
[--C-:B------:R-:W-:Y:S01]  /*4310*/  FFMA.FTZ R53, R53, UR10, -R39.reuse ;  /* 0x0000000a35357c23 */ /* 0x100fe20008010827 */
[----:B---3--:R-:W-:Y:S01]  /*4320*/  FSEL R79, R13, -INF , P4 ;  /* 0xff8000000d4f7808 */ /* 0x008fe20002000000 */
[----:B------:R-:W2:Y:S01]  /*4330*/  MUFU.TANH R73, R73 ;  /* 0x0000004900497308 */ /* 0x000ea20000002400 */
[----:B------:R-:W-:Y:S01]  /*4340*/  FMNMX.FTZ R80, R77, R80, !PT ;  /* 0x000000504d507209 */ /* 0x000fe20007810000 */
[--C-:B------:R-:W-:Y:S01]  /*4350*/  FFMA.FTZ R52, R52, UR10, -R39.reuse ;  /* 0x0000000a34347c23 */ /* 0x100fe20008010827 */
[----:B------:R-:W-:Y:S01]  /*4360*/  ISETP.GT.AND P4, PT, R82, 0x30, PT ;  /* 0x000000305200780c */ /* 0x000fe20003f84270 */
[--C-:B------:R-:W-:Y:S01]  /*4370*/  FFMA.FTZ R49, R49, UR10, -R39.reuse ;  /* 0x0000000a31317c23 */ /* 0x100fe20008010827 */
[----:B-----5:R-:W-:Y:S01]  /*4380*/  FSEL R14, R14, -INF , P3 ;  /* 0xff8000000e0e7808 */ /* 0x020fe20001800000 */
[--C-:B------:R-:W-:Y:S01]  /*4390*/  FFMA.FTZ R44, R44, UR10, -R39.reuse ;  /* 0x0000000a2c2c7c23 */ /* 0x100fe20008010827 */
[----:B------:R-:W-:Y:S01]  /*43a0*/  FMNMX.FTZ R13, R79, R80, !PT ;  /* 0x000000504f0d7209 */ /* 0x000fe20007810000 */
[--C-:B------:R-:W-:Y:S01]  /*43b0*/  FFMA.FTZ R80, R76, UR10, -R39.reuse ;  /* 0x0000000a4c507c23 */ /* 0x100fe20008010827 */
[----:B------:R-:W-:Y:S01]  /*43c0*/  ISETP.GT.AND P3, PT, R82, 0x31, PT ;  /* 0x000000315200780c */ /* 0x000fe20003f64270 */
[----:B------:R-:W3:Y:S01]  /*43d0*/  MUFU.TANH R81, R81 ;  /* 0x0000005100517308 */ /* 0x000ee20000002400 */
[----:B------:R-:W-:Y:S01]  /*43e0*/  FSEL R78, R20, -INF , P4 ;  /* 0xff800000144e7808 */ /* 0x000fe20002000000 */
[--C-:B------:R-:W-:Y:S01]  /*43f0*/  FFMA.FTZ R28, R28, UR10, -R39.reuse ;  /* 0x0000000a1c1c7c23 */ /* 0x100fe20008010827 */
[----:B------:R-:W-:Y:S01]  /*4400*/  FMNMX.FTZ R13, R14, R13, !PT ;  /* 0x0000000d0e0d7209 */ /* 0x000fe20007810000 */
[--C-:B------:R-:W-:Y:S01]  /*4410*/  FFMA.FTZ R43, R43, UR10, -R39.reuse ;  /* 0x0000000a2b2b7c23 */ /* 0x100fe20008010827 */
[----:B------:R-:W-:Y:S01]  /*4420*/  ISETP.GT.AND P4, PT, R82, 0x38, PT ;  /* 0x000000385200780c */ /* 0x000fe20003f84270 */
[--C-:B------:R-:W-:Y:S01]  /*4430*/  FFMA.FTZ R42, R42, UR10, -R39.reuse ;  /* 0x0000000a2a2a7c23 */ /* 0x100fe20008010827 */
[----:B------:R-:W-:Y:S01]  /*4440*/  FSEL R15, R15, -INF , P3 ;  /* 0xff8000000f0f7808 */ /* 0x000fe20001800000 */
[----:B------:R-:W5:Y:S01]  /*4450*/  MUFU.TANH R83, R83 ;  /* 0x0000005300537308 */ /* 0x000f620000002400 */
[----:B------:R-:W-:Y:S01]  /*4460*/  FMNMX.FTZ R20, R78, R13, !PT ;  /* 0x0000000d4e147209 */ /* 0x000fe20007810000 */
[--C-:B------:R-:W-:Y:S01]  /*4470*/  FFMA.FTZ R36, R36, UR10, -R39.reuse ;  /* 0x0000000a24247c23 */ /* 0x100fe20008010827 */
[C---:B------:R-:W-:Y:S01]  /*4480*/  ISETP.GT.AND P3, PT, R82.reuse, 0x39, PT ;  /* 0x000000395200780c */ /* 0x040fe20003f64270 */
[--C-:B------:R-:W-:Y:S01]  /*4490*/  FFMA.FTZ R25, R25, UR10, -R39.reuse ;  /* 0x0000000a19197c23 */ /* 0x100fe20008010827 */
[----:B----4-:R-:W-:Y:S01]  /*44a0*/  FSEL R21, R21, -INF , P4 ;  /* 0xff80000015157808 */ /* 0x010fe20002000000 */
[--C-:B------:R-:W-:Y:S01]  /*44b0*/  FFMA.FTZ R37, R37, UR10, -R39.reuse ;  /* 0x0000000a25257c23 */ /* 0x100fe20008010827 */
[----:B------:R-:W-:Y:S01]  /*44c0*/  FMNMX.FTZ R20, R15, R20, !PT ;  /* 0x000000140f147209 */ /* 0x000fe20007810000 */
[----:B------:R4:W-:Y:S01]  /*44d0*/  MUFU.EX2 R13, R80 ;  /* 0x00000050000d7308 */ /* 0x0009e20000000800 */
[----:B------:R-:W-:Y:S01]  /*44e0*/  ISETP.GT.AND P4, PT, R82, 0x40, PT ;  /* 0x000000405200780c */ /* 0x000fe20003f84270 */
[--C-:B------:R-:W-:Y:S01]  /*44f0*/  FFMA.FTZ R24, R24, UR10, -R39.reuse ;  /* 0x0000000a18187c23 */ /* 0x100fe20008010827 */
[----:B------:R-:W-:Y:S01]  /*4500*/  FSEL R72, R72, -INF , P3 ;  /* 0xff80000048487808 */ /* 0x000fe20001800000 */
[--C-:B------:R-:W-:Y:S01]  /*4510*/  FFMA.FTZ R32, R32, UR10, -R39.reuse ;  /* 0x0000000a20207c23 */ /* 0x100fe20008010827 */
[----:B------:R-:W-:Y:S01]  /*4520*/  FMNMX.FTZ R75, R21, R20, !PT ;  /* 0x00000014154b7209 */ /* 0x000fe20007810000 */
[--C-:B------:R-:W-:Y:S01]  /*4530*/  FFMA.FTZ R33, R33, UR10, -R39.reuse ;  /* 0x0000000a21217c23 */ /* 0x100fe20008010827 */
[----:B------:R-:W-:Y:S01]  /*4540*/  ISETP.GT.AND P3, PT, R82, 0x41, PT ;  /* 0x000000415200780c */ /* 0x000fe20003f64270 */
[----:B------:R-:W5:Y:S01]  /*4550*/  MUFU.TANH R104, R104 ;  /* 0x0000006800687308 */ /* 0x000f620000002400 */
[----:B------:R-:W-:Y:S01]  /*4560*/  FSEL R57, R57, -INF , P4 ;  /* 0xff80000039397808 */ /* 0x000fe20002000000 */
[----:B----4-:R-:W-:Y:S01]  /*4570*/  FFMA.FTZ R80, R68, UR10, -R39 ;  /* 0x0000000a44507c23 */ /* 0x010fe20008010827 */
[----:B------:R-:W-:-:S02]  /*4580*/  FMNMX.FTZ R76, R72, R75, !PT ;  /* 0x0000004b484c7209 */ /* 0x000fc40007810000 */
[----:B------:R-:W-:Y:S02]  /*4590*/  ISETP.GT.AND P4, PT, R82, 0x48, PT ;  /* 0x000000485200780c */ /* 0x000fe40003f84270 */
[----:B------:R-:W-:Y:S01]  /*45a0*/  FSEL R75, R56, -INF , P3 ;  /* 0xff800000384b7808 */ /* 0x000fe20001800000 */
[----:B------:R-:W-:Y:S01]  /*45b0*/  FFMA.FTZ R56, R74, UR10, -R39 ;  /* 0x0000000a4a387c23 */ /* 0x000fe20008010827 */
[----:B------:R-:W-:Y:S01]  /*45c0*/  FMNMX.FTZ R76, R57, R76, !PT ;  /* 0x0000004c394c7209 */ /* 0x000fe20007810000 */
[----:B------:R-:W4:Y:S01]  /*45d0*/  MUFU.TANH R99, R99 ;  /* 0x0000006300637308 */ /* 0x000f220000002400 */
[----:B------:R-:W-:Y:S02]  /*45e0*/  ISETP.GT.AND P3, PT, R82, 0x49, PT ;  /* 0x000000495200780c */ /* 0x000fe40003f64270 */
[----:B0-----:R-:W-:Y:S02]  /*45f0*/  FSEL R58, R58, -INF , P4 ;  /* 0xff8000003a3a7808 */ /* 0x001fe40002000000 */
[----:B------:R-:W-:-:S02]  /*4600*/  FMNMX.FTZ R105, R75, R76, !PT ;  /* 0x0000004c4b697209 */ /* 0x000fc40007810000 */
[----:B------:R-:W-:Y:S01]  /*4610*/  ISETP.GT.AND P4, PT, R82, 0x50, PT ;  /* 0x000000505200780c */ /* 0x000fe20003f84270 */
[----:B------:R-:W0:Y:S01]  /*4620*/  MUFU.TANH R103, R103 ;  /* 0x0000006700677308 */ /* 0x000e220000002400 */
[----:B------:R-:W-:Y:S01]  /*4630*/  FSEL R74, R59, -INF , P3 ;  /* 0xff8000003b4a7808 */ /* 0x000fe20001800000 */
[----:B------:R-:W-:Y:S01]  /*4640*/  FFMA.FTZ R59, R71, UR10, -R39 ;  /* 0x0000000a473b7c23 */ /* 0x000fe20008010827 */
[----:B------:R-:W-:Y:S02]  /*4650*/  FMNMX.FTZ R105, R58, R105, !PT ;  /* 0x000000693a697209 */ /* 0x000fe40007810000 */
[----:B------:R-:W-:Y:S02]  /*4660*/  ISETP.GT.AND P3, PT, R82, 0x51, PT ;  /* 0x000000515200780c */ /* 0x000fe40003f64270 */
[----:B------:R-:W-:Y:S01]  /*4670*/  FSEL R61, R61, -INF , P4 ;  /* 0xff8000003d3d7808 */ /* 0x000fe20002000000 */
[----:B------:R-:W0:Y:S01]  /*4680*/  MUFU.TANH R87, R87 ;  /* 0x0000005700577308 */ /* 0x000e220000002400 */
[----:B------:R-:W-:-:S02]  /*4690*/  FMNMX.FTZ R76, R74, R105, !PT ;  /* 0x000000694a4c7209 */ /* 0x000fc40007810000 */
[----:B------:R-:W-:Y:S02]  /*46a0*/  ISETP.GT.AND P4, PT, R82, 0x58, PT ;  /* 0x000000585200780c */ /* 0x000fe40003f84270 */
[----:B------:R-:W-:Y:S01]  /*46b0*/  FSEL R71, R60, -INF , P3 ;  /* 0xff8000003c477808 */ /* 0x000fe20001800000 */
[----:B------:R-:W-:Y:S01]  /*46c0*/  FFMA.FTZ R60, R70, UR10, -R39 ;  /* 0x0000000a463c7c23 */ /* 0x000fe20008010827 */
[----:B------:R-:W-:Y:S01]  /*46d0*/  FMNMX.FTZ R76, R61, R76, !PT ;  /* 0x0000004c3d4c7209 */ /* 0x000fe20007810000 */
[----:B------:R-:W0:Y:S01]  /*46e0*/  MUFU.TANH R85, R85 ;  /* 0x0000005500557308 */ /* 0x000e220000002400 */
[----:B------:R-:W-:Y:S02]  /*46f0*/  ISETP.GT.AND P3, PT, R82, 0x59, PT ;  /* 0x000000595200780c */ /* 0x000fe40003f64270 */
[----:B------:R-:W-:Y:S02]  /*4700*/  FSEL R63, R63, -INF , P4 ;  /* 0xff8000003f3f7808 */ /* 0x000fe40002000000 */
[----:B------:R-:W-:-:S02]  /*4710*/  FMNMX.FTZ R76, R71, R76, !PT ;  /* 0x0000004c474c7209 */ /* 0x000fc40007810000 */
[----:B------:R-:W-:Y:S01]  /*4720*/  ISETP.GT.AND P4, PT, R82, 0x60, PT ;  /* 0x000000605200780c */ /* 0x000fe20003f84270 */
[----:B------:R-:W0:Y:S01]  /*4730*/  MUFU.TANH R95, R95 ;  /* 0x0000005f005f7308 */ /* 0x000e220000002400 */
[----:B------:R-:W-:Y:S02]  /*4740*/  FSEL R62, R62, -INF , P3 ;  /* 0xff8000003e3e7808 */ /* 0x000fe40001800000 */
[----:B------:R-:W-:Y:S02]  /*4750*/  FMNMX.FTZ R105, R63, R76, !PT ;  /* 0x0000004c3f697209 */ /* 0x000fe40007810000 */
[----:B------:R-:W-:Y:S02]  /*4760*/  ISETP.GT.AND P3, PT, R82, 0x61, PT ;  /* 0x000000615200780c */ /* 0x000fe40003f64270 */
[----:B-1----:R-:W-:Y:S01]  /*4770*/  FSEL R68, R69, -INF , P4 ;  /* 0xff80000045447808 */ /* 0x002fe20002000000 */
[----:B------:R-:W1:Y:S01]  /*4780*/  MUFU.TANH R97, R97 ;  /* 0x0000006100617308 */ /* 0x000e620000002400 */
[----:B------:R-:W-:-:S02]  /*4790*/  FMNMX.FTZ R105, R62, R105, !PT ;  /* 0x000000693e697209 */ /* 0x000fc40007810000 */
[----:B------:R-:W-:Y:S02]  /*47a0*/  ISETP.GT.AND P4, PT, R82, 0x68, PT ;  /* 0x000000685200780c */ /* 0x000fe40003f84270 */
[----:B--2---:R-:W-:Y:S02]  /*47b0*/  FSEL R73, R73, -INF , P3 ;  /* 0xff80000049497808 */ /* 0x004fe40001800000 */
[----:B------:R-:W-:Y:S01]  /*47c0*/  FMNMX.FTZ R70, R68, R105, !PT ;  /* 0x0000006944467209 */ /* 0x000fe20007810000 */
[----:B------:R-:W2:Y:S01]  /*47d0*/  MUFU.TANH R55, R55 ;  /* 0x0000003700377308 */ /* 0x000ea20000002400 */
[----:B------:R-:W-:Y:S02]  /*47e0*/  ISETP.GT.AND P3, PT, R82, 0x69, PT ;  /* 0x000000695200780c */ /* 0x000fe40003f64270 */
[----:B---3--:R-:W-:Y:S02]  /*47f0*/  FSEL R81, R81, -INF , P4 ;  /* 0xff80000051517808 */ /* 0x008fe40002000000 */
[----:B------:R-:W-:-:S02]  /*4800*/  FMNMX.FTZ R70, R73, R70, !PT ;  /* 0x0000004649467209 */ /* 0x000fc40007810000 */
[C---:B------:R-:W-:Y:S01]  /*4810*/  ISETP.GT.AND P4, PT, R82.reuse, 0x70, PT ;  /* 0x000000705200780c */ /* 0x040fe20003f84270 */
[----:B------:R-:W3:Y:S01]  /*4820*/  MUFU.TANH R91, R91 ;  /* 0x0000005b005b7308 */ /* 0x000ee20000002400 */
[----:B-----5:R-:W-:Y:S02]  /*4830*/  FSEL R83, R83, -INF , P3 ;  /* 0xff80000053537808 */ /* 0x020fe40001800000 */
[----:B------:R-:W-:Y:S02]  /*4840*/  FMNMX.FTZ R70, R81, R70, !PT ;  /* 0x0000004651467209 */ /* 0x000fe40007810000 */
[----:B------:R-:W-:Y:S02]  /*4850*/  ISETP.GT.AND P3, PT, R82, 0x71, PT ;  /* 0x000000715200780c */ /* 0x000fe40003f64270 */
[----:B------:R-:W-:Y:S01]  /*4860*/  FSEL R104, R104, -INF , P4 ;  /* 0xff80000068687808 */ /* 0x000fe20002000000 */
[----:B------:R-:W5:Y:S01]  /*4870*/  MUFU.TANH R54, R54 ;  /* 0x0000003600367308 */ /* 0x000f620000002400 */
[----:B------:R-:W-:-:S02]  /*4880*/  FMNMX.FTZ R105, R83, R70, !PT ;  /* 0x0000004653697209 */ /* 0x000fc40007810000 */
[----:B------:R-:W-:Y:S02]  /*4890*/  ISETP.GT.AND P4, PT, R82, 0x78, PT ;  /* 0x000000785200780c */ /* 0x000fe40003f84270 */
[----:B----4-:R-:W-:Y:S02]  /*48a0*/  FSEL R99, R99, -INF , P3 ;  /* 0xff80000063637808 */ /* 0x010fe40001800000 */
[----:B------:R-:W-:Y:S01]  /*48b0*/  FMNMX.FTZ R70, R104, R105, !PT ;  /* 0x0000006968467209 */ /* 0x000fe20007810000 */
[----:B------:R-:W4:Y:S01]  /*48c0*/  MUFU.TANH R93, R93 ;  /* 0x0000005d005d7308 */ /* 0x000f220000002400 */
[----:B------:R-:W-:Y:S02]  /*48d0*/  ISETP.GT.AND P3, PT, R82, 0x79, PT ;  /* 0x000000795200780c */ /* 0x000fe40003f64270 */
[----:B0-----:R-:W-:Y:S02]  /*48e0*/  FSEL R103, R103, -INF , P4 ;  /* 0xff80000067677808 */ /* 0x001fe40002000000 */
[----:B------:R-:W-:-:S02]  /*48f0*/  FMNMX.FTZ R70, R99, R70, !PT ;  /* 0x0000004663467209 */ /* 0x000fc40007810000 */
[C---:B------:R-:W-:Y:S01]  /*4900*/  ISETP.GT.AND P4, PT, R82.reuse, 0x80, PT ;  /* 0x000000805200780c */ /* 0x040fe20003f84270 */
[----:B------:R-:W0:Y:S01]  /*4910*/  MUFU.TANH R101, R101 ;  /* 0x0000006500657308 */ /* 0x000e220000002400 */
[----:B------:R-:W-:Y:S02]  /*4920*/  FSEL R87, R87, -INF , P3 ;  /* 0xff80000057577808 */ /* 0x000fe40001800000 */
[----:B------:R-:W-:Y:S02]  /*4930*/  FMNMX.FTZ R70, R103, R70, !PT ;  /* 0x0000004667467209 */ /* 0x000fe40007810000 */
[----:B------:R-:W-:Y:S02]  /*4940*/  ISETP.GT.AND P3, PT, R82, 0x81, PT ;  /* 0x000000815200780c */ /* 0x000fe40003f64270 */
[----:B------:R-:W-:Y:S01]  /*4950*/  FSEL R85, R85, -INF , P4 ;  /* 0xff80000055557808 */ /* 0x000fe20002000000 */
[----:B------:R-:W-:Y:S01]  /*4960*/  MUFU.EX2 R69, R80 ;  /* 0x0000005000457308 */ /* 0x000fe20000000800 */
[----:B------:R-:W-:-:S02]  /*4970*/  FMNMX.FTZ R70, R87, R70, !PT ;  /* 0x0000004657467209 */ /* 0x000fc40007810000 */
[C---:B------:R-:W-:Y:S02]  /*4980*/  ISETP.GT.AND P4, PT, R82.reuse, 0x88, PT ;  /* 0x000000885200780c */ /* 0x040fe40003f84270 */
[----:B------:R-:W-:Y:S02]  /*4990*/  FSEL R95, R95, -INF , P3 ;  /* 0xff8000005f5f7808 */ /* 0x000fe40001800000 */
[----:B------:R-:W-:Y:S01]  /*49a0*/  FMNMX.FTZ R70, R85, R70, !PT ;  /* 0x0000004655467209 */ /* 0x000fe20007810000 */
[----:B------:R-:W-:Y:S01]  /*49b0*/  MUFU.EX2 R26, R26 ;  /* 0x0000001a001a7308 */ /* 0x000fe20000000800 */
[----:B------:R-:W-:Y:S02]  /*49c0*/  ISETP.GT.AND P3, PT, R82, 0x89, PT ;  /* 0x000000895200780c */ /* 0x000fe40003f64270 */
[----:B-1----:R-:W-:Y:S02]  /*49d0*/  FSEL R97, R97, -INF , P4 ;  /* 0xff80000061617808 */ /* 0x002fe40002000000 */
[----:B------:R-:W-:-:S02]  /*49e0*/  FMNMX.FTZ R70, R95, R70, !PT ;  /* 0x000000465f467209 */ /* 0x000fc40007810000 */
[C---:B------:R-:W-:Y:S01]  /*49f0*/  ISETP.GT.AND P4, PT, R82.reuse, 0x90, PT ;  /* 0x000000905200780c */ /* 0x040fe20003f84270 */
[----:B------:R-:W-:Y:S01]  /*4a00*/  MUFU.EX2 R27, R27 ;  /* 0x0000001b001b7308 */ /* 0x000fe20000000800 */
[----:B--2---:R-:W-:Y:S02]  /*4a10*/  FSEL R55, R55, -INF , P3 ;  /* 0xff80000037377808 */ /* 0x004fe40001800000 */
[----:B------:R-:W-:Y:S02]  /*4a20*/  FMNMX.FTZ R70, R97, R70, !PT ;  /* 0x0000004661467209 */ /* 0x000fe40007810000 */
[----:B------:R-:W-:Y:S02]  /*4a30*/  ISETP.GT.AND P3, PT, R82, 0x91, PT ;  /* 0x000000915200780c */ /* 0x000fe40003f64270 */
[----:B---3--:R-:W-:Y:S01]  /*4a40*/  FSEL R91, R91, -INF , P4 ;  /* 0xff8000005b5b7808 */ /* 0x008fe20002000000 */
[----:B------:R-:W-:Y:S01]  /*4a50*/  MUFU.EX2 R30, R30 ;  /* 0x0000001e001e7308 */ /* 0x000fe20000000800 */
[----:B------:R-:W-:-:S02]  /*4a60*/  FMNMX.FTZ R70, R55, R70, !PT ;  /* 0x0000004637467209 */ /* 0x000fc40007810000 */
[----:B------:R-:W-:Y:S02]  /*4a70*/  ISETP.GT.AND P4, PT, R82, 0x98, PT ;  /* 0x000000985200780c */ /* 0x000fe40003f84270 */
[----:B-----5:R-:W-:Y:S02]  /*4a80*/  FSEL R54, R54, -INF , P3 ;  /* 0xff80000036367808 */ /* 0x020fe40001800000 */
[----:B------:R-:W-:Y:S01]  /*4a90*/  FMNMX.FTZ R105, R91, R70, !PT ;  /* 0x000000465b697209 */ /* 0x000fe20007810000 */
[----:B------:R-:W1:Y:S01]  /*4aa0*/  MUFU.EX2 R35, R35 ;  /* 0x0000002300237308 */ /* 0x000e620000000800 */
[----:B------:R-:W-:Y:S01]  /*4ab0*/  ISETP.GT.AND P3, PT, R82, 0x99, PT ;  /* 0x000000995200780c */ /* 0x000fe20003f64270 */
[--C-:B------:R-:W-:Y:S01]  /*4ac0*/  FFMA.FTZ R82, R29, UR10, -R39.reuse ;  /* 0x0000000a1d527c23 */ /* 0x100fe20008010827 */
[----:B----4-:R-:W-:Y:S01]  /*4ad0*/  FSEL R93, R93, -INF , P4 ;  /* 0xff8000005d5d7808 */ /* 0x010fe20002000000 */
[----:B------:R-:W-:Y:S01]  /*4ae0*/  FFMA.FTZ R29, R45, UR10, -R39 ;  /* 0x0000000a2d1d7c23 */ /* 0x000fe20008010827 */
[----:B------:R-:W-:-:S02]  /*4af0*/  FMNMX.FTZ R76, R54, R105, !PT ;  /* 0x00000069364c7209 */ /* 0x000fc40007810000 */
[----:B0-----:R-:W-:Y:S01]  /*4b00*/  FSEL R70, R101, -INF , P3 ;  /* 0xff80000065467808 */ /* 0x001fe20001800000 */
[----:B------:R-:W-:Y:S01]  /*4b10*/  MUFU.EX2 R31, R31 ;  /* 0x0000001f001f7308 */ /* 0x000fe20000000800 */
[----:B------:R-:W-:-:S04]  /*4b20*/  FMNMX.FTZ R101, R93, R76, !PT ;  /* 0x0000004c5d657209 */ /* 0x000fc80007810000 */
[----:B------:R-:W-:Y:S01]  /*4b30*/  FMNMX.FTZ R76, R70, R101, !PT ;  /* 0x00000065464c7209 */ /* 0x000fe20007810000 */
[----:B------:R-:W-:-:S01]  /*4b40*/  FFMA.FTZ R101, R40, UR10, -R39 ;  /* 0x0000000a28657c23 */ /* 0x000fc20008010827 */
[--C-:B------:R-:W-:Y:S01]  /*4b50*/  FFMA.FTZ R40, R48, UR10, -R39.reuse ;  /* 0x0000000a30287c23 */ /* 0x100fe20008010827 */
[----:B------:R-:W-:-:S01]  /*4b60*/  FFMA.FTZ R48, R41, UR10, -R39 ;  /* 0x0000000a29307c23 */ /* 0x000fc20008010827 */
[----:B------:R-:W-:Y:S01]  /*4b70*/  IMAD.U32 R41, RZ, RZ, UR10 ;  /* 0x0000000aff297e24 */ /* 0x000fe2000f8e00ff */
[----:B------:R-:W0:Y:S01]  /*4b80*/  SHFL.BFLY PT, R105, R76, 0x2, 0x1f ;  /* 0x0c401f004c697f89 */ /* 0x000e2200000e0000 */
[----:B------:R-:W-:Y:S01]  /*4b90*/  MUFU.EX2 R34, R34 ;  /* 0x0000002200227308 */ /* 0x000fe20000000800 */
[----:B-1----:R-:W-:-:S04]  /*4ba0*/  F2FP.SATFINITE.E4M3.F32.PACK_AB_MERGE_C R184, R35, R30, RZ ;  /* 0x0000001e23b8723e */ /* 0x002fc800048070ff */
[----:B------:R-:W-:-:S03]  /*4bb0*/  F2FP.SATFINITE.E4M3.F32.PACK_AB_MERGE_C R184, R27, R26, R184 ;  /* 0x0000001a1bb8723e */ /* 0x000fc600048070b8 */
[----:B------:R-:W-:Y:S08]  /*4bc0*/  MUFU.EX2 R3, R3 ;  /* 0x0000000300037308 */ /* 0x000ff00000000800 */
[----:B------:R-:W1:Y:S01]  /*4bd0*/  MUFU.EX2 R4, R4 ;  /* 0x0000000400047308 */ /* 0x000e620000000800 */
[----:B0-----:R-:W-:-:S07]  /*4be0*/  FMNMX.FTZ R80, R76, R105, !PT ;  /* 0x000000694c507209 */ /* 0x001fce0007810000 */
[----:B------:R-:W-:Y:S01]  /*4bf0*/  MUFU.EX2 R5, R5 ;  /* 0x0000000500057308 */ /* 0x000fe20000000800 */
[----:B------:R-:W0:Y:S07]  /*4c00*/  SHFL.BFLY PT, R45, R80, 0x1, 0x1f ;  /* 0x0c201f00502d7f89 */ /* 0x000e2e00000e0000 */
[----:B------:R2:W-:Y:S01]  /*4c10*/  MUFU.EX2 R105, R82 ;  /* 0x0000005200697308 */ /* 0x0005e20000000800 */
[----:B-1----:R-:W-:-:S04]  /*4c20*/  F2FP.SATFINITE.E4M3.F32.PACK_AB_MERGE_C R186, R4, R3, RZ ;  /* 0x0000000304ba723e */ /* 0x002fc800048070ff */
[----:B------:R-:W-:-:S03]  /*4c30*/  F2FP.SATFINITE.E4M3.F32.PACK_AB_MERGE_C R186, R34, R31, R186 ;  /* 0x0000001f22ba723e */ /* 0x000fc600048070ba */
[----:B------:R-:W-:Y:S08]  /*4c40*/  MUFU.EX2 R6, R6 ;  /* 0x0000000600067308 */ /* 0x000ff00000000800 */
[----:B------:R-:W-:Y:S01]  /*4c50*/  MUFU.EX2 R8, R8 ;  /* 0x0000000800087308 */ /* 0x000fe20000000800 */
[----:B0-----:R-:W-:-:S04]  /*4c60*/  FMNMX.FTZ R88, R80, R45, !PT ;  /* 0x0000002d50587209 */ /* 0x001fc80007810000 */
        /* <DEDUP_REMOVED lines=14> */
[----:B--2---:R-:W-:-:S01]  /*4d50*/  FFMA.FTZ R82, R9, UR10, -R76 ;  /* 0x0000000a09527c23 */ /* 0x004fc2000801084c */
        /* <DEDUP_REMOVED lines=14> */
[----:B------:R1:W-:Y:S01]  /*4e40*/  MUFU.EX2 R47, R41 ;  /* 0x00000029002f7308 */ /* 0x0003e20000000800 */
        /* <DEDUP_REMOVED lines=8> */
[----:B-1----:R-:W-:-:S01]  /*4ed0*/  FFMA.FTZ R41, R14, UR10, -R76 ;  /* 0x0000000a0e297c23 */ /* 0x002fc2000801084c */
[----:B0-----:R-:W-:Y:S01]  /*4ee0*/  FADD.FTZ R78, R38, R39 ;  /* 0x00000027264e7221 */ /* 0x001fe20000010000 */
[----:B------:R-:W-:-:S01]  /*4ef0*/  FFMA.FTZ R14, R57, UR10, -R76 ;  /* 0x0000000a390e7c23 */ /* 0x000fc2000801084c */
[--C-:B------:R-:W-:Y:S01]  /*4f00*/  FFMA.FTZ R97, R97, UR10, -R76.reuse ;  /* 0x0000000a61617c23 */ /* 0x100fe2000801084c */
[----:B------:R-:W-:-:S01]  /*4f10*/  FFMA.FTZ R55, R55, UR10, -R76 ;  /* 0x0000000a37377c23 */ /* 0x000fc2000801084c */
[--C-:B------:R-:W-:Y:S01]  /*4f20*/  FFMA.FTZ R91, R91, UR10, -R76.reuse ;  /* 0x0000000a5b5b7c23 */ /* 0x100fe2000801084c */
[----:B------:R-:W-:-:S01]  /*4f30*/  FFMA.FTZ R54, R54, UR10, -R76 ;  /* 0x0000000a36367c23 */ /* 0x000fc2000801084c */
[----:B------:R-:W0:Y:S01]  /*4f40*/  MUFU.EX2 R7, R7 ;  /* 0x0000000700077308 */ /* 0x000e220000000800 */
[----:B--2---:R-:W-:-:S01]  /*4f50*/  FFMA.FTZ R50, R71, UR10, -R76 ;  /* 0x0000000a47327c23 */ /* 0x004fc2000801084c */
[--C-:B------:R-:W-:Y:S01]  /*4f60*/  FFMA.FTZ R93, R93, UR10, -R76.reuse ;  /* 0x0000000a5d5d7c23 */ /* 0x100fe2000801084c */
[----:B------:R-:W-:-:S05]  /*4f70*/  FFMA.FTZ R70, R70, UR10, -R76 ;  /* 0x0000000a46467c23 */ /* 0x000fca000801084c */
[----:B------:R1:W-:Y:S01]  /*4f80*/  MUFU.EX2 R51, R45 ;  /* 0x0000002d00337308 */ /* 0x0003e20000000800 */
[----:B---3--:R-:W-:-:S04]  /*4f90*/  F2FP.SATFINITE.E4M3.F32.PACK_AB_MERGE_C R185, R80, R47, RZ ;  /* 0x0000002f50b9723e */ /* 0x008fc800048070ff */
[----:B------:R-:W-:Y:S02]  /*4fa0*/  F2FP.SATFINITE.E4M3.F32.PACK_AB_MERGE_C R185, R39, R38, R185 ;  /* 0x0000002627b9723e */ /* 0x000fe400048070b9 */
[----:B------:R-:W-:Y:S01]  /*4fb0*/  CS2R R38, SRZ ;  /* 0x0000000000267805 */ /* 0x000fe2000001ff00 */
[----:B------:R-:W2:Y:S01]  /*4fc0*/  MUFU.EX2 R46, R46 ;  /* 0x0000002e002e7308 */ /* 0x000ea20000000800 */
[----:B-1----:R-:W-:-:S07]  /*4fd0*/  FADD.FTZ R45, R26, R27 ;  /* 0x0000001b1a2d7221 */ /* 0x002fce0000010000 */
[----:B------:R1:W-:Y:S08]  /*4fe0*/  MUFU.EX2 R77, R21 ;  /* 0x00000015004d7308 */ /* 0x0003f00000000800 */
[----:B------:R3:W-:Y:S01]  /*4ff0*/  MUFU.EX2 R57, R74 ;  /* 0x0000004a00397308 */ /* 0x0007e20000000800 */
[----:B-1----:R-:W-:-:S01]  /*5000*/  FFMA.FTZ R21, R61, UR10, -R76 ;  /* 0x0000000a3d157c23 */ /* 0x002fc2000801084c */
[----:B------:R-:W-:-:S04]  /*5010*/  FADD.FTZ R61, R47, R78 ;  /* 0x0000004e2f3d7221 */ /* 0x000fc80000010000 */
[----:B------:R-:W-:Y:S02]  /*5020*/  FADD.FTZ R78, R80, R61 ;  /* 0x0000003d504e7221 */ /* 0x000fe40000010000 */
[----:B------:R-:W1:Y:S01]  /*5030*/  MUFU.EX2 R82, R82 ;  /* 0x0000005200527308 */ /* 0x000e620000000800 */
[----:B---3--:R-:W-:-:S01]  /*5040*/  FADD.FTZ R74, R30, R45 ;  /* 0x0000002d1e4a7221 */ /* 0x008fc20000010000 */
[----:B0-----:R-:W-:Y:S01]  /*5050*/  FADD.FTZ R71, R7, R78 ;  /* 0x0000004e07477221 */ /* 0x001fe20000010000 */
[----:B------:R-:W-:Y:S02]  /*5060*/  @!P0 PRMT R45, RZ, 0x654, R2 ;  /* 0x00000654ff2d8816 */ /* 0x000fe40000000002 */
[----:B------:R-:W-:Y:S01]  /*5070*/  FADD.FTZ R74, R35, R74 ;  /* 0x0000004a234a7221 */ /* 0x000fe20000010000 */
[----:B--2---:R-:W-:-:S01]  /*5080*/  FADD.FTZ R78, R46, R71 ;  /* 0x000000472e4e7221 */ /* 0x004fc20000010000 */
[----:B------:R0:W-:Y:S01]  /*5090*/  @!P0 SYNCS.ARRIVE.TRANS64.RED.A1T0 RZ, [R45+URZ], RZ ;  /* 0x000000ff2dff89a7 */ /* 0x0001e2000810043f */
[----:B------:R-:W2:Y:S01]  /*50a0*/  MUFU.EX2 R9, R9 ;  /* 0x0000000900097308 */ /* 0x000ea20000000800 */
[----:B------:R-:W-:-:S01]  /*50b0*/  FADD.FTZ R61, R31, R74 ;  /* 0x0000004a1f3d7221 */ /* 0x000fc20000010000 */
[----:B------:R-:W-:-:S03]  /*50c0*/  FADD.FTZ R71, R51, R78 ;  /* 0x0000004e33477221 */ /* 0x000fc60000010000 */
[----:B------:R-:W-:Y:S01]  /*50d0*/  FADD.FTZ R74, R34, R61 ;  /* 0x0000003d224a7221 */ /* 0x000fe20000010000 */
[----:B0-----:R-:W-:-:S02]  /*50e0*/  FFMA.FTZ R45, R73, UR10, -R76 ;  /* 0x0000000a492d7c23 */ /* 0x001fc4000801084c */
[----:B------:R-:W0:Y:S01]  /*50f0*/  MUFU.EX2 R10, R10 ;  /* 0x0000000a000a7308 */ /* 0x000e220000000800 */
[----:B------:R-:W-:-:S01]  /*5100*/  FADD.FTZ R61, R3, R74 ;  /* 0x0000004a033d7221 */ /* 0x000fc20000010000 */
[C---:B-1----:R-:W-:Y:S01]  /*5110*/  FADD.FTZ R74, R82.reuse, R71 ;  /* 0x00000047524a7221 */ /* 0x042fe20000010000 */
[----:B------:R-:W-:-:S04]  /*5120*/  F2FP.SATFINITE.E4M3.F32.PACK_AB_MERGE_C R51, R82, R51, RZ ;  /* 0x000000335233723e */ /* 0x000fc800048070ff */
[----:B------:R-:W-:Y:S01]  /*5130*/  F2FP.SATFINITE.E4M3.F32.PACK_AB_MERGE_C R187, R46, R7, R51 ;  /* 0x000000072ebb723e */ /* 0x000fe20004807033 */
[----:B------:R-:W1:Y:S01]  /*5140*/  MUFU.EX2 R79, R79 ;  /* 0x0000004f004f7308 */ /* 0x000e620000000800 */
[----:B--2---:R-:W-:-:S01]  /*5150*/  FADD.FTZ R71, R9, R74 ;  /* 0x0000004a09477221 */ /* 0x004fc20000010000 */
[----:B------:R-:W-:-:S06]  /*5160*/  CS2R R46, SRZ ;  /* 0x00000000002e7805 */ /* 0x000fcc000001ff00 */
[----:B------:R2:W-:Y:S01]  /*5170*/  MUFU.EX2 R2, R68 ;  /* 0x0000004400027308 */ /* 0x0005e20000000800 */
[----:B0-----:R-:W-:-:S07]  /*5180*/  FADD.FTZ R74, R10, R71 ;  /* 0x000000470a4a7221 */ /* 0x001fce0000010000 */
[----:B------:R0:W3:Y:S01]  /*5190*/  MUFU.EX2 R84, R41 ;  /* 0x0000002900547308 */ /* 0x0000e20000000800 */
[----:B--2---:R-:W-:-:S04]  /*51a0*/  FADD.FTZ R68, R4, R61 ;  /* 0x0000003d04447221 */ /* 0x004fc80000010000 */
[----:B------:R-:W-:-:S03]  /*51b0*/  FADD.FTZ R61, R5, R68 ;  /* 0x00000044053d7221 */ /* 0x000fc60000010000 */
[----:B------:R-:W2:Y:S01]  /*51c0*/  MUFU.EX2 R12, R12 ;  /* 0x0000000c000c7308 */ /* 0x000ea20000000800 */
[----:B------:R-:W-:-:S01]  /*51d0*/  FADD.FTZ R61, R6, R61 ;  /* 0x0000003d063d7221 */ /* 0x000fc20000010000 */
[----:B0-----:R-:W-:-:S03]  /*51e0*/  FFMA.FTZ R41, R75, UR10, -R76 ;  /* 0x0000000a4b297c23 */ /* 0x001fc6000801084c */
[----:B------:R-:W-:Y:S01]  /*51f0*/  FADD.FTZ R78, R8, R61 ;  /* 0x0000003d084e7221 */ /* 0x000fe20000010000 */
[----:B-1----:R-:W-:-:S02]  /*5200*/  FADD.FTZ R61, R79, R74 ;  /* 0x0000004a4f3d7221 */ /* 0x002fc40000010000 */
[----:B------:R-:W0:Y:S01]  /*5210*/  MUFU.EX2 R15, R15 ;  /* 0x0000000f000f7308 */ /* 0x000e220000000800 */
[----:B------:R-:W-:-:S01]  /*5220*/  FADD.FTZ R78, R11, R78 ;  /* 0x0000004e0b4e7221 */ /* 0x000fc20000010000 */
[C---:B---3--:R-:W-:Y:S01]  /*5230*/  FADD.FTZ R61, R84.reuse, R61 ;  /* 0x0000003d543d7221 */ /* 0x048fe20000010000 */
[----:B------:R-:W-:Y:S02]  /*5240*/  F2FP.SATFINITE.E4M3.F32.PACK_AB_MERGE_C R79, R84, R79, RZ ;  /* 0x0000004f544f723e */ /* 0x000fe400048070ff */
[----:B------:R-:W-:Y:S02]  /*5250*/  FADD.FTZ R71, R13, R78 ;  /* 0x0000004e0d477221 */ /* 0x000fe40000010000 */
[----:B------:R-:W-:Y:S01]  /*5260*/  F2FP.SATFINITE.E4M3.F32.PACK_AB_MERGE_C R181, R10, R9, R79 ;  /* 0x000000090ab5723e */ /* 0x000fe2000480704f */
[----:B------:R-:W1:Y:S01]  /*5270*/  MUFU.EX2 R56, R56 ;  /* 0x0000003800387308 */ /* 0x000e620000000800 */
[----:B--2---:R-:W-:-:S01]  /*5280*/  FADD.FTZ R74, R12, R61 ;  /* 0x0000003d0c4a7221 */ /* 0x004fc20000010000 */
[----:B------:R-:W-:-:S06]  /*5290*/  FADD.FTZ R71, R20, R71 ;  /* 0x0000004714477221 */ /* 0x000fcc0000010000 */
[----:B------:R-:W2:Y:S01]  /*52a0*/  MUFU.EX2 R59, R59 ;  /* 0x0000003b003b7308 */ /* 0x000ea20000000800 */
[----:B0-----:R-:W-:-:S04]  /*52b0*/  FADD.FTZ R74, R15, R74 ;  /* 0x0000004a0f4a7221 */ /* 0x001fc80000010000 */
[----:B------:R-:W-:Y:S01]  /*52c0*/  FADD.FTZ R61, R77, R74 ;  /* 0x0000004a4d3d7221 */ /* 0x000fe20000010000 */
[----:B------:R-:W-:Y:S02]  /*52d0*/  CS2R R74, SRZ ;  /* 0x00000000004a7805 */ /* 0x000fe4000001ff00 */
[----:B------:R-:W0:Y:S01]  /*52e0*/  MUFU.EX2 R72, R72 ;  /* 0x0000004800487308 */ /* 0x000e220000000800 */
[----:B-1----:R-:W-:-:S07]  /*52f0*/  FADD.FTZ R78, R56, R71 ;  /* 0x00000047384e7221 */ /* 0x002fce0000010000 */
[----:B------:R-:W1:Y:S01]  /*5300*/  MUFU.EX2 R60, R60 ;  /* 0x0000003c003c7308 */ /* 0x000e620000000800 */
[----:B--2---:R-:W-:-:S01]  /*5310*/  FADD.FTZ R35, R59, R78 ;  /* 0x0000004e3b237221 */ /* 0x004fc20000010000 */
[----:B------:R-:W-:Y:S02]  /*5320*/  F2FP.SATFINITE.E4M3.F32.PACK_AB_MERGE_C R56, R59, R56, RZ ;  /* 0x000000383b38723e */ /* 0x000fe400048070ff */
[----:B------:R-:W-:Y:S02]  /*5330*/  CS2R R78, SRZ ;  /* 0x00000000004e7805 */ /* 0x000fe4000001ff00 */
[----:B------:R-:W-:Y:S02]  /*5340*/  F2FP.SATFINITE.E4M3.F32.PACK_AB_MERGE_C R182, R20, R13, R56 ;  /* 0x0000000d14b6723e */ /* 0x000fe40004807038 */
[----:B------:R-:W2:Y:S01]  /*5350*/  MUFU.EX2 R14, R14 ;  /* 0x0000000e000e7308 */ /* 0x000ea20000000800 */
[----:B0-----:R-:W-:-:S01]  /*5360*/  FADD.FTZ R61, R72, R61 ;  /* 0x0000003d483d7221 */ /* 0x001fc20000010000 */
[----:B------:R-:W-:-:S02]  /*5370*/  F2FP.SATFINITE.E4M3.F32.PACK_AB_MERGE_C R72, R72, R77, RZ ;  /* 0x0000004d4848723e */ /* 0x000fc400048070ff */
[----:B------:R-:W-:Y:S02]  /*5380*/  CS2R R76, SRZ ;  /* 0x00000000004c7805 */ /* 0x000fe4000001ff00 */
[----:B------:R-:W-:Y:S02]  /*5390*/  F2FP.SATFINITE.E4M3.F32.PACK_AB_MERGE_C R183, R15, R12, R72 ;  /* 0x0000000c0fb7723e */ /* 0x000fe40004807048 */
[----:B------:R-:W-:Y:S01]  /*53a0*/  CS2R R72, SRZ ;  /* 0x0000000000487805 */ /* 0x000fe2000001ff00 */
[----:B------:R-:W0:Y:S01]  /*53b0*/  MUFU.EX2 R41, R41 ;  /* 0x0000002900297308 */ /* 0x000e220000000800 */
[----:B-1----:R-:W-:-:S01]  /*53c0*/  FADD.FTZ R30, R60, R35 ;  /* 0x000000233c1e7221 */ /* 0x002fc20000010000 */
[----:B------:R-:W-:-:S03]  /*53d0*/  F2FP.SATFINITE.E4M3.F32.PACK_AB_MERGE_C R35, R11, R8, RZ ;  /* 0x000000080b23723e */ /* 0x000fc600048070ff */
[----:B------:R-:W-:Y:S01]  /*53e0*/  FADD.FTZ R30, R69, R30 ;  /* 0x0000001e451e7221 */ /* 0x000fe20000010000 */
[----:B------:R-:W-:Y:S02]  /*53f0*/  F2FP.SATFINITE.E4M3.F32.PACK_AB_MERGE_C R180, R6, R5, R35 ;  /* 0x0000000506b4723e */ /* 0x000fe40004807023 */
[----:B------:R-:W-:Y:S01]  /*5400*/  CS2R R34, SRZ ;  /* 0x0000000000227805 */ /* 0x000fe2000001ff00 */
[----:B------:R-:W1:Y:S01]  /*5410*/  MUFU.EX2 R67, R67 ;  /* 0x0000004300437308 */ /* 0x000e620000000800 */
[----:B--2---:R-:W-:-:S07]  /*5420*/  FADD.FTZ R4, R14, R61 ;  /* 0x0000003d0e047221 */ /* 0x004fce0000010000 */
        /* <DEDUP_REMOVED lines=8> */
[----:B------:R-:W-:Y:S01]  /*54b0*/  CS2R R58, SRZ ;  /* 0x00000000003a7805 */ /* 0x000fe2000001ff00 */
[----:B------:R-:W2:Y:S01]  /*54c0*/  MUFU.EX2 R21, R21 ;  /* 0x0000001500157308 */ /* 0x000ea20000000800 */
[----:B0-----:R-:W-:-:S01]  /*54d0*/  FADD.FTZ R30, R66, R11 ;  /* 0x0000000b421e7221 */ /* 0x001fc20000010000 */
[----:B------:R-:W-:Y:S02]  /*54e0*/  F2FP.SATFINITE.E4M3.F32.PACK_AB_MERGE_C R66, R66, R67, RZ ;  /* 0x000000434242723e */ /* 0x000fe400048070ff */
[----:B------:R-:W-:Y:S02]  /*54f0*/  F2FP.SATFINITE.E4M3.F32.PACK_AB_MERGE_C R177, R41, R14, R57 ;  /* 0x0000000e29b1723e */ /* 0x000fe40004807039 */
[----:B------:R-:W-:-:S02]  /*5500*/  CS2R R56, SRZ ;  /* 0x0000000000387805 */ /* 0x000fc4000001ff00 */
[----:B------:R-:W-:Y:S02]  /*5510*/  F2FP.SATFINITE.E4M3.F32.PACK_AB_MERGE_C R176, R69, R60, R66 ;  /* 0x0000003c45b0723e */ /* 0x000fe40004807042 */
[----:B------:R-:W-:Y:S01]  /*5520*/  CS2R R60, SRZ ;  /* 0x00000000003c7805 */ /* 0x000fe2000001ff00 */
[----:B------:R-:W0:Y:S01]  /*5530*/  MUFU.EX2 R64, R64 ;  /* 0x0000004000407308 */ /* 0x000e220000000800 */
[----:B-1----:R-:W-:-:S01]  /*5540*/  FADD.FTZ R3, R65, R30 ;  /* 0x0000001e41037221 */ /* 0x002fc20000010000 */
[----:B------:R-:W-:-:S06]  /*5550*/  CS2R R66, SRZ ;  /* 0x0000000000427805 */ /* 0x000fcc000001ff00 */
        /* <DEDUP_REMOVED lines=11> */
[C---:B-1----:R-:W-:Y:S01]  /*5610*/  F2FP.SATFINITE.E4M3.F32.PACK_AB_MERGE_C R53, R52.reuse, R53, RZ ;  /* 0x000000353435723e */ /* 0x042fe200048070ff */
[----:B------:R-:W-:-:S03]  /*5620*/  FADD.FTZ R52, R52, R3 ;  /* 0x0000000334347221 */ /* 0x000fc60000010000 */
[----:B------:R-:W-:Y:S02]  /*5630*/  F2FP.SATFINITE.E4M3.F32.PACK_AB_MERGE_C R178, R64, R65, R53 ;  /* 0x0000004140b2723e */ /* 0x000fe40004807035 */
[----:B------:R-:W-:Y:S01]  /*5640*/  CS2R R64, SRZ ;  /* 0x0000000000407805 */ /* 0x000fe2000001ff00 */
[----:B------:R-:W1:Y:S01]  /*5650*/  MUFU.EX2 R44, R44 ;  /* 0x0000002c002c7308 */ /* 0x000e620000000800 */
[----:B--2---:R-:W-:-:S01]  /*5660*/  FADD.FTZ R11, R62, R11 ;  /* 0x0000000b3e0b7221 */ /* 0x004fc20000010000 */
[----:B------:R-:W-:-:S03]  /*5670*/  F2FP.SATFINITE.E4M3.F32.PACK_AB_MERGE_C R63, R62, R63, RZ ;  /* 0x0000003f3e3f723e */ /* 0x000fc600048070ff */
[----:B------:R-:W-:Y:S01]  /*5680*/  FADD.FTZ R26, R2, R11 ;  /* 0x0000000b021a7221 */ /* 0x000fe20000010000 */
[----:B------:R-:W-:Y:S02]  /*5690*/  F2FP.SATFINITE.E4M3.F32.PACK_AB_MERGE_C R179, R50, R21, R63 ;  /* 0x0000001532b3723e */ /* 0x000fe4000480703f */
[----:B------:R-:W-:Y:S01]  /*56a0*/  CS2R R50, SRZ ;  /* 0x0000000000327805 */ /* 0x000fe2000001ff00 */
[----:B------:R-:W2:Y:S01]  /*56b0*/  MUFU.EX2 R45, R45 ;  /* 0x0000002d002d7308 */ /* 0x000ea20000000800 */
[----:B0-----:R-:W-:-:S01]  /*56c0*/  FADD.FTZ R3, R49, R52 ;  /* 0x0000003431037221 */ /* 0x001fc20000010000 */
[----:B------:R-:W-:Y:S02]  /*56d0*/  CS2R R52, SRZ ;  /* 0x0000000000347805 */ /* 0x000fe4000001ff00 */
[----:B------:R-:W-:-:S04]  /*56e0*/  CS2R R62, SRZ ;  /* 0x00000000003e7805 */ /* 0x000fc8000001ff00 */
[----:B------:R-:W0:Y:S01]  /*56f0*/  MUFU.EX2 R28, R28 ;  /* 0x0000001c001c7308 */ /* 0x000e220000000800 */
[----:B-1----:R-:W-:-:S07]  /*5700*/  FADD.FTZ R3, R44, R3 ;  /* 0x000000032c037221 */ /* 0x002fce0000010000 */
[----:B------:R-:W1:Y:S01]  /*5710*/  MUFU.EX2 R81, R81 ;  /* 0x0000005100517308 */ /* 0x000e620000000800 */
[----:B--2---:R-:W-:-:S07]  /*5720*/  FADD.FTZ R26, R45, R26 ;  /* 0x0000001a2d1a7221 */ /* 0x004fce0000010000 */
[----:B------:R-:W2:Y:S01]  /*5730*/  MUFU.EX2 R101, R101 ;  /* 0x0000006500657308 */ /* 0x000ea20000000800 */
[----:B0-----:R-:W-:-:S07]  /*5740*/  FADD.FTZ R30, R28, R3 ;  /* 0x000000031c1e7221 */ /* 0x001fce0000010000 */
[----:B------:R0:W3:Y:S01]  /*5750*/  MUFU.EX2 R68, R83 ;  /* 0x0000005300447308 */ /* 0x0000e20000000800 */
[----:B-1----:R-:W-:-:S01]  /*5760*/  FADD.FTZ R3, R81, R26 ;  /* 0x0000001a51037221 */ /* 0x002fc20000010000 */
[----:B------:R-:W-:-:S06]  /*5770*/  CS2R R26, SRZ ;  /* 0x00000000001a7805 */ /* 0x000fcc000001ff00 */
[----:B------:R-:W1:Y:S01]  /*5780*/  MUFU.EX2 R40, R40 ;  /* 0x0000002800287308 */ /* 0x000e620000000800 */
[C---:B--2---:R-:W-:Y:S01]  /*5790*/  F2FP.SATFINITE.E4M3.F32.PACK_AB_MERGE_C R28, R101.reuse, R28, RZ ;  /* 0x0000001c651c723e */ /* 0x044fe200048070ff */
[----:B------:R-:W-:Y:S01]  /*57a0*/  FADD.FTZ R101, R101, R30 ;  /* 0x0000001e65657221 */ /* 0x000fe20000010000 */
[----:B------:R-:W-:Y:S02]  /*57b0*/  CS2R R30, SRZ ;  /* 0x00000000001e7805 */ /* 0x000fe4000001ff00 */
[----:B0-----:R-:W-:Y:S02]  /*57c0*/  CS2R R82, SRZ ;  /* 0x0000000000527805 */ /* 0x001fe4000001ff00 */
[----:B------:R-:W-:Y:S01]  /*57d0*/  F2FP.SATFINITE.E4M3.F32.PACK_AB_MERGE_C R172, R44, R49, R28 ;  /* 0x000000312cac723e */ /* 0x000fe2000480701c */
[----:B------:R-:W0:Y:S01]  /*57e0*/  MUFU.EX2 R104, R104 ;  /* 0x0000006800687308 */ /* 0x000e220000000800 */
[----:B---3--:R-:W-:-:S01]  /*57f0*/  FADD.FTZ R3, R68, R3 ;  /* 0x0000000344037221 */ /* 0x008fc20000010000 */
[----:B------:R-:W-:-:S02]  /*5800*/  F2FP.SATFINITE.E4M3.F32.PACK_AB_MERGE_C R81, R68, R81, RZ ;  /* 0x000000514451723e */ /* 0x000fc400048070ff */
[----:B------:R-:W-:Y:S02]  /*5810*/  CS2R R68, SRZ ;  /* 0x0000000000447805 */ /* 0x000fe4000001ff00 */
[----:B------:R-:W-:Y:S02]  /*5820*/  F2FP.SATFINITE.E4M3.F32.PACK_AB_MERGE_C R173, R45, R2, R81 ;  /* 0x000000022dad723e */ /* 0x000fe40004807051 */
[----:B------:R-:W-:Y:S01]  /*5830*/  CS2R R44, SRZ ;  /* 0x00000000002c7805 */ /* 0x000fe2000001ff00 */
[----:B------:R-:W2:Y:S01]  /*5840*/  MUFU.EX2 R43, R43 ;  /* 0x0000002b002b7308 */ /* 0x000ea20000000800 */
[----:B-1----:R-:W-:-:S01]  /*5850*/  FADD.FTZ R10, R40, R101 ;  /* 0x00000065280a7221 */ /* 0x002fc20000010000 */
[----:B------:R-:W-:-:S06]  /*5860*/  CS2R R80, SRZ ;  /* 0x0000000000507805 */ /* 0x000fcc000001ff00 */
[----:B------:R-:W1:Y:S01]  /*5870*/  MUFU.EX2 R99, R99 ;  /* 0x0000006300637308 */ /* 0x000e620000000800 */
[----:B0-----:R-:W-:-:S07]  /*5880*/  FADD.FTZ R20, R104, R3 ;  /* 0x0000000368147221 */ /* 0x001fce0000010000 */
[----:B------:R-:W0:Y:S01]  /*5890*/  MUFU.EX2 R42, R42 ;  /* 0x0000002a002a7308 */ /* 0x000e220000000800 */
[----:B--2---:R-:W-:-:S07]  /*58a0*/  FADD.FTZ R3, R43, R10 ;  /* 0x0000000a2b037221 */ /* 0x004fce0000010000 */
[----:B------:R-:W2:Y:S01]  /*58b0*/  MUFU.EX2 R103, R103 ;  /* 0x0000006700677308 */ /* 0x000ea20000000800 */
[----:B-1----:R-:W-:-:S07]  /*58c0*/  FADD.FTZ R20, R99, R20 ;  /* 0x0000001463147221 */ /* 0x002fce0000010000 */
[----:B------:R1:W3:Y:S01]  /*58d0*/  MUFU.EX2 R4, R87 ;  /* 0x0000005700047308 */ /* 0x0002e20000000800 */
[----:B0-----:R-:W-:-:S01]  /*58e0*/  FADD.FTZ R10, R42, R3 ;  /* 0x000000032a0a7221 */ /* 0x001fc20000010000 */
[----:B------:R-:W-:-:S03]  /*58f0*/  F2FP.SATFINITE.E4M3.F32.PACK_AB_MERGE_C R42, R105, R42, RZ ;  /* 0x0000002a692a723e */ /* 0x000fc600048070ff */
[----:B------:R-:W-:Y:S01]  /*5900*/  FADD.FTZ R10, R105, R10 ;  /* 0x0000000a690a7221 */ /* 0x000fe20000010000 */
[----:B------:R-:W-:Y:S02]  /*5910*/  F2FP.SATFINITE.E4M3.F32.PACK_AB_MERGE_C R174, R43, R40, R42 ;  /* 0x000000282bae723e */ /* 0x000fe4000480702a */
[----:B------:R-:W-:Y:S01]  /*5920*/  CS2R R40, SRZ ;  /* 0x0000000000287805 */ /* 0x000fe2000001ff00 */
[----:B------:R-:W0:Y:S01]  /*5930*/  MUFU.EX2 R29, R29 ;  /* 0x0000001d001d7308 */ /* 0x000e220000000800 */
[----:B--2---:R-:W-:-:S01]  /*5940*/  FADD.FTZ R3, R103, R20 ;  /* 0x0000001467037221 */ /* 0x004fc20000010000 */
[----:B------:R-:W-:Y:S02]  /*5950*/  CS2R R42, SRZ ;  /* 0x00000000002a7805 */ /* 0x000fe4000001ff00 */
[----:B-1----:R-:W-:-:S04]  /*5960*/  CS2R R86, SRZ ;  /* 0x0000000000567805 */ /* 0x002fc8000001ff00 */
[----:B------:R-:W1:Y:S01]  /*5970*/  MUFU.EX2 R85, R85 ;  /* 0x0000005500557308 */ /* 0x000e620000000800 */
[C---:B---3--:R-:W-:Y:S01]  /*5980*/  F2FP.SATFINITE.E4M3.F32.PACK_AB_MERGE_C R103, R4.reuse, R103, RZ ;  /* 0x000000670467723e */ /* 0x048fe200048070ff */
[----:B------:R-:W-:-:S03]  /*5990*/  FADD.FTZ R4, R4, R3 ;  /* 0x0000000304047221 */ /* 0x000fc60000010000 */
[----:B------:R-:W-:-:S03]  /*59a0*/  F2FP.SATFINITE.E4M3.F32.PACK_AB_MERGE_C R175, R99, R104, R103 ;  /* 0x0000006863af723e */ /* 0x000fc60004807067 */
        /* <DEDUP_REMOVED lines=13> */
[C---:B0-----:R-:W-:Y:S01]  /*5a80*/  F2FP.SATFINITE.E4M3.F32.PACK_AB_MERGE_C R97, R6.reuse, R97, RZ ;  /* 0x000000610661723e */ /* 0x041fe200048070ff */
[----:B------:R-:W-:-:S03]  /*5a90*/  FADD.FTZ R6, R6, R3 ;  /* 0x0000000306067221 */ /* 0x000fc60000010000 */
[----:B------:R-:W-:Y:S02]  /*5aa0*/  F2FP.SATFINITE.E4M3.F32.PACK_AB_MERGE_C R169, R8, R85, R97 ;  /* 0x0000005508a9723e */ /* 0x000fe40004807061 */
[----:B------:R-:W-:Y:S01]  /*5ab0*/  CS2R R84, SRZ ;  /* 0x0000000000547805 */ /* 0x000fe2000001ff00 */
[----:B------:R-:W0:Y:S01]  /*5ac0*/  MUFU.EX2 R91, R91 ;  /* 0x0000005b005b7308 */ /* 0x000e220000000800 */
[----:B-1----:R-:W-:-:S01]  /*5ad0*/  FADD.FTZ R10, R25, R10 ;  /* 0x0000000a190a7221 */ /* 0x002fc20000010000 */
[----:B------:R-:W-:-:S04]  /*5ae0*/  F2FP.SATFINITE.E4M3.F32.PACK_AB_MERGE_C R36, R25, R36, RZ ;  /* 0x000000241924723e */ /* 0x000fc800048070ff */
[----:B------:R-:W-:Y:S02]  /*5af0*/  F2FP.SATFINITE.E4M3.F32.PACK_AB_MERGE_C R168, R48, R29, R36 ;  /* 0x0000001d30a8723e */ /* 0x000fe40004807024 */
[----:B------:R-:W-:Y:S01]  /*5b00*/  CS2R R28, SRZ ;  /* 0x00000000001c7805 */ /* 0x000fe2000001ff00 */
[----:B------:R-:W1:Y:S01]  /*5b10*/  MUFU.EX2 R24, R24 ;  /* 0x0000001800187308 */ /* 0x000e620000000800 */
[----:B--2---:R-:W-:-:S01]  /*5b20*/  FADD.FTZ R3, R37, R10 ;  /* 0x0000000a25037221 */ /* 0x004fc20000010000 */
[----:B------:R-:W-:-:S06]  /*5b30*/  CS2R R48, SRZ ;  /* 0x0000000000307805 */ /* 0x000fcc000001ff00 */
[----:B------:R-:W2:Y:S01]  /*5b40*/  MUFU.EX2 R54, R54 ;  /* 0x0000003600367308 */ /* 0x000ea20000000800 */
[----:B0-----:R-:W-:-:S07]  /*5b50*/  FADD.FTZ R5, R91, R6 ;  /* 0x000000065b057221 */ /* 0x001fce0000010000 */
[----:B------:R-:W-:Y:S01]  /*5b60*/  MUFU.EX2 R32, R32 ;  /* 0x0000002000207308 */ /* 0x000fe20000000800 */
[----:B-1----:R-:W-:-:S07]  /*5b70*/  FADD.FTZ R3, R24, R3 ;  /* 0x0000000318037221 */ /* 0x002fce0000010000 */
[----:B------:R-:W0:Y:S01]  /*5b80*/  MUFU.EX2 R33, R33 ;  /* 0x0000002100217308 */ /* 0x000e220000000800 */
[----:B--2---:R-:W-:-:S07]  /*5b90*/  FADD.FTZ R2, R54, R5 ;  /* 0x0000000536027221 */ /* 0x004fce0000010000 */
[----:B------:R-:W-:Y:S08]  /*5ba0*/  MUFU.EX2 R93, R93 ;  /* 0x0000005d005d7308 */ /* 0x000ff00000000800 */
[----:B------:R-:W1:Y:S01]  /*5bb0*/  MUFU.EX2 R70, R70 ;  /* 0x0000004600467308 */ /* 0x000e620000000800 */
[----:B0-----:R-:W-:Y:S01]  /*5bc0*/  F2FP.SATFINITE.E4M3.F32.PACK_AB_MERGE_C R4, R33, R32, RZ ;  /* 0x000000202104723e */ /* 0x001fe200048070ff */
[----:B------:R-:W-:-:S03]  /*5bd0*/  FADD.FTZ R32, R32, R3 ;  /* 0x0000000320207221 */ /* 0x000fc60000010000 */
[----:B------:R-:W-:Y:S01]  /*5be0*/  F2FP.SATFINITE.E4M3.F32.PACK_AB_MERGE_C R170, R24, R37, R4 ;  /* 0x0000002518aa723e */ /* 0x000fe20004807004 */
[----:B------:R-:W-:-:S01]  /*5bf0*/  FADD.FTZ R3, R33, R32 ;  /* 0x0000002021037221 */ /* 0x000fc20000010000 */
[----:B------:R-:W-:Y:S02]  /*5c00*/  CS2R R24, SRZ ;  /* 0x0000000000187805 */ /* 0x000fe4000001ff00 */
[----:B------:R-:W-:Y:S02]  /*5c10*/  CS2R R32, SRZ ;  /* 0x0000000000207805 */ /* 0x000fe4000001ff00 */
[----:B------:R-:W-:Y:S02]  /*5c20*/  CS2R R36, SRZ ;  /* 0x0000000000247805 */ /* 0x000fe4000001ff00 */
[----:B-1----:R-:W-:Y:S01]  /*5c30*/  F2FP.SATFINITE.E4M3.F32.PACK_AB_MERGE_C R5, R70, R93, RZ ;  /* 0x0000005d4605723e */ /* 0x002fe200048070ff */
[----:B------:R-:W-:-:S03]  /*5c40*/  FADD.FTZ R93, R93, R2 ;  /* 0x000000025d5d7221 */ /* 0x000fc60000010000 */
[----:B------:R-:W-:Y:S01]  /*5c50*/  F2FP.SATFINITE.E4M3.F32.PACK_AB_MERGE_C R171, R54, R91, R5 ;  /* 0x0000005b36ab723e */ /* 0x000fe20004807005 */
[----:B------:R-:W-:-:S01]  /*5c60*/  FADD.FTZ R2, R70, R93 ;  /* 0x0000005d46027221 */ /* 0x000fc20000010000 */
[----:B------:R-:W-:Y:S02]  /*5c70*/  CS2R R54, SRZ ;  /* 0x0000000000367805 */ /* 0x000fe4000001ff00 */
[----:B------:R-:W-:Y:S01]  /*5c80*/  CS2R R70, SRZ ;  /* 0x0000000000467805 */ /* 0x000fe2000001ff00 */
        /* <DEDUP_REMOVED lines=38> */
.L_x_2066:
[----:B------:R-:W-:Y:S01]  /*5ef0*/  ISETP.NE.AND P4, PT, RZ, UR45, PT ;  /* 0x0000002dff007c0c */ /* 0x000fe2000bf85270 */
[----:B------:R-:W-:-:S04]  /*5f00*/  UISETP.NE.AND UP1, UPT, UR59, 0x1, UPT ;  /* 0x000000013b00788c */ /* 0x000fc8000bf25270 */
[----:B------:R-:W-:-:S04]  /*5f10*/  USEL UR47, URZ, 0x1, UP1 ;  /* 0x000000013f2f7887 */ /* 0x000fc80008800000 */
[----:B------:R-:W-:-:S04]  /*5f20*/  ULOP3.LUT UR47, UR60, UR47, URZ, 0x3c, !UPT ;  /* 0x0000002f3c2f7292 */ /* 0x000fc8000f8e3c3f */
[----:B------:R-:W-:Y:S08]  /*5f30*/  @P4 BRA `(.L_x_2057) ;  /* 0x0000000000384947 */ /* 0x000ff00003800000 */
[----:B------:R-:W-:Y:S05]  /*5f40*/  @!P1 BRA `(.L_x_2058) ;  /* 0x0000000000049947 */ /* 0x000fea0003800000 */
[----:B------:R-:W-:Y:S01]  /*5f50*/  BPT.TRAP 0x1 ;  /* 0x000000040000795c */ /* 0x000fe20000300000 */
.L_x_2058:
        /* <DEDUP_REMOVED lines=9> */
.L_x_2059:
[----:B-1----:R-:W-:Y:S05]  /*5ff0*/  @P3 BRA `(.L_x_2057) ;  /* 0x0000000000083947 */ /* 0x002fea0003800000 */
[----:B------:R-:W1:Y:S02]  /*6000*/  SYNCS.PHASECHK.TRANS64.TRYWAIT P3, [UR6+0x29830], R6 ;  /* 0x02983006ff0075a7 */ /* 0x000e640008060146 */
[----:B-1----:R-:W-:Y:S05]  /*6010*/  @!P3 BRA `(.L_x_2060) ;  /* 0x00000120002cb947 */ /* 0x002fea0003800000 */
.L_x_2057:
        /* <DEDUP_REMOVED lines=191> */
.L_x_2062:
[----:B------:R-:W-:Y:S01]  /*6c10*/  ULEA UR6, UR59, UR41, 0x3 ;  /* 0x000000293b067291 */ /* 0x000fe2000f8e183f */
[----:B------:R-:W-:-:S05]  /*6c20*/  IMAD.U32 R6, RZ, RZ, UR60 ;  /* 0x0000003cff067e24 */ /* 0x000fca000f8e00ff */
[----:B------:R-:W-:-:S04]  /*6c30*/  SHF.L.U32 R6, R6, 0x1f, RZ ;  /* 0x0000001f06067819 */ /* 0x000fc800000006ff */
[----:B------:R0:W1:Y:S01]  /*6c40*/  SYNCS.PHASECHK.TRANS64.TRYWAIT P3, [UR6+0x29850], R6 ;  /* 0x02985006ff0075a7 */ /* 0x0000620008060146 */
[----:B------:R-:W-:Y:S05]  /*6c50*/  @!P1 BRA `(.L_x_2063) ;  /* 0x0000000000049947 */ /* 0x000fea0003800000 */
[----:B------:R-:W-:Y:S01]  /*6c60*/  BPT.TRAP 0x1 ;  /* 0x000000040000795c */ /* 0x000fe20000300000 */
.L_x_2063:
[----:B-1----:R-:W-:Y:S05]  /*6c70*/  @P3 BRA `(.L_x_2061) ;  /* 0x0000000000083947 */ /* 0x002fea0003800000 */
[----:B------:R-:W1:Y:S02]  /*6c80*/  SYNCS.PHASECHK.TRANS64.TRYWAIT P3, [UR6+0x29850], R6 ;  /* 0x02985006ff0075a7 */ /* 0x000e640008060146 */
[----:B-1----:R-:W-:Y:S05]  /*6c90*/  @!P3 BRA `(.L_x_2064) ;  /* 0x000001140024b947 */ /* 0x002fea0003800000 */
.L_x_2061:
[----:B------:R-:W-:Y:S01]  /*6ca0*/  FMUL.FTZ R11, R0, R157 ;  /* 0x0000009d000b7220 */ /* 0x000fe20000410000 */
[----:B------:R-:W-:Y:S01]  /*6cb0*/  VIADD R157, R18, UR36 ;  /* 0x00000024129d7c36 */ /* 0x000fe20008000000 */
[----:B------:R-:W-:Y:S01]  /*6cc0*/  @UP0 ULDC UR6, c[0x0][0x44c] ;  /* 0x0001130000060ab9 */ /* 0x000fe20000000800 */
[C---:B------:R-:W-:Y:S01]  /*6cd0*/  FMUL.FTZ R12, R0.reuse, R158 ;  /* 0x0000009e000c7220 */ /* 0x040fe20000410000 */
[----:B------:R-:W-:Y:S01]  /*6ce0*/  FMUL.FTZ R10, R0, R156 ;  /* 0x0000009c000a7220 */ /* 0x000fe20000410000 */
[----:B------:R-:W-:-:S04]  /*6cf0*/  @P2 IMAD.HI.U32 R158, R157, UR6, RZ ;  /* 0x000000069d9e2c27 */ /* 0x000fc8000f8e00ff */
[C---:B------:R-:W-:Y:S01]  /*6d00*/  FMUL.FTZ R156, R0.reuse, R130 ;  /* 0x00000082009c7220 */ /* 0x040fe20000410000 */
[----:B------:R-:W-:Y:S01]  /*6d10*/  @UP0 ULDC UR6, c[0x0][0x450] ;  /* 0x0001140000060ab9 */ /* 0x000fe20000000800 */
[C---:B------:R-:W-:Y:S01]  /*6d20*/  FMUL.FTZ R13, R0.reuse, R159 ;  /* 0x0000009f000d7220 */ /* 0x040fe20000410000 */
[----:B------:R-:W-:Y:S01]  /*6d30*/  IMAD.MOV.U32 R130, RZ, RZ, R157 ;  /* 0x000000ffff827224 */ /* 0x000fe200078e009d */
[----:B------:R-:W-:Y:S01]  /*6d40*/  @P2 SHF.R.U32.HI R130, RZ, UR6, R158 ;  /* 0x00000006ff822c19 */ /* 0x000fe2000801169e */
[----:B------:R-:W-:Y:S01]  /*6d50*/  UIMAD UR6, UR57, -0xa0, URZ ;  /* 0xffffff60390678a4 */ /* 0x000fe2000f8e023f */
[C---:B01----:R-:W-:Y:S01]  /*6d60*/  FMUL.FTZ R6, R0.reuse, R152 ;  /* 0x0000009800067220 */ /* 0x043fe20000410000 */
[C---:B------:R-:W-:Y:S01]  /*6d70*/  FMUL.FTZ R15, R0.reuse, R161 ;  /* 0x000000a1000f7220 */ /* 0x040fe20000410000 */
[C---:B------:R-:W-:Y:S01]  /*6d80*/  FMUL.FTZ R7, R0.reuse, R153 ;  /* 0x0000009900077220 */ /* 0x040fe20000410000 */
[----:B------:R-:W0:Y:S01]  /*6d90*/  SHFL.IDX PT, R159, R130, RZ, 0x1c1f ;  /* 0x001c1fff829f7589 */ /* 0x000e2200000e0000 */
[----:B------:R-:W-:Y:S01]  /*6da0*/  FMUL.FTZ R157, R0, R134 ;  /* 0x00000086009d7220 */ /* 0x000fe20000410000 */
[----:B------:R-:W-:Y:S01]  /*6db0*/  IMAD.U32 R158, RZ, RZ, UR6 ;  /* 0x00000006ff9e7e24 */ /* 0x000fe2000f8e00ff */
[----:B------:R-:W1:Y:S01]  /*6dc0*/  MUFU.TANH R6, R6 ;  /* 0x0000000600067308 */ /* 0x000e620000002400 */
[----:B------:R-:W-:-:S02]  /*6dd0*/  IMAD.U32 R161, RZ, RZ, UR52 ;  /* 0x00000034ffa17e24 */ /* 0x000fc4000f8e00ff */
[C---:B------:R-:W-:Y:S01]  /*6de0*/  FMUL.FTZ R14, R0.reuse, R160 ;  /* 0x000000a0000e7220 */ /* 0x040fe20000410000 */
[C---:B------:R-:W-:Y:S01]  /*6df0*/  FMUL.FTZ R152, R0.reuse, R164 ;  /* 0x000000a400987220 */ /* 0x040fe20000410000 */
[----:B------:R-:W-:Y:S01]  /*6e00*/  IADD3 R134, -R17, 0x1, R158 ;  /* 0x0000000111867810 */ /* 0x000fe20007ffe19e */
[C---:B------:R-:W-:Y:S01]  /*6e10*/  FMUL.FTZ R153, R0.reuse, R165 ;  /* 0x000000a500997220 */ /* 0x040fe20000410000 */
[C---:B------:R-:W-:Y:S01]  /*6e20*/  FMUL.FTZ R136, R0.reuse, R136 ;  /* 0x0000008800887220 */ /* 0x040fe20000410000 */
[C---:B------:R-:W-:Y:S01]  /*6e30*/  FMUL.FTZ R137, R0.reuse, R137 ;  /* 0x0000008900897220 */ /* 0x040fe20000410000 */
[----:B------:R-:W-:Y:S01]  /*6e40*/  IADD3 R134, -R161, UR51, R134 ;  /* 0x00000033a1867c10 */ /* 0x000fe2000fffe186 */
        /* <DEDUP_REMOVED lines=11> */
[----:B------:R-:W-:Y:S01]  /*6f00*/  FMUL.FTZ R125, R0, R125 ;  /* 0x0000007d007d7220 */ /* 0x000fe20000410000 */
[----:B0-----:R-:W-:-:S02]  /*6f10*/  IMAD.IADD R158, R134, 0x1, R159 ;  /* 0x00000001869e7824 */ /* 0x001fc400078e029f */
[C---:B------:R-:W-:Y:S01]  /*6f20*/  FMUL.FTZ R159, R0.reuse, R104 ;  /* 0x00000068009f7220 */ /* 0x040fe20000410000 */
[C---:B------:R-:W-:Y:S01]  /*6f30*/  FMUL.FTZ R104, R0.reuse, R105 ;  /* 0x0000006900687220 */ /* 0x040fe20000410000 */
[----:B------:R-:W-:Y:S01]  /*6f40*/  FMUL.FTZ R128, R0, R128 ;  /* 0x0000008000807220 */ /* 0x000fe20000410000 */
[----:B------:R-:W0:Y:S01]  /*6f50*/  MUFU.TANH R11, R11 ;  /* 0x0000000b000b7308 */ /* 0x000e220000002400 */
[----:B------:R-:W-:Y:S01]  /*6f60*/  ISETP.GT.AND P3, PT, R158, RZ, PT ;  /* 0x000000ff9e00720c */ /* 0x000fe20003f64270 */
[----:B------:R-:W-:Y:S01]  /*6f70*/  FMUL.FTZ R129, R0, R129 ;  /* 0x0000008100817220 */ /* 0x000fe20000410000 */
[----:B------:R-:W-:Y:S01]  /*6f80*/  ISETP.GT.AND P4, PT, R158, 0x1, PT ;  /* 0x000000019e00780c */ /* 0x000fe20003f84270 */
[----:B------:R-:W-:Y:S01]  /*6f90*/  FMUL.FTZ R132, R0, R132 ;  /* 0x0000008400847220 */ /* 0x000fe20000410000 */
[----:B-1----:R-:W-:Y:S01]  /*6fa0*/  FSEL R105, R6, -INF , P3 ;  /* 0xff80000006697808 */ /* 0x002fe20001800000 */
[----:B------:R-:W-:Y:S01]  /*6fb0*/  FMUL.FTZ R133, R0, R133 ;  /* 0x0000008500857220 */ /* 0x000fe20000410000 */
[----:B------:R-:W-:Y:S01]  /*6fc0*/  ISETP.GT.AND P3, PT, R158, 0x8, PT ;  /* 0x000000089e00780c */ /* 0x000fe20003f64270 */
[----:B------:R-:W1:Y:S01]  /*6fd0*/  MUFU.TANH R14, R14 ;  /* 0x0000000e000e7308 */ /* 0x000e620000002400 */
[----:B--2---:R-:W-:Y:S01]  /*6fe0*/  FSEL R7, R7, -INF , P4 ;  /* 0xff80000007077808 */ /* 0x004fe20002000000 */
[C---:B------:R-:W-:Y:S01]  /*6ff0*/  FMUL.FTZ R108, R0.reuse, R108 ;  /* 0x0000006c006c7220 */ /* 0x040fe20000410000 */
[----:B------:R-:W-:Y:S01]  /*7000*/  FMNMX.FTZ R160, R105, R4, !PT ;  /* 0x0000000469a07209 */ /* 0x000fe20007810000 */
[----:B------:R-:W-:Y:S01]  /*7010*/  FMUL.FTZ R109, R0, R109 ;  /* 0x0000006d006d7220 */ /* 0x000fe20000410000 */
[----:B------:R-:W-:Y:S01]  /*7020*/  ISETP.GT.AND P4, PT, R158, 0x9, PT ;  /* 0x000000099e00780c */ /* 0x000fe20003f84270 */
[----:B------:R-:W-:Y:S01]  /*7030*/  FMUL.FTZ R112, R0, R112 ;  /* 0x0000007000707220 */ /* 0x000fe20000410000 */
[----:B---3--:R-:W-:Y:S01]  /*7040*/  FSEL R10, R10, -INF , P3 ;  /* 0xff8000000a0a7808 */ /* 0x008fe20001800000 */
        /* <DEDUP_REMOVED lines=10> */
[----:B------:R-:W-:Y:S01]  /*70f0*/  FMUL.FTZ R117, R0, R117 ;  /* 0x0000007500757220 */ /* 0x000fe20000410000 */
[----:B-1----:R-:W-:Y:S01]  /*7100*/  FSEL R14, R14, -INF , P3 ;  /* 0xff8000000e0e7808 */ /* 0x002fe20001800000 */
[----:B------:R-:W-:Y:S01]  /*7110*/  FMUL.FTZ R89, R0, R89 ;  /* 0x0000005900597220 */ /* 0x000fe20000410000 */
[----:B------:R-:W-:Y:S01]  /*7120*/  ISETP.GT.AND P3, PT, R158, 0x18, PT ;  /* 0x000000189e00780c */ /* 0x000fe20003f64270 */
[C---:B------:R-:W-:Y:S01]  /*7130*/  FMUL.FTZ R20, R0.reuse, R162 ;  /* 0x000000a200147220 */ /* 0x040fe20000410000 */
[----:B------:R-:W-:Y:S01]  /*7140*/  FMUL.FTZ R162, R0, R96 ;  /* 0x0000006000a27220 */ /* 0x000fe20000410000 */
[----:B------:R-:W1:Y:S01]  /*7150*/  MUFU.TANH R153, R153 ;  /* 0x0000009900997308 */ /* 0x000e620000002400 */
[----:B--2---:R-:W-:Y:S01]  /*7160*/  FSEL R15, R15, -INF , P4 ;  /* 0xff8000000f0f7808 */ /* 0x004fe20002000000 */
[----:B------:R-:W-:Y:S01]  /*7170*/  UIADD3 UR6, UR41, 0x400, URZ ;  /* 0x0000040029067890 */ /* 0x000fe2000fffe03f */
[C---:B------:R-:W-:Y:S01]  /*7180*/  ISETP.GT.AND P4, PT, R158.reuse, 0x19, PT ;  /* 0x000000199e00780c */ /* 0x040fe20003f84270 */
[----:B------:R-:W-:Y:S01]  /*7190*/  WARPGROUP.ARRIVE ;  /* 0x00000000000079c5 */ /* 0x000fe20000000000 */
[----:B------:R-:W-:Y:S01]  /*71a0*/  UMOV UR7, 0xc0000010 ;  /* 0xc000001000077882 */ /* 0x000fe20000000000 */
[----:B------:R-:W-:Y:S01]  /*71b0*/  USHF.R.U32.HI UR6, URZ, 0x4, UR6 ;  /* 0x000000043f067899 */ /* 0x000fe20008011606 */
[----:B------:R-:W-:Y:S01]  /*71c0*/  ISETP.GT.AND P5, PT, R158, 0x98, PT ;  /* 0x000000989e00780c */ /* 0x000fe20003fa4270 */
[----:B------:R-:W2:Y:S01]  /*71d0*/  MUFU.TANH R136, R136 ;  /* 0x0000008800887308 */ /* 0x000ea20000002400 */
[----:B0-----:R-:W-:Y:S01]  /*71e0*/  FSEL R152, R152, -INF , P3 ;  /* 0xff80000098987808 */ /* 0x001fe20001800000 */
[----:B------:R-:W-:Y:S01]  /*71f0*/  ULOP3.LUT UR6, UR6, 0x3fff, URZ, 0xc0, !UPT ;  /* 0x00003fff06067892 */ /* 0x000fe2000f8ec03f */
[----:B------:R-:W-:Y:S01]  /*7200*/  ISETP.GT.AND P3, PT, R158, 0x20, PT ;  /* 0x000000209e00780c */ /* 0x000fe20003f64270 */
[----:B------:R-:W-:Y:S01]  /*7210*/  UMOV UR10, UR53 ;  /* 0x00000035000a7c82 */ /* 0x000fe20008000000 */
[C---:B------:R-:W-:Y:S01]  /*7220*/  FMUL.FTZ R8, R0.reuse, R154 ;  /* 0x0000009a00087220 */ /* 0x040fe20000410000 */
[----:B------:R-:W-:Y:S01]  /*7230*/  ULOP3.LUT UR6, UR6, 0x10000, URZ, 0xfc, !UPT ;  /* 0x0001000006067892 */ /* 0x000fe2000f8efc3f */
[----:B------:R-:W-:Y:S01]  /*7240*/  FMUL.FTZ R9, R0, R155 ;  /* 0x0000009b00097220 */ /* 0x000fe20000410000 */
[----:B------:R0:W-:Y:S01]  /*7250*/  MUFU.TANH R6, R159 ;  /* 0x0000009f00067308 */ /* 0x0001e20000002400 */
[----:B-1----:R-:W-:Y:S01]  /*7260*/  FSEL R153, R153, -INF , P4 ;  /* 0xff80000099997808 */ /* 0x002fe20002000000 */
[----:B------:R-:W-:Y:S01]  /*7270*/  UIMAD UR11, UR59, 0x500, UR6 ;  /* 0x000005003b0b78a4 */ /* 0x000fe2000f8e0206 */
[----:B------:R-:W-:Y:S01]  /*7280*/  ISETP.GT.AND P4, PT, R158, 0x21, PT ;  /* 0x000000219e00780c */ /* 0x000fe20003f84270 */
[C---:B------:R-:W-:Y:S01]  /*7290*/  FMUL.FTZ R154, R0.reuse, R166 ;  /* 0x000000a6009a7220 */ /* 0x040fe20000410000 */
[C---:B------:R-:W-:Y:S01]  /*72a0*/  FMUL.FTZ R155, R0.reuse, R167 ;  /* 0x000000a7009b7220 */ /* 0x040fe20000410000 */
[C---:B------:R-:W-:Y:S01]  /*72b0*/  FMUL.FTZ R138, R0.reuse, R138 ;  /* 0x0000008a008a7220 */ /* 0x040fe20000410000 */
[----:B------:R-:W-:Y:S01]  /*72c0*/  FMUL.FTZ R139, R0, R139 ;  /* 0x0000008b008b7220 */ /* 0x000fe20000410000 */
[----:B------:R-:W1:Y:S01]  /*72d0*/  MUFU.TANH R137, R137 ;  /* 0x0000008900897308 */ /* 0x000e620000002400 */
[----:B0-----:R-:W-:Y:S01]  /*72e0*/  FMNMX.FTZ R159, R11, R160, !PT ;  /* 0x000000a00b9f7209 */ /* 0x001fe20007810000 */
[----:B------:R-:W-:Y:S01]  /*72f0*/  UMOV UR6, UR11 ;  /* 0x0000000b00067c82 */ /* 0x000fe20008000000 */
[----:B--2---:R-:W-:Y:S01]  /*7300*/  FSEL R136, R136, -INF , P3 ;  /* 0xff80000088887808 */ /* 0x004fe20001800000 */
[----:B------:R-:W-:Y:S01]  /*7310*/  QGMMA.64x128x32.F32.E4M3.E4M3 R24, R184, gdesc[UR4], R24, gsb0 ;  /* 0x01e00004b8187df3 */ /* 0x000fe20008000818 */
[----:B------:R-:W-:Y:S01]  /*7320*/  FMNMX.FTZ R160, R14, R159, !PT ;  /* 0x0000009f0ea07209 */ /* 0x000fe20007810000 */
[----:B------:R-:W-:Y:S01]  /*7330*/  UIADD3 UR6, UR11, 0x100, URZ ;  /* 0x000001000b067890 */ /* 0x000fe2000fffe03f */
[----:B------:R-:W-:Y:S01]  /*7340*/  ISETP.GT.AND P3, PT, R158, 0x28, PT ;  /* 0x000000289e00780c */ /* 0x000fe20003f64270 */
[----:B------:R-:W0:Y:S01]  /*7350*/  MUFU.TANH R140, R140 ;  /* 0x0000008c008c7308 */ /* 0x000e220000002400 */
[----:B------:R-:W-:Y:S01]  /*7360*/  FMNMX.FTZ R159, R15, R160, !PT ;  /* 0x000000a00f9f7209 */ /* 0x000fe20007810000 */
[----:B------:R-:W-:Y:S01]  /*7370*/  UMOV UR7, 0xc0000010 ;  /* 0xc000001000077882 */ /* 0x000fe20000000000 */
[C---:B------:R-:W-:Y:S01]  /*7380*/  FMUL.FTZ R142, R0.reuse, R142 ;  /* 0x0000008e008e7220 */ /* 0x040fe20000410000 */
[----:B------:R-:W-:Y:S01]  /*7390*/  FMUL.FTZ R143, R0, R143 ;  /* 0x0000008f008f7220 */ /* 0x000fe20000410000 */
[----:B------:R-:W-:Y:S01]  /*73a0*/  FMNMX.FTZ R160, R152, R159, !PT ;  /* 0x0000009f98a07209 */ /* 0x000fe20007810000 */
[C---:B------:R-:W-:Y:S01]  /*73b0*/  FMUL.FTZ R146, R0.reuse, R146 ;  /* 0x0000009200927220 */ /* 0x040fe20000410000 */
[C---:B------:R-:W-:Y:S01]  /*73c0*/  FMUL.FTZ R147, R0.reuse, R147 ;  /* 0x0000009300937220 */ /* 0x040fe20000410000 */
[----:B------:R-:W2:Y:S01]  /*73d0*/  MUFU.TANH R141, R141 ;  /* 0x0000008d008d7308 */ /* 0x000ea20000002400 */
[----:B------:R-:W-:Y:S01]  /*73e0*/  FMNMX.FTZ R159, R153, R160, !PT ;  /* 0x000000a0999f7209 */ /* 0x000fe20007810000 */
[C---:B------:R-:W-:Y:S01]  /*73f0*/  FMUL.FTZ R150, R0.reuse, R150 ;  /* 0x0000009600967220 */ /* 0x040fe20000410000 */
[----:B-1----:R-:W-:Y:S01]  /*7400*/  FSEL R137, R137, -INF , P4 ;  /* 0xff80000089897808 */ /* 0x002fe20002000000 */
[----:B------:R-:W-:Y:S01]  /*7410*/  FMUL.FTZ R151, R0, R151 ;  /* 0x0000009700977220 */ /* 0x000fe20000410000 */
[----:B------:R-:W-:Y:S01]  /*7420*/  FMNMX.FTZ R160, R136, R159, !PT ;  /* 0x0000009f88a07209 */ /* 0x000fe20007810000 */
[----:B------:R-:W-:Y:S01]  /*7430*/  FMUL.FTZ R122, R0, R122 ;  /* 0x0000007a007a7220 */ /* 0x000fe20000410000 */
[----:B------:R-:W-:Y:S01]  /*7440*/  ISETP.GT.AND P4, PT, R158, 0x29, PT ;  /* 0x000000299e00780c */ /* 0x000fe20003f84270 */
[----:B------:R-:W1:Y:S01]  /*7450*/  MUFU.TANH R144, R144 ;  /* 0x0000009000907308 */ /* 0x000e620000002400 */
[----:B0-----:R-:W-:Y:S01]  /*7460*/  FSEL R140, R140, -INF , P3 ;  /* 0xff8000008c8c7808 */ /* 0x001fe20001800000 */
[C---:B------:R-:W-:Y:S01]  /*7470*/  FMUL.FTZ R123, R0.reuse, R123 ;  /* 0x0000007b007b7220 */ /* 0x040fe20000410000 */
[----:B------:R-:W-:Y:S01]  /*7480*/  FMNMX.FTZ R159, R137, R160, !PT ;  /* 0x000000a0899f7209 */ /* 0x000fe20007810000 */
[----:B------:R-:W-:Y:S01]  /*7490*/  FMUL.FTZ R126, R0, R126 ;  /* 0x0000007e007e7220 */ /* 0x000fe20000410000 */
[----:B------:R-:W-:Y:S01]  /*74a0*/  ISETP.GT.AND P3, PT, R158, 0x30, PT ;  /* 0x000000309e00780c */ /* 0x000fe20003f64270 */
[----:B------:R-:W-:Y:S01]  /*74b0*/  FMUL.FTZ R127, R0, R127 ;  /* 0x0000007f007f7220 */ /* 0x000fe20000410000 */
[----:B------:R-:W-:Y:S01]  /*74c0*/  FMNMX.FTZ R160, R140, R159, !PT ;  /* 0x0000009f8ca07209 */ /* 0x000fe20007810000 */
[----:B------:R-:W0:Y:S01]  /*74d0*/  MUFU.TANH R145, R145 ;  /* 0x0000009100917308 */ /* 0x000e220000002400 */
[----:B--2---:R-:W-:Y:S01]  /*74e0*/  FSEL R141, R141, -INF , P4 ;  /* 0xff8000008d8d7808 */ /* 0x004fe20002000000 */
[----:B------:R-:W-:Y:S01]  /*74f0*/  FMUL.FTZ R131, R0, R131 ;  /* 0x0000008300837220 */ /* 0x000fe20000410000 */
[----:B------:R-:W-:Y:S01]  /*7500*/  ISETP.GT.AND P4, PT, R158, 0x31, PT ;  /* 0x000000319e00780c */ /* 0x000fe20003f84270 */
[C---:B------:R-:W-:Y:S01]  /*7510*/  FMUL.FTZ R135, R0.reuse, R135 ;  /* 0x0000008700877220 */ /* 0x040fe20000410000 */
[----:B------:R-:W-:Y:S01]  /*7520*/  FMNMX.FTZ R159, R141, R160, !PT ;  /* 0x000000a08d9f7209 */ /* 0x000fe20007810000 */
[C---:B------:R-:W-:Y:S01]  /*7530*/  FMUL.FTZ R106, R0.reuse, R106 ;  /* 0x0000006a006a7220 */ /* 0x040fe20000410000 */
[----:B------:R-:W-:Y:S01]  /*7540*/  FMUL.FTZ R107, R0, R107 ;  /* 0x0000006b006b7220 */ /* 0x000fe20000410000 */
[----:B------:R-:W2:Y:S01]  /*7550*/  MUFU.TANH R148, R148 ;  /* 0x0000009400947308 */ /* 0x000ea20000002400 */
[----:B-1----:R-:W-:Y:S01]  /*7560*/  FSEL R144, R144, -INF , P3 ;  /* 0xff80000090907808 */ /* 0x002fe20001800000 */
[----:B------:R-:W-:Y:S01]  /*7570*/  FMUL.FTZ R110, R0, R110 ;  /* 0x0000006e006e7220 */ /* 0x000fe20000410000 */
[----:B------:R-:W-:Y:S01]  /*7580*/  ISETP.GT.AND P3, PT, R158, 0x38, PT ;  /* 0x000000389e00780c */ /* 0x000fe20003f64270 */
[----:B------:R-:W-:Y:S01]  /*7590*/  FMUL.FTZ R114, R0, R114 ;  /* 0x0000007200727220 */ /* 0x000fe20000410000 */
[----:B------:R-:W-:Y:S01]  /*75a0*/  FMNMX.FTZ R160, R144, R159, !PT ;  /* 0x0000009f90a07209 */ /* 0x000fe20007810000 */
[C---:B------:R-:W-:Y:S01]  /*75b0*/  FMUL.FTZ R115, R0.reuse, R115 ;  /* 0x0000007300737220 */ /* 0x040fe20000410000 */
[C---:B------:R-:W-:Y:S01]  /*75c0*/  FMUL.FTZ R118, R0.reuse, R118 ;  /* 0x0000007600767220 */ /* 0x040fe20000410000 */
[----:B------:R-:W1:Y:S01]  /*75d0*/  MUFU.TANH R149, R149 ;  /* 0x0000009500957308 */ /* 0x000e620000002400 */
[----:B0-----:R-:W-:Y:S01]  /*75e0*/  FSEL R145, R145, -INF , P4 ;  /* 0xff80000091917808 */ /* 0x001fe20002000000 */
[----:B------:R-:W-:Y:S01]  /*75f0*/  FMUL.FTZ R119, R0, R119 ;  /* 0x0000007700777220 */ /* 0x000fe20000410000 */
[----:B------:R-:W-:Y:S01]  /*7600*/  ISETP.GT.AND P4, PT, R158, 0x39, PT ;  /* 0x000000399e00780c */ /* 0x000fe20003f84270 */
[C---:B------:R-:W-:Y:S01]  /*7610*/  FMUL.FTZ R90, R0.reuse, R90 ;  /* 0x0000005a005a7220 */ /* 0x040fe20000410000 */
[----:B------:R-:W-:Y:S01]  /*7620*/  FMNMX.FTZ R159, R145, R160, !PT ;  /* 0x000000a0919f7209 */ /* 0x000fe20007810000 */
[C---:B------:R-:W-:Y:S01]  /*7630*/  FMUL.FTZ R91, R0.reuse, R91 ;  /* 0x0000005b005b7220 */ /* 0x040fe20000410000 */
[----:B------:R-:W-:Y:S01]  /*7640*/  FMUL.FTZ R94, R0, R94 ;  /* 0x0000005e005e7220 */ /* 0x000fe20000410000 */
[----:B------:R-:W0:Y:S01]  /*7650*/  MUFU.TANH R120, R120 ;  /* 0x0000007800787308 */ /* 0x000e220000002400 */
[----:B--2---:R-:W-:Y:S01]  /*7660*/  FSEL R148, R148, -INF , P3 ;  /* 0xff80000094947808 */ /* 0x004fe20001800000 */
[----:B------:R-:W-:Y:S01]  /*7670*/  FMUL.FTZ R95, R0, R95 ;  /* 0x0000005f005f7220 */ /* 0x000fe20000410000 */
[----:B------:R-:W-:Y:S01]  /*7680*/  ISETP.GT.AND P3, PT, R158, 0x40, PT ;  /* 0x000000409e00780c */ /* 0x000fe20003f64270 */
[----:B------:R-:W-:Y:S01]  /*7690*/  FMUL.FTZ R98, R0, R98 ;  /* 0x0000006200627220 */ /* 0x000fe20000410000 */
[----:B------:R-:W-:Y:S01]  /*76a0*/  FMNMX.FTZ R160, R148, R159, !PT ;  /* 0x0000009f94a07209 */ /* 0x000fe20007810000 */
[C---:B------:R-:W-:Y:S01]  /*76b0*/  FMUL.FTZ R99, R0.reuse, R99 ;  /* 0x0000006300637220 */ /* 0x040fe20000410000 */
[----:B------:R-:W-:Y:S01]  /*76c0*/  FMUL.FTZ R103, R0, R103 ;  /* 0x0000006700677220 */ /* 0x000fe20000410000 */
[----:B------:R-:W2:Y:S01]  /*76d0*/  MUFU.TANH R121, R121 ;  /* 0x0000007900797308 */ /* 0x000ea20000002400 */
[----:B-1----:R-:W-:Y:S01]  /*76e0*/  FSEL R149, R149, -INF , P4 ;  /* 0xff80000095957808 */ /* 0x002fe20002000000 */
[----:B------:R-:W1:Y:S01]  /*76f0*/  S2R R225, SR_TID.X ;  /* 0x0000000000e17919 */ /* 0x000e620000002100 */
[----:B------:R-:W-:-:S02]  /*7700*/  ISETP.GT.AND P4, PT, R158, 0x41, PT ;  /* 0x000000419e00780c */ /* 0x000fc40003f84270 */
[----:B------:R-:W-:-:S03]  /*7710*/  FMNMX.FTZ R159, R149, R160, !PT ;  /* 0x000000a0959f7209 */ /* 0x000fc60007810000 */
[----:B------:R-:W3:Y:S01]  /*7720*/  MUFU.TANH R124, R124 ;  /* 0x0000007c007c7308 */ /* 0x000ee20000002400 */
[----:B0-----:R-:W-:Y:S02]  /*7730*/  FSEL R120, R120, -INF , P3 ;  /* 0xff80000078787808 */ /* 0x001fe40001800000 */
[----:B------:R-:W-:Y:S02]  /*7740*/  ISETP.GT.AND P3, PT, R158, 0x48, PT ;  /* 0x000000489e00780c */ /* 0x000fe40003f64270 */
[----:B------:R-:W-:-:S03]  /*7750*/  FMNMX.FTZ R160, R120, R159, !PT ;  /* 0x0000009f78a07209 */ /* 0x000fc60007810000 */
[----:B------:R-:W0:Y:S01]  /*7760*/  MUFU.TANH R125, R125 ;  /* 0x0000007d007d7308 */ /* 0x000e220000002400 */
[----:B--2---:R-:W-:Y:S02]  /*7770*/  FSEL R121, R121, -INF , P4 ;  /* 0xff80000079797808 */ /* 0x004fe40002000000 */
[----:B------:R-:W-:Y:S02]  /*7780*/  ISETP.GT.AND P4, PT, R158, 0x49, PT ;  /* 0x000000499e00780c */ /* 0x000fe40003f84270 */
[----:B------:R-:W-:-:S03]  /*7790*/  FMNMX.FTZ R159, R121, R160, !PT ;  /* 0x000000a0799f7209 */ /* 0x000fc60007810000 */
[----:B------:R-:W2:Y:S01]  /*77a0*/  MUFU.TANH R128, R128 ;  /* 0x0000008000807308 */ /* 0x000ea20000002400 */
[----:B---3--:R-:W-:Y:S02]  /*77b0*/  FSEL R124, R124, -INF , P3 ;  /* 0xff8000007c7c7808 */ /* 0x008fe40001800000 */
[----:B------:R-:W-:Y:S02]  /*77c0*/  ISETP.GT.AND P3, PT, R158, 0x50, PT ;  /* 0x000000509e00780c */ /* 0x000fe40003f64270 */
[----:B------:R-:W-:Y:S01]  /*77d0*/  FMNMX.FTZ R160, R124, R159, !PT ;  /* 0x0000009f7ca07209 */ /* 0x000fe20007810000 */
[----:B------:R-:W-:Y:S02]  /*77e0*/  FMUL.FTZ R159, R0, R88 ;  /* 0x00000058009f7220 */ /* 0x000fe40000410000 */
[----:B------:R-:W3:Y:S01]  /*77f0*/  MUFU.TANH R129, R129 ;  /* 0x0000008100817308 */ /* 0x000ee20000002400 */
[----:B0-----:R-:W-:Y:S02]  /*7800*/  FSEL R125, R125, -INF , P4 ;  /* 0xff8000007d7d7808 */ /* 0x001fe40002000000 */
[----:B------:R-:W-:-:S02]  /*7810*/  ISETP.GT.AND P4, PT, R158, 0x51, PT ;  /* 0x000000519e00780c */ /* 0x000fc40003f84270 */
[----:B------:R-:W-:Y:S01]  /*7820*/  FMNMX.FTZ R161, R125, R160, !PT ;  /* 0x000000a07da17209 */ /* 0x000fe20007810000 */
[----:B------:R-:W-:Y:S01]  /*7830*/  FMUL.FTZ R160, R0, R92 ;  /* 0x0000005c00a07220 */ /* 0x000fe20000410000 */
[----:B-1----:R-:W-:Y:S01]  /*7840*/  SHF.R.U32.HI R225, RZ, 0x7, R225 ;  /* 0x00000007ffe17819 */ /* 0x002fe200000116e1 */
[----:B------:R-:W0:Y:S01]  /*7850*/  MUFU.TANH R132, R132 ;  /* 0x0000008400847308 */ /* 0x000e220000002400 */
[----:B--2---:R-:W-:Y:S02]  /*7860*/  FSEL R128, R128, -INF , P3 ;  /* 0xff80000080807808 */ /* 0x004fe40001800000 */
[----:B------:R-:W-:Y:S02]  /*7870*/  ISETP.GT.AND P3, PT, R158, 0x58, PT ;  /* 0x000000589e00780c */ /* 0x000fe40003f64270 */
[----:B------:R-:W-:-:S03]  /*7880*/  FMNMX.FTZ R88, R128, R161, !PT ;  /* 0x000000a180587209 */ /* 0x000fc60007810000 */
[----:B------:R-:W1:Y:S01]  /*7890*/  MUFU.TANH R133, R133 ;  /* 0x0000008500857308 */ /* 0x000e620000002400 */
[----:B---3--:R-:W-:Y:S02]  /*78a0*/  FSEL R129, R129, -INF , P4 ;  /* 0xff80000081817808 */ /* 0x008fe40002000000 */
[----:B------:R-:W-:Y:S02]  /*78b0*/  ISETP.GT.AND P4, PT, R158, 0x59, PT ;  /* 0x000000599e00780c */ /* 0x000fe40003f84270 */
[----:B------:R-:W-:-:S03]  /*78c0*/  FMNMX.FTZ R161, R129, R88, !PT ;  /* 0x0000005881a17209 */ /* 0x000fc60007810000 */
[----:B------:R-:W2:Y:S01]  /*78d0*/  MUFU.TANH R104, R104 ;  /* 0x0000006800687308 */ /* 0x000ea20000002400 */
[----:B0-----:R-:W-:Y:S02]  /*78e0*/  FSEL R132, R132, -INF , P3 ;  /* 0xff80000084847808 */ /* 0x001fe40001800000 */
[----:B------:R-:W-:Y:S02]  /*78f0*/  ISETP.GT.AND P3, PT, R158, 0x60, PT ;  /* 0x000000609e00780c */ /* 0x000fe40003f64270 */
[----:B------:R-:W-:Y:S02]  /*7900*/  FMNMX.FTZ R88, R132, R161, !PT ;  /* 0x000000a184587209 */ /* 0x000fe40007810000 */
[----:B------:R-:W-:Y:S01]  /*7910*/  FSEL R6, R6, -INF , P3 ;  /* 0xff80000006067808 */ /* 0x000fe20001800000 */
[----:B------:R-:W0:Y:S01]  /*7920*/  MUFU.TANH R108, R108 ;  /* 0x0000006c006c7308 */ /* 0x000e220000002400 */
[----:B-1----:R-:W-:Y:S02]  /*7930*/  FSEL R133, R133, -INF , P4 ;  /* 0xff80000085857808 */ /* 0x002fe40002000000 */
[----:B------:R-:W-:-:S02]  /*7940*/  ISETP.GT.AND P4, PT, R158, 0x61, PT ;  /* 0x000000619e00780c */ /* 0x000fc40003f84270 */
[----:B------:R-:W-:Y:S02]  /*7950*/  FMNMX.FTZ R161, R133, R88, !PT ;  /* 0x0000005885a17209 */ /* 0x000fe40007810000 */
[----:B------:R-:W-:Y:S01]  /*7960*/  ISETP.GT.AND P3, PT, R158, 0x68, PT ;  /* 0x000000689e00780c */ /* 0x000fe20003f64270 */
[----:B------:R-:W1:Y:S01]  /*7970*/  MUFU.TANH R109, R109 ;  /* 0x0000006d006d7308 */ /* 0x000e620000002400 */
[----:B--2---:R-:W-:Y:S02]  /*7980*/  FSEL R104, R104, -INF , P4 ;  /* 0xff80000068687808 */ /* 0x004fe40002000000 */
[----:B------:R-:W-:Y:S01]  /*7990*/  FMNMX.FTZ R163, R6, R161, !PT ;  /* 0x000000a106a37209 */ /* 0x000fe20007810000 */
[----:B------:R-:W-:Y:S01]  /*79a0*/  FMUL.FTZ R161, R0, R93 ;  /* 0x0000005d00a17220 */ /* 0x000fe20000410000 */
[----:B------:R-:W-:Y:S02]  /*79b0*/  ISETP.GT.AND P4, PT, R158, 0x69, PT ;  /* 0x000000699e00780c */ /* 0x000fe40003f84270 */
[----:B------:R-:W-:Y:S01]  /*79c0*/  FMNMX.FTZ R163, R104, R163, !PT ;  /* 0x000000a368a37209 */ /* 0x000fe20007810000 */
[----:B------:R-:W2:Y:S01]  /*79d0*/  MUFU.TANH R112, R112 ;  /* 0x0000007000707308 */ /* 0x000ea20000002400 */
[----:B0-----:R-:W-:Y:S01]  /*79e0*/  FSEL R88, R108, -INF , P3 ;  /* 0xff8000006c587808 */ /* 0x001fe20001800000 */
[----:B------:R-:W-:-:S02]  /*79f0*/  WARPGROUP.DEPBAR.LE gsb0, 0x0 ;  /* 0x00008000000079c5 */ /* 0x000fc40000010000 */
[----:B------:R-:W-:Y:S01]  /*7a00*/  ISETP.GT.AND P3, PT, R158, 0x70, PT ;  /* 0x000000709e00780c */ /* 0x000fe20003f64270 */
[----:B------:R-:W-:Y:S01]  /*7a10*/  WARPGROUP.ARRIVE ;  /* 0x00000000000079c5 */ /* 0x000fe20000000000 */
[----:B------:R-:W-:Y:S02]  /*7a20*/  FMNMX.FTZ R163, R88, R163, !PT ;  /* 0x000000a358a37209 */ /* 0x000fe40007810000 */
[----:B------:R-:W0:Y:S01]  /*7a30*/  MUFU.TANH R113, R113 ;  /* 0x0000007100717308 */ /* 0x000e220000002400 */
[----:B-1----:R-:W-:Y:S02]  /*7a40*/  FSEL R92, R109, -INF , P4 ;  /* 0xff8000006d5c7808 */ /* 0x002fe40002000000 */
[----:B------:R-:W-:Y:S01]  /*7a50*/  ISETP.GT.AND P4, PT, R158, 0x71, PT ;  /* 0x000000719e00780c */ /* 0x000fe20003f84270 */
[----:B------:R-:W-:Y:S01]  /*7a60*/  QGMMA.64x128x32.F32.E4M3.E4M3 R24, R180, gdesc[UR4], R24, gsb0 ;  /* 0x01e00004b4187df3 */ /* 0x000fe20008000818 */
[----:B------:R-:W-:Y:S01]  /*7a70*/  FMNMX.FTZ R108, R92, R163, !PT ;  /* 0x000000a35c6c7209 */ /* 0x000fe20007810000 */
[----:B------:R-:W-:-:S02]  /*7a80*/  UIADD3 UR6, UR11, 0x200, URZ ;  /* 0x000002000b067890 */ /* 0x000fc4000fffe03f */
[----:B------:R-:W1:Y:S01]  /*7a90*/  MUFU.TANH R116, R116 ;  /* 0x0000007400747308 */ /* 0x000e620000002400 */
[----:B--2---:R-:W-:Y:S01]  /*7aa0*/  FSEL R93, R112, -INF , P3 ;  /* 0xff800000705d7808 */ /* 0x004fe20001800000 */
[----:B------:R-:W-:Y:S01]  /*7ab0*/  FMUL.FTZ R112, R0, R97 ;  /* 0x0000006100707220 */ /* 0x000fe20000410000 */
[----:B------:R-:W-:Y:S01]  /*7ac0*/  ISETP.GT.AND P3, PT, R158, 0x78, PT ;  /* 0x000000789e00780c */ /* 0x000fe20003f64270 */
[----:B------:R-:W-:Y:S01]  /*7ad0*/  UMOV UR7, 0xc0000010 ;  /* 0xc000001000077882 */ /* 0x000fe20000000000 */
[----:B------:R-:W-:-:S03]  /*7ae0*/  FMNMX.FTZ R109, R93, R108, !PT ;  /* 0x0000006c5d6d7209 */ /* 0x000fc60007810000 */
[----:B------:R-:W2:Y:S01]  /*7af0*/  MUFU.TANH R117, R117 ;  /* 0x0000007500757308 */ /* 0x000ea20000002400 */
[----:B0-----:R-:W-:Y:S01]  /*7b00*/  FSEL R96, R113, -INF , P4 ;  /* 0xff80000071607808 */ /* 0x001fe20002000000 */
[----:B------:R-:W-:Y:S01]  /*7b10*/  FMUL.FTZ R113, R0, R100 ;  /* 0x0000006400717220 */ /* 0x000fe20000410000 */
[----:B------:R-:W-:-:S05]  /*7b20*/  ISETP.GT.AND P4, PT, R158, 0x79, PT ;  /* 0x000000799e00780c */ /* 0x000fca0003f84270 */
[----:B------:R-:W0:Y:S01]  /*7b30*/  MUFU.TANH R159, R159 ;  /* 0x0000009f009f7308 */ /* 0x000e220000002400 */
[----:B-1----:R-:W-:Y:S02]  /*7b40*/  FSEL R97, R116, -INF , P3 ;  /* 0xff80000074617808 */ /* 0x002fe40001800000 */
[----:B------:R-:W-:Y:S02]  /*7b50*/  FMNMX.FTZ R116, R96, R109, !PT ;  /* 0x0000006d60747209 */ /* 0x000fe40007810000 */
[C---:B------:R-:W-:Y:S02]  /*7b60*/  ISETP.GT.AND P3, PT, R158.reuse, 0x80, PT ;  /* 0x000000809e00780c */ /* 0x040fe40003f64270 */
[----:B------:R-:W-:Y:S01]  /*7b70*/  FMNMX.FTZ R109, R97, R116, !PT ;  /* 0x00000074616d7209 */ /* 0x000fe20007810000 */
[----:B------:R-:W1:Y:S01]  /*7b80*/  MUFU.TANH R89, R89 ;  /* 0x0000005900597308 */ /* 0x000e620000002400 */
[----:B--2---:R-:W-:Y:S02]  /*7b90*/  FSEL R108, R117, -INF , P4 ;  /* 0xff800000756c7808 */ /* 0x004fe40002000000 */
[----:B------:R-:W-:-:S02]  /*7ba0*/  ISETP.GT.AND P4, PT, R158, 0x81, PT ;  /* 0x000000819e00780c */ /* 0x000fc40003f84270 */
[----:B------:R-:W-:-:S03]  /*7bb0*/  FMNMX.FTZ R117, R108, R109, !PT ;  /* 0x0000006d6c757209 */ /* 0x000fc60007810000 */
[----:B------:R-:W2:Y:S01]  /*7bc0*/  MUFU.TANH R160, R160 ;  /* 0x000000a000a07308 */ /* 0x000ea20000002400 */
[----:B0-----:R-:W-:Y:S02]  /*7bd0*/  FSEL R100, R159, -INF , P3 ;  /* 0xff8000009f647808 */ /* 0x001fe40001800000 */
[----:B------:R-:W-:-:S05]  /*7be0*/  ISETP.GT.AND P3, PT, R158, 0x88, PT ;  /* 0x000000889e00780c */ /* 0x000fca0003f64270 */
[----:B------:R-:W0:Y:S01]  /*7bf0*/  MUFU.TANH R161, R161 ;  /* 0x000000a100a17308 */ /* 0x000e220000002400 */
[----:B-1----:R-:W-:Y:S01]  /*7c00*/  FSEL R109, R89, -INF , P4 ;  /* 0xff800000596d7808 */ /* 0x002fe20002000000 */
[----:B------:R-:W-:Y:S01]  /*7c10*/  FMUL.FTZ R89, R0, R101 ;  /* 0x0000006500597220 */ /* 0x000fe20000410000 */
[----:B------:R-:W-:-:S05]  /*7c20*/  ISETP.GT.AND P4, PT, R158, 0x89, PT ;  /* 0x000000899e00780c */ /* 0x000fca0003f84270 */
[----:B------:R-:W1:Y:S01]  /*7c30*/  MUFU.TANH R162, R162 ;  /* 0x000000a200a27308 */ /* 0x000e620000002400 */
[----:B--2---:R-:W-:Y:S02]  /*7c40*/  FSEL R101, R160, -INF , P3 ;  /* 0xff800000a0657808 */ /* 0x004fe40001800000 */
[----:B------:R-:W-:-:S05]  /*7c50*/  ISETP.GT.AND P3, PT, R158, 0x90, PT ;  /* 0x000000909e00780c */ /* 0x000fca0003f64270 */
[----:B------:R2:W3:Y:S08]  /*7c60*/  MUFU.TANH R163, R112 ;  /* 0x0000007000a37308 */ /* 0x0004f00000002400 */
[----:B------:R1:W4:Y:S01]  /*7c70*/  MUFU.TANH R159, R113 ;  /* 0x00000071009f7308 */ /* 0x0003220000002400 */
[----:B--2---:R-:W-:-:S04]  /*7c80*/  FMNMX.FTZ R112, R100, R117, !PT ;  /* 0x0000007564707209 */ /* 0x004fc80007810000 */
[----:B------:R-:W-:Y:S02]  /*7c90*/  FMNMX.FTZ R116, R109, R112, !PT ;  /* 0x000000706d747209 */ /* 0x000fe40007810000 */
[----:B0-----:R-:W-:Y:S01]  /*7ca0*/  FSEL R112, R161, -INF , P4 ;  /* 0xff800000a1707808 */ /* 0x001fe20002000000 */
[----:B------:R0:W2:Y:S01]  /*7cb0*/  MUFU.TANH R164, R89 ;  /* 0x0000005900a47308 */ /* 0x0000a20000002400 */
[----:B------:R-:W-:Y:S02]  /*7cc0*/  FMNMX.FTZ R117, R101, R116, !PT ;  /* 0x0000007465757209 */ /* 0x000fe40007810000 */
[----:B------:R-:W-:Y:S02]  /*7cd0*/  ISETP.GT.AND P4, PT, R158, 0x91, PT ;  /* 0x000000919e00780c */ /* 0x000fe40003f84270 */
[----:B-1----:R-:W-:Y:S02]  /*7ce0*/  FSEL R113, R162, -INF , P3 ;  /* 0xff800000a2717808 */ /* 0x002fe40001800000 */
[----:B------:R-:W-:Y:S01]  /*7cf0*/  FMNMX.FTZ R160, R112, R117, !PT ;  /* 0x0000007570a07209 */ /* 0x000fe20007810000 */
[----:B------:R-:W1:Y:S01]  /*7d00*/  MUFU.TANH R8, R8 ;  /* 0x0000000800087308 */ /* 0x000e620000002400 */
[----:B---3--:R-:W-:-:S02]  /*7d10*/  FSEL R116, R163, -INF , P4 ;  /* 0xff800000a3747808 */ /* 0x008fc40002000000 */
[----:B0-----:R-:W-:Y:S02]  /*7d20*/  FMNMX.FTZ R89, R113, R160, !PT ;  /* 0x000000a071597209 */ /* 0x001fe40007810000 */
[----:B------:R-:W-:Y:S01]  /*7d30*/  ISETP.GT.AND P3, PT, R158, 0x99, PT ;  /* 0x000000999e00780c */ /* 0x000fe20003f64270 */
[C---:B------:R-:W-:Y:S01]  /*7d40*/  FMUL.FTZ R158, R0.reuse, R111 ;  /* 0x0000006f009e7220 */ /* 0x040fe20000410000 */
[----:B----4-:R-:W-:Y:S01]  /*7d50*/  FSEL R111, R159, -INF , P5 ;  /* 0xff8000009f6f7808 */ /* 0x010fe20002800000 */
[----:B------:R-:W-:Y:S01]  /*7d60*/  FMUL.FTZ R159, R0, R102 ;  /* 0x00000066009f7220 */ /* 0x000fe20000410000 */
[----:B------:R-:W-:Y:S01]  /*7d70*/  FMNMX.FTZ R160, R116, R89, !PT ;  /* 0x0000005974a07209 */ /* 0x000fe20007810000 */
[----:B------:R-:W-:Y:S01]  /*7d80*/  IMAD.U32 R102, RZ, RZ, UR10 ;  /* 0x0000000aff667e24 */ /* 0x000fe2000f8e00ff */
[----:B--2---:R-:W-:Y:S01]  /*7d90*/  FSEL R117, R164, -INF , P3 ;  /* 0xff800000a4757808 */ /* 0x004fe20001800000 */
[----:B------:R-:W0:Y:S01]  /*7da0*/  MUFU.TANH R9, R9 ;  /* 0x0000000900097308 */ /* 0x000e220000002400 */
[----:B------:R-:W-:-:S04]  /*7db0*/  FMNMX.FTZ R160, R111, R160, !PT ;  /* 0x000000a06fa07209 */ /* 0x000fc80007810000 */
[----:B------:R-:W-:-:S03]  /*7dc0*/  FMNMX.FTZ R160, R117, R160, !PT ;  /* 0x000000a075a07209 */ /* 0x000fc60007810000 */
[----:B------:R-:W2:Y:S02]  /*7dd0*/  MUFU.TANH R12, R12 ;  /* 0x0000000c000c7308 */ /* 0x000ea40000002400 */
[----:B------:R-:W3:Y:S06]  /*7de0*/  SHFL.BFLY PT, R89, R160, 0x2, 0x1f ;  /* 0x0c401f00a0597f89 */ /* 0x000eec00000e0000 */
[----:B------:R-:W4:Y:S08]  /*7df0*/  MUFU.TANH R13, R13 ;  /* 0x0000000d000d7308 */ /* 0x000f300000002400 */
[----:B------:R-:W5:Y:S08]  /*7e00*/  MUFU.TANH R20, R20 ;  /* 0x0000001400147308 */ /* 0x000f700000002400 */
[----:B------:R-:W5:Y:S01]  /*7e10*/  MUFU.TANH R21, R21 ;  /* 0x0000001500157308 */ /* 0x000f620000002400 */
[----:B---3--:R-:W-:-:S05]  /*7e20*/  FMNMX.FTZ R160, R160, R89, !PT ;  /* 0x00000059a0a07209 */ /* 0x008fca0007810000 */
[----:B------:R-:W3:Y:S02]  /*7e30*/  SHFL.BFLY PT, R89, R160, 0x1, 0x1f ;  /* 0x0c201f00a0597f89 */ /* 0x000ee400000e0000 */
[----:B------:R-:W5:Y:S01]  /*7e40*/  MUFU.TANH R154, R154 ;  /* 0x0000009a009a7308 */ /* 0x000f620000002400 */
[----:B------:R-:W-:-:S07]  /*7e50*/  WARPGROUP.DEPBAR.LE gsb0, 0x0 ;  /* 0x00008000000079c5 */ /* 0x000fce0000010000 */
[----:B------:R-:W5:Y:S01]  /*7e60*/  MUFU.TANH R155, R155 ;  /* 0x0000009b009b7308 */ /* 0x000f620000002400 */
[----:B------:R-:W-:-:S06]  /*7e70*/  WARPGROUP.ARRIVE ;  /* 0x00000000000079c5 */ /* 0x000fcc0000000000 */
[----:B------:R-:W-:Y:S01]  /*7e80*/  QGMMA.64x128x32.F32.E4M3.E4M3 R24, R176, gdesc[UR4], R24, gsb0 ;  /* 0x01e00004b0187df3 */ /* 0x000fe20008000818 */
[----:B------:R-:W5:Y:S01]  /*7e90*/  MUFU.TANH R138, R138 ;  /* 0x0000008a008a7308 */ /* 0x000f620000002400 */
[----:B------:R-:W-:Y:S01]  /*7ea0*/  UIADD3 UR6, UR11, 0x300, URZ ;  /* 0x000003000b067890 */ /* 0x000fe2000fffe03f */
[----:B------:R-:W-:Y:S01]  /*7eb0*/  UMOV UR7, 0xc0000010 ;  /* 0xc000001000077882 */ /* 0x000fe20000000000 */
[----:B---3--:R-:W-:-:S05]  /*7ec0*/  FMNMX.FTZ R89, R160, R89, !PT ;  /* 0x00000059a0597209 */ /* 0x008fca0007810000 */
[----:B------:R-:W3:Y:S01]  /*7ed0*/  MUFU.TANH R139, R139 ;  /* 0x0000008b008b7308 */ /* 0x000ee20000002400 */
[C---:B------:R-:W-:Y:S01]  /*7ee0*/  FSETP.NEU.FTZ.AND P3, PT, R89.reuse, -INF , PT ;  /* 0xff8000005900780b */ /* 0x040fe20003f7d000 */
[----:B------:R-:W-:-:S06]  /*7ef0*/  FFMA.FTZ R102, R89, R102, -8 ;  /* 0xc100000059667423 */ /* 0x000fcc0000010066 */
[----:B------:R-:W3:Y:S01]  /*7f00*/  MUFU.TANH R142, R142 ;  /* 0x0000008e008e7308 */ /* 0x000ee20000002400 */
[----:B------:R-:W-:-:S05]  /*7f10*/  FSEL R102, R102, RZ, P3 ;  /* 0x000000ff66667208 */ /* 0x000fca0001800000 */
[--C-:B------:R-:W-:Y:S01]  /*7f20*/  FFMA.FTZ R160, R105, UR10, -R102.reuse ;  /* 0x0000000a69a07c23 */ /* 0x100fe20008010866 */
[----:B------:R-:W-:-:S01]  /*7f30*/  FFMA.FTZ R161, R124, UR10, -R102 ;  /* 0x0000000a7ca17c23 */ /* 0x000fc20008010866 */
[----:B------:R1:W0:Y:S01]  /*7f40*/  SHFL.IDX PT, R105, R130, 0x1, 0x1c1f ;  /* 0x003c1f0082697f89 */ /* 0x00022200000e0000 */
[----:B------:R-:W3:Y:S01]  /*7f50*/  MUFU.TANH R143, R143 ;  /* 0x0000008f008f7308 */ /* 0x000ee20000002400 */
[----:B------:R-:W-:-:S01]  /*7f60*/  FFMA.FTZ R7, R7, UR10, -R102 ;  /* 0x0000000a07077c23 */ /* 0x000fc20008010866 */
[--C-:B------:R-:W-:Y:S01]  /*7f70*/  FFMA.FTZ R10, R10, UR10, -R102.reuse ;  /* 0x0000000a0a0a7c23 */ /* 0x100fe20008010866 */
[----:B------:R-:W-:-:S01]  /*7f80*/  FFMA.FTZ R11, R11, UR10, -R102 ;  /* 0x0000000a0b0b7c23 */ /* 0x000fc20008010866 */
[--C-:B------:R-:W-:Y:S01]  /*7f90*/  FFMA.FTZ R14, R14, UR10, -R102.reuse ;  /* 0x0000000a0e0e7c23 */ /* 0x100fe20008010866 */
[----:B------:R-:W-:-:S01]  /*7fa0*/  FFMA.FTZ R15, R15, UR10, -R102 ;  /* 0x0000000a0f0f7c23 */ /* 0x000fc20008010866 */
[--C-:B------:R-:W-:Y:S01]  /*7fb0*/  FFMA.FTZ R136, R136, UR10, -R102.reuse ;  /* 0x0000000a88887c23 */ /* 0x100fe20008010866 */
[----:B-1----:R-:W-:-:S01]  /*7fc0*/  FFMA.FTZ R130, R153, UR10, -R102 ;  /* 0x0000000a99827c23 */ /* 0x002fc20008010866 */
[----:B------:R-:W1:Y:S01]  /*7fd0*/  MUFU.TANH R146, R146 ;  /* 0x0000009200927308 */ /* 0x000e620000002400 */
[----:B------:R-:W-:-:S01]  /*7fe0*/  FFMA.FTZ R137, R137, UR10, -R102 ;  /* 0x0000000a89897c23 */ /* 0x000fc20008010866 */
[--C-:B------:R-:W-:Y:S01]  /*7ff0*/  FFMA.FTZ R140, R140, UR10, -R102.reuse ;  /* 0x0000000a8c8c7c23 */ /* 0x100fe20008010866 */
[----:B------:R-:W-:-:S01]  /*8000*/  FFMA.FTZ R141, R141, UR10, -R102 ;  /* 0x0000000a8d8d7c23 */ /* 0x000fc20008010866 */
[--C-:B------:R-:W-:Y:S01]  /*8010*/  FFMA.FTZ R144, R144, UR10, -R102.reuse ;  /* 0x0000000a90907c23 */ /* 0x100fe20008010866 */
[----:B------:R-:W-:-:S01]  /*8020*/  FFMA.FTZ R145, R145, UR10, -R102 ;  /* 0x0000000a91917c23 */ /* 0x000fc20008010866 */
[--C-:B------:R-:W-:Y:S01]  /*8030*/  FFMA.FTZ R148, R148, UR10, -R102.reuse ;  /* 0x0000000a94947c23 */ /* 0x100fe20008010866 */
[----:B------:R-:W-:-:S01]  /*8040*/  FFMA.FTZ R149, R149, UR10, -R102 ;  /* 0x0000000a95957c23 */ /* 0x000fc20008010866 */
[----:B------:R-:W1:Y:S01]  /*8050*/  MUFU.TANH R147, R147 ;  /* 0x0000009300937308 */ /* 0x000e620000002400 */
[----:B------:R-:W-:-:S01]  /*8060*/  FFMA.FTZ R120, R120, UR10, -R102 ;  /* 0x0000000a78787c23 */ /* 0x000fc20008010866 */
[--C-:B------:R-:W-:Y:S01]  /*8070*/  FFMA.FTZ R121, R121, UR10, -R102.reuse ;  /* 0x0000000a79797c23 */ /* 0x100fe20008010866 */
[----:B------:R-:W-:-:S01]  /*8080*/  FFMA.FTZ R125, R125, UR10, -R102 ;  /* 0x0000000a7d7d7c23 */ /* 0x000fc20008010866 */
[--C-:B------:R-:W-:Y:S01]  /*8090*/  FFMA.FTZ R129, R129, UR10, -R102.reuse ;  /* 0x0000000a81817c23 */ /* 0x100fe20008010866 */
[----:B------:R-:W-:-:S01]  /*80a0*/  FFMA.FTZ R133, R133, UR10, -R102 ;  /* 0x0000000a85857c23 */ /* 0x000fc20008010866 */
[----:B------:R-:W-:Y:S01]  /*80b0*/  FFMA.FTZ R6, R6, UR10, -R102 ;  /* 0x0000000a06067c23 */ /* 0x000fe20008010866 */
[----:B0-----:R-:W-:-:S02]  /*80c0*/  IMAD.IADD R134, R134, 0x1, R105 ;  /* 0x0000000186867824 */ /* 0x001fc400078e0269 */
[--C-:B------:R-:W-:Y:S01]  /*80d0*/  FFMA.FTZ R105, R152, UR10, -R102.reuse ;  /* 0x0000000a98697c23 */ /* 0x100fe20008010866 */
[----:B------:R-:W0:Y:S01]  /*80e0*/  MUFU.TANH R150, R150 ;  /* 0x0000009600967308 */ /* 0x000e220000002400 */
[----:B------:R-:W-:-:S01]  /*80f0*/  FFMA.FTZ R100, R100, UR10, -R102 ;  /* 0x0000000a64647c23 */ /* 0x000fc20008010866 */
[--C-:B------:R-:W-:Y:S01]  /*8100*/  FFMA.FTZ R109, R109, UR10, -R102.reuse ;  /* 0x0000000a6d6d7c23 */ /* 0x100fe20008010866 */
[C---:B------:R-:W-:Y:S01]  /*8110*/  ISETP.GT.AND P4, PT, R134.reuse, RZ, PT ;  /* 0x000000ff8600720c */ /* 0x040fe20003f84270 */
[--C-:B------:R-:W-:Y:S01]  /*8120*/  FFMA.FTZ R101, R101, UR10, -R102.reuse ;  /* 0x0000000a65657c23 */ /* 0x100fe20008010866 */
[----:B------:R-:W-:Y:S01]  /*8130*/  ISETP.GT.AND P5, PT, R134, 0x1, PT ;  /* 0x000000018600780c */ /* 0x000fe20003fa4270 */
[----:B------:R-:W-:Y:S01]  /*8140*/  FFMA.FTZ R111, R111, UR10, -R102 ;  /* 0x0000000a6f6f7c23 */ /* 0x000fe20008010866 */
[----:B------:R-:W-:Y:S01]  /*8150*/  FSEL R8, R8, -INF , P4 ;  /* 0xff80000008087808 */ /* 0x000fe20002000000 */
[----:B------:R-:W0:Y:S01]  /*8160*/  MUFU.TANH R151, R151 ;  /* 0x0000009700977308 */ /* 0x000e220000002400 */
[----:B------:R-:W-:-:S02]  /*8170*/  ISETP.GT.AND P4, PT, R134, 0x8, PT ;  /* 0x000000088600780c */ /* 0x000fc40003f84270 */
[----:B------:R-:W-:Y:S02]  /*8180*/  FSEL R9, R9, -INF , P5 ;  /* 0xff80000009097808 */ /* 0x000fe40002800000 */
[----:B------:R-:W-:Y:S02]  /*8190*/  FMNMX.FTZ R152, R8, R5, !PT ;  /* 0x0000000508987209 */ /* 0x000fe40007810000 */
[----:B------:R-:W-:Y:S01]  /*81a0*/  ISETP.GT.AND P5, PT, R134, 0x9, PT ;  /* 0x000000098600780c */ /* 0x000fe20003fa4270 */
[----:B------:R-:W0:Y:S01]  /*81b0*/  MUFU.TANH R122, R122 ;  /* 0x0000007a007a7308 */ /* 0x000e220000002400 */
[----:B--2---:R-:W-:Y:S02]  /*81c0*/  FSEL R12, R12, -INF , P4 ;  /* 0xff8000000c0c7808 */ /* 0x004fe40002000000 */
[----:B------:R-:W-:Y:S02]  /*81d0*/  FMNMX.FTZ R153, R9, R152, !PT ;  /* 0x0000009809997209 */ /* 0x000fe40007810000 */
[----:B------:R-:W-:-:S02]  /*81e0*/  ISETP.GT.AND P4, PT, R134, 0x10, PT ;  /* 0x000000108600780c */ /* 0x000fc40003f84270 */
[----:B----4-:R-:W-:Y:S01]  /*81f0*/  FSEL R13, R13, -INF , P5 ;  /* 0xff8000000d0d7808 */ /* 0x010fe20002800000 */
[----:B------:R-:W2:Y:S01]  /*8200*/  MUFU.TANH R123, R123 ;  /* 0x0000007b007b7308 */ /* 0x000ea20000002400 */
[----:B------:R-:W-:Y:S02]  /*8210*/  FMNMX.FTZ R152, R12, R153, !PT ;  /* 0x000000990c987209 */ /* 0x000fe40007810000 */
[----:B------:R-:W-:Y:S02]  /*8220*/  ISETP.GT.AND P5, PT, R134, 0x11, PT ;  /* 0x000000118600780c */ /* 0x000fe40003fa4270 */
[----:B-----5:R-:W-:Y:S02]  /*8230*/  FSEL R20, R20, -INF , P4 ;  /* 0xff80000014147808 */ /* 0x020fe40002000000 */
[----:B------:R-:W-:Y:S01]  /*8240*/  FMNMX.FTZ R153, R13, R152, !PT ;  /* 0x000000980d997209 */ /* 0x000fe20007810000 */
[----:B------:R-:W4:Y:S01]  /*8250*/  MUFU.TANH R126, R126 ;  /* 0x0000007e007e7308 */ /* 0x000f220000002400 */
[----:B------:R-:W-:-:S02]  /*8260*/  ISETP.GT.AND P4, PT, R134, 0x18, PT ;  /* 0x000000188600780c */ /* 0x000fc40003f84270 */
[----:B------:R-:W-:Y:S02]  /*8270*/  FSEL R21, R21, -INF , P5 ;  /* 0xff80000015157808 */ /* 0x000fe40002800000 */
[----:B------:R-:W-:Y:S02]  /*8280*/  FMNMX.FTZ R152, R20, R153, !PT ;  /* 0x0000009914987209 */ /* 0x000fe40007810000 */
[----:B------:R-:W-:Y:S01]  /*8290*/  ISETP.GT.AND P5, PT, R134, 0x19, PT ;  /* 0x000000198600780c */ /* 0x000fe20003fa4270 */
[----:B------:R-:W5:Y:S01]  /*82a0*/  MUFU.TANH R127, R127 ;  /* 0x0000007f007f7308 */ /* 0x000f620000002400 */
[----:B------:R-:W-:Y:S02]  /*82b0*/  FSEL R154, R154, -INF , P4 ;  /* 0xff8000009a9a7808 */ /* 0x000fe40002000000 */
[----:B------:R-:W-:Y:S02]  /*82c0*/  FMNMX.FTZ R153, R21, R152, !PT ;  /* 0x0000009815997209 */ /* 0x000fe40007810000 */
[----:B------:R-:W-:-:S02]  /*82d0*/  ISETP.GT.AND P4, PT, R134, 0x20, PT ;  /* 0x000000208600780c */ /* 0x000fc40003f84270 */
[----:B------:R-:W-:Y:S01]  /*82e0*/  FSEL R155, R155, -INF , P5 ;  /* 0xff8000009b9b7808 */ /* 0x000fe20002800000 */
[----:B------:R-:W5:Y:S01]  /*82f0*/  MUFU.TANH R156, R156 ;  /* 0x0000009c009c7308 */ /* 0x000f620000002400 */
[----:B------:R-:W-:Y:S02]  /*8300*/  FMNMX.FTZ R152, R154, R153, !PT ;  /* 0x000000999a987209 */ /* 0x000fe40007810000 */
[----:B------:R-:W-:Y:S02]  /*8310*/  ISETP.GT.AND P5, PT, R134, 0x21, PT ;  /* 0x000000218600780c */ /* 0x000fe40003fa4270 */
[----:B------:R-:W-:Y:S02]  /*8320*/  FSEL R138, R138, -INF , P4 ;  /* 0xff8000008a8a7808 */ /* 0x000fe40002000000 */
[----:B------:R-:W-:Y:S01]  /*8330*/  FMNMX.FTZ R153, R155, R152, !PT ;  /* 0x000000989b997209 */ /* 0x000fe20007810000 */
[----:B------:R-:W5:Y:S01]  /*8340*/  MUFU.TANH R131, R131 ;  /* 0x0000008300837308 */ /* 0x000f620000002400 */
[----:B------:R-:W-:-:S02]  /*8350*/  ISETP.GT.AND P4, PT, R134, 0x28, PT ;  /* 0x000000288600780c */ /* 0x000fc40003f84270 */
[----:B---3--:R-:W-:Y:S02]  /*8360*/  FSEL R139, R139, -INF , P5 ;  /* 0xff8000008b8b7808 */ /* 0x008fe40002800000 */
[----:B------:R-:W-:Y:S02]  /*8370*/  FMNMX.FTZ R152, R138, R153, !PT ;  /* 0x000000998a987209 */ /* 0x000fe40007810000 */
[----:B------:R-:W-:Y:S01]  /*8380*/  ISETP.GT.AND P5, PT, R134, 0x29, PT ;  /* 0x000000298600780c */ /* 0x000fe20003fa4270 */
[----:B------:R-:W3:Y:S01]  /*8390*/  MUFU.TANH R157, R157 ;  /* 0x0000009d009d7308 */ /* 0x000ee20000002400 */
[----:B------:R-:W-:Y:S02]  /*83a0*/  FSEL R142, R142, -INF , P4 ;  /* 0xff8000008e8e7808 */ /* 0x000fe40002000000 */
[----:B------:R-:W-:Y:S02]  /*83b0*/  FMNMX.FTZ R153, R139, R152, !PT ;  /* 0x000000988b997209 */ /* 0x000fe40007810000 */
[----:B------:R-:W-:-:S02]  /*83c0*/  ISETP.GT.AND P4, PT, R134, 0x30, PT ;  /* 0x000000308600780c */ /* 0x000fc40003f84270 */
[----:B------:R-:W-:Y:S01]  /*83d0*/  FSEL R143, R143, -INF , P5 ;  /* 0xff8000008f8f7808 */ /* 0x000fe20002800000 */
[----:B------:R-:W3:Y:S01]  /*83e0*/  MUFU.TANH R135, R135 ;  /* 0x0000008700877308 */ /* 0x000ee20000002400 */
[----:B------:R-:W-:Y:S02]  /*83f0*/  FMNMX.FTZ R152, R142, R153, !PT ;  /* 0x000000998e987209 */ /* 0x000fe40007810000 */
[----:B------:R-:W-:Y:S02]  /*8400*/  ISETP.GT.AND P5, PT, R134, 0x31, PT ;  /* 0x000000318600780c */ /* 0x000fe40003fa4270 */
[----:B-1----:R-:W-:Y:S02]  /*8410*/  FSEL R146, R146, -INF , P4 ;  /* 0xff80000092927808 */ /* 0x002fe40002000000 */
[----:B------:R-:W-:Y:S01]  /*8420*/  FMNMX.FTZ R153, R143, R152, !PT ;  /* 0x000000988f997209 */ /* 0x000fe20007810000 */
[----:B------:R-:W1:Y:S01]  /*8430*/  MUFU.TANH R106, R106 ;  /* 0x0000006a006a7308 */ /* 0x000e620000002400 */
[----:B------:R-:W-:-:S02]  /*8440*/  ISETP.GT.AND P4, PT, R134, 0x38, PT ;  /* 0x000000388600780c */ /* 0x000fc40003f84270 */
[----:B------:R-:W-:Y:S02]  /*8450*/  FSEL R147, R147, -INF , P5 ;  /* 0xff80000093937808 */ /* 0x000fe40002800000 */
[----:B------:R-:W-:Y:S02]  /*8460*/  FMNMX.FTZ R152, R146, R153, !PT ;  /* 0x0000009992987209 */ /* 0x000fe40007810000 */
[----:B------:R-:W-:Y:S01]  /*8470*/  ISETP.GT.AND P5, PT, R134, 0x39, PT ;  /* 0x000000398600780c */ /* 0x000fe20003fa4270 */
[----:B------:R-:W1:Y:S01]  /*8480*/  MUFU.TANH R107, R107 ;  /* 0x0000006b006b7308 */ /* 0x000e620000002400 */
[----:B0-----:R-:W-:Y:S02]  /*8490*/  FSEL R150, R150, -INF , P4 ;  /* 0xff80000096967808 */ /* 0x001fe40002000000 */
[----:B------:R-:W-:Y:S01]  /*84a0*/  FMNMX.FTZ R153, R147, R152, !PT ;  /* 0x0000009893997209 */ /* 0x000fe20007810000 */
[----:B------:R-:W-:Y:S02]  /*84b0*/  WARPGROUP.DEPBAR.LE gsb0, 0x0 ;  /* 0x00008000000079c5 */ /* 0x000fe40000010000 */
[----:B------:R-:W-:Y:S01]  /*84c0*/  ISETP.GT.AND P4, PT, R134, 0x40, PT ;  /* 0x000000408600780c */ /* 0x000fe20003f84270 */
[----:B------:R-:W-:Y:S01]  /*84d0*/  WARPGROUP.ARRIVE ;  /* 0x00000000000079c5 */ /* 0x000fe20000000000 */
[----:B------:R-:W-:Y:S01]  /*84e0*/  FSEL R151, R151, -INF , P5 ;  /* 0xff80000097977808 */ /* 0x000fe20002800000 */
[----:B------:R-:W0:Y:S01]  /*84f0*/  MUFU.TANH R110, R110 ;  /* 0x0000006e006e7308 */ /* 0x000e220000002400 */
[----:B------:R-:W-:-:S02]  /*8500*/  FMNMX.FTZ R152, R150, R153, !PT ;  /* 0x0000009996987209 */ /* 0x000fc40007810000 */
[----:B------:R-:W-:Y:S01]  /*8510*/  ISETP.GT.AND P5, PT, R134, 0x41, PT ;  /* 0x000000418600780c */ /* 0x000fe20003fa4270 */
[----:B------:R-:W-:Y:S01]  /*8520*/  QGMMA.64x128x32.F32.E4M3.E4M3 R24, R172, gdesc[UR4], R24, gsb0 ;  /* 0x01e00004ac187df3 */ /* 0x000fe20008000818 */
[----:B------:R-:W-:Y:S01]  /*8530*/  FSEL R122, R122, -INF , P4 ;  /* 0xff8000007a7a7808 */ /* 0x000fe20002000000 */
[----:B------:R-:W-:Y:S01]  /*8540*/  UIADD3 UR6, UR11, 0x400, URZ ;  /* 0x000004000b067890 */ /* 0x000fe2000fffe03f */
[----:B------:R-:W-:Y:S01]  /*8550*/  FMNMX.FTZ R153, R151, R152, !PT ;  /* 0x0000009897997209 */ /* 0x000fe20007810000 */
[----:B------:R-:W0:Y:S01]  /*8560*/  MUFU.TANH R158, R158 ;  /* 0x0000009e009e7308 */ /* 0x000e220000002400 */
[----:B------:R-:W-:Y:S01]  /*8570*/  ISETP.GT.AND P4, PT, R134, 0x48, PT ;  /* 0x000000488600780c */ /* 0x000fe20003f84270 */
[----:B------:R-:W-:Y:S01]  /*8580*/  UMOV UR7, 0xc0000010 ;  /* 0xc000001000077882 */ /* 0x000fe20000000000 */
[----:B--2---:R-:W-:Y:S02]  /*8590*/  FSEL R123, R123, -INF , P5 ;  /* 0xff8000007b7b7808 */ /* 0x004fe40002800000 */
[----:B------:R-:W-:-:S02]  /*85a0*/  FMNMX.FTZ R152, R122, R153, !PT ;  /* 0x000000997a987209 */ /* 0x000fc40007810000 */
[----:B------:R-:W-:Y:S01]  /*85b0*/  ISETP.GT.AND P5, PT, R134, 0x49, PT ;  /* 0x000000498600780c */ /* 0x000fe20003fa4270 */
[----:B------:R-:W2:Y:S01]  /*85c0*/  MUFU.TANH R114, R114 ;  /* 0x0000007200727308 */ /* 0x000ea20000002400 */
[----:B----4-:R-:W-:Y:S02]  /*85d0*/  FSEL R126, R126, -INF , P4 ;  /* 0xff8000007e7e7808 */ /* 0x010fe40002000000 */
[----:B------:R-:W-:Y:S02]  /*85e0*/  FMNMX.FTZ R153, R123, R152, !PT ;  /* 0x000000987b997209 */ /* 0x000fe40007810000 */
[----:B------:R-:W-:Y:S02]  /*85f0*/  ISETP.GT.AND P4, PT, R134, 0x50, PT ;  /* 0x000000508600780c */ /* 0x000fe40003f84270 */
[----:B-----5:R-:W-:Y:S01]  /*8600*/  FSEL R127, R127, -INF , P5 ;  /* 0xff8000007f7f7808 */ /* 0x020fe20002800000 */
[----:B------:R-:W4:Y:S01]  /*8610*/  MUFU.TANH R115, R115 ;  /* 0x0000007300737308 */ /* 0x000f220000002400 */
[----:B------:R-:W-:-:S02]  /*8620*/  FMNMX.FTZ R152, R126, R153, !PT ;  /* 0x000000997e987209 */ /* 0x000fc40007810000 */
[----:B------:R-:W-:Y:S02]  /*8630*/  ISETP.GT.AND P5, PT, R134, 0x51, PT ;  /* 0x000000518600780c */ /* 0x000fe40003fa4270 */
[----:B------:R-:W-:Y:S02]  /*8640*/  FSEL R156, R156, -INF , P4 ;  /* 0xff8000009c9c7808 */ /* 0x000fe40002000000 */
[----:B------:R-:W-:Y:S01]  /*8650*/  FMNMX.FTZ R153, R127, R152, !PT ;  /* 0x000000987f997209 */ /* 0x000fe20007810000 */
[----:B------:R-:W5:Y:S01]  /*8660*/  MUFU.TANH R118, R118 ;  /* 0x0000007600767308 */ /* 0x000f620000002400 */
[----:B------:R-:W-:Y:S02]  /*8670*/  ISETP.GT.AND P4, PT, R134, 0x58, PT ;  /* 0x000000588600780c */ /* 0x000fe40003f84270 */
[----:B------:R-:W-:Y:S02]  /*8680*/  FSEL R131, R131, -INF , P5 ;  /* 0xff80000083837808 */ /* 0x000fe40002800000 */
[----:B------:R-:W-:-:S02]  /*8690*/  FMNMX.FTZ R152, R156, R153, !PT ;  /* 0x000000999c987209 */ /* 0x000fc40007810000 */
[C---:B------:R-:W-:Y:S01]  /*86a0*/  ISETP.GT.AND P5, PT, R134.reuse, 0x59, PT ;  /* 0x000000598600780c */ /* 0x040fe20003fa4270 */
[----:B------:R-:W5:Y:S01]  /*86b0*/  MUFU.TANH R119, R119 ;  /* 0x0000007700777308 */ /* 0x000f620000002400 */
[----:B---3--:R-:W-:Y:S02]  /*86c0*/  FSEL R157, R157, -INF , P4 ;  /* 0xff8000009d9d7808 */ /* 0x008fe40002000000 */
[----:B------:R-:W-:Y:S02]  /*86d0*/  FMNMX.FTZ R152, R131, R152, !PT ;  /* 0x0000009883987209 */ /* 0x000fe40007810000 */
[----:B------:R-:W-:Y:S02]  /*86e0*/  ISETP.GT.AND P4, PT, R134, 0x60, PT ;  /* 0x000000608600780c */ /* 0x000fe40003f84270 */
[----:B------:R-:W-:Y:S01]  /*86f0*/  FSEL R135, R135, -INF , P5 ;  /* 0xff80000087877808 */ /* 0x000fe20002800000 */
[----:B------:R-:W3:Y:S01]  /*8700*/  MUFU.TANH R90, R90 ;  /* 0x0000005a005a7308 */ /* 0x000ee20000002400 */
[----:B------:R-:W-:-:S02]  /*8710*/  FMNMX.FTZ R152, R157, R152, !PT ;  /* 0x000000989d987209 */ /* 0x000fc40007810000 */
[----:B------:R-:W-:Y:S02]  /*8720*/  ISETP.GT.AND P5, PT, R134, 0x61, PT ;  /* 0x000000618600780c */ /* 0x000fe40003fa4270 */
[----:B-1----:R-:W-:Y:S02]  /*8730*/  FSEL R124, R106, -INF , P4 ;  /* 0xff8000006a7c7808 */ /* 0x002fe40002000000 */
[----:B------:R-:W-:Y:S01]  /*8740*/  FMNMX.FTZ R153, R135, R152, !PT ;  /* 0x0000009887997209 */ /* 0x000fe20007810000 */
[----:B------:R1:W-:Y:S01]  /*8750*/  MUFU.EX2 R106, R161 ;  /* 0x000000a1006a7308 */ /* 0x0003e20000000800 */
[----:B------:R-:W-:Y:S02]  /*8760*/  ISETP.GT.AND P4, PT, R134, 0x68, PT ;  /* 0x000000688600780c */ /* 0x000fe40003f84270 */
[----:B------:R-:W-:Y:S02]  /*8770*/  FSEL R107, R107, -INF , P5 ;  /* 0xff8000006b6b7808 */ /* 0x000fe40002800000 */
[----:B------:R-:W-:-:S02]  /*8780*/  FMNMX.FTZ R152, R124, R153, !PT ;  /* 0x000000997c987209 */ /* 0x000fc40007810000 */
[----:B------:R-:W-:Y:S01]  /*8790*/  ISETP.GT.AND P5, PT, R134, 0x69, PT ;  /* 0x000000698600780c */ /* 0x000fe20003fa4270 */
[----:B------:R-:W3:Y:S01]  /*87a0*/  MUFU.TANH R91, R91 ;  /* 0x0000005b005b7308 */ /* 0x000ee20000002400 */
[----:B0-----:R-:W-:Y:S01]  /*87b0*/  FSEL R110, R110, -INF , P4 ;  /* 0xff8000006e6e7808 */ /* 0x001fe20002000000 */
[----:B-1----:R-:W-:Y:S01]  /*87c0*/  FFMA.FTZ R161, R128, UR10, -R102 ;  /* 0x0000000a80a17c23 */ /* 0x002fe20008010866 */
        /* <DEDUP_REMOVED lines=8> */
[----:B------:R-:W1:Y:S01]  /*8850*/  MUFU.TANH R95, R95 ;  /* 0x0000005f005f7308 */ /* 0x000e620000002400 */
[----:B------:R-:W-:Y:S02]  /*8860*/  ISETP.GT.AND P4, PT, R134, 0x78, PT ;  /* 0x000000788600780c */ /* 0x000fe40003f84270 */
[----:B----4-:R-:W-:Y:S02]  /*8870*/  FSEL R115, R115, -INF , P5 ;  /* 0xff80000073737808 */ /* 0x010fe40002800000 */
[----:B------:R-:W-:-:S02]  /*8880*/  FMNMX.FTZ R152, R128, R153, !PT ;  /* 0x0000009980987209 */ /* 0x000fc40007810000 */
[----:B------:R-:W-:Y:S01]  /*8890*/  ISETP.GT.AND P5, PT, R134, 0x79, PT ;  /* 0x000000798600780c */ /* 0x000fe20003fa4270 */
[----:B------:R2:W-:Y:S01]  /*88a0*/  MUFU.EX2 R114, R161 ;  /* 0x000000a100727308 */ /* 0x0005e20000000800 */
[----:B-----5:R-:W-:Y:S02]  /*88b0*/  FSEL R118, R118, -INF , P4 ;  /* 0xff80000076767808 */ /* 0x020fe40002000000 */
[----:B------:R-:W-:Y:S02]  /*88c0*/  FMNMX.FTZ R153, R115, R152, !PT ;  /* 0x0000009873997209 */ /* 0x000fe40007810000 */
[----:B------:R-:W-:Y:S02]  /*88d0*/  ISETP.GT.AND P4, PT, R134, 0x80, PT ;  /* 0x000000808600780c */ /* 0x000fe40003f84270 */
[----:B------:R-:W-:Y:S01]  /*88e0*/  FSEL R119, R119, -INF , P5 ;  /* 0xff80000077777808 */ /* 0x000fe20002800000 */
[----:B------:R-:W4:Y:S01]  /*88f0*/  MUFU.TANH R98, R98 ;  /* 0x0000006200627308 */ /* 0x000f220000002400 */
[----:B------:R-:W-:Y:S01]  /*8900*/  FMNMX.FTZ R152, R118, R153, !PT ;  /* 0x0000009976987209 */ /* 0x000fe20007810000 */
[----:B--2---:R-:W-:Y:S01]  /*8910*/  FFMA.FTZ R161, R132, UR10, -R102 ;  /* 0x0000000a84a17c23 */ /* 0x004fe20008010866 */
[----:B------:R-:W-:-:S02]  /*8920*/  ISETP.GT.AND P5, PT, R134, 0x81, PT ;  /* 0x000000818600780c */ /* 0x000fc40003fa4270 */
[----:B---3--:R-:W-:Y:S02]  /*8930*/  FSEL R132, R90, -INF , P4 ;  /* 0xff8000005a847808 */ /* 0x008fe40002000000 */
[----:B------:R-:W-:Y:S01]  /*8940*/  FMNMX.FTZ R153, R119, R152, !PT ;  /* 0x0000009877997209 */ /* 0x000fe20007810000 */
[----:B------:R-:W2:Y:S01]  /*8950*/  MUFU.TANH R99, R99 ;  /* 0x0000006300637308 */ /* 0x000ea20000002400 */
[----:B------:R-:W-:Y:S02]  /*8960*/  ISETP.GT.AND P4, PT, R134, 0x88, PT ;  /* 0x000000888600780c */ /* 0x000fe40003f84270 */
[----:B------:R-:W-:Y:S02]  /*8970*/  FSEL R91, R91, -INF , P5 ;  /* 0xff8000005b5b7808 */ /* 0x000fe40002800000 */
[----:B------:R-:W-:Y:S02]  /*8980*/  FMNMX.FTZ R152, R132, R153, !PT ;  /* 0x0000009984987209 */ /* 0x000fe40007810000 */
[----:B------:R-:W-:Y:S01]  /*8990*/  ISETP.GT.AND P5, PT, R134, 0x89, PT ;  /* 0x000000898600780c */ /* 0x000fe20003fa4270 */
[----:B------:R-:W3:Y:S01]  /*89a0*/  MUFU.TANH R159, R159 ;  /* 0x0000009f009f7308 */ /* 0x000ee20000002400 */
[----:B0-----:R-:W-:-:S02]  /*89b0*/  FSEL R94, R94, -INF , P4 ;  /* 0xff8000005e5e7808 */ /* 0x001fc40002000000 */
[----:B------:R-:W-:Y:S02]  /*89c0*/  FMNMX.FTZ R153, R91, R152, !PT ;  /* 0x000000985b997209 */ /* 0x000fe40007810000 */
[----:B------:R-:W-:Y:S02]  /*89d0*/  ISETP.GT.AND P4, PT, R134, 0x90, PT ;  /* 0x000000908600780c */ /* 0x000fe40003f84270 */
[----:B-1----:R-:W-:Y:S01]  /*89e0*/  FSEL R95, R95, -INF , P5 ;  /* 0xff8000005f5f7808 */ /* 0x002fe20002800000 */
[----:B------:R-:W0:Y:S01]  /*89f0*/  MUFU.TANH R103, R103 ;  /* 0x0000006700677308 */ /* 0x000e220000002400 */
[----:B------:R-:W-:Y:S02]  /*8a00*/  FMNMX.FTZ R152, R94, R153, !PT ;  /* 0x000000995e987209 */ /* 0x000fe40007810000 */
[----:B------:R-:W-:Y:S02]  /*8a10*/  ISETP.GT.AND P5, PT, R134, 0x91, PT ;  /* 0x000000918600780c */ /* 0x000fe40003fa4270 */
[----:B----4-:R-:W-:-:S02]  /*8a20*/  FSEL R98, R98, -INF , P4 ;  /* 0xff80000062627808 */ /* 0x010fc40002000000 */
[----:B------:R-:W-:Y:S01]  /*8a30*/  FMNMX.FTZ R153, R95, R152, !PT ;  /* 0x000000985f997209 */ /* 0x000fe20007810000 */
[----:B------:R-:W-:-:S01]  /*8a40*/  FFMA.FTZ R152, R104, UR10, -R102 ;  /* 0x0000000a68987c23 */ /* 0x000fc20008010866 */
[----:B------:R-:W-:Y:S01]  /*8a50*/  ISETP.GT.AND P4, PT, R134, 0x98, PT ;  /* 0x000000988600780c */ /* 0x000fe20003f84270 */
[----:B------:R1:W-:Y:S01]  /*8a60*/  MUFU.EX2 R90, R161 ;  /* 0x000000a1005a7308 */ /* 0x0003e20000000800 */
[----:B--2---:R-:W-:Y:S02]  /*8a70*/  FSEL R99, R99, -INF , P5 ;  /* 0xff80000063637808 */ /* 0x004fe40002800000 */
[----:B------:R-:W-:Y:S02]  /*8a80*/  FMNMX.FTZ R104, R98, R153, !PT ;  /* 0x0000009962687209 */ /* 0x000fe40007810000 */
[----:B------:R-:W-:Y:S01]  /*8a90*/  ISETP.GT.AND P5, PT, R134, 0x99, PT ;  /* 0x000000998600780c */ /* 0x000fe20003fa4270 */
[--C-:B------:R-:W-:Y:S01]  /*8aa0*/  FFMA.FTZ R134, R88, UR10, -R102.reuse ;  /* 0x0000000a58867c23 */ /* 0x100fe20008010866 */
[----:B---3--:R-:W-:Y:S01]  /*8ab0*/  FSEL R159, R159, -INF , P4 ;  /* 0xff8000009f9f7808 */ /* 0x008fe20002000000 */
[----:B------:R2:W-:Y:S01]  /*8ac0*/  MUFU.EX2 R153, R152 ;  /* 0x0000009800997308 */ /* 0x0005e20000000800 */
[----:B------:R-:W-:Y:S01]  /*8ad0*/  FMNMX.FTZ R104, R99, R104, !PT ;  /* 0x0000006863687209 */ /* 0x000fe20007810000 */
[--C-:B-1----:R-:W-:Y:S01]  /*8ae0*/  FFMA.FTZ R161, R92, UR10, -R102.reuse ;  /* 0x0000000a5ca17c23 */ /* 0x102fe20008010866 */
[----:B0-----:R-:W-:Y:S01]  /*8af0*/  FSEL R103, R103, -INF , P5 ;  /* 0xff80000067677808 */ /* 0x001fe20002800000 */
        /* <DEDUP_REMOVED lines=9> */
[----:B------:R0:W-:Y:S01]  /*8b90*/  MUFU.EX2 R104, R134 ;  /* 0x0000008600687308 */ /* 0x0001e20000000800 */
[----:B------:R-:W1:Y:S01]  /*8ba0*/  SHFL.BFLY PT, R163, R88, 0x2, 0x1f ;  /* 0x0c401f0058a37f89 */ /* 0x000e6200000e0000 */
[----:B------:R-:W-:-:S01]  /*8bb0*/  FFMA.FTZ R102, R117, UR10, -R102 ;  /* 0x0000000a75667c23 */ /* 0x000fc20008010866 */
[----:B------:R-:W-:-:S02]  /*8bc0*/  WARPGROUP.DEPBAR.LE gsb0, 0x0 ;  /* 0x00008000000079c5 */ /* 0x000fc40000010000 */
[----:B------:R-:W-:-:S03]  /*8bd0*/  WARPGROUP.ARRIVE ;  /* 0x00000000000079c5 */ /* 0x000fc60000000000 */
[----:B------:R-:W-:Y:S03]  /*8be0*/  MUFU.EX2 R160, R160 ;  /* 0x000000a000a07308 */ /* 0x000fe60000000800 */
[----:B------:R-:W-:Y:S05]  /*8bf0*/  QGMMA.64x128x32.F32.E4M3.E4M3 R24, R168, gdesc[UR4], R24, gsb0 ;  /* 0x01e00004a8187df3 */ /* 0x000fea0008000818 */
[----:B------:R-:W-:Y:S08]  /*8c00*/  MUFU.EX2 R7, R7 ;  /* 0x0000000700077308 */ /* 0x000ff00000000800 */
[----:B------:R-:W-:Y:S01]  /*8c10*/  MUFU.EX2 R10, R10 ;  /* 0x0000000a000a7308 */ /* 0x000fe20000000800 */
[----:B-1----:R-:W-:-:S05]  /*8c20*/  FMNMX.FTZ R163, R88, R163, !PT ;  /* 0x000000a358a37209 */ /* 0x002fca0007810000 */
[----:B------:R-:W1:Y:S02]  /*8c30*/  SHFL.BFLY PT, R88, R163, 0x1, 0x1f ;  /* 0x0c201f00a3587f89 */ /* 0x000e6400000e0000 */
[----:B------:R-:W-:Y:S08]  /*8c40*/  MUFU.EX2 R11, R11 ;  /* 0x0000000b000b7308 */ /* 0x000ff00000000800 */
[----:B------:R-:W-:Y:S08]  /*8c50*/  MUFU.EX2 R14, R14 ;  /* 0x0000000e000e7308 */ /* 0x000ff00000000800 */
[----:B------:R-:W-:Y:S01]  /*8c60*/  MUFU.EX2 R15, R15 ;  /* 0x0000000f000f7308 */ /* 0x000fe20000000800 */
[----:B-1----:R-:W-:Y:S01]  /*8c70*/  FMNMX.FTZ R88, R163, R88, !PT ;  /* 0x00000058a3587209 */ /* 0x002fe20007810000 */
[----:B------:R-:W-:-:S06]  /*8c80*/  IMAD.U32 R163, RZ, RZ, UR10 ;  /* 0x0000000affa37e24 */ /* 0x000fcc000f8e00ff */
[----:B------:R-:W-:Y:S01]  /*8c90*/  MUFU.EX2 R105, R105 ;  /* 0x0000006900697308 */ /* 0x000fe20000000800 */
[C---:B------:R-:W-:Y:S01]  /*8ca0*/  FSETP.NEU.FTZ.AND P4, PT, R88.reuse, -INF , PT ;  /* 0xff8000005800780b */ /* 0x040fe20003f9d000 */
[----:B------:R-:W-:-:S05]  /*8cb0*/  FFMA.FTZ R116, R88, R163, -8 ;  /* 0xc100000058747423 */ /* 0x000fca00000100a3 */
[----:B------:R-:W-:Y:S01]  /*8cc0*/  FSEL R116, R116, RZ, P4 ;  /* 0x000000ff74747208 */ /* 0x000fe20002000000 */
[----:B------:R-:W-:Y:S04]  /*8cd0*/  MUFU.EX2 R130, R130 ;  /* 0x0000008200827308 */ /* 0x000fe80000000800 */
[----:B--2---:R-:W-:-:S01]  /*8ce0*/  FFMA.FTZ R152, R126, UR10, -R116 ;  /* 0x0000000a7e987c23 */ /* 0x004fc20008010874 */
[--C-:B0-----:R-:W-:Y:S01]  /*8cf0*/  FFMA.FTZ R134, R155, UR10, -R116.reuse ;  /* 0x0000000a9b867c23 */ /* 0x101fe20008010874 */
[----:B------:R-:W-:Y:S01]  /*8d00*/  FSEL R126, R88, RZ, P4 ;  /* 0x000000ff587e7208 */ /* 0x000fe20002000000 */
[--C-:B------:R-:W-:Y:S01]  /*8d10*/  FFMA.FTZ R117, R8, UR10, -R116.reuse ;  /* 0x0000000a08757c23 */ /* 0x100fe20008010874 */
[----:B------:R-:W-:Y:S01]  /*8d20*/  FSEL R155, R89, RZ, P3 ;  /* 0x000000ff599b7208 */ /* 0x000fe20001800000 */
[--C-:B------:R-:W-:Y:S01]  /*8d30*/  FFMA.FTZ R8, R9, UR10, -R116.reuse ;  /* 0x0000000a09087c23 */ /* 0x100fe20008010874 */
[----:B------:R-:W-:-:S01]  /*8d40*/  FFMA.FTZ R9, R12, UR10, -R116 ;  /* 0x0000000a0c097c23 */ /* 0x000fc20008010874 */
[----:B------:R-:W-:Y:S01]  /*8d50*/  FADD.FTZ R126, -R126, R5 ;  /* 0x000000057e7e7221 */ /* 0x000fe20000010100 */
[----:B------:R-:W-:-:S01]  /*8d60*/  FFMA.FTZ R12, R13, UR10, -R116 ;  /* 0x0000000a0d0c7c23 */ /* 0x000fc20008010874 */
[----:B------:R-:W-:Y:S01]  /*8d70*/  FADD.FTZ R155, -R155, R4 ;  /* 0x000000049b9b7221 */ /* 0x000fe20000010100 */
[----:B------:R-:W-:Y:S01]  /*8d80*/  MUFU.EX2 R117, R117 ;  /* 0x0000007500757308 */ /* 0x000fe20000000800 */
[----:B------:R-:W-:Y:S01]  /*8d90*/  FMUL.FTZ R126, R126, UR10 ;  /* 0x0000000a7e7e7c20 */ /* 0x000fe20008410000 */
[--C-:B------:R-:W-:Y:S01]  /*8da0*/  FFMA.FTZ R13, R20, UR10, -R116.reuse ;  /* 0x0000000a140d7c23 */ /* 0x100fe20008010874 */
[----:B------:R-:W-:Y:S01]  /*8db0*/  FMUL.FTZ R155, R155, UR10 ;  /* 0x0000000a9b9b7c20 */ /* 0x000fe20008410000 */
        /* <DEDUP_REMOVED lines=21> */
[----:B0-----:R-:W-:-:S01]  /*8f10*/  FFMA.FTZ R162, R5, R3, R160 ;  /* 0x0000000305a27223 */ /* 0x001fc200000100a0 */
[--C-:B------:R-:W-:Y:S01]  /*8f20*/  FFMA.FTZ R107, R107, UR10, -R116.reuse ;  /* 0x0000000a6b6b7c23 */ /* 0x100fe20008010874 */
[----:B------:R-:W-:-:S01]  /*8f30*/  FFMA.FTZ R110, R110, UR10, -R116 ;  /* 0x0000000a6e6e7c23 */ /* 0x000fc20008010874 */
[----:B------:R-:W-:Y:S01]  /*8f40*/  FFMA.FTZ R128, R128, UR10, -R116 ;  /* 0x0000000a80807c23 */ /* 0x000fe20008010874 */
[----:B------:R-:W-:-:S01]  /*8f50*/  FADD.FTZ R155, R7, R162 ;  /* 0x000000a2079b7221 */ /* 0x000fc20000010000 */
[--C-:B------:R-:W-:Y:S01]  /*8f60*/  FFMA.FTZ R115, R115, UR10, -R116.reuse ;  /* 0x0000000a73737c23 */ /* 0x100fe20008010874 */
[----:B------:R-:W-:-:S01]  /*8f70*/  FFMA.FTZ R118, R118, UR10, -R116 ;  /* 0x0000000a76767c23 */ /* 0x000fc20008010874 */
[----:B------:R-:W0:Y:S01]  /*8f80*/  MUFU.EX2 R9, R9 ;  /* 0x0000000900097308 */ /* 0x000e220000000800 */
[----:B-1----:R-:W-:-:S01]  /*8f90*/  FFMA.FTZ R3, R126, R2, R117 ;  /* 0x000000027e037223 */ /* 0x002fc20000010075 */
[----:B------:R-:W-:Y:S01]  /*8fa0*/  FADD.FTZ R162, R10, R155 ;  /* 0x0000009b0aa27221 */ /* 0x000fe20000010000 */
[----:B------:R-:W-:-:S01]  /*8fb0*/  FFMA.FTZ R119, R119, UR10, -R116 ;  /* 0x0000000a77777c23 */ /* 0x000fc20008010874 */
[--C-:B------:R-:W-:Y:S01]  /*8fc0*/  FFMA.FTZ R132, R132, UR10, -R116.reuse ;  /* 0x0000000a84847c23 */ /* 0x100fe20008010874 */
[----:B------:R-:W-:-:S01]  /*8fd0*/  FFMA.FTZ R91, R91, UR10, -R116 ;  /* 0x0000000a5b5b7c23 */ /* 0x000fc20008010874 */
[----:B------:R-:W-:Y:S01]  /*8fe0*/  FADD.FTZ R155, R11, R162 ;  /* 0x000000a20b9b7221 */ /* 0x000fe20000010000 */
[----:B------:R-:W-:-:S01]  /*8ff0*/  FFMA.FTZ R94, R94, UR10, -R116 ;  /* 0x0000000a5e5e7c23 */ /* 0x000fc20008010874 */
[----:B------:R-:W1:Y:S01]  /*9000*/  MUFU.EX2 R12, R12 ;  /* 0x0000000c000c7308 */ /* 0x000e620000000800 */
[----:B--2---:R-:W-:-:S01]  /*9010*/  FADD.FTZ R2, R8, R3 ;  /* 0x0000000308027221 */ /* 0x004fc20000010000 */
[--C-:B------:R-:W-:Y:S01]  /*9020*/  FFMA.FTZ R95, R95, UR10, -R116.reuse ;  /* 0x0000000a5f5f7c23 */ /* 0x100fe20008010874 */
[----:B------:R-:W-:-:S01]  /*9030*/  FFMA.FTZ R98, R98, UR10, -R116 ;  /* 0x0000000a62627c23 */ /* 0x000fc20008010874 */
[----:B------:R-:W-:-:S02]  /*9040*/  IMAD.U32 R162, RZ, RZ, UR58 ;  /* 0x0000003affa27e24 */ /* 0x000fc4000f8e00ff */
[----:B------:R-:W-:-:S01]  /*9050*/  FFMA.FTZ R99, R99, UR10, -R116 ;  /* 0x0000000a63637c23 */ /* 0x000fc20008010874 */
[--C-:B------:R-:W-:Y:S01]  /*9060*/  FFMA.FTZ R159, R159, UR10, -R116.reuse ;  /* 0x0000000a9f9f7c23 */ /* 0x100fe20008010874 */
[----:B------:R-:W-:-:S01]  /*9070*/  FFMA.FTZ R103, R103, UR10, -R116 ;  /* 0x0000000a67677c23 */ /* 0x000fc20008010874 */
[----:B------:R-:W2:Y:S01]  /*9080*/  MUFU.EX2 R13, R13 ;  /* 0x0000000d000d7308 */ /* 0x000ea20000000800 */
[----:B0-----:R-:W-:-:S01]  /*9090*/  FADD.FTZ R3, R9, R2 ;  /* 0x0000000209037221 */ /* 0x001fc20000010000 */
[----:B------:R-:W-:-:S06]  /*90a0*/  @!P0 LEA R162, R162, UR41, 0x3 ;  /* 0x00000029a2a28c11 */ /* 0x000fcc000f8e18ff */
[----:B------:R-:W0:Y:S01]  /*90b0*/  MUFU.EX2 R20, R20 ;  /* 0x0000001400147308 */ /* 0x000e220000000800 */
[----:B-1----:R-:W-:-:S07]  /*90c0*/  FADD.FTZ R2, R12, R3 ;  /* 0x000000030c027221 */ /* 0x002fce0000010000 */
[----:B------:R-:W1:Y:S01]  /*90d0*/  MUFU.EX2 R21, R21 ;  /* 0x0000001500157308 */ /* 0x000e620000000800 */
[----:B--2---:R-:W-:-:S07]  /*90e0*/  FADD.FTZ R3, R13, R2 ;  /* 0x000000020d037221 */ /* 0x004fce0000010000 */
[----:B------:R-:W2:Y:S01]  /*90f0*/  MUFU.EX2 R134, R134 ;  /* 0x0000008600867308 */ /* 0x000ea20000000800 */
[----:B0-----:R-:W-:-:S01]  /*9100*/  FADD.FTZ R2, R20, R3 ;  /* 0x0000000314027221 */ /* 0x001fc20000010000 */
[----:B------:R-:W-:-:S06]  /*9110*/  WARPGROUP.DEPBAR.LE gsb0, 0x0 ;  /* 0x00008000000079c5 */ /* 0x000fcc0000010000 */
[----:B------:R-:W-:Y:S08]  /*9120*/  MUFU.EX2 R4, R152 ;  /* 0x0000009800047308 */ /* 0x000ff00000000800 */
[----:B------:R-:W-:Y:S08]  /*9130*/  MUFU.EX2 R136, R136 ;  /* 0x0000008800887308 */ /* 0x000ff00000000800 */
[----:B------:R-:W0:Y:S08]  /*9140*/  MUFU.EX2 R138, R138 ;  /* 0x0000008a008a7308 */ /* 0x000e300000000800 */
[----:B------:R3:W-:Y:S08]  /*9150*/  MUFU.EX2 R152, R156 ;  /* 0x0000009c00987308 */ /* 0x0007f00000000800 */
[----:B------:R-:W4:Y:S01]  /*9160*/  MUFU.EX2 R137, R137 ;  /* 0x0000008900897308 */ /* 0x000f220000000800 */
[----:B---3--:R-:W-:-:S01]  /*9170*/  FADD.FTZ R156, R14, R155 ;  /* 0x0000009b0e9c7221 */ /* 0x008fc20000010000 */
[----:B-1----:R-:W-:-:S03]  /*9180*/  FADD.FTZ R155, R21, R2 ;  /* 0x00000002159b7221 */ /* 0x002fc60000010000 */
[----:B------:R-:W-:Y:S01]  /*9190*/  FADD.FTZ R156, R15, R156 ;  /* 0x0000009c0f9c7221 */ /* 0x000fe20000010000 */
[----:B--2---:R-:W-:-:S02]  /*91a0*/  FADD.FTZ R155, R134, R155 ;  /* 0x0000009b869b7221 */ /* 0x004fc40000010000 */
[----:B------:R-:W1:Y:S01]  /*91b0*/  MUFU.EX2 R139, R139 ;  /* 0x0000008b008b7308 */ /* 0x000e620000000800 */
[----:B------:R-:W-:-:S01]  /*91c0*/  FADD.FTZ R3, R105, R156 ;  /* 0x0000009c69037221 */ /* 0x000fc20000010000 */
[----:B0-----:R-:W-:Y:S01]  /*91d0*/  FADD.FTZ R156, R138, R155 ;  /* 0x0000009b8a9c7221 */ /* 0x001fe20000010000 */
[----:B------:R-:W-:-:S02]  /*91e0*/  FFMA.FTZ R155, R158, UR10, -R116 ;  /* 0x0000000a9e9b7c23 */ /* 0x000fc40008010874 */
[----:B------:R-:W-:-:S03]  /*91f0*/  FADD.FTZ R3, R130, R3 ;  /* 0x0000000382037221 */ /* 0x000fc60000010000 */
[----:B------:R-:W0:Y:S01]  /*9200*/  MUFU.EX2 R140, R140 ;  /* 0x0000008c008c7308 */ /* 0x000e220000000800 */
[----:B------:R-:W-:-:S04]  /*9210*/  FADD.FTZ R2, R136, R3 ;  /* 0x0000000388027221 */ /* 0x000fc80000010000 */
[----:B----4-:R-:W-:-:S03]  /*9220*/  FADD.FTZ R3, R137, R2 ;  /* 0x0000000289037221 */ /* 0x010fc60000010000 */
        /* <DEDUP_REMOVED lines=34> */
[----:B0-----:R-:W-:-:S04]  /*9450*/  FADD.FTZ R157, R123, R156 ;  /* 0x0000009c7b9d7221 */ /* 0x001fc80000010000 */
[----:B------:R-:W-:-:S03]  /*9460*/  FADD.FTZ R156, R4, R157 ;  /* 0x0000009d049c7221 */ /* 0x000fc60000010000 */
[----:B------:R-:W0:Y:S01]  /*9470*/  MUFU.EX2 R129, R129 ;  /* 0x0000008100817308 */ /* 0x000e220000000800 */
[----:B--2---:R-:W-:-:S04]  /*9480*/  FADD.FTZ R3, R125, R2 ;  /* 0x000000027d037221 */ /* 0x004fc80000010000 */
[----:B------:R-:W-:-:S03]  /*9490*/  FADD.FTZ R2, R114, R3 ;  /* 0x0000000372027221 */ /* 0x000fc60000010000 */
[----:B------:R-:W2:Y:S01]  /*94a0*/  MUFU.EX2 R131, R131 ;  /* 0x0000008300837308 */ /* 0x000ea20000000800 */
[----:B-1----:R-:W-:-:S04]  /*94b0*/  FADD.FTZ R157, R127, R156 ;  /* 0x0000009c7f9d7221 */ /* 0x002fc80000010000 */
[----:B------:R-:W-:-:S03]  /*94c0*/  FADD.FTZ R156, R152, R157 ;  /* 0x0000009d989c7221 */ /* 0x000fc60000010000 */
[----:B------:R-:W1:Y:S01]  /*94d0*/  MUFU.EX2 R154, R154 ;  /* 0x0000009a009a7308 */ /* 0x000e620000000800 */
[----:B0-----:R-:W-:-:S04]  /*94e0*/  FADD.FTZ R3, R129, R2 ;  /* 0x0000000281037221 */ /* 0x001fc80000010000 */
[----:B------:R-:W-:-:S03]  /*94f0*/  FADD.FTZ R2, R90, R3 ;  /* 0x000000035a027221 */ /* 0x000fc60000010000 */
        /* <DEDUP_REMOVED lines=19> */
[----:B0-----:R-:W-:-:S01]  /*9630*/  FADD.FTZ R3, R161, R2 ;  /* 0x00000002a1037221 */ /* 0x001fc20000010000 */
[----:B------:R-:W-:-:S05]  /*9640*/  IADD3 R2, -R225, 0xb, RZ ;  /* 0x0000000be1027810 */ /* 0x000fca0007ffe1ff */
[----:B------:R0:W-:Y:S06]  /*9650*/  BAR.ARV R2, 0x100 ;  /* 0x000400020000751d */ /* 0x0001ec0000002000 */
[----:B------:R-:W3:Y:S01]  /*9660*/  MUFU.EX2 R128, R128 ;  /* 0x0000008000807308 */ /* 0x000ee20000000800 */
[----:B--2---:R-:W-:-:S01]  /*9670*/  FADD.FTZ R157, R155, R156 ;  /* 0x0000009c9b9d7221 */ /* 0x004fc20000010000 */
[----:B0-----:R-:W-:Y:S02]  /*9680*/  @!P0 VIADD R2, R162, 0x29840 ;  /* 0x00029840a2028836 */ /* 0x001fe40000000000 */
[----:B-1----:R-:W-:-:S03]  /*9690*/  FADD.FTZ R156, R92, R3 ;  /* 0x000000035c9c7221 */ /* 0x002fc60000010000 */
[----:B------:R-:W-:Y:S01]  /*96a0*/  @!P0 PRMT R2, RZ, 0x654, R2 ;  /* 0x00000654ff028816 */ /* 0x000fe20000000002 */
[----:B------:R-:W0:Y:S03]  /*96b0*/  MUFU.EX2 R93, R93 ;  /* 0x0000005d005d7308 */ /* 0x000e260000000800 */
[----:B------:R1:W-:Y:S05]  /*96c0*/  @!P0 SYNCS.ARRIVE.TRANS64.RED.A1T0 RZ, [R2+URZ], RZ ;  /* 0x000000ff02ff89a7 */ /* 0x0003ea000810043f */
[----:B------:R-:W2:Y:S01]  /*96d0*/  MUFU.EX2 R115, R115 ;  /* 0x0000007300737308 */ /* 0x000ea20000000800 */
[----:B---3--:R-:W-:-:S07]  /*96e0*/  FADD.FTZ R158, R128, R157 ;  /* 0x0000009d809e7221 */ /* 0x008fce0000010000 */
[----:B------:R-:W3:Y:S01]  /*96f0*/  MUFU.EX2 R96, R96 ;  /* 0x0000006000607308 */ /* 0x000ee20000000800 */
[----:B0-----:R-:W-:-:S07]  /*9700*/  FADD.FTZ R3, R93, R156 ;  /* 0x0000009c5d037221 */ /* 0x001fce0000010000 */
[----:B------:R-:W0:Y:S01]  /*9710*/  MUFU.EX2 R118, R118 ;  /* 0x0000007600767308 */ /* 0x000e220000000800 */
[----:B--2---:R-:W-:-:S07]  /*9720*/  FADD.FTZ R157, R115, R158 ;  /* 0x0000009e739d7221 */ /* 0x004fce0000010000 */
        /* <DEDUP_REMOVED lines=40> */
.L_x_2065:
[----:B------:R-:W-:Y:S01]  /*99b0*/  UISETP.GT.AND UP1, UPT, UR57, UR56, UPT ;  /* 0x000000383900728c */ /* 0x000fe2000bf24270 */
[----:B------:R-:W-:Y:S01]  /*99c0*/  F2FP.SATFINITE.E4M3.F32.PACK_AB_MERGE_C R10, R11, R10, RZ ;  /* 0x0000000a0b0a723e */ /* 0x000fe200048070ff */
[----:B------:R-:W-:Y:S01]  /*99d0*/  ULEA UR6, UR59, UR41, 0x3 ;  /* 0x000000293b067291 */ /* 0x000fe2000f8e183f */
[----:B------:R-:W-:Y:S01]  /*99e0*/  F2FP.SATFINITE.E4M3.F32.PACK_AB_MERGE_C R4, R127, R4, RZ ;  /* 0x000000047f04723e */ /* 0x000fe200048070ff */
[----:B------:R-:W-:Y:S01]  /*99f0*/  UIADD3 UR57, UR57, -0x1, URZ ;  /* 0xffffffff39397890 */ /* 0x000fe2000fffe03f */
[----:B------:R-:W-:Y:S01]  /*9a00*/  F2FP.SATFINITE.E4M3.F32.PACK_AB_MERGE_C R9, R12, R9, RZ ;  /* 0x000000090c09723e */ /* 0x000fe200048070ff */
[----:B------:R-:W-:Y:S01]  /*9a10*/  UIADD3 UR6, UR6, 0x29860, URZ ;  /* 0x0002986006067890 */ /* 0x000fe2000fffe03f */
[----:B------:R-:W-:Y:S01]  /*9a20*/  PLOP3.LUT P3, PT, PT, PT, UP1, 0x80, 0x0 ;  /* 0x000000000000781c */ /* 0x000fe20003f6f018 */
[----:B------:R-:W-:Y:S01]  /*9a30*/  UMOV UR60, UR47 ;  /* 0x0000002f003c7c82 */ /* 0x000fe20008000000 */
[----:B------:R-:W-:Y:S01]  /*9a40*/  F2FP.SATFINITE.E4M3.F32.PACK_AB_MERGE_C R105, R130, R105, RZ ;  /* 0x000000698269723e */ /* 0x000fe200048070ff */
[----:B------:R-:W-:Y:S01]  /*9a50*/  UPRMT UR6, UR40, 0x654, UR6 ;  /* 0x0000065428067896 */ /* 0x000fe20008000006 */
[----:B------:R-:W-:Y:S01]  /*9a60*/  F2FP.SATFINITE.E4M3.F32.PACK_AB_MERGE_C R21, R134, R21, RZ ;  /* 0x000000158615723e */ /* 0x000fe200048070ff */
[----:B------:R-:W-:Y:S01]  /*9a70*/  UMOV UR59, UR58 ;  /* 0x0000003a003b7c82 */ /* 0x000fe20008000000 */
        /* <DEDUP_REMOVED lines=100> */
[----:B------:R-:W-:-:S02]  /*a0c0*/  IMAD.MOV.U32 R5, RZ, RZ, R88 ;  /* 0x000000ffff057224 */ /* 0x000fc400078e0058 */
[----:B------:R-:W-:Y:S01]  /*a0d0*/  IMAD.MOV.U32 R4, RZ, RZ, R89 ;  /* 0x000000ffff047224 */ /* 0x000fe200078e0059 */
[----:B------:R-:W-:Y:S06]  /*a0e0*/  @P3 BRA `(.L_x_2066) ;  /* 0xffffffbc00803947 */ /* 0x000fec000383ffff */
[----:B------:R-:W-:-:S05]  /*a0f0*/  UMOV UR53, UR58 ;  /* 0x0000003a00357c82 */ /* 0x000fca0008000000 */
.L_x_2056:
[----:B------:R-:W-:-:S06]  /*a100*/  UISETP.GE.AND UP0, UPT, UR57, UR39, UPT ;  /* 0x000000273900728c */ /* 0x000fcc000bf06270 */
[----:B------:R-:W-:-:S13]  /*a110*/  PLOP3.LUT P2, PT, PT, PT, UP0, 0x80, 0x0 ;  /* 0x000000000000781c */ /* 0x000fda0003f4f008 */
[----:B------:R-:W-:Y:S05]  /*a120*/  @!P2 BRA `(.L_x_2067) ;  /* 0x0000003400b0a947 */ /* 0x000fea0003800000 */
[----:B------:R-:W-:Y:S01]  /*a130*/  IMAD.MOV.U32 R5, RZ, RZ, R88 ;  /* 0x000000ffff057224 */ /* 0x000fe200078e0058 */
[----:B------:R-:W-:Y:S01]  /*a140*/  UMOV UR56, UR47 ;  /* 0x0000002f00387c82 */ /* 0x000fe20008000000 */
[----:B------:R-:W-:Y:S01]  /*a150*/  IMAD.MOV.U32 R4, RZ, RZ, R89 ;  /* 0x000000ffff047224 */ /* 0x000fe200078e0059 */
[----:B------:R-:W-:Y:S01]  /*a160*/  UMOV UR52, UR53 ;  /* 0x0000003500347c82 */ /* 0x000fe20008000000 */
[----:B------:R-:W-:-:S05]  /*a170*/  ULDC UR51, c[0x0][0x988] ;  /* 0x0002620000337ab9 */ /* 0x000fca0000000800 */
.L_x_2077:
        /* <DEDUP_REMOVED lines=9> */
.L_x_2069:
[----:B------:R-:W-:Y:S01]  /*a210*/  ULEA UR6, UR53, UR41, 0x3 ;  /* 0x0000002935067291 */ /* 0x000fe2000f8e183f */
[----:B------:R-:W-:-:S05]  /*a220*/  IMAD.U32 R6, RZ, RZ, UR47 ;  /* 0x0000002fff067e24 */ /* 0x000fca000f8e00ff */
[----:B------:R-:W-:-:S04]  /*a230*/  SHF.L.U32 R6, R6, 0x1f, RZ ;  /* 0x0000001f06067819 */ /* 0x000fc800000006ff */
[----:B------:R0:W1:Y:S01]  /*a240*/  SYNCS.PHASECHK.TRANS64.TRYWAIT P2, [UR6+0x29830], R6 ;  /* 0x02983006ff0075a7 */ /* 0x0000620008040146 */
[----:B------:R-:W-:Y:S05]  /*a250*/  @!P1 BRA `(.L_x_2070) ;  /* 0x0000000000049947 */ /* 0x000fea0003800000 */
[----:B------:R-:W-:Y:S01]  /*a260*/  BPT.TRAP 0x1 ;  /* 0x000000040000795c */ /* 0x000fe20000300000 */
.L_x_2070:
[----:B-1----:R-:W-:Y:S05]  /*a270*/  @P2 BRA `(.L_x_2068) ;  /* 0x0000000000082947 */ /* 0x002fea0003800000 */
[----:B------:R-:W1:Y:S02]  /*a280*/  SYNCS.PHASECHK.TRANS64.TRYWAIT P2, [UR6+0x29830], R6 ;  /* 0x02983006ff0075a7 */ /* 0x000e640008040146 */
[----:B-1----:R-:W-:Y:S05]  /*a290*/  @!P2 BRA `(.L_x_2071) ;  /* 0x000000dc00bca947 */ /* 0x002fea0003800000 */
.L_x_2068:
[----:B-1----:R-:W1:Y:S01]  /*a2a0*/  S2R R7, SR_TID.X ;  /* 0x0000000000077919 */ /* 0x002e620000002100 */
[----:B------:R-:W-:Y:S01]  /*a2b0*/  UIMAD UR58, UR53, 0x780, UR50 ;  /* 0x00000780353a78a4 */ /* 0x000fe2000f8e0232 */
[----:B------:R-:W-:Y:S01]  /*a2c0*/  UMOV UR27, 0x80000020 ;  /* 0x80000020001b7882 */ /* 0x000fe20000000000 */
[----:B------:R-:W-:Y:S02]  /*a2d0*/  UMOV UR28, UR24 ;  /* 0x00000018001c7c82 */ /* 0x000fe40008000000 */
[----:B------:R-:W-:Y:S01]  /*a2e0*/  UIADD3 UR30, UR58, 0x80, URZ ;  /* 0x000000803a1e7890 */ /* 0x000fe2000fffe03f */
[----:B------:R-:W-:Y:S02]  /*a2f0*/  UMOV UR29, UR25 ;  /* 0x00000019001d7c82 */ /* 0x000fe40008000000 */
[----:B------:R-:W-:Y:S01]  /*a300*/  UMOV UR26, UR58 ;  /* 0x0000003a001a7c82 */ /* 0x000fe20008000000 */
[----:B------:R-:W-:Y:S01]  /*a310*/  UMOV UR31, 0x80000020 ;  /* 0x80000020001f7882 */ /* 0x000fe20000000000 */
[----:B------:R-:W-:Y:S01]  /*a320*/  UIADD3 UR34, UR58, 0x100, URZ ;  /* 0x000001003a227890 */ /* 0x000fe2000fffe03f */
[----:B------:R-:W-:Y:S01]  /*a330*/  UMOV UR32, UR24 ;  /* 0x0000001800207c82 */ /* 0x000fe20008000000 */
[----:B------:R-:W-:Y:S01]  /*a340*/  UMOV UR33, UR25 ;  /* 0x0000001900217c82 */ /* 0x000fe20008000000 */
        /* <DEDUP_REMOVED lines=177> */
.L_x_2073:
[----:B------:R-:W-:Y:S01]  /*ae60*/  ULEA UR6, UR52, UR41, 0x3 ;  /* 0x0000002934067291 */ /* 0x000fe2000f8e183f */
[----:B------:R-:W-:-:S05]  /*ae70*/  IMAD.U32 R6, RZ, RZ, UR56 ;  /* 0x00000038ff067e24 */ /* 0x000fca000f8e00ff */
[----:B------:R-:W-:-:S04]  /*ae80*/  SHF.L.U32 R6, R6, 0x1f, RZ ;  /* 0x0000001f06067819 */ /* 0x000fc800000006ff */
[----:B------:R0:W1:Y:S01]  /*ae90*/  SYNCS.PHASECHK.TRANS64.TRYWAIT P2, [UR6+0x29850], R6 ;  /* 0x02985006ff0075a7 */ /* 0x0000620008040146 */
[----:B------:R-:W-:Y:S05]  /*aea0*/  @!P1 BRA `(.L_x_2074) ;  /* 0x0000000000049947 */ /* 0x000fea0003800000 */
[----:B------:R-:W-:Y:S01]  /*aeb0*/  BPT.TRAP 0x1 ;  /* 0x000000040000795c */ /* 0x000fe20000300000 */
.L_x_2074:
[----:B-1----:R-:W-:Y:S05]  /*aec0*/  @P2 BRA `(.L_x_2072) ;  /* 0x0000000000082947 */ /* 0x002fea0003800000 */
[----:B------:R-:W1:Y:S02]  /*aed0*/  SYNCS.PHASECHK.TRANS64.TRYWAIT P2, [UR6+0x29850], R6 ;  /* 0x02985006ff0075a7 */ /* 0x000e640008040146 */
[----:B-1----:R-:W-:Y:S05]  /*aee0*/  @!P2 BRA `(.L_x_2075) ;  /* 0x000000d000c0a947 */ /* 0x002fea0003800000 */
.L_x_2072:
[----:B------:R-:W-:Y:S01]  /*aef0*/  UIADD3 UR6, UR41, 0x400, URZ ;  /* 0x0000040029067890 */ /* 0x000fe2000fffe03f */
[----:B------:R-:W-:Y:S01]  /*af00*/  WARPGROUP.ARRIVE ;  /* 0x00000000000079c5 */ /* 0x000fe20000000000 */
[----:B------:R-:W-:Y:S01]  /*af10*/  UMOV UR7, 0xc0000010 ;  /* 0xc000001000077882 */ /* 0x000fe20000000000 */
[C---:B-1----:R-:W-:Y:S01]  /*af20*/  FMUL.FTZ R7, R0.reuse, R152 ;  /* 0x0000009800077220 */ /* 0x042fe20000410000 */
[----:B------:R-:W-:Y:S01]  /*af30*/  USHF.R.U32.HI UR6, URZ, 0x4, UR6 ;  /* 0x000000043f067899 */ /* 0x000fe20008011606 */
[C---:B0-----:R-:W-:Y:S01]  /*af40*/  FMUL.FTZ R6, R0.reuse, R153 ;  /* 0x0000009900067220 */ /* 0x041fe20000410000 */
[C---:B------:R-:W-:Y:S01]  /*af50*/  FMUL.FTZ R8, R0.reuse, R154 ;  /* 0x0000009a00087220 */ /* 0x040fe20000410000 */
        /* <DEDUP_REMOVED lines=26> */
[----:B------:R-:W-:Y:S01]  /*b100*/  FMUL.FTZ R138, R0, R138 ;  /* 0x0000008a008a7220 */ /* 0x000fe20000410000 */
        /* <DEDUP_REMOVED lines=83> */
[----:B------:R-:W-:Y:S01]  /*b640*/  UMOV UR10, UR51 ;  /* 0x00000033000a7c82 */ /* 0x000fe20008000000 */
[----:B------:R-:W2:Y:S05]  /*b650*/  S2R R225, SR_TID.X ;  /* 0x0000000000e17919 */ /* 0x000eaa0000002100 */
[----:B------:R-:W3:Y:S01]  /*b660*/  MUFU.TANH R154, R154 ;  /* 0x0000009a009a7308 */ /* 0x000ee20000002400 */
[----:B0-----:R-:W-:-:S07]  /*b670*/  FMNMX.FTZ R159, R21, R88, !PT ;  /* 0x00000058159f7209 */ /* 0x001fce0007810000 */
[----:B------:R-:W0:Y:S01]  /*b680*/  MUFU.TANH R136, R136 ;  /* 0x0000008800887308 */ /* 0x000e220000002400 */
[----:B-1----:R-:W-:-:S07]  /*b690*/  FMNMX.FTZ R161, R153, R158, !PT ;  /* 0x0000009e99a17209 */ /* 0x002fce0007810000 */
[----:B------:R-:W1:Y:S01]  /*b6a0*/  MUFU.TANH R155, R155 ;  /* 0x0000009b009b7308 */ /* 0x000e620000002400 */
[----:B---3--:R-:W-:-:S07]  /*b6b0*/  FMNMX.FTZ R88, R154, R159, !PT ;  /* 0x0000009f9a587209 */ /* 0x008fce0007810000 */
[----:B------:R-:W3:Y:S01]  /*b6c0*/  MUFU.TANH R137, R137 ;  /* 0x0000008900897308 */ /* 0x000ee20000002400 */
[----:B0-----:R-:W-:Y:S02]  /*b6d0*/  FMNMX.FTZ R158, R136, R161, !PT ;  /* 0x000000a1889e7209 */ /* 0x001fe40007810000 */
[----:B--2---:R-:W-:-:S04]  /*b6e0*/  SHF.R.U32.HI R225, RZ, 0x7, R225 ;  /* 0x00000007ffe17819 */ /* 0x004fc800000116e1 */
[----:B------:R-:W-:Y:S01]  /*b6f0*/  IADD3 R162, -R225, 0xb, RZ ;  /* 0x0000000be1a27810 */ /* 0x000fe20007ffe1ff */
[----:B------:R-:W0:Y:S01]  /*b700*/  MUFU.TANH R138, R138 ;  /* 0x0000008a008a7308 */ /* 0x000e220000002400 */
[----:B-1----:R-:W-:-:S07]  /*b710*/  FMNMX.FTZ R89, R155, R88, !PT ;  /* 0x000000589b597209 */ /* 0x002fce0007810000 */
[----:B------:R-:W1:Y:S01]  /*b720*/  MUFU.TANH R140, R140 ;  /* 0x0000008c008c7308 */ /* 0x000e620000002400 */
[----:B---3--:R-:W-:Y:S01]  /*b730*/  FMNMX.FTZ R159, R137, R158, !PT ;  /* 0x0000009e899f7209 */ /* 0x008fe20007810000 */
        /* <DEDUP_REMOVED lines=49> */
[----:B------:R-:W-:-:S04]  /*ba50*/  UMOV UR7, 0xc0000010 ;  /* 0xc000001000077882 */ /* 0x000fc80000000000 */
        /* <DEDUP_REMOVED lines=83> */
[----:B------:R-:W-:Y:S06]  /*bf90*/  QGMMA.64x128x32.F32.E4M3.E4M3 R24, R168, gdesc[UR4], R24, gsb0 ;  /* 0x01e00004a8187df3 */ /* 0x000fec0008000818 */
[----:B------:R-:W0:Y:S01]  /*bfa0*/  MUFU.TANH R102, R102 ;  /* 0x0000006600667308 */ /* 0x000e220000002400 */
[----:B-1----:R-:W-:-:S07]  /*bfb0*/  FMNMX.FTZ R89, R99, R88, !PT ;  /* 0x0000005863597209 */ /* 0x002fce0007810000 */
[----:B------:R-:W1:Y:S01]  /*bfc0*/  MUFU.TANH R103, R103 ;  /* 0x0000006700677308 */ /* 0x000e620000002400 */
[----:B--2---:R-:W-:Y:S02]  /*bfd0*/  FMNMX.FTZ R158, R101, R158, !PT ;  /* 0x0000009e659e7209 */ /* 0x004fe40007810000 */
[----:B0-----:R-:W-:-:S03]  /*bfe0*/  FMNMX.FTZ R88, R102, R89, !PT ;  /* 0x0000005966587209 */ /* 0x001fc60007810000 */
[----:B------:R-:W0:Y:S01]  /*bff0*/  SHFL.BFLY PT, R89, R158, 0x2, 0x1f ;  /* 0x0c401f009e597f89 */ /* 0x000e2200000e0000 */
[----:B-1----:R-:W-:-:S05]  /*c000*/  FMNMX.FTZ R159, R103, R88, !PT ;  /* 0x00000058679f7209 */ /* 0x002fca0007810000 */
[----:B------:R-:W1:Y:S01]  /*c010*/  SHFL.BFLY PT, R88, R159, 0x2, 0x1f ;  /* 0x0c401f009f587f89 */ /* 0x000e6200000e0000 */
[----:B0-----:R-:W-:Y:S01]  /*c020*/  FMNMX.FTZ R160, R158, R89, !PT ;  /* 0x000000599ea07209 */ /* 0x001fe20007810000 */
[----:B------:R-:W-:-:S04]  /*c030*/  IMAD.U32 R158, RZ, RZ, UR10 ;  /* 0x0000000aff9e7e24 */ /* 0x000fc8000f8e00ff */
[----:B------:R-:W0:Y:S01]  /*c040*/  SHFL.BFLY PT, R89, R160, 0x1, 0x1f ;  /* 0x0c201f00a0597f89 */ /* 0x000e2200000e0000 */
[----:B-1----:R-:W-:Y:S01]  /*c050*/  FMNMX.FTZ R161, R159, R88, !PT ;  /* 0x000000589fa17209 */ /* 0x002fe20007810000 */
[----:B------:R-:W-:-:S04]  /*c060*/  IMAD.U32 R159, RZ, RZ, UR10 ;  /* 0x0000000aff9f7e24 */ /* 0x000fc8000f8e00ff */
[----:B------:R-:W1:Y:S01]  /*c070*/  SHFL.BFLY PT, R88, R161, 0x1, 0x1f ;  /* 0x0c201f00a1587f89 */ /* 0x000e6200000e0000 */
[----:B0-----:R-:W-:-:S05]  /*c080*/  FMNMX.FTZ R89, R160, R89, !PT ;  /* 0x00000059a0597209 */ /* 0x001fca0007810000 */
[C---:B------:R-:W-:Y:S01]  /*c090*/  FFMA.FTZ R158, R89.reuse, R158, -8 ;  /* 0xc1000000599e7423 */ /* 0x040fe2000001009e */
[----:B------:R-:W-:-:S03]  /*c0a0*/  FADD.FTZ R4, -R89, R4 ;  /* 0x0000000459047221 */ /* 0x000fc60000010100 */
[--C-:B------:R-:W-:Y:S01]  /*c0b0*/  FFMA.FTZ R7, R7, UR10, -R158.reuse ;  /* 0x0000000a07077c23 */ /* 0x100fe2000801089e */
[----:B------:R-:W-:-:S01]  /*c0c0*/  FFMA.FTZ R6, R6, UR10, -R158 ;  /* 0x0000000a06067c23 */ /* 0x000fc2000801089e */
[----:B-1----:R-:W-:Y:S01]  /*c0d0*/  FMNMX.FTZ R88, R161, R88, !PT ;  /* 0x00000058a1587209 */ /* 0x002fe20007810000 */
        /* <DEDUP_REMOVED lines=39> */
[----:B------:R-:W-:Y:S01]  /*c350*/  FFMA.FTZ R158, R88, R159, -8 ;  /* 0xc1000000589e7423 */ /* 0x000fe2000001009f */
[----:B------:R-:W-:Y:S01]  /*c360*/  FMUL.FTZ R4, R4, UR10 ;  /* 0x0000000a04047c20 */ /* 0x000fe20008410000 */
[----:B------:R-:W-:Y:S01]  /*c370*/  MUFU.EX2 R7, R7 ;  /* 0x0000000700077308 */ /* 0x000fe20000000800 */
[----:B------:R-:W-:Y:S01]  /*c380*/  FMUL.FTZ R5, R5, UR10 ;  /* 0x0000000a05057c20 */ /* 0x000fe20008410000 */
        /* <DEDUP_REMOVED lines=42> */
[----:B------:R-:W-:-:S02]  /*c630*/  WARPGROUP.DEPBAR.LE gsb0, 0x0 ;  /* 0x00008000000079c5 */ /* 0x000fc40000010000 */
[----:B------:R-:W-:-:S01]  /*c640*/  FFMA.FTZ R102, R102, UR10, -R158 ;  /* 0x0000000a66667c23 */ /* 0x000fc2000801089e */
[----:B------:R-:W-:Y:S01]  /*c650*/  FFMA.FTZ R103, R103, UR10, -R158 ;  /* 0x0000000a67677c23 */ /* 0x000fe2000801089e */
        /* <DEDUP_REMOVED lines=122> */
[----:B-1----:R-:W-:-:S01]  /*ce00*/  FADD.FTZ R160, R118, R161 ;  /* 0x000000a176a07221 */ /* 0x002fc20000010000 */
[----:B------:R-:W-:-:S06]  /*ce10*/  IMAD.U32 R161, RZ, RZ, UR53 ;  /* 0x00000035ffa17e24 */ /* 0x000fcc000f8e00ff */
[----:B------:R-:W1:Y:S01]  /*ce20*/  MUFU.EX2 R156, R156 ;  /* 0x0000009c009c7308 */ /* 0x000e620000000800 */
[----:B0-----:R-:W-:-:S01]  /*ce30*/  FADD.FTZ R3, R117, R2 ;  /* 0x0000000275037221 */ /* 0x001fc20000010000 */
[----:B------:R-:W-:-:S05]  /*ce40*/  @!P0 LEA R2, R161, UR41, 0x3 ;  /* 0x00000029a1028c11 */ /* 0x000fca000f8e18ff */
[----:B------:R-:W-:Y:S01]  /*ce50*/  @!P0 VIADD R2, R2, 0x29840 ;  /* 0x0002984002028836 */ /* 0x000fe20000000000 */
[----:B------:R-:W0:Y:S01]  /*ce60*/  MUFU.EX2 R90, R90 ;  /* 0x0000005a005a7308 */ /* 0x000e220000000800 */
[----:B--2---:R-:W-:-:S01]  /*ce70*/  FADD.FTZ R99, R119, R160 ;  /* 0x000000a077637221 */ /* 0x004fc20000010000 */
[----:B------:R0:W-:Y:S06]  /*ce80*/  BAR.ARV R162, 0x100 ;  /* 0x000400a20000751d */ /* 0x0001ec0000002000 */
[----:B------:R-:W2:Y:S01]  /*ce90*/  MUFU.EX2 R157, R157 ;  /* 0x0000009d009d7308 */ /* 0x000ea20000000800 */
[----:B-1----:R-:W-:-:S01]  /*cea0*/  FADD.FTZ R160, R156, R3 ;  /* 0x000000039ca07221 */ /* 0x002fc20000010000 */
[----:B------:R-:W-:-:S04]  /*ceb0*/  @!P0 PRMT R2, RZ, 0x654, R2 ;  /* 0x00000654ff028816 */ /* 0x000fc80000000002 */
[----:B------:R1:W-:Y:S02]  /*cec0*/  @!P0 SYNCS.ARRIVE.TRANS64.RED.A1T0 RZ, [R2+URZ], RZ ;  /* 0x000000ff02ff89a7 */ /* 0x0003e4000810043f */
        /* <DEDUP_REMOVED lines=26> */
[----:B-1----:R-:W-:-:S03]  /*d070*/  FADD.FTZ R3, R101, R2 ;  /* 0x0000000265037221 */ /* 0x002fc60000010000 */
[----:B--2---:R-:W-:Y:S01]  /*d080*/  FADD.FTZ R2, R103, R99 ;  /* 0x0000006367027221 */ /* 0x004fe20000010000 */
[----:B------:R-:W-:Y:S06]  /*d090*/  @!P1 BRA `(.L_x_2076) ;  /* 0x0000000000049947 */ /* 0x000fec0003800000 */
[----:B------:R-:W-:Y:S01]  /*d0a0*/  BPT.TRAP 0x1 ;  /* 0x000000040000795c */ /* 0x000fe20000300000 */
.L_x_2076:
        /* <DEDUP_REMOVED lines=114> */
[----:B------:R-:W-:Y:S01]  /*d7d0*/  F2FP.SATFINITE.E4M3.F32.PACK_AB_MERGE_C R171, R98, R95, R11 ;  /* 0x0000005f62ab723e */ /* 0x000fe2000480700b */
[----:B------:R-:W-:Y:S06]  /*d7e0*/  @P2 BRA `(.L_x_2077) ;  /* 0xffffffc800642947 */ /* 0x000fec000383ffff */
.L_x_2067:
[----:B------:R-:W-:Y:S06]  /*d7f0*/  BAR.ARV 0x8, 0x180 ;  /* 0x0206000000007b1d */ /* 0x000fec0000002000 */
[----:B------:R-:W-:Y:S05]  /*d800*/  @!P1 BRA `(.L_x_2078) ;  /* 0x0000000000049947 */ /* 0x000fea0003800000 */
[----:B------:R-:W-:Y:S01]  /*d810*/  BPT.TRAP 0x1 ;  /* 0x000000040000795c */ /* 0x000fe20000300000 */
.L_x_2078:
[----:B------:R-:W-:Y:S01]  /*d820*/  ULEA UR5, UR53, UR41, 0x3 ;  /* 0x0000002935057291 */ /* 0x000fe2000f8e183f */
[----:B------:R-:W-:-:S05]  /*d830*/  IMAD.U32 R0, RZ, RZ, UR47 ;  /* 0x0000002fff007e24 */ /* 0x000fca000f8e00ff */
[----:B------:R-:W-:-:S04]  /*d840*/  SHF.L.U32 R0, R0, 0x1f, RZ ;  /* 0x0000001f00007819 */ /* 0x000fc800000006ff */
[----:B------:R0:W1:Y:S01]  /*d850*/  SYNCS.PHASECHK.TRANS64.TRYWAIT P0, [UR5+0x29850], R0 ;  /* 0x02985000ff0075a7 */ /* 0x0000620008000145 */
[----:B------:R-:W-:Y:S05]  /*d860*/  @!P1 BRA `(.L_x_2079) ;  /* 0x0000000000049947 */ /* 0x000fea0003800000 */
[----:B------:R-:W-:Y:S01]  /*d870*/  BPT.TRAP 0x1 ;  /* 0x000000040000795c */ /* 0x000fe20000300000 */
.L_x_2079:
[----:B-1----:R-:W-:Y:S05]  /*d880*/  @P0 BRA `(.L_x_2080) ;  /* 0x0000000000080947 */ /* 0x002fea0003800000 */
[----:B------:R-:W1:Y:S02]  /*d890*/  SYNCS.PHASECHK.TRANS64.TRYWAIT P0, [UR5+0x29850], R0 ;  /* 0x02985000ff0075a7 */ /* 0x000e640008000145 */
[----:B-1----:R-:W-:Y:S05]  /*d8a0*/  @!P0 BRA `(.L_x_2081) ;  /* 0x000000a800688947 */ /* 0x002fea0003800000 */
.L_x_2080:
[----:B------:R-:W-:Y:S01]  /*d8b0*/  UIADD3 UR41, UR41, 0x400, URZ ;  /* 0x0000040029297890 */ /* 0x000fe2000fffe03f */
[----:B------:R-:W-:Y:S01]  /*d8c0*/  WARPGROUP.ARRIVE ;  /* 0x00000000000079c5 */ /* 0x000fe20000000000 */
[----:B------:R-:W-:Y:S02]  /*d8d0*/  UMOV UR7, 0xc0000010 ;  /* 0xc000001000077882 */ /* 0x000fe40000000000 */
[----:B------:R-:W-:-:S04]  /*d8e0*/  USHF.R.U32.HI UR41, URZ, 0x4, UR41 ;  /* 0x000000043f297899 */ /* 0x000fc80008011629 */
[----:B------:R-:W-:-:S04]  /*d8f0*/  ULOP3.LUT UR41, UR41, 0x3fff, URZ, 0xc0, !UPT ;  /* 0x00003fff29297892 */ /* 0x000fc8000f8ec03f */
[----:B------:R-:W-:-:S04]  /*d900*/  ULOP3.LUT UR4, UR41, 0x10000, URZ, 0xfc, !UPT ;  /* 0x0001000029047892 */ /* 0x000fc8000f8efc3f */
[----:B------:R-:W-:-:S07]  /*d910*/  UIMAD UR4, UR53, 0x500, UR4 ;  /* 0x00000500350478a4 */ /* 0x000fce000f8e0204 */
[----:B------:R-:W-:Y:S02]  /*d920*/  UMOV UR6, UR4 ;  /* 0x0000000400067c82 */ /* 0x000fe40008000000 */
[----:B------:R-:W-:Y:S01]  /*d930*/  QGMMA.64x128x32.F32.E4M3.E4M3 R24, R184, gdesc[UR4], R24, gsb0 ;  /* 0x01e00004b8187df3 */ /* 0x000fe20008000818 */
[----:B------:R-:W-:Y:S01]  /*d940*/  UIADD3 UR6, UR4, 0x100, URZ ;  /* 0x0000010004067890 */ /* 0x000fe2000fffe03f */
[----:B------:R-:W-:Y:S01]  /*d950*/  UMOV UR7, 0xc0000010 ;  /* 0xc000001000077882 */ /* 0x000fe20000000000 */
[----:B------:R-:W-:Y:S02]  /*d960*/  WARPGROUP.DEPBAR.LE gsb0, 0x0 ;  /* 0x00008000000079c5 */ /* 0x000fe40000010000 */
[----:B------:R-:W-:-:S07]  /*d970*/  WARPGROUP.ARRIVE ;  /* 0x00000000000079c5 */ /* 0x000fce0000000000 */
[----:B------:R-:W-:Y:S01]  /*d980*/  QGMMA.64x128x32.F32.E4M3.E4M3 R24, R180, gdesc[UR4], R24, gsb0 ;  /* 0x01e00004b4187df3 */ /* 0x000fe20008000818 */
[----:B------:R-:W-:Y:S02]  /*d990*/  ULDC.64 UR6, c[0x0][0x9a0] ;  /* 0x0002680000067ab9 */ /* 0x000fe40000000a00 */
[----:B------:R-:W-:-:S04]  /*d9a0*/  ISETP.NE.U32.AND P0, PT, RZ, UR6, PT ;  /* 0x00000006ff007c0c */ /* 0x000fc8000bf05070 */
[----:B------:R-:W-:-:S13]  /*d9b0*/  ISETP.NE.AND.EX P0, PT, RZ, UR7, PT, P0 ;  /* 0x00000007ff007c0c */ /* 0x000fda000bf05300 */
[----:B------:R-:W0:Y:S08]  /*d9c0*/  @P0 LDC.64 R6, c[0x0][0x9c8] ;  /* 0x00027200ff060b82 */ /* 0x000e300000000a00 */
[----:B------:R-:W2:Y:S01]  /*d9d0*/  @P0 LDC.64 R8, c[0x0][0x9d0] ;  /* 0x00027400ff080b82 */ /* 0x000ea20000000a00 */
[C---:B01----:R-:W-:Y:S02]  /*d9e0*/  @P0 IMAD R0, R6.reuse, UR42, RZ ;  /* 0x0000002a06000c24 */ /* 0x043fe4000f8e02ff */
[----:B------:R-:W-:-:S04]  /*d9f0*/  @P0 IMAD.WIDE.U32 R4, R6, UR43, RZ ;  /* 0x0000002b06040c25 */ /* 0x000fc8000f8e00ff */
[----:B------:R-:W-:-:S04]  /*da00*/  @P0 IMAD R7, R7, UR43, R0 ;  /* 0x0000002b07070c24 */ /* 0x000fc8000f8e0200 */
[----:B------:R-:W-:Y:S02]  /*da10*/  @P0 IMAD.IADD R5, R5, 0x1, R7 ;  /* 0x0000000105050824 */ /* 0x000fe400078e0207 */
[----:B--2---:R-:W-:-:S04]  /*da20*/  @P0 IMAD.WIDE.U32 R4, R8, UR44, R4 ;  /* 0x0000002c08040c25 */ /* 0x004fc8000f8e0004 */
[----:B------:R-:W-:Y:S01]  /*da30*/  @P0 IMAD R5, R9, UR44, R5 ;  /* 0x0000002c09050c24 */ /* 0x000fe2000f8e0205 */
[----:B------:R-:W-:Y:S01]  /*da40*/  @P0 LEA R6, P2, R4, UR6, 0x2 ;  /* 0x0000000604060c11 */ /* 0x000fe2000f8410ff */
[----:B------:R-:W-:-:S03]  /*da50*/  UIADD3 UR6, UR4, 0x200, URZ ;  /* 0x0000020004067890 */ /* 0x000fc6000fffe03f */
[----:B------:R-:W-:Y:S01]  /*da60*/  @P0 LEA.HI.X R7, R4, UR7, R5, 0x2, P2 ;  /* 0x0000000704070c11 */ /* 0x000fe200090f1405 */
[----:B------:R-:W-:Y:S01]  /*da70*/  UMOV UR7, 0xc0000010 ;  /* 0xc000001000077882 */ /* 0x000fe20000000000 */
[----:B------:R-:W-:-:S06]  /*da80*/  IMAD.MOV.U32 R4, RZ, RZ, 0x3f800000 ;  /* 0x3f800000ff047424 */ /* 0x000fcc00078e00ff */
[----:B------:R0:W2:Y:S01]  /*da90*/  @P0 LDG.E R4, desc[UR54][R6.64] ;  /* 0x0000003606040981 */ /* 0x0000a2000c1e1900 */
[----:B------:R-:W-:Y:S02]  /*daa0*/  WARPGROUP.DEPBAR.LE gsb0, 0x0 ;  /* 0x00008000000079c5 */ /* 0x000fe40000010000 */
[----:B------:R-:W-:-:S06]  /*dab0*/  WARPGROUP.ARRIVE ;  /* 0x00000000000079c5 */ /* 0x000fcc0000000000 */
[----:B------:R-:W-:Y:S01]  /*dac0*/  QGMMA.64x128x32.F32.E4M3.E4M3 R24, R176, gdesc[UR4], R24, gsb0 ;  /* 0x01e00004b0187df3 */ /* 0x000fe20008000818 */
[----:B------:R-:W-:Y:S01]  /*dad0*/  UIADD3 UR6, UR4, 0x300, URZ ;  /* 0x0000030004067890 */ /* 0x000fe2000fffe03f */
[----:B------:R-:W-:Y:S01]  /*dae0*/  UMOV UR7, 0xc0000010 ;  /* 0xc000001000077882 */ /* 0x000fe20000000000 */
[----:B------:R-:W1:Y:S04]  /*daf0*/  SHFL.BFLY PT, R0, R3, 0x2, 0x1f ;  /* 0x0c401f0003007f89 */ /* 0x000e6800000e0000 */
[----:B------:R-:W3:Y:S01]  /*db00*/  SHFL.BFLY PT, R9, R2, 0x2, 0x1f ;  /* 0x0c401f0002097f89 */ /* 0x000ee200000e0000 */
[----:B------:R-:W-:Y:S02]  /*db10*/  WARPGROUP.DEPBAR.LE gsb0, 0x0 ;  /* 0x00008000000079c5 */ /* 0x000fe40000010000 */
[----:B------:R-:W-:-:S06]  /*db20*/  WARPGROUP.ARRIVE ;  /* 0x00000000000079c5 */ /* 0x000fcc0000000000 */
[----:B------:R-:W-:Y:S01]  /*db30*/  QGMMA.64x128x32.F32.E4M3.E4M3 R24, R172, gdesc[UR4], R24, gsb0 ;  /* 0x01e00004ac187df3 */ /* 0x000fe20008000818 */
[----:B------:R-:W-:Y:S01]  /*db40*/  UIADD3 UR6, UR4, 0x400, URZ ;  /* 0x0000040004067890 */ /* 0x000fe2000fffe03f */
[----:B------:R-:W-:Y:S01]  /*db50*/  UMOV UR7, 0xc0000010 ;  /* 0xc000001000077882 */ /* 0x000fe20000000000 */
[----:B-1----:R-:W-:-:S01]  /*db60*/  FADD.FTZ R0, R0, R3 ;  /* 0x0000000300007221 */ /* 0x002fc20000010000 */
[----:B---3--:R-:W-:-:S04]  /*db70*/  FADD.FTZ R9, R9, R2 ;  /* 0x0000000209097221 */ /* 0x008fc80000010000 */
[----:B------:R-:W1:Y:S04]  /*db80*/  SHFL.BFLY PT, R5, R0, 0x1, 0x1f ;  /* 0x0c201f0000057f89 */ /* 0x000e6800000e0000 */
[----:B0-----:R-:W0:Y:S01]  /*db90*/  SHFL.BFLY PT, R6, R9, 0x1, 0x1f ;  /* 0x0c201f0009067f89 */ /* 0x001e2200000e0000 */
        /* <DEDUP_REMOVED lines=24> */
[----:B--2---:R-:W-:Y:S01]  /*dd20*/  FMUL.FTZ R3, R3, R4 ;  /* 0x0000000403037220 */ /* 0x004fe20000410000 */
[----:B------:R-:W-:Y:S02]  /*dd30*/  IMAD.MOV.U32 R0, RZ, RZ, -0x800000 ;  /* 0xff800000ff007424 */ /* 0x000fe400078e00ff */
[----:B------:R-:W-:Y:S01]  /*dd40*/  @P2 FFMA.FTZ R2, R6, R89, R5 ;  /* 0x0000005906022223 */ /* 0x000fe20000010005 */
[----:B------:R-:W-:-:S01]  /*dd50*/  @P3 FFMA.FTZ R0, R10, R88, R9 ;  /* 0x000000580a003223 */ /* 0x000fc20000010009 */
[----:B---3--:R-:W-:Y:S01]  /*dd60*/  FMUL.FTZ R4, R7, R4 ;  /* 0x0000000407047220 */ /* 0x008fe20000410000 */
[----:B------:R-:W-:-:S02]  /*dd70*/  WARPGROUP.DEPBAR.LE gsb0, 0x0 ;  /* 0x00008000000079c5 */ /* 0x000fc40000010000 */
[----:B------:R-:W-:Y:S05]  /*dd80*/  @!P1 BRA `(.L_x_2082) ;  /* 0x0000000000049947 */ /* 0x000fea0003800000 */
[----:B------:R-:W-:Y:S01]  /*dd90*/  BPT.TRAP 0x1 ;  /* 0x000000040000795c */ /* 0x000fe20000300000 */
.L_x_2082:
        /* <DEDUP_REMOVED lines=74> */
.L_x_2049:
        /* <DEDUP_REMOVED lines=51> */
[----:B------:R-:W-:Y:S02]  /*e570*/  SEL R73, R58, R59, P0 ;  /* 0x0000003b3a497207 */ /* 0x000fe40000000000 */
[----:B------:R-:W-:Y:S02]  /*e580*/  SEL R50, R59, R58, P0 ;  /* 0x0000003a3b327207 */ /* 0x000fe40000000000 */
[C---:B------:R-:W-:Y:S02]  /*e590*/  IADD3 R55, P6, R10.reuse, 0x20, RZ ;  /* 0x000000200a377810 */ /* 0x040fe40007fde0ff */
[----:B------:R-:W-:Y:S02]  /*e5a0*/  IADD3 R59, P1, R10, 0x40, RZ ;  /* 0x000000400a3b7810 */ /* 0x000fe40007f3e0ff */
[----:B------:R-:W-:Y:S01]  /*e5b0*/  SEL R153, R6, R9, P0 ;  /* 0x0000000906997207 */ /* 0x000fe20000000000 */
[----:B------:R-:W-:Y:S01]  /*e5c0*/  IMAD.X R101, RZ, RZ, R11, P6 ;  /* 0x000000ffff657224 */ /* 0x000fe200030e060b */
[----:B------:R-:W-:-:S02]  /*e5d0*/  SEL R27, R9, R6, P0 ;  /* 0x00000006091b7207 */ /* 0x000fc40000000000 */
[----:B------:R-:W-:Y:S02]  /*e5e0*/  LOP3.LUT R4, R55, 0x380, RZ, 0xc0, !PT ;  /* 0x0000038037047812 */ /* 0x000fe400078ec0ff */
[----:B------:R-:W-:Y:S02]  /*e5f0*/  LOP3.LUT R6, R59, 0x380, RZ, 0xc0, !PT ;  /* 0x000003803b067812 */ /* 0x000fe400078ec0ff */
        /* <DEDUP_REMOVED lines=18> */
[----:B------:R-:W-:Y:S02]  /*e720*/  IADD3 R63, P2, R10, 0x60, RZ ;  /* 0x000000600a3f7810 */ /* 0x000fe40007f5e0ff */
[----:B------:R-:W-:Y:S02]  /*e730*/  SHF.R.U64 R4, R4, 0x3, RZ ;  /* 0x0000000304047819 */ /* 0x000fe400000012ff */
[----:B------:R-:W-:Y:S02]  /*e740*/  SHF.R.U64 R6, R6, 0x3, RZ ;  /* 0x0000000306067819 */ /* 0x000fe400000012ff */
[----:B------:R-:W-:-:S02]  /*e750*/  SEL R105, R78, R79, P0 ;  /* 0x0000004f4e697207 */ /* 0x000fc40000000000 */
[----:B------:R-:W-:Y:S02]  /*e760*/  SEL R85, R79, R78, P0 ;  /* 0x0000004e4f557207 */ /* 0x000fe40000000000 */
[C---:B------:R-:W-:Y:S02]  /*e770*/  IADD3 R71, P3, R10.reuse, 0x4000, RZ ;  /* 0x000040000a477810 */ /* 0x040fe40007f7e0ff */
[C---:B------:R-:W-:Y:S02]  /*e780*/  IADD3 R75, P4, R10.reuse, 0x4020, RZ ;  /* 0x000040200a4b7810 */ /* 0x040fe40007f9e0ff */
[----:B------:R-:W-:Y:S01]  /*e790*/  SEL R119, R47, R14, P0 ;  /* 0x0000000e2f777207 */ /* 0x000fe20000000000 */
[--C-:B------:R-:W-:Y:S01]  /*e7a0*/  IMAD.X R95, RZ, RZ, R11.reuse, P3 ;  /* 0x000000ffff5f7224 */ /* 0x100fe200018e060b */
[----:B------:R-:W-:Y:S01]  /*e7b0*/  IADD3 R79, P5, R10, 0x4040, RZ ;  /* 0x000040400a4f7810 */ /* 0x000fe20007fbe0ff */
[----:B------:R-:W-:Y:S01]  /*e7c0*/  IMAD.X R9, RZ, RZ, R11, P4 ;  /* 0x000000ffff097224 */ /* 0x000fe200020e060b */
[----:B------:R-:W-:-:S02]  /*e7d0*/  SEL R151, R7, R8, P0 ;  /* 0x0000000807977207 */ /* 0x000fc40000000000 */
[----:B------:R-:W-:Y:S01]  /*e7e0*/  SEL R25, R8, R7, P0 ;  /* 0x0000000708197207 */ /* 0x000fe20000000000 */
[----:B------:R-:W-:Y:S01]  /*e7f0*/  IMAD.X R7, RZ, RZ, R11, P5 ;  /* 0x000000ffff077224 */ /* 0x000fe200028e060b */
[----:B------:R-:W-:Y:S02]  /*e800*/  SEL R47, R14, R47, P0 ;  /* 0x0000002f0e2f7207 */ /* 0x000fe40000000000 */
[----:B------:R-:W-:Y:S02]  /*e810*/  LOP3.LUT R8, R63, 0x380, RZ, 0xc0, !PT ;  /* 0x000003803f087812 */ /* 0x000fe400078ec0ff */
[----:B------:R-:W-:Y:S02]  /*e820*/  LOP3.LUT R100, R4, R55, RZ, 0x3c, !PT ;  /* 0x0000003704647212 */ /* 0x000fe400078e3cff */
[----:B------:R-:W-:Y:S02]  /*e830*/  LOP3.LUT R14, R6, R59, RZ, 0x3c, !PT ;  /* 0x0000003b060e7212 */ /* 0x000fe400078e3cff */
[----:B------:R-:W-:-:S02]  /*e840*/  SEL R123, R80, R81, P0 ;  /* 0x00000051507b7207 */ /* 0x000fc40000000000 */
[----:B------:R-:W-:Y:S02]  /*e850*/  SEL R39, R81, R80, P0 ;  /* 0x0000005051277207 */ /* 0x000fe40000000000 */
[----:B------:R-:W-:Y:S02]  /*e860*/  LOP3.LUT R4, R71, 0x380, RZ, 0xc0, !PT ;  /* 0x0000038047047812 */ /* 0x000fe400078ec0ff */
[----:B------:R-:W-:Y:S02]  /*e870*/  LOP3.LUT R6, R75, 0x380, RZ, 0xc0, !PT ;  /* 0x000003804b067812 */ /* 0x000fe400078ec0ff */
[----:B------:R-:W-:Y:S02]  /*e880*/  SEL R109, R82, R83, P0 ;  /* 0x00000053526d7207 */ /* 0x000fe40000000000 */
[----:B------:R-:W-:Y:S02]  /*e890*/  SEL R81, R83, R82, P0 ;  /* 0x0000005253517207 */ /* 0x000fe40000000000 */
[----:B------:R-:W-:-:S02]  /*e8a0*/  LOP3.LUT R30, R79, 0x380, RZ, 0xc0, !PT ;  /* 0x000003804f1e7812 */ /* 0x000fc400078ec0ff */
[----:B------:R-:W-:Y:S02]  /*e8b0*/  IADD3 R83, P6, R10, 0x4060, RZ ;  /* 0x000040600a537810 */ /* 0x000fe40007fde0ff */
[----:B------:R-:W-:Y:S02]  /*e8c0*/  SHF.R.U64 R8, R8, 0x3, RZ ;  /* 0x0000000308087819 */ /* 0x000fe400000012ff */
[----:B------:R-:W-:Y:S02]  /*e8d0*/  SHF.R.U64 R4, R4, 0x3, RZ ;  /* 0x0000000304047819 */ /* 0x000fe400000012ff */
[----:B------:R-:W-:Y:S02]  /*e8e0*/  SHF.R.U64 R6, R6, 0x3, RZ ;  /* 0x0000000306067819 */ /* 0x000fe400000012ff */
[----:B------:R-:W-:Y:S02]  /*e8f0*/  LOP3.LUT R5, R10, 0x380, RZ, 0xc0, !PT ;  /* 0x000003800a057812 */ /* 0x000fe400078ec0ff */
[----:B------:R-:W-:-:S02]  /*e900*/  SHF.R.U64 R30, R30, 0x3, RZ ;  /* 0x000000031e1e7819 */ /* 0x000fc400000012ff */
[----:B------:R-:W-:Y:S02]  /*e910*/  SEL R117, R12, R13, P0 ;  /* 0x0000000d0c757207 */ /* 0x000fe40000000000 */
[----:B------:R-:W-:Y:S01]  /*e920*/  SEL R43, R13, R12, P0 ;  /* 0x0000000c0d2b7207 */ /* 0x000fe20000000000 */
[----:B------:R-:W-:Y:S01]  /*e930*/  IMAD.X R13, RZ, RZ, R11, P2 ;  /* 0x000000ffff0d7224 */ /* 0x000fe200010e060b */
[----:B------:R-:W-:Y:S02]  /*e940*/  LOP3.LUT R52, R83, 0x380, RZ, 0xc0, !PT ;  /* 0x0000038053347812 */ /* 0x000fe400078ec0ff */
[----:B------:R-:W-:Y:S02]  /*e950*/  LOP3.LUT R12, R8, R63, RZ, 0x3c, !PT ;  /* 0x0000003f080c7212 */ /* 0x000fe400078e3cff */
[----:B------:R-:W-:Y:S02]  /*e960*/  LOP3.LUT R94, R4, R71, RZ, 0x3c, !PT ;  /* 0x00000047045e7212 */ /* 0x000fe400078e3cff */
[----:B------:R-:W-:-:S02]  /*e970*/  LOP3.LUT R8, R6, R75, RZ, 0x3c, !PT ;  /* 0x0000004b06087212 */ /* 0x000fc400078e3cff */
[----:B------:R-:W-:Y:S02]  /*e980*/  SHF.R.U64 R5, R5, 0x3, RZ ;  /* 0x0000000305057819 */ /* 0x000fe400000012ff */
[----:B------:R-:W-:Y:S02]  /*e990*/  LOP3.LUT R6, R30, R79, RZ, 0x3c, !PT ;  /* 0x0000004f1e067212 */ /* 0x000fe400078e3cff */
[----:B------:R-:W-:Y:S02]  /*e9a0*/  SHF.R.U64 R52, R52, 0x3, RZ ;  /* 0x0000000334347819 */ /* 0x000fe400000012ff */
[----:B------:R-:W-:Y:S02]  /*e9b0*/  MOV R94, R94 ;  /* 0x0000005e005e7202 */ /* 0x000fe40000000f00 */
[----:B------:R-:W-:Y:S01]  /*e9c0*/  LOP3.LUT R10, R5, R10, RZ, 0x3c, !PT ;  /* 0x0000000a050a7212 */ /* 0x000fe200078e3cff */
[----:B------:R-:W-:Y:S01]  /*e9d0*/  IMAD.X R5, RZ, RZ, R11, P6 ;  /* 0x000000ffff057224 */ /* 0x000fe200030e060b */
[----:B------:R-:W-:-:S02]  /*e9e0*/  MOV R95, R6 ;  /* 0x00000006005f7202 */ /* 0x000fc40000000f00 */
[----:B------:R-:W-:Y:S02]  /*e9f0*/  LOP3.LUT R4, R52, R83, RZ, 0x3c, !PT ;  /* 0x0000005334047212 */ /* 0x000fe400078e3cff */
[----:B------:R-:W-:Y:S02]  /*ea00*/  SEL R129, R76, R77, P0 ;  /* 0x0000004d4c817207 */ /* 0x000fe40000000000 */
[----:B------:R-:W-:Y:S02]  /*ea10*/  SEL R41, R77, R76, P0 ;  /* 0x0000004c4d297207 */ /* 0x000fe40000000000 */
[----:B------:R-:W-:Y:S02]  /*ea20*/  SEL R137, R60, R61, P0 ;  /* 0x0000003d3c897207 */ /* 0x000fe40000000000 */
[----:B------:R-:W-:Y:S02]  /*ea30*/  SEL R37, R61, R60, P0 ;  /* 0x0000003c3d257207 */ /* 0x000fe40000000000 */
[----:B------:R-:W-:-:S02]  /*ea40*/  SEL R77, R87, R86, P0 ;  /* 0x00000056574d7207 */ /* 0x000fc40000000000 */
[----:B------:R-:W-:Y:S02]  /*ea50*/  SEL R145, R15, R88, P0 ;  /* 0x000000580f917207 */ /* 0x000fe40000000000 */
[----:B------:R-:W-:Y:S01]  /*ea60*/  SEL R34, R88, R15, P0 ;  /* 0x0000000f58227207 */ /* 0x000fe20000000000 */
[----:B------:R-:W-:Y:S01]  /*ea70*/  IMAD.X R15, RZ, RZ, R11, P1 ;  /* 0x000000ffff0f7224 */ /* 0x000fe200008e060b */
[----:B------:R-:W-:Y:S02]  /*ea80*/  SEL R61, R86, R87, P0 ;  /* 0x00000057563d7207 */ /* 0x000fe40000000000 */
        /* <DEDUP_REMOVED lines=25> */
[----:B------:R-:W-:Y:S04]  /*ec20*/  SHFL.IDX PT, R55, R117, R24, 0x1c1f ;  /* 0x001c1f1875377589 */ /* 0x000fe800000e0000 */
[----:B------:R-:W-:Y:S01]  /*ec30*/  SHFL.IDX PT, R54, R119, R24, 0x1c1f ;  /* 0x001c1f1877367589 */ /* 0x000fe200000e0000 */
[----:B0-----:R-:W-:-:S02]  /*ec40*/  SEL R84, R82, R83, P0 ;  /* 0x0000005352547207 */ /* 0x001fc40000000000 */
[----:B------:R-:W-:Y:S01]  /*ec50*/  SEL R82, R83, R82, P0 ;  /* 0x0000005253527207 */ /* 0x000fe20000000000 */
        /* <DEDUP_REMOVED lines=13> */
[----:B------:R0:W-:Y:S04]  /*ed30*/  SHFL.IDX PT, R64, R91, R24, 0x1c1f ;  /* 0x001c1f185b407589 */ /* 0x0001e800000e0000 */
[----:B------:R-:W-:Y:S04]  /*ed40*/  SHFL.IDX PT, R102, R69, R24, 0x1c1f ;  /* 0x001c1f1845667589 */ /* 0x000fe800000e0000 */
[----:B------:R-:W-:Y:S01]  /*ed50*/  SHFL.IDX PT, R106, R65, R24, 0x1c1f ;  /* 0x001c1f18416a7589 */ /* 0x000fe200000e0000 */
[----:B0-----:R-:W-:-:S03]  /*ed60*/  SEL R91, R27, R4, P0 ;  /* 0x000000041b5b7207 */ /* 0x001fc60000000000 */
        /* <DEDUP_REMOVED lines=13> */
[----:B------:R-:W-:Y:S01]  /*ee40*/  SHFL.IDX PT, R70, R131, R24, 0x1c1f ;  /* 0x001c1f1883467589 */ /* 0x000fe200000e0000 */
[----:B----4-:R-:W-:Y:S02]  /*ee50*/  SEL R76, R74, R75, P0 ;  /* 0x0000004b4a4c7207 */ /* 0x010fe40000000000 */
[----:B------:R-:W-:Y:S01]  /*ee60*/  SEL R74, R75, R74, P0 ;  /* 0x0000004a4b4a7207 */ /* 0x000fe20000000000 */
[----:B------:R-:W-:Y:S01]  /*ee70*/  SHFL.IDX PT, R68, R127, R24, 0x1c1f ;  /* 0x001c1f187f447589 */ /* 0x000fe200000e0000 */
[----:B0-----:R-:W-:-:S03]  /*ee80*/  SEL R43, R56, R49, P0 ;  /* 0x00000031382b7207 */ /* 0x001fc60000000000 */
[----:B------:R-:W-:Y:S04]  /*ee90*/  SHFL.IDX PT, R62, R123, R24, 0x1c1f ;  /* 0x001c1f187b3e7589 */ /* 0x000fe800000e0000 */
[----:B------:R0:W-:Y:S04]  /*eea0*/  SHFL.IDX PT, R60, R93, R24, 0x1c1f ;  /* 0x001c1f185d3c7589 */ /* 0x0001e800000e0000 */
[----:B------:R-:W-:Y:S01]  /*eeb0*/  SHFL.IDX PT, R59, R113, R24, 0x1c1f ;  /* 0x001c1f18713b7589 */ /* 0x000fe200000e0000 */
[----:B------:R-:W-:-:S03]  /*eec0*/  SEL R50, R66, R73, P0 ;  /* 0x0000004942327207 */ /* 0x000fc60000000000 */
[----:B------:R1:W2:Y:S01]  /*eed0*/  SHFL.IDX PT, R12, R36, R6, 0x1c1f ;  /* 0x001c1f06240c7589 */ /* 0x0002a200000e0000 */
[----:B0-----:R-:W-:-:S03]  /*eee0*/  SEL R93, R4, R27, P0 ;  /* 0x0000001b045d7207 */ /* 0x001fc60000000000 */
[----:B------:R0:W3:Y:S01]  /*eef0*/  SHFL.IDX PT, R71, R35, R6, 0x1c1f ;  /* 0x001c1f0623477589 */ /* 0x0000e200000e0000 */
[----:B------:R-:W-:-:S03]  /*ef00*/  F2FP.BF16.F32.PACK_AB R4, R93, R92 ;  /* 0x0000005c5d04723e */ /* 0x000fc600000010ff */
[----:B------:R4:W-:Y:S01]  /*ef10*/  SHFL.IDX PT, R69, R38, R6, 0x1c1f ;  /* 0x001c1f0626457589 */ /* 0x0009e200000e0000 */
[----:B-1----:R-:W-:-:S03]  /*ef20*/  SEL R36, R44, R53, P0 ;  /* 0x000000352c247207 */ /* 0x002fc60000000000 */
[----:B------:R1:W3:Y:S01]  /*ef30*/  SHFL.IDX PT, R65, R39, R6, 0x1c1f ;  /* 0x001c1f0627417589 */ /* 0x0002e200000e0000 */
[----:B------:R-:W-:Y:S02]  /*ef40*/  SEL R44, R46, R57, P0 ;  /* 0x000000392e2c7207 */ /* 0x000fe40000000000 */
[----:B0-----:R-:W-:Y:S01]  /*ef50*/  SEL R35, R52, R45, P0 ;  /* 0x0000002d34237207 */ /* 0x001fe20000000000 */
[----:B------:R0:W-:Y:S01]  /*ef60*/  SHFL.IDX PT, R32, R51, R6, 0x1c1f ;  /* 0x001c1f0633207589 */ /* 0x0001e200000e0000 */
[----:B------:R-:W-:Y:S02]  /*ef70*/  SEL R53, R67, R64, P0 ;  /* 0x0000004043357207 */ /* 0x000fe40000000000 */
[----:B----4-:R-:W-:Y:S01]  /*ef80*/  SEL R38, R55, R28, P0 ;  /* 0x0000001c37267207 */ /* 0x010fe20000000000 */
[----:B------:R-:W4:Y:S01]  /*ef90*/  SHFL.IDX PT, R61, R48, R6, 0x1c1f ;  /* 0x001c1f06303d7589 */ /* 0x000f2200000e0000 */
[----:B-1----:R-:W-:-:S03]  /*efa0*/  SEL R39, R54, R47, P0 ;  /* 0x0000002f36277207 */ /* 0x002fc60000000000 */
[----:B------:R-:W-:Y:S01]  /*efb0*/  SHFL.IDX PT, R11, R137, R24, 0x1c1f ;  /* 0x001c1f18890b7589 */ /* 0x000fe200000e0000 */
[----:B--2---:R-:W-:Y:S02]  /*efc0*/  SEL R79, R12, R9, P0 ;  /* 0x000000090c4f7207 */ /* 0x004fe40000000000 */
[----:B0-----:R-:W-:Y:S01]  /*efd0*/  SEL R51, R64, R67, P0 ;  /* 0x0000004340337207 */ /* 0x001fe20000000000 */
[----:B------:R-:W-:Y:S01]  /*efe0*/  SHFL.IDX PT, R13, R133, R24, 0x1c1f ;  /* 0x001c1f18850d7589 */ /* 0x000fe200000e0000 */
[----:B---3--:R-:W-:Y:S02]  /*eff0*/  SEL R72, R70, R71, P0 ;  /* 0x0000004746487207 */ /* 0x008fe40000000000 */
[----:B------:R-:W-:Y:S01]  /*f000*/  SEL R70, R71, R70, P0 ;  /* 0x0000004647467207 */ /* 0x000fe20000000000 */
[----:B------:R-:W-:Y:S04]  /*f010*/  SHFL.IDX PT, R15, R129, R24, 0x1c1f ;  /* 0x001c1f18810f7589 */ /* 0x000fe800000e0000 */
[----:B------:R-:W-:Y:S01]  /*f020*/  SHFL.IDX PT, R63, R125, R24, 0x1c1f ;  /* 0x001c1f187d3f7589 */ /* 0x000fe200000e0000 */
[----:B------:R-:W-:-:S02]  /*f030*/  SEL R64, R62, R65, P0 ;  /* 0x000000413e407207 */ /* 0x000fc40000000000 */
[----:B------:R-:W-:Y:S01]  /*f040*/  SEL R62, R65, R62, P0 ;  /* 0x0000003e413e7207 */ /* 0x000fe20000000000 */
[----:B------:R-:W-:Y:S04]  /*f050*/  SHFL.IDX PT, R105, R105, R24, 0x1c1f ;  /* 0x001c1f1869697589 */ /* 0x000fe800000e0000 */
[----:B------:R-:W-:Y:S01]  /*f060*/  SHFL.IDX PT, R109, R109, R24, 0x1c1f ;  /* 0x001c1f186d6d7589 */ /* 0x000fe200000e0000 */
[----:B----4-:R-:W-:-:S03]  /*f070*/  SEL R48, R61, R60, P0 ;  /* 0x0000003c3d307207 */ /* 0x010fc60000000000 */
[----:B------:R0:W1:Y:S04]  /*f080*/  SHFL.IDX PT, R14, R37, R6, 0x1c1f ;  /* 0x001c1f06250e7589 */ /* 0x00006800000e0000 */
[----:B------:R2:W3:Y:S04]  /*f090*/  SHFL.IDX PT, R24, R40, R6, 0x1c1f ;  /* 0x001c1f0628187589 */ /* 0x0004e800000e0000 */
[----:B------:R4:W3:Y:S01]  /*f0a0*/  SHFL.IDX PT, R58, R41, R6, 0x1c1f ;  /* 0x001c1f06293a7589 */ /* 0x0008e200000e0000 */
[----:B0-----:R-:W-:-:S03]  /*f0b0*/  SEL R37, R45, R52, P0 ;  /* 0x000000342d257207 */ /* 0x001fc60000000000 */
[----:B------:R0:W3:Y:S01]  /*f0c0*/  SHFL.IDX PT, R26, R42, R6, 0x1c1f ;  /* 0x001c1f062a1a7589 */ /* 0x0000e200000e0000 */
[----:B------:R-:W-:Y:S02]  /*f0d0*/  SEL R45, R49, R56, P0 ;  /* 0x00000038312d7207 */ /* 0x000fe40000000000 */
[----:B--2---:R-:W-:Y:S01]  /*f0e0*/  SEL R40, R28, R55, P0 ;  /* 0x000000371c287207 */ /* 0x004fe20000000000 */
[----:B------:R2:W-:Y:S01]  /*f0f0*/  SHFL.IDX PT, R104, R89, R6, 0x1c1f ;  /* 0x001c1f0659687589 */ /* 0x0005e200000e0000 */
[----:B------:R-:W-:Y:S02]  /*f100*/  SEL R52, R73, R66, P0 ;  /* 0x0000004249347207 */ /* 0x000fe40000000000 */
[----:B----4-:R-:W-:Y:S01]  /*f110*/  SEL R41, R47, R54, P0 ;  /* 0x000000362f297207 */ /* 0x010fe20000000000 */
[----:B------:R-:W4:Y:S01]  /*f120*/  SHFL.IDX PT, R103, R103, R6, 0x1c1f ;  /* 0x001c1f0667677589 */ /* 0x000f2200000e0000 */
[----:B------:R-:W-:Y:S02]  /*f130*/  SEL R47, R59, R32, P0 ;  /* 0x000000203b2f7207 */ /* 0x000fe40000000000 */
[----:B0-----:R-:W-:Y:S01]  /*f140*/  SEL R42, R57, R46, P0 ;  /* 0x0000002e392a7207 */ /* 0x001fe20000000000 */
[----:B------:R0:W-:Y:S01]  /*f150*/  SHFL.IDX PT, R108, R85, R6, 0x1c1f ;  /* 0x001c1f06556c7589 */ /* 0x0001e200000e0000 */
[----:B------:R-:W-:-:S02]  /*f160*/  SEL R46, R60, R61, P0 ;  /* 0x0000003d3c2e7207 */ /* 0x000fc40000000000 */
[----:B--2---:R-:W-:Y:S01]  /*f170*/  SEL R89, R5, R8, P0 ;  /* 0x0000000805597207 */ /* 0x004fe20000000000 */
[----:B------:R-:W2:Y:S01]  /*f180*/  SHFL.IDX PT, R107, R107, R6, 0x1c1f ;  /* 0x001c1f066b6b7589 */ /* 0x000ea200000e0000 */
[----:B------:R-:W-:Y:S02]  /*f190*/  SEL R49, R32, R59, P0 ;  /* 0x0000003b20317207 */ /* 0x000fe40000000000 */
[----:B------:R-:W-:Y:S01]  /*f1a0*/  SEL R66, R68, R69, P0 ;  /* 0x0000004544427207 */ /* 0x000fe20000000000 */
[----:B------:R3:W2:Y:S01]  /*f1b0*/  SHFL.IDX PT, R110, R81, R6, 0x1c1f ;  /* 0x001c1f06516e7589 */ /* 0x0006a200000e0000 */
[----:B-1----:R-:W-:Y:S02]  /*f1c0*/  SEL R77, R11, R14, P0 ;  /* 0x0000000e0b4d7207 */ /* 0x002fe40000000000 */
[----:B0-----:R-:W-:Y:S02]  /*f1d0*/  SEL R85, R7, R10, P0 ;  /* 0x0000000a07557207 */ /* 0x001fe40000000000 */
[----:B------:R-:W-:-:S02]  /*f1e0*/  SEL R75, R14, R11, P0 ;  /* 0x0000000b0e4b7207 */ /* 0x000fc40000000000 */
[----:B------:R-:W-:Y:S02]  /*f1f0*/  SEL R68, R69, R68, P0 ;  /* 0x0000004445447207 */ /* 0x000fe40000000000 */
[----:B------:R-:W-:Y:S02]  /*f200*/  F2FP.BF16.F32.PACK_AB R5, R35, R34 ;  /* 0x000000222305723e */ /* 0x000fe400000010ff */
[----:B---3--:R-:W-:Y:S02]  /*f210*/  SEL R81, R9, R12, P0 ;  /* 0x0000000c09517207 */ /* 0x008fe40000000000 */
[----:B------:R-:W-:Y:S02]  /*f220*/  F2FP.BF16.F32.PACK_AB R6, R91, R90 ;  /* 0x0000005a5b06723e */ /* 0x000fe400000010ff */
[----:B------:R-:W-:Y:S02]  /*f230*/  F2FP.BF16.F32.PACK_AB R7, R37, R36 ;  /* 0x000000242507723e */ /* 0x000fe400000010ff */
[----:B------:R-:W-:-:S02]  /*f240*/  SEL R73, R13, R24, P0 ;  /* 0x000000180d497207 */ /* 0x000fc40000000000 */
[----:B------:R-:W-:Y:S01]  /*f250*/  SEL R71, R24, R13, P0 ;  /* 0x0000000d18477207 */ /* 0x000fe20000000000 */
[----:B------:R0:W-:Y:S01]  /*f260*/  STSM.16.M88.4 [R99], R4 ;  /* 0x0000000463007844 */ /* 0x0001e20000000200 */
[----:B------:R-:W-:Y:S02]  /*f270*/  SEL R67, R15, R58, P0 ;  /* 0x0000003a0f437207 */ /* 0x000fe40000000000 */
[----:B------:R-:W-:Y:S02]  /*f280*/  SEL R69, R58, R15, P0 ;  /* 0x0000000f3a457207 */ /* 0x000fe40000000000 */
[----:B------:R-:W-:Y:S02]  /*f290*/  SEL R65, R63, R26, P0 ;  /* 0x0000001a3f417207 */ /* 0x000fe40000000000 */
[----:B------:R-:W-:Y:S02]  /*f2a0*/  F2FP.BF16.F32.PACK_AB R8, R89, R88 ;  /* 0x000000585908723e */ /* 0x000fe400000010ff */
[----:B------:R-:W-:-:S02]  /*f2b0*/  F2FP.BF16.F32.PACK_AB R9, R39, R38 ;  /* 0x000000262709723e */ /* 0x000fc400000010ff */
[----:B------:R-:W-:Y:S02]  /*f2c0*/  F2FP.BF16.F32.PACK_AB R10, R87, R86 ;  /* 0x00000056570a723e */ /* 0x000fe400000010ff */
[----:B------:R-:W-:Y:S02]  /*f2d0*/  F2FP.BF16.F32.PACK_AB R11, R41, R40 ;  /* 0x00000028290b723e */ /* 0x000fe400000010ff */
[----:B------:R-:W-:Y:S01]  /*f2e0*/  SEL R63, R26, R63, P0 ;  /* 0x0000003f1a3f7207 */ /* 0x000fe20000000000 */
[----:B0-----:R-:W-:Y:S01]  /*f2f0*/  IMAD.U32 R99, RZ, RZ, UR9 ;  /* 0x00000009ff637e24 */ /* 0x001fe2000f8e00ff */
[----:B------:R-:W-:Y:S01]  /*f300*/  F2FP.BF16.F32.PACK_AB R12, R85, R84 ;  /* 0x00000054550c723e */ /* 0x000fe200000010ff */
[----:B------:R-:W-:Y:S01]  /*f310*/  STSM.16.M88.4 [R100], R8 ;  /* 0x0000000864007844 */ /* 0x000fe20000000200 */
[----:B------:R-:W-:Y:S02]  /*f320*/  F2FP.BF16.F32.PACK_AB R13, R43, R42 ;  /* 0x0000002a2b0d723e */ /* 0x000fe400000010ff */
[----:B------:R-:W-:-:S02]  /*f330*/  F2FP.BF16.F32.PACK_AB R14, R83, R82 ;  /* 0x00000052530e723e */ /* 0x000fc400000010ff */
[----:B------:R-:W-:Y:S02]  /*f340*/  F2FP.BF16.F32.PACK_AB R15, R45, R44 ;  /* 0x0000002c2d0f723e */ /* 0x000fe400000010ff */
[----:B----4-:R-:W-:Y:S02]  /*f350*/  SEL R54, R102, R103, P0 ;  /* 0x0000006766367207 */ /* 0x010fe40000000000 */
[----:B------:R-:W-:Y:S01]  /*f360*/  SEL R56, R103, R102, P0 ;  /* 0x0000006667387207 */ /* 0x000fe20000000000 */
[----:B------:R-:W-:Y:S01]  /*f370*/  STSM.16.M88.4 [R97], R12 ;  /* 0x0000000c61007844 */ /* 0x000fe20000000200 */
[----:B------:R-:W-:Y:S02]  /*f380*/  SEL R55, R101, R104, P0 ;  /* 0x0000006865377207 */ /* 0x000fe40000000000 */
[----:B------:R-:W-:Y:S02]  /*f390*/  SEL R57, R104, R101, P0 ;  /* 0x0000006568397207 */ /* 0x000fe40000000000 */
[----:B------:R-:W-:-:S02]  /*f3a0*/  F2FP.BF16.F32.PACK_AB R24, R81, R80 ;  /* 0x000000505118723e */ /* 0x000fc400000010ff */
[----:B------:R-:W-:Y:S02]  /*f3b0*/  F2FP.BF16.F32.PACK_AB R25, R47, R46 ;  /* 0x0000002e2f19723e */ /* 0x000fe400000010ff */
[----:B------:R-:W-:Y:S02]  /*f3c0*/  F2FP.BF16.F32.PACK_AB R26, R79, R78 ;  /* 0x0000004e4f1a723e */ /* 0x000fe400000010ff */
[----:B------:R-:W-:Y:S02]  /*f3d0*/  F2FP.BF16.F32.PACK_AB R27, R49, R48 ;  /* 0x00000030311b723e */ /* 0x000fe400000010ff */
[----:B--2---:R-:W-:Y:S02]  /*f3e0*/  SEL R58, R106, R107, P0 ;  /* 0x0000006b6a3a7207 */ /* 0x004fe40000000000 */
[----:B------:R-:W-:Y:S01]  /*f3f0*/  SEL R60, R107, R106, P0 ;  /* 0x0000006a6b3c7207 */ /* 0x000fe20000000000 */
[----:B------:R0:W-:Y:S01]  /*f400*/  STSM.16.M88.4 [R98], R24 ;  /* 0x0000001862007844 */ /* 0x0001e20000000200 */
[----:B------:R-:W-:-:S02]  /*f410*/  SEL R59, R105, R108, P0 ;  /* 0x0000006c693b7207 */ /* 0x000fc40000000000 */
[----:B------:R-:W-:Y:S02]  /*f420*/  SEL R61, R108, R105, P0 ;  /* 0x000000696c3d7207 */ /* 0x000fe40000000000 */
[----:B------:R-:W-:Y:S02]  /*f430*/  SEL R28, R109, R110, P0 ;  /* 0x0000006e6d1c7207 */ /* 0x000fe40000000000 */
[----:B------:R-:W-:Y:S02]  /*f440*/  SEL R32, R110, R109, P0 ;  /* 0x0000006d6e207207 */ /* 0x000fe40000000000 */
[----:B------:R-:W-:Y:S02]  /*f450*/  F2FP.BF16.F32.PACK_AB R4, R77, R76 ;  /* 0x0000004c4d04723e */ /* 0x000fe400000010ff */
[----:B------:R-:W-:Y:S02]  /*f460*/  F2FP.BF16.F32.PACK_AB R5, R51, R50 ;  /* 0x000000323305723e */ /* 0x000fe400000010ff */
[----:B------:R-:W-:-:S02]  /*f470*/  F2FP.BF16.F32.PACK_AB R6, R75, R74 ;  /* 0x0000004a4b06723e */ /* 0x000fc400000010ff */
[----:B------:R-:W-:Y:S01]  /*f480*/  F2FP.BF16.F32.PACK_AB R7, R53, R52 ;  /* 0x000000343507723e */ /* 0x000fe200000010ff */
[----:B0-----:R-:W-:Y:S01]  /*f490*/  IMAD.U32 R98, RZ, RZ, UR8 ;  /* 0x00000008ff627e24 */ /* 0x001fe2000f8e00ff */
[----:B------:R-:W-:Y:S01]  /*f4a0*/  F2FP.BF16.F32.PACK_AB R8, R73, R72 ;  /* 0x000000484908723e */ /* 0x000fe200000010ff */
[----:B------:R-:W-:Y:S01]  /*f4b0*/  ULDC.64 UR8, c[0x0][0xc08] ;  /* 0x0003020000087ab9 */ /* 0x000fe20000000a00 */
[----:B------:R-:W-:Y:S01]  /*f4c0*/  F2FP.BF16.F32.PACK_AB R9, R55, R54 ;  /* 0x000000363709723e */ /* 0x000fe200000010ff */
[----:B------:R0:W-:Y:S01]  /*f4d0*/  STSM.16.M88.4 [R94], R4 ;  /* 0x000000045e007844 */ /* 0x0001e20000000200 */
        /* <DEDUP_REMOVED lines=10> */
[----:B------:R-:W-:Y:S01]  /*f580*/  F2FP.BF16.F32.PACK_AB R26, R63, R62 ;  /* 0x0000003e3f1a723e */ /* 0x000fe200000010ff */
[----:B0-----:R-:W0:Y:S01]  /*f590*/  LDC R94, c[0x0][0xbe8] ;  /* 0x0002fa00ff5e7b82 */ /* 0x001e220000000800 */
[----:B------:R-:W-:-:S02]  /*f5a0*/  F2FP.BF16.F32.PACK_AB R27, R33, R32 ;  /* 0x00000020211b723e */ /* 0x000fc400000010ff */
[----:B------:R-:W-:-:S03]  /*f5b0*/  ISETP.NE.U32.AND P0, PT, RZ, UR10, PT ;  /* 0x0000000aff007c0c */ /* 0x000fc6000bf05070 */
[----:B------:R3:W-:Y:S02]  /*f5c0*/  STSM.16.M88.4 [R96], R24 ;  /* 0x0000001860007844 */ /* 0x0007e40000000200 */
[----:B------:R-:W-:Y:S01]  /*f5d0*/  BAR.SYNC.DEFER_BLOCKING 0x1, 0x100 ;  /* 0x0044000000007b1d */ /* 0x000fe20000010000 */
[----:B------:R-:W-:-:S13]  /*f5e0*/  ISETP.NE.AND.EX P0, PT, RZ, UR11, PT, P0 ;  /* 0x0000000bff007c0c */ /* 0x000fda000bf05300 */
[----:B------:R-:W4:Y:S01]  /*f5f0*/  @P0 LDG.E R97, desc[UR54][R98.64] ;  /* 0x0000003662610981 */ /* 0x000f22000c1e1900 */
[----:B------:R-:W-:Y:S01]  /*f600*/  UISETP.NE.U32.AND UP0, UPT, UR8, URZ, UPT ;  /* 0x0000003f0800728c */ /* 0x000fe2000bf05070 */
[----:B0-----:R-:W-:Y:S01]  /*f610*/  ISETP.NE.AND P1, PT, R94, 0x1, PT ;  /* 0x000000015e00780c */ /* 0x001fe20003f25270 */
[----:B------:R-:W-:Y:S02]  /*f620*/  ULDC UR4, c[0x0][0xa88] ;  /* 0x0002a20000047ab9 */ /* 0x000fe40000000800 */
[----:B------:R-:W-:Y:S01]  /*f630*/  UISETP.NE.AND.EX UP0, UPT, UR9, URZ, UPT, UP0 ;  /* 0x0000003f0900728c */ /* 0x000fe2000bf05300 */
[----:B-1----:R-:W-:Y:S01]  /*f640*/  IMAD.U32 R9, RZ, RZ, UR4 ;  /* 0x00000004ff097e24 */ /* 0x002fe2000f8e00ff */
[----:B------:R-:W-:-:S04]  /*f650*/  UMOV UR16, 0x9b8 ;  /* 0x000009b800107882 */ /* 0x000fc80000000000 */
[----:B------:R-:W-:-:S04]  /*f660*/  PLOP3.LUT P4, PT, PT, PT, UP0, 0x80, 0x0 ;  /* 0x000000000000781c */ /* 0x000fc80003f8f008 */
[----:B------:R-:W0:Y:S01]  /*f670*/  @P1 LDC R6, c[0x0][0xbec] ;  /* 0x0002fb00ff061b82 */ /* 0x000e220000000800 */
[----:B------:R-:W-:-:S04]  /*f680*/  @UP0 ULEA UR8, UP1, UR43, UR8, 0x2 ;  /* 0x000000082b080291 */ /* 0x000fc8000f82103f */
[----:B------:R-:W-:Y:S02]  /*f690*/  @UP0 ULEA.HI.X UR9, UR43, UR9, UR42, 0x2, UP1 ;  /* 0x000000092b090291 */ /* 0x000fe400088f142a */
[----:B------:R-:W-:Y:S01]  /*f6a0*/  UISETP.GT.AND UP1, UPT, UR46, 0x1, UPT ;  /* 0x000000012e00788c */ /* 0x000fe2000bf24270 */
[----:B------:R-:W1:Y:S01]  /*f6b0*/  @P1 LDC R11, c[0x0][0xbf0] ;  /* 0x0002fc00ff0b1b82 */ /* 0x000e620000000800 */
[----:B------:R-:W-:Y:S02]  /*f6c0*/  IMAD.U32 R4, RZ, RZ, UR8 ;  /* 0x00000008ff047e24 */ /* 0x000fe4000f8e00ff */
[----:B------:R-:W-:Y:S01]  /*f6d0*/  USEL UR16, UR16, 0x978, UP1 ;  /* 0x0000097810107887 */ /* 0x000fe20008800000 */
[----:B------:R-:W-:Y:S01]  /*f6e0*/  IMAD.U32 R5, RZ, RZ, UR9 ;  /* 0x00000009ff057e24 */ /* 0x000fe2000f8e00ff */
[----:B------:R-:W-:Y:S01]  /*f6f0*/  UISETP.NE.U32.AND UP0, UPT, UR10, URZ, UPT ;  /* 0x0000003f0a00728c */ /* 0x000fe2000bf05070 */
[----:B--2---:R-:W-:Y:S01]  /*f700*/  VIADD R15, R18, UR36 ;  /* 0x00000024120f7c36 */ /* 0x004fe20008000000 */
[----:B------:R-:W-:-:S02]  /*f710*/  UMOV UR4, URZ ;  /* 0x0000003f00047c82 */ /* 0x000fc40008000000 */
[----:B------:R-:W-:Y:S01]  /*f720*/  UISETP.NE.AND.EX UP0, UPT, UR11, URZ, UPT, UP0 ;  /* 0x0000003f0b00728c */ /* 0x000fe2000bf05300 */
[----:B------:R0:W5:Y:S01]  /*f730*/  @P4 LDG.E R9, desc[UR54][R4.64] ;  /* 0x0000003604094981 */ /* 0x000162000c1e1900 */
[----:B------:R-:W-:Y:S01]  /*f740*/  USEL UR7, UR37, URZ, UP1 ;  /* 0x0000003f25077287 */ /* 0x000fe20008800000 */
[----:B------:R-:W-:Y:S01]  /*f750*/  IMAD.MOV.U32 R7, RZ, RZ, R15 ;  /* 0x000000ffff077224 */ /* 0x000fe200078e000f */
[----:B------:R-:W-:Y:S02]  /*f760*/  USEL UR43, UR43, URZ, !UP0 ;  /* 0x0000003f2b2b7287 */ /* 0x000fe4000c000000 */
[----:B------:R-:W-:Y:S01]  /*f770*/  ULDC.64 UR10, c[0x0][UR16+0x218] ;  /* 0x00008600100a7abb */ /* 0x000fe20008000a00 */
[----:B------:R-:W-:Y:S01]  /*f780*/  ULDC.64 UR14, c[0x0][UR16+0x228] ;  /* 0x00008a00100e7abb */ /* 0x000fe20008000a00 */
[----:B------:R-:W-:Y:S01]  /*f790*/  ULDC.64 UR12, c[0x0][UR16+0x220] ;  /* 0x00008800100c7abb */ /* 0x000fe20008000a00 */
[----:B------:R-:W-:Y:S02]  /*f7a0*/  UIMAD.WIDE.U32 UR8, UR10, UR44, URZ ;  /* 0x0000002c0a0872a5 */ /* 0x000fe4000f8e003f */
[----:B------:R-:W-:Y:S01]  /*f7b0*/  UIMAD.WIDE.U32 UR18, UR14, UR7, URZ ;  /* 0x000000070e1272a5 */ /* 0x000fe2000f8e003f */
[----:B0-----:R-:W-:Y:S01]  /*f7c0*/  @P1 IMAD.HI.U32 R4, R15, R6, RZ ;  /* 0x000000060f041227 */ /* 0x001fe200078e00ff */
[----:B------:R-:W-:-:S02]  /*f7d0*/  UIMAD UR10, UR11, UR44, URZ ;  /* 0x0000002c0b0a72a4 */ /* 0x000fc4000f8e023f */
[----:B------:R-:W-:Y:S02]  /*f7e0*/  UIMAD UR14, UR15, UR7, URZ ;  /* 0x000000070f0e72a4 */ /* 0x000fe4000f8e023f */
[----:B------:R-:W-:Y:S01]  /*f7f0*/  USEL UR42, UR42, URZ, !UP0 ;  /* 0x0000003f2a2a7287 */ /* 0x000fe2000c000000 */
[----:B-1----:R-:W-:Y:S01]  /*f800*/  @P1 SHF.R.U32.HI R7, RZ, R11, R4 ;  /* 0x0000000bff071219 */ /* 0x002fe20000011604 */
[----:B------:R-:W-:Y:S01]  /*f810*/  UIMAD UR7, UR13, UR43, URZ ;  /* 0x0000002b0d0772a4 */ /* 0x000fe2000f8e023f */
[----:B------:R-:W-:Y:S01]  /*f820*/  IMAD.U32 R4, RZ, RZ, UR18 ;  /* 0x00000012ff047e24 */ /* 0x000fe2000f8e00ff */
[----:B------:R-:W-:Y:S01]  /*f830*/  UIADD3 UR9, UR9, UR10, URZ ;  /* 0x0000000a09097290 */ /* 0x000fe2000fffe03f */
[----:B------:R-:W-:Y:S01]  /*f840*/  IMAD.U32 R5, RZ, RZ, UR19 ;  /* 0x00000013ff057e24 */ /* 0x000fe2000f8e00ff */
[----:B------:R-:W-:Y:S01]  /*f850*/  UIMAD.WIDE.U32 UR10, UR12, UR43, URZ ;  /* 0x0000002b0c0a72a5 */ /* 0x000fe2000f8e003f */
[--C-:B------:R-:W-:Y:S01]  /*f860*/  IMAD.MOV R11, RZ, RZ, -R7.reuse ;  /* 0x000000ffff0b7224 */ /* 0x100fe200078e0a07 */
[----:B------:R-:W-:Y:S01]  /*f870*/  UIMAD UR7, UR12, UR42, UR7 ;  /* 0x0000002a0c0772a4 */ /* 0x000fe2000f8e0207 */
[----:B------:R-:W-:Y:S01]  /*f880*/  SHF.R.S32.HI R5, RZ, 0x1f, R7 ;  /* 0x0000001fff057819 */ /* 0x000fe20000011407 */
[----:B------:R-:W-:Y:S01]  /*f890*/  UIADD3 UR14, UR19, UR14, URZ ;  /* 0x0000000e130e7290 */ /* 0x000fe2000fffe03f */
[----:B------:R-:W-:Y:S01]  /*f8a0*/  IMAD R11, R94, R11, R15 ;  /* 0x0000000b5e0b7224 */ /* 0x000fe200078e020f */
[----:B------:R-:W-:-:S04]  /*f8b0*/  UIADD3 UR7, UR11, UR7, URZ ;  /* 0x000000070b077290 */ /* 0x000fc8000fffe03f */
[----:B------:R-:W-:Y:S01]  /*f8c0*/  IMAD.U32 R8, RZ, RZ, UR14 ;  /* 0x0000000eff087e24 */ /* 0x000fe2000f8e00ff */
        /* <DEDUP_REMOVED lines=22> */
.L_x_2085:
        /* <DEDUP_REMOVED lines=61> */
[----:B------:R-:W-:Y:S01]  /*fe00*/  IMAD R0, R22, 0x20, R202 ;  /* 0x0000002016007824 */ /* 0x000fe200078e02ca */
[----:B------:R-:W-:-:S02]  /*fe10*/  ULDC.64 UR10, c[0x0][0xae8] ;  /* 0x0002ba00000a7ab9 */ /* 0x000fc40000000a00 */
[----:B------:R-:W5:Y:S04]  /*fe20*/  LD.E.128 R12, desc[UR54][R12.64] ;  /* 0x000000360c0c7980 */ /* 0x000f68000c101d00 */
[----:B------:R-:W5:Y:S01]  /*fe30*/  LD.E.128 R24, desc[UR54][R24.64] ;  /* 0x0000003618187980 */ /* 0x000f62000c101d00 */
[----:B-1----:R-:W1:Y:S01]  /*fe40*/  @P1 LDC R21, c[0x0][0xbec] ;  /* 0x0002fb00ff151b82 */ /* 0x002e620000000800 */
[----:B------:R-:W-:Y:S01]  /*fe50*/  UIADD3 UR9, UR9, UR7, URZ ;  /* 0x0000000709097290 */ /* 0x000fe2000fffe03f */
[----:B------:R-:W-:Y:S01]  /*fe60*/  VIADD R2, R0, UR36 ;  /* 0x0000002400027c36 */ /* 0x000fe20008000000 */
[----:B------:R-:W5:Y:S02]  /*fe70*/  LD.E.128 R32, desc[UR54][R32.64] ;  /* 0x0000003620207980 */ /* 0x000f64000c101d00 */
[----:B------:R-:W-:-:S02]  /*fe80*/  UIMAD.WIDE.U32 UR8, UR44, UR10, UR8 ;  /* 0x0000000a2c0872a5 */ /* 0x000fc4000f8e0008 */
[----:B------:R-:W-:Y:S01]  /*fe90*/  USHF.R.S32.HI UR4, URZ, 0x1f, UR43 ;  /* 0x0000001f3f047899 */ /* 0x000fe2000801142b */
[----:B------:R-:W5:Y:S01]  /*fea0*/  LD.E.128 R36, desc[UR54][R36.64] ;  /* 0x0000003624247980 */ /* 0x000f62000c101d00 */
[----:B------:R-:W-:-:S03]  /*feb0*/  UIMAD UR9, UR44, UR11, UR9 ;  /* 0x0000000b2c0972a4 */ /* 0x000fc6000f8e0209 */
[----:B------:R-:W-:Y:S01]  /*fec0*/  ULDC.64 UR10, c[0x0][0xaf0] ;  /* 0x0002bc00000a7ab9 */ /* 0x000fe20000000a00 */
[----:B------:R-:W5:Y:S01]  /*fed0*/  LD.E.128 R40, desc[UR54][R40.64] ;  /* 0x0000003628287980 */ /* 0x000f62000c101d00 */
[----:B------:R-:W-:Y:S01]  /*fee0*/  UIMAD UR4, UR4, UR10, URZ ;  /* 0x0000000a040472a4 */ /* 0x000fe2000f8e023f */
[----:B------:R-:W-:Y:S01]  /*fef0*/  IMAD.MOV.U32 R29, RZ, RZ, R2 ;  /* 0x000000ffff1d7224 */ /* 0x000fe200078e0002 */
[----:B------:R-:W-:Y:S01]  /*ff00*/  UIMAD.WIDE.U32 UR8, UR43, UR10, UR8 ;  /* 0x0000000a2b0872a5 */ /* 0x000fe2000f8e0008 */
[----:B------:R-:W5:Y:S01]  /*ff10*/  LD.E.128 R44, desc[UR54][R44.64] ;  /* 0x000000362c2c7980 */ /* 0x000f62000c101d00 */
[----:B------:R-:W-:-:S03]  /*ff20*/  UIMAD UR4, UR43, UR11, UR4 ;  /* 0x0000000b2b0472a4 */ /* 0x000fc6000f8e0204 */
[----:B------:R-:W-:Y:S01]  /*ff30*/  ULDC.64 UR10, c[0x0][0xae0] ;  /* 0x0002b800000a7ab9 */ /* 0x000fe20000000a00 */
[----:B-1----:R-:W-:Y:S01]  /*ff40*/  @P1 IMAD.HI.U32 R0, R2, R21, RZ ;  /* 0x0000001502001227 */ /* 0x002fe200078e00ff */
[----:B------:R-:W-:Y:S01]  /*ff50*/  @!PT LDS RZ, [RZ] ;  /* 0x00000000fffff984 */ /* 0x000fe20000000800 */
[----:B------:R-:W-:Y:S01]  /*ff60*/  @!PT LDS RZ, [RZ] ;  /* 0x00000000fffff984 */ /* 0x000fe20000000800 */
[----:B------:R-:W-:Y:S01]  /*ff70*/  @!PT LDS RZ, [RZ] ;  /* 0x00000000fffff984 */ /* 0x000fe20000000800 */
[----:B------:R-:W-:Y:S01]  /*ff80*/  @!PT LDS RZ, [RZ] ;  /* 0x00000000fffff984 */ /* 0x000fe20000000800 */
[----:B------:R1:W-:Y:S06]  /*ff90*/  MEMBAR.ALL.CTA ;  /* 0x0000000000007992 */ /* 0x0003ec0000008000 */
[----:B-1----:R-:W1:Y:S01]  /*ffa0*/  FENCE.VIEW.ASYNC.S ;  /* 0x00000000000073c6 */ /* 0x002e620000000000 */
        /* <DEDUP_REMOVED lines=43> */
.L_x_2088:
[----:B------:R-:W-:Y:S05]  /*10260*/  BSYNC B1 ;  /* 0x0000000000017941 */ /* 0x000fea0003800000 */
.L_x_2087:
        /* <DEDUP_REMOVED lines=13> */
.L_x_2090:
[----:B------:R-:W-:Y:S05]  /*10340*/  BSYNC B1 ;  /* 0x0000000000017941 */ /* 0x000fea0003800000 */
.L_x_2089:
        /* <DEDUP_REMOVED lines=13> */
.L_x_2092:
[----:B------:R-:W-:Y:S05]  /*10420*/  BSYNC B1 ;  /* 0x0000000000017941 */ /* 0x000fea0003800000 */
.L_x_2091:
        /* <DEDUP_REMOVED lines=16> */
.L_x_2086:
        /* <DEDUP_REMOVED lines=18> */
[----:B------:R-:W-:Y:S02]  /*10650*/  UIMAD UR4, UR4, UR10, URZ ;  /* 0x0000000a040472a4 */ /* 0x000fe4000f8e023f */
[----:B------:R-:W-:Y:S01]  /*10660*/  UIMAD.WIDE.U32 UR8, UR43, UR10, UR8 ;  /* 0x0000000a2b0872a5 */ /* 0x000fe2000f8e0008 */
[----:B0-----:R-:W-:Y:S01]  /*10670*/  @P1 IMAD.HI.U32 R0, R15, R0, RZ ;  /* 0x000000000f001227 */ /* 0x001fe200078e00ff */
        /* <DEDUP_REMOVED lines=8> */
[----:B------:R-:W-:Y:S01]  /*10700*/  IMAD.U32 R5, RZ, RZ, UR9 ;  /* 0x00000009ff057e24 */ /* 0x000fe2000f8e00ff */
[----:B------:R-:W-:Y:S01]  /*10710*/  ULDC.64 UR10, c[0x0][0xb30] ;  /* 0x0002cc00000a7ab9 */ /* 0x000fe20000000a00 */
[----:B------:R-:W-:Y:S02]  /*10720*/  IMAD R9, R94, R9, R15 ;  /* 0x000000095e097224 */ /* 0x000fe400078e020f */
        /* <DEDUP_REMOVED lines=14> */
[----:B------:R-:W-:Y:S02]  /*10810*/  LEA.HI.X R20, R4, UR9, R3, 0x2, P1 ;  /* 0x0000000904147c11 */ /* 0x000fe400088f1403 */
        /* <DEDUP_REMOVED lines=9> */
[-C--:B0-----:R-:W-:Y:S02]  /*108b0*/  @!P3 LEA R6, P5, R201, R4.reuse, 0x2 ;  /* 0x00000004c906b211 */ /* 0x081fe400078a10ff */
[----:B-12---:R-:W-:Y:S02]  /*108c0*/  @!P2 IMAD.WIDE R2, R17, 0x4, R4 ;  /* 0x000000041102a825 */ /* 0x006fe400078e0204 */
        /* <DEDUP_REMOVED lines=56> */
.L_x_2095:
[----:B------:R-:W-:Y:S05]  /*10c50*/  BSYNC B1 ;  /* 0x0000000000017941 */ /* 0x000fea0003800000 */
.L_x_2094:
[----:B------:R-:W-:Y:S01]  /*10c60*/  ISETP.GE.AND P0, PT, R25, R30, PT ;  /* 0x0000001e1900720c */ /* 0x000fe20003f06270 */
[----:B-1-3--:R1:W3:Y:S04]  /*10c70*/  SHFL.IDX PT, R5, R20, 0x1, 0x1c1f ;  /* 0x003c1f0014057f89 */ /* 0x00a2e800000e0000 */
        /* <DEDUP_REMOVED lines=8> */
[-C--:B0-----:R-:W-:Y:S02]  /*10d00*/  @!P1 LEA R6, P4, R201, R4.reuse, 0x2 ;  /* 0x00000004c9069211 */ /* 0x081fe400078810ff */
[----:B--23--:R-:W-:Y:S02]  /*10d10*/  @!P6 IMAD.WIDE R2, R17, 0x4, R4 ;  /* 0x000000041102e825 */ /* 0x00cfe400078e0204 */
        /* <DEDUP_REMOVED lines=24> */
[CC--:B--2---:R-:W-:Y:S01]  /*10ea0*/  @!P2 LEA R8, P6, R194.reuse, R4.reuse, 0x2 ;  /* 0x00000004c208a211 */ /* 0x0c4fe200078c10ff */
[----:B------:R0:W-:Y:S01]  /*10eb0*/  @!P0 ST.E.64 desc[UR54][R2.64], R46 ;  /* 0x0000002e02008985 */ /* 0x0001e2000c101b36 */
[-C--:B------:R-:W-:Y:S02]  /*10ec0*/  @!P1 LEA.HI.X R7, R195, R5.reuse, R212, 0x2, P5 ;  /* 0x00000005c3079211 */ /* 0x080fe400028f14d4 */
[----:B------:R-:W-:Y:S02]  /*10ed0*/  @!P2 LEA.HI.X R9, R194, R5, R211, 0x2, P6 ;  /* 0x00000005c209a211 */ /* 0x000fe400030f14d3 */
[----:B------:R-:W-:Y:S01]  /*10ee0*/  ISETP.GE.AND P0, PT, R191, UR4, PT ;  /* 0x00000004bf007c0c */ /* 0x000fe2000bf06270 */
[----:B------:R1:W-:Y:S01]  /*10ef0*/  @!P1 ST.E.64 desc[UR54][R6.64], R48 ;  /* 0x0000003006009985 */ /* 0x0003e2000c101b36 */
[----:B---3--:R-:W-:-:S02]  /*10f00*/  @!P4 LEA R10, P1, R193, R4, 0x2 ;  /* 0x00000004c10ac211 */ /* 0x008fc400078210ff */
[----:B------:R-:W-:Y:S01]  /*10f10*/  ISETP.GE.AND P5, PT, R190, UR4, PT ;  /* 0x00000004be007c0c */ /* 0x000fe2000bfa6270 */
[----:B------:R2:W-:Y:S01]  /*10f20*/  @!P2 ST.E.64 desc[UR54][R8.64], R50 ;  /* 0x000000320800a985 */ /* 0x0005e2000c101b36 */
[----:B------:R-:W-:Y:S02]  /*10f30*/  @!P4 LEA.HI.X R11, R193, R5, R210, 0x2, P1 ;  /* 0x00000005c10bc211 */ /* 0x000fe400008f14d2 */
[----:B------:R-:W-:Y:S02]  /*10f40*/  ISETP.GE.AND P2, PT, R189, UR4, PT ;  /* 0x00000004bd007c0c */ /* 0x000fe4000bf46270 */
[----:B------:R-:W-:Y:S01]  /*10f50*/  ISETP.GE.AND P1, PT, R188, UR4, PT ;  /* 0x00000004bc007c0c */ /* 0x000fe2000bf26270 */
[----:B------:R3:W-:Y:S01]  /*10f60*/  @!P4 ST.E.64 desc[UR54][R10.64], R52 ;  /* 0x000000340a00c985 */ /* 0x0007e2000c101b36 */
[-C--:B----4-:R-:W-:Y:S02]  /*10f70*/  @!P3 LEA R12, P6, R192, R4.reuse, 0x2 ;  /* 0x00000004c00cb211 */ /* 0x090fe400078c10ff */
[----:B0-----:R-:W-:-:S02]  /*10f80*/  @!P0 LEA R2, P4, R191, R4, 0x2 ;  /* 0x00000004bf028211 */ /* 0x001fc400078810ff */
        /* <DEDUP_REMOVED lines=15> */
[----:B---3--:R-:W-:-:S04]  /*11080*/  LEA R2, P0, R23, R4, 0x2 ;  /* 0x0000000417027211 */ /* 0x008fc800078010ff */
[----:B------:R-:W-:-:S05]  /*11090*/  LEA.HI.X R3, R23, R5, R204, 0x2, P0 ;  /* 0x0000000517037211 */ /* 0x000fca00000f14cc */
[----:B------:R0:W-:Y:S01]  /*110a0*/  ST.E.64 desc[UR54][R2.64], R32 ;  /* 0x0000002002007985 */ /* 0x0001e2000c101b36 */
[----:B------:R-:W-:Y:S05]  /*110b0*/  BRA `(.L_x_2093) ;  /* 0x0000000c000c7947 */ /* 0x000fea0003800000 */
.L_x_2084:
        /* <DEDUP_REMOVED lines=29> */
.L_x_2096:
[----:B------:R-:W-:Y:S01]  /*11290*/  USEL UR43, UR43, URZ, !UP0 ;  /* 0x0000003f2b2b7287 */ /* 0x000fe2000c000000 */
[----:B------:R-:W-:Y:S01]  /*112a0*/  BSSY B1, `(.L_x_2097) ;  /* 0x0000038000017945 */ /* 0x000fe20003800000 */
[----:B------:R-:W-:-:S03]  /*112b0*/  USEL UR42, UR42, URZ, !UP0 ;  /* 0x0000003f2a2a7287 */ /* 0x000fc6000c000000 */
[----:B------:R-:W-:Y:S09]  /*112c0*/  @P0 BRA `(.L_x_2098) ;  /* 0x0000000000d40947 */ /* 0x000ff20003800000 */
        /* <DEDUP_REMOVED lines=32> */
[----:B------:R-:W-:Y:S01]  /*114d0*/  UIADD3.X UR7, UR7, UR11, UR16, UP0, UP1 ;  /* 0x0000000b07077290 */ /* 0x000fe200087e2410 */
[----:B-1----:R-:W-:Y:S01]  /*114e0*/  @P0 SHF.R.U32.HI R5, RZ, R7, R2 ;  /* 0x00000007ff050219 */ /* 0x002fe20000011602 */
[----:B------:R-:W-:Y:S01]  /*114f0*/  IMAD.U32 R2, RZ, RZ, UR20 ;  /* 0x00000014ff027e24 */ /* 0x000fe2000f8e00ff */
[----:B------:R-:W-:Y:S01]  /*11500*/  ULDC.64 UR8, c[0x0][UR17+0x210] ;  /* 0x0000840011087abb */ /* 0x000fe20008000a00 */
[----:B------:R-:W-:Y:S01]  /*11510*/  ULDC.64 UR10, c[0x0][0xba8] ;  /* 0x0002ea00000a7ab9 */ /* 0x000fe20000000a00 */
[----:B------:R-:W-:Y:S01]  /*11520*/  @!UP2 ULDC UR10, c[0x0][0xb50] ;  /* 0x0002d400000aaab9 */ /* 0x000fe20000000800 */
[--C-:B------:R-:W-:Y:S01]  /*11530*/  IMAD.MOV R7, RZ, RZ, -R5.reuse ;  /* 0x000000ffff077224 */ /* 0x100fe200078e0a05 */
[----:B------:R-:W-:Y:S01]  /*11540*/  IADD3 R2, P0, P1, R5, UR14, R2 ;  /* 0x0000000e05027c10 */ /* 0x000fe2000f91e002 */
[----:B------:R-:W-:Y:S01]  /*11550*/  @!UP2 ULDC UR11, c[0x0][0xb54] ;  /* 0x0002d500000baab9 */ /* 0x000fe20000000800 */
[----:B------:R-:W-:Y:S01]  /*11560*/  SHF.R.S32.HI R5, RZ, 0x1f, R5 ;  /* 0x0000001fff057819 */ /* 0x000fe20000011405 */
[----:B------:R-:W-:-:S03]  /*11570*/  IMAD R7, R9, R7, R4 ;  /* 0x0000000709077224 */ /* 0x000fc600078e0204 */
[----:B------:R-:W-:Y:S01]  /*11580*/  IADD3.X R3, R5, UR7, R6, P0, P1 ;  /* 0x0000000705037c10 */ /* 0x000fe200087e2406 */
        /* <DEDUP_REMOVED lines=9> */
.L_x_2098:
[----:B------:R-:W-:Y:S05]  /*11620*/  BSYNC B1 ;  /* 0x0000000000017941 */ /* 0x000fea0003800000 */
.L_x_2097:
        /* <DEDUP_REMOVED lines=11> */
[----:B------:R-:W-:Y:S01]  /*116e0*/  ULDC.64 UR10, c[0x0][0xae8] ;  /* 0x0002ba00000a7ab9 */ /* 0x000fe20000000a00 */
[----:B------:R-:W-:Y:S01]  /*116f0*/  UIADD3 UR9, UR9, UR7, URZ ;  /* 0x0000000709097290 */ /* 0x000fe2000fffe03f */
[----:B0-----:R-:W-:-:S03]  /*11700*/  IMAD.MOV.U32 R5, RZ, RZ, R6 ;  /* 0x000000ffff057224 */ /* 0x001fc600078e0006 */
        /* <DEDUP_REMOVED lines=51> */
.L_x_2100:
[----:B------:R-:W-:Y:S05]  /*11a40*/  BSYNC B1 ;  /* 0x0000000000017941 */ /* 0x000fea0003800000 */
.L_x_2099:
        /* <DEDUP_REMOVED lines=13> */
.L_x_2102:
[----:B------:R-:W-:Y:S05]  /*11b20*/  BSYNC B1 ;  /* 0x0000000000017941 */ /* 0x000fea0003800000 */
.L_x_2101:
        /* <DEDUP_REMOVED lines=13> */
.L_x_2104:
[----:B------:R-:W-:Y:S05]  /*11c00*/  BSYNC B1 ;  /* 0x0000000000017941 */ /* 0x000fea0003800000 */
.L_x_2103:
        /* <DEDUP_REMOVED lines=14> */
.L_x_2093:
[----:B------:R-:W-:Y:S05]  /*11cf0*/  BSYNC B0 ;  /* 0x0000000000007941 */ /* 0x000fea0003800000 */
.L_x_2083:
[----:B------:R-:W-:Y:S02]  /*11d00*/  ULDC UR4, c[0x0][0xc3c] ;  /* 0x00030f0000047ab9 */ /* 0x000fe40000000800 */
[----:B------:R-:W-:-:S13]  /*11d10*/  ISETP.GE.AND P0, PT, R31, UR4, PT ;  /* 0x000000041f007c0c */ /* 0x000fda000bf06270 */
[----:B------:R-:W-:Y:S05]  /*11d20*/  @!P0 BRA `(.L_x_2105) ;  /* 0xfffffef000b08947 */ /* 0x000fea000383ffff */
[----:B------:R-:W-:Y:S05]  /*11d30*/  EXIT ;  /* 0x000000000000794d */ /* 0x000fea0003800000 */
.L_x_2043:
[----:B------:R-:W-:-:S08]  /*11d40*/  NOP ;  /* 0x0000000000007918 */ /* 0x000fd00000000000 */
[----:B------:R-:W0:-:S00]  /*11d50*/  USETMAXREG.DEALLOC.CTAPOOL 0x18 ;  /* 0x00000018000079c8 */ /* 0x000e0000080e0500 */
[----:B0-----:R-:W-:Y:S01]  /*11d60*/  LOP3.LUT R0, R0, 0x3, RZ, 0xc0, !PT ;  /* 0x0000000300007812 */ /* 0x001fe200078ec0ff */
[----:B------:R-:W-:-:S05]  /*11d70*/  IMAD.MOV.U32 R6, RZ, RZ, RZ ;  /* 0x000000ffff067224 */ /* 0x000fca00078e00ff */
[----:B------:R-:W0:Y:S02]  /*11d80*/  SHFL.IDX PT, R0, R0, RZ, 0x1f ;  /* 0x00001fff00007589 */ /* 0x000e2400000e0000 */
[----:B0-----:R-:W-:-:S04]  /*11d90*/  ISETP.NE.AND P0, PT, R0, RZ, PT ;  /* 0x000000ff0000720c */ /* 0x001fc80003f05270 */
[----:B------:R-:W-:-:S05]  /*11da0*/  P2R R0, PR, RZ, 0x1 ;  /* 0x00000001ff007803 */ /* 0x000fca0000000000 */
[----:B------:R0:W-:Y:S04]  /*11db0*/  STL [R1+0x34], R0 ;  /* 0x0000340001007387 */ /* 0x0001e80000100800 */
[----:B------:R-:W-:Y:S05]  /*11dc0*/  @!P0 BRA `(.L_x_2106) ;  /* 0x00000000002c8947 */ /* 0x000fea0003800000 */
[----:B------:R-:W1:Y:S08]  /*11dd0*/  S2UR UR5, SR_CgaCtaId ;  /* 0x00000000000579c3 */ /* 0x000e700000008800 */
[----:B------:R-:W-:Y:S06]  /*11de0*/  BAR.SYNC.DEFER_BLOCKING 0x5, 0x180 ;  /* 0x0146000000007b1d */ /* 0x000fec0000010000 */
[----:B------:R-:W-:-:S02]  /*11df0*/  UMOV UR4, 0x400 ;  /* 0x0000040000047882 */ /* 0x000fc40000000000 */
[----:B-1----:R-:W-:-:S09]  /*11e00*/  ULEA UR4, UR5, UR4, 0x18 ;  /* 0x0000000405047291 */ /* 0x002fd2000f8ec03f */
[----:B------:R-:W1:Y:S04]  /*11e10*/  LDS.128 R4, [UR4+0x298d0] ;  /* 0x0298d004ff047984 */ /* 0x000e680008000c00 */
[----:B-1----:R1:W-:Y:S01]  /*11e20*/  STL.64 [R1+0x10], R4 ;  /* 0x0000100401007387 */ /* 0x0023e20000100a00 */
[----:B0-----:R-:W-:-:S03]  /*11e30*/  IMAD.MOV.U32 R0, RZ, RZ, R7 ;  /* 0x000000ffff007224 */ /* 0x001fc600078e0007 */
[----:B------:R1:W-:Y:S02]  /*11e40*/  STL [R1+0x18], R6 ;  /* 0x0000180601007387 */ /* 0x0003e40000100800 */
[----:B------:R-:W-:Y:S01]  /*11e50*/  R2UR UR42, R0 ;  /* 0x00000000002a72ca */ /* 0x000fe200000e0000 */
[----:B------:R-:W-:Y:S06]  /*11e60*/  BAR.ARV 0x4, 0x180 ;  /* 0x0106000000007b1d */ /* 0x000fec0000002000 */
[----:B------:R-:W-:Y:S08]  /*11e70*/  BRA `(.L_x_2107) ;  /* 0x0000000c00c47947 */ /* 0x000ff00003800000 */
.L_x_2106:
[----:B0-----:R-:W0:Y:S01]  /*11e80*/  S2R R0, SR_TID.X ;  /* 0x0000000000007919 */ /* 0x001e220000002100 */
[----:B------:R-:W-:Y:S01]  /*11e90*/  ULDC UR4, c[0x0][0xc3c] ;  /* 0x00030f0000047ab9 */ /* 0x000fe20000000800 */
[----:B0-----:R-:W-:-:S04]  /*11ea0*/  LOP3.LUT R0, R0, 0x1f, RZ, 0xc0, !PT ;  /* 0x0000001f00007812 */ /* 0x001fc800078ec0ff */
[----:B------:R-:W-:-:S04]  /*11eb0*/  ISETP.NE.AND P0, PT, R0, 0x1f, PT ;  /* 0x0000001f0000780c */ /* 0x000fc80003f05270 */
[----:B------:R-:W-:-:S13]  /*11ec0*/  ISETP.GE.OR P1, PT, R0, UR4, !P0 ;  /* 0x0000000400007c0c */ /* 0x000fda000c726670 */
[----:B------:R-:W0:Y:S08]  /*11ed0*/  @!P1 LDC.64 R2, c[0x0][0xc80] ;  /* 0x00032000ff029b82 */ /* 0x000e300000000a00 */
        /* <DEDUP_REMOVED lines=38> */
.L_x_2110:
        /* <DEDUP_REMOVED lines=39> */
.L_x_2108:
        /* <DEDUP_REMOVED lines=15> */
.L_x_2111:
        /* <DEDUP_REMOVED lines=62> */
.L_x_2112:
        /* <DEDUP_REMOVED lines=63> */
.L_x_2113:
[----:B01----:R-:W-:-:S05]  /*12c70*/  LOP3.LUT R3, RZ, R2, RZ, 0x33, !PT ;  /* 0x00000002ff037212 */ /* 0x003fca00078e33ff */
[----:B------:R-:W-:-:S05]  /*12c80*/  IMAD.IADD R2, R6, 0x1, R3 ;  /* 0x0000000106027824 */ /* 0x000fca00078e0203 */
[----:B------:R1:W-:Y:S01]  /*12c90*/  STL [R1+0x14], R2 ;  /* 0x0000140201007387 */ /* 0x0003e20000100800 */
[----:B------:R-:W-:Y:S05]  /*12ca0*/  BRA `(.L_x_2114) ;  /* 0x00000000000c7947 */ /* 0x000fea0003800000 */
.L_x_2109:
[----:B------:R0:W-:Y:S04]  /*12cb0*/  STL [R1+0x10], R7 ;  /* 0x0000100701007387 */ /* 0x0001e80000100800 */
[----:B------:R0:W-:Y:S04]  /*12cc0*/  STL [R1+0x14], RZ ;  /* 0x000014ff01007387 */ /* 0x0001e80000100800 */
[----:B------:R0:W-:Y:S02]  /*12cd0*/  STL [R1+0x18], RZ ;  /* 0x000018ff01007387 */ /* 0x0001e40000100800 */
.L_x_2114:
        /* <DEDUP_REMOVED lines=11> */
.L_x_2107:
        /* <DEDUP_REMOVED lines=49> */
[----:B------:R-:W-:-:S03]  /*130a0*/  IMAD.MOV.U32 R0, RZ, RZ, 0x1 ;  /* 0x00000001ff007424 */ /* 0x000fc600078e00ff */
[----:B------:R0:W-:Y:S04]  /*130b0*/  STL [R1+0x28], R2 ;  /* 0x0000280201007387 */ /* 0x0001e80000100800 */
[----:B------:R-:W-:Y:S04]  /*130c0*/  STL [R1+0x30], RZ ;  /* 0x000030ff01007387 */ /* 0x000fe80000100800 */
[----:B------:R1:W-:Y:S01]  /*130d0*/  STL [R1], R0 ;  /* 0x0000000001007387 */ /* 0x0003e20000100800 */
[C---:B0-----:R-:W-:Y:S02]  /*130e0*/  LOP3.LUT R2, R4.reuse, 0x40, RZ, 0xfc, !PT ;  /* 0x0000004004027812 */ /* 0x041fe400078efcff */
[----:B-1----:R-:W-:-:S07]  /*130f0*/  LOP3.LUT R0, R4, 0x80, RZ, 0xfc, !PT ;  /* 0x0000008004007812 */ /* 0x002fce00078efcff */
.L_x_2187:
[----:B------:R-:W-:Y:S01]  /*13100*/  ULDC.64 UR4, c[0x0][0xc88] ;  /* 0x0003220000047ab9 */ /* 0x000fe20000000a00 */
[----:B------:R-:W-:Y:S01]  /*13110*/  IMAD.MOV.U32 R0, RZ, RZ, RZ ;  /* 0x000000ffff007224 */ /* 0x000fe200078e00ff */
[----:B------:R-:W-:Y:S01]  /*13120*/  UIMAD.WIDE UR4, UR42, 0x4, UR4 ;  /* 0x000000042a0478a5 */ /* 0x000fe2000f8e0204 */
[----:B------:R-:W2:Y:S01]  /*13130*/  LDL.LU R12, [R1+0x18] ;  /* 0x00001800010c7983 */ /* 0x000ea20000300800 */
[----:B------:R-:W-:Y:S01]  /*13140*/  ULDC.64 UR6, c[0x0][0xa08] ;  /* 0x0002820000067ab9 */ /* 0x000fe20000000a00 */
[----:B------:R-:W-:Y:S01]  /*13150*/  IMAD.MOV.U32 R9, RZ, RZ, RZ ;  /* 0x000000ffff097224 */ /* 0x000fe200078e00ff */
[----:B------:R-:W-:Y:S01]  /*13160*/  ULDC.64 UR8, c[0x0][0xa18] ;  /* 0x0002860000087ab9 */ /* 0x000fe20000000a00 */
[----:B0-----:R-:W0:Y:S01]  /*13170*/  LDC R19, c[0x0][0x288] ;  /* 0x0000a200ff137b82 */ /* 0x001e220000000800 */
[----:B------:R-:W-:Y:S02]  /*13180*/  IMAD.U32 R2, RZ, RZ, UR4 ;  /* 0x00000004ff027e24 */ /* 0x000fe4000f8e00ff */
[----:B------:R-:W-:Y:S01]  /*13190*/  IMAD.U32 R3, RZ, RZ, UR5 ;  /* 0x00000005ff037e24 */ /* 0x000fe2000f8e00ff */
[----:B------:R-:W-:-:S04]  /*131a0*/  ULDC.64 UR4, c[0x0][0xa28] ;  /* 0x00028a0000047ab9 */ /* 0x000fc80000000a00 */
[----:B------:R-:W3:Y:S01]  /*131b0*/  LDG.E R2, desc[UR54][R2.64] ;  /* 0x0000003602027981 */ /* 0x000ee2000c1e1900 */
[----:B------:R-:W-:Y:S01]  /*131c0*/  UISETP.NE.U32.AND UP0, UPT, UR4, URZ, UPT ;  /* 0x0000003f0400728c */ /* 0x000fe2000bf05070 */
[----:B-1----:R-:W1:Y:S03]  /*131d0*/  LDC R10, c[0x0][0x424] ;  /* 0x00010900ff0a7b82 */ /* 0x002e660000000800 */
[----:B------:R-:W-:-:S05]  /*131e0*/  UISETP.NE.AND.EX UP0, UPT, UR5, URZ, UPT, UP0 ;  /* 0x0000003f0500728c */ /* 0x000fca000bf05300 */
[----:B------:R-:W4:Y:S01]  /*131f0*/  LDC R11, c[0x0][0x2f0] ;  /* 0x0000bc00ff0b7b82 */ /* 0x000f220000000800 */
[----:B------:R-:W-:Y:S02]  /*13200*/  PLOP3.LUT P0, PT, PT, PT, UP0, 0x80, 0x0 ;  /* 0x000000000000781c */ /* 0x000fe40003f0f008 */
[----:B---3--:R-:W-:-:S13]  /*13210*/  R2UR UR46, R2 ;  /* 0x00000000022e72ca */ /* 0x008fda00000e0000 */
[----:B------:R-:W-:Y:S02]  /*13220*/  USHF.R.S32.HI UR45, URZ, 0x1f, UR46 ;  /* 0x0000001f3f2d7899 */ /* 0x000fe4000801142e */
[----:B------:R-:W-:-:S04]  /*13230*/  @UP0 ULEA UR4, UP1, UR46, UR4, 0x2 ;  /* 0x000000042e040291 */ /* 0x000fc8000f82103f */
[----:B------:R-:W-:Y:S02]  /*13240*/  @UP0 ULEA.HI.X UR5, UR46, UR5, UR45, 0x2, UP1 ;  /* 0x000000052e050291 */ /* 0x000fe400088f142d */
[----:B------:R-:W-:-:S04]  /*13250*/  IMAD.U32 R2, RZ, RZ, UR4 ;  /* 0x00000004ff027e24 */ /* 0x000fc8000f8e00ff */
[----:B------:R-:W-:Y:S01]  /*13260*/  IMAD.U32 R3, RZ, RZ, UR5 ;  /* 0x00000005ff037e24 */ /* 0x000fe2000f8e00ff */
[----:B------:R-:W-:Y:S01]  /*13270*/  ULDC.64 UR4, c[0x0][0xa00] ;  /* 0x0002800000047ab9 */ /* 0x000fe20000000a00 */
[----:B------:R-:W-:-:S03]  /*13280*/  USHF.L.U32 UR43, UR46, 0x2, URZ ;  /* 0x000000022e2b7899 */ /* 0x000fc6000800063f */
[----:B------:R3:W5:Y:S01]  /*13290*/  @P0 LDG.E R0, desc[UR54][R2.64] ;  /* 0x0000003602000981 */ /* 0x000762000c1e1900 */
[----:B------:R-:W-:Y:S01]  /*132a0*/  ISETP.NE.U32.AND P0, PT, RZ, UR4, PT ;  /* 0x00000004ff007c0c */ /* 0x000fe2000bf05070 */
[----:B------:R-:W-:Y:S02]  /*132b0*/  USHF.L.U64.HI UR44, UR46, 0x2, UR45 ;  /* 0x000000022e2c7899 */ /* 0x000fe4000801022d */
[----:B------:R-:W-:Y:S01]  /*132c0*/  UIADD3 UR4, UP0, UR43, UR4, URZ ;  /* 0x000000042b047290 */ /* 0x000fe2000ff1e03f */
[----:B------:R-:W-:Y:S02]  /*132d0*/  ISETP.NE.AND.EX P2, PT, RZ, UR5, PT, P0 ;  /* 0x00000005ff007c0c */ /* 0x000fe4000bf45300 */
[----:B------:R-:W-:Y:S01]  /*132e0*/  ISETP.NE.U32.AND P0, PT, RZ, UR6, PT ;  /* 0x00000006ff007c0c */ /* 0x000fe2000bf05070 */
[----:B------:R-:W-:Y:S02]  /*132f0*/  UIADD3.X UR5, UR44, UR5, URZ, UP0, !UPT ;  /* 0x000000052c057290 */ /* 0x000fe400087fe43f */
[----:B------:R-:W-:Y:S01]  /*13300*/  IMAD.U32 R4, RZ, RZ, UR4 ;  /* 0x00000004ff047e24 */ /* 0x000fe2000f8e00ff */
[----:B------:R-:W-:Y:S01]  /*13310*/  UIADD3 UR4, UP0, UR43, UR6, URZ ;  /* 0x000000062b047290 */ /* 0x000fe2000ff1e03f */
[----:B------:R-:W-:-:S02]  /*13320*/  ISETP.NE.AND.EX P0, PT, RZ, UR7, PT, P0 ;  /* 0x00000007ff007c0c */ /* 0x000fc4000bf05300 */
[----:B------:R-:W-:Y:S01]  /*13330*/  IMAD.U32 R5, RZ, RZ, UR5 ;  /* 0x00000005ff057e24 */ /* 0x000fe2000f8e00ff */
[----:B------:R-:W-:-:S04]  /*13340*/  UIADD3.X UR5, UR44, UR7, URZ, UP0, !UPT ;  /* 0x000000072c057290 */ /* 0x000fc800087fe43f */
[----:B------:R-:W4:Y:S01]  /*13350*/  @P2 LDG.E R8, desc[UR54][R4.64] ;  /* 0x0000003604082981 */ /* 0x000f22000c1e1900 */
[----:B------:R-:W-:Y:S01]  /*13360*/  IMAD.U32 R6, RZ, RZ, UR4 ;  /* 0x00000004ff067e24 */ /* 0x000fe2000f8e00ff */
[----:B------:R-:W-:Y:S01]  /*13370*/  UISETP.NE.U32.AND UP0, UPT, UR8, URZ, UPT ;  /* 0x0000003f0800728c */ /* 0x000fe2000bf05070 */
[----:B------:R-:W-:-:S03]  /*13380*/  IMAD.U32 R7, RZ, RZ, UR5 ;  /* 0x00000005ff077e24 */ /* 0x000fc6000f8e00ff */
[----:B------:R-:W-:Y:S02]  /*13390*/  UISETP.NE.AND.EX UP0, UPT, UR9, URZ, UPT, UP0 ;  /* 0x0000003f0900728c */ /* 0x000fe4000bf05300 */
[----:B------:R-:W5:Y:S04]  /*133a0*/  @P0 LDG.E R9, desc[UR54][R6.64] ;  /* 0x0000003606090981 */ /* 0x000f68000c1e1900 */
[----:B------:R-:W-:-:S05]  /*133b0*/  PLOP3.LUT P3, PT, PT, PT, UP0, 0x80, 0x0 ;  /* 0x000000000000781c */ /* 0x000fca0003f6f008 */
[----:B------:R-:W-:-:S04]  /*133c0*/  @UP0 UIADD3 UR4, UP1, UR43, UR8, URZ ;  /* 0x000000082b040290 */ /* 0x000fc8000ff3e03f */
[----:B------:R-:W-:Y:S02]  /*133d0*/  @UP0 UIADD3.X UR5, UR44, UR9, URZ, UP1, !UPT ;  /* 0x000000092c050290 */ /* 0x000fe40008ffe43f */
[----:B---3--:R-:W-:-:S04]  /*133e0*/  IMAD.U32 R2, RZ, RZ, UR4 ;  /* 0x00000004ff027e24 */ /* 0x008fc8000f8e00ff */
[----:B------:R-:W-:-:S05]  /*133f0*/  IMAD.U32 R3, RZ, RZ, UR5 ;  /* 0x00000005ff037e24 */ /* 0x000fca000f8e00ff */
[----:B0-----:R0:W5:Y:S01]  /*13400*/  @P3 LDG.E R19, desc[UR54][R2.64] ;  /* 0x0000003602133981 */ /* 0x001162000c1e1900 */
[----:B------:R-:W-:Y:S01]  /*13410*/  UMOV UR47, URZ ;  /* 0x0000003f002f7c82 */ /* 0x000fe20008000000 */
[----:B--2---:R-:W-:Y:S01]  /*13420*/  R2UR UR36, R12 ;  /* 0x000000000c2472ca */ /* 0x004fe200000e0000 */
[----:B0-----:R-:W0:Y:S02]  /*13430*/  LDC.64 R2, c[0x0][0x418] ;  /* 0x00010600ff027b82 */ /* 0x001e240000000a00 */
[----:B0-----:R-:W-:Y:S02]  /*13440*/  ISETP.NE.U32.AND P1, PT, R2, RZ, PT ;  /* 0x000000ff0200720c */ /* 0x001fe40003f25070 */
[----:B------:R-:W-:Y:S02]  /*13450*/  LOP3.LUT R2, R12, 0xff000000, RZ, 0xc0, !PT ;  /* 0xff0000000c027812 */ /* 0x000fe400078ec0ff */
[----:B------:R-:W-:Y:S02]  /*13460*/  ISETP.NE.AND.EX P1, PT, R3, RZ, PT, P1 ;  /* 0x000000ff0300720c */ /* 0x000fe40003f25310 */
[----:B------:R-:W-:-:S02]  /*13470*/  SHF.R.U32.HI R2, RZ, 0x8, R2 ;  /* 0x00000008ff027819 */ /* 0x000fc40000011602 */
[----:B----4-:R-:W-:Y:S02]  /*13480*/  @P2 R2UR UR47, R8 ;  /* 0x00000000082f22ca */ /* 0x010fe400000e0000 */
[----:B------:R-:W-:-:S04]  /*13490*/  LOP3.LUT R8, R12, 0xff0000, RZ, 0xc0, !PT ;  /* 0x00ff00000c087812 */ /* 0x000fc800078ec0ff */
[----:B------:R-:W-:Y:S01]  /*134a0*/  LEA.HI R8, R8, R2, RZ, 0x10 ;  /* 0x0000000208087211 */ /* 0x000fe200078f80ff */
[----:B-1----:R-:W-:Y:S08]  /*134b0*/  @P3 BRA `(.L_x_2116) ;  /* 0x0000000000103947 */ /* 0x002ff00003800000 */
[----:B------:R-:W-:Y:S05]  /*134c0*/  @!P2 BRA `(.L_x_2116) ;  /* 0x00000000000ca947 */ /* 0x000fea0003800000 */
[----:B-----5:R-:W2:Y:S04]  /*134d0*/  LDG.E R19, desc[UR54][R4.64] ;  /* 0x0000003604137981 */ /* 0x020ea8000c1e1900 */
[----:B------:R-:W2:Y:S02]  /*134e0*/  LDG.E R4, desc[UR54][R4.64+0x4] ;  /* 0x0000043604047981 */ /* 0x000ea4000c1e1900 */
[----:B--2---:R-:W-:-:S07]  /*134f0*/  IMAD.IADD R19, R4, 0x1, -R19 ;  /* 0x0000000104137824 */ /* 0x004fce00078e0a13 */
.L_x_2116:
[----:B------:R-:W-:Y:S01]  /*13500*/  IMAD.U32 R3, RZ, RZ, UR46 ;  /* 0x0000002eff037e24 */ /* 0x000fe2000f8e00ff */
[----:B------:R-:W-:Y:S01]  /*13510*/  ULDC.64 UR4, c[0x0][0xa20] ;  /* 0x0002880000047ab9 */ /* 0x000fe20000000a00 */
[----:B-----5:R-:W-:Y:S01]  /*13520*/  IMAD.IADD R4, R9, 0x1, R0 ;  /* 0x0000000109047824 */ /* 0x020fe200078e0200 */
[----:B------:R-:W-:Y:S01]  /*13530*/  ISETP.NE.U32.AND P2, PT, RZ, UR4, PT ;  /* 0x00000004ff007c0c */ /* 0x000fe2000bf45070 */
[----:B------:R-:W-:Y:S01]  /*13540*/  ULOP3.LUT UR36, UR36, 0xffff, URZ, 0xc0, !UPT ;  /* 0x0000ffff24247892 */ /* 0x000fe2000f8ec03f */
[----:B------:R0:W-:Y:S01]  /*13550*/  STL [R1+0x4], R3 ;  /* 0x0000040301007387 */ /* 0x0001e20000100800 */
[----:B------:R-:W-:Y:S02]  /*13560*/  SEL R2, R10, 0x1, P1 ;  /* 0x000000010a027807 */ /* 0x000fe40000800000 */
[----:B------:R-:W-:Y:S01]  /*13570*/  ISETP.NE.AND.EX P2, PT, RZ, UR5, PT, P2 ;  /* 0x00000005ff007c0c */ /* 0x000fe2000bf45320 */
[----:B------:R0:W-:Y:S02]  /*13580*/  STL [R1+0x1c], R4 ;  /* 0x00001c0401007387 */ /* 0x0001e40000100800 */
[----:B------:R-:W-:-:S10]  /*13590*/  IMAD R2, R2, R11, RZ ;  /* 0x0000000b02027224 */ /* 0x000fd400078e02ff */
[----:B0-----:R-:W-:Y:S05]  /*135a0*/  @!P2 BRA `(.L_x_2117) ;  /* 0x000000000018a947 */ /* 0x001fea0003800000 */
[----:B------:R-:W-:-:S04]  /*135b0*/  UIADD3 UR4, UP0, UR43, UR4, URZ ;  /* 0x000000042b047290 */ /* 0x000fc8000ff1e03f */
[----:B------:R-:W-:Y:S02]  /*135c0*/  UIADD3.X UR5, UR44, UR5, URZ, UP0, !UPT ;  /* 0x000000052c057290 */ /* 0x000fe400087fe43f */
[----:B------:R-:W-:-:S04]  /*135d0*/  IMAD.U32 R2, RZ, RZ, UR4 ;  /* 0x00000004ff027e24 */ /* 0x000fc8000f8e00ff */
[----:B------:R-:W-:-:S05]  /*135e0*/  IMAD.U32 R3, RZ, RZ, UR5 ;  /* 0x00000005ff037e24 */ /* 0x000fca000f8e00ff */
[----:B------:R0:W5:Y:S01]  /*135f0*/  LDG.E R2, desc[UR54][R2.64] ;  /* 0x0000003602027981 */ /* 0x000162000c1e1900 */
[----:B------:R-:W-:Y:S05]  /*13600*/  BRA `(.L_x_2118) ;  /* 0x0000000000107947 */ /* 0x000fea0003800000 */
.L_x_2117:
[----:B------:R-:W-:Y:S05]  /*13610*/  @!P0 BRA `(.L_x_2118) ;  /* 0x00000000000c8947 */ /* 0x000fea0003800000 */
[----:B------:R-:W2:Y:S04]  /*13620*/  LDG.E R2, desc[UR54][R6.64] ;  /* 0x0000003606027981 */ /* 0x000ea8000c1e1900 */
[----:B------:R-:W2:Y:S02]  /*13630*/  LDG.E R6, desc[UR54][R6.64+0x4] ;  /* 0x0000043606067981 */ /* 0x000ea4000c1e1900 */
[----:B--2---:R-:W-:-:S07]  /*13640*/  IMAD.IADD R2, R6, 0x1, -R2 ;  /* 0x0000000106027824 */ /* 0x004fce00078e0a02 */
.L_x_2118:
[----:B0-----:R-:W2:Y:S01]  /*13650*/  LDL R3, [R1+0x14] ;  /* 0x0000140001037983 */ /* 0x001ea20000100800 */
[----:B-----5:R-:W-:Y:S02]  /*13660*/  IMAD.IADD R2, R2, 0x1, -R0 ;  /* 0x0000000102027824 */ /* 0x020fe400078e0a00 */
[----:B------:R-:W0:Y:S02]  /*13670*/  LDC R0, c[0x0][0x448] ;  /* 0x00011200ff007b82 */ /* 0x000e240000000800 */
[----:B0-----:R-:W-:-:S13]  /*13680*/  ISETP.NE.AND P0, PT, R0, 0x1, PT ;  /* 0x000000010000780c */ /* 0x001fda0003f05270 */
[----:B------:R-:W0:Y:S08]  /*13690*/  @P0 LDC R4, c[0x0][0x44c] ;  /* 0x00011300ff040b82 */ /* 0x000e300000000800 */
[----:B------:R-:W1:Y:S01]  /*136a0*/  @P0 LDC R0, c[0x0][0x450] ;  /* 0x00011400ff000b82 */ /* 0x000e620000000800 */
[----:B--2---:R-:W-:-:S04]  /*136b0*/  IMAD.SHL.U32 R3, R3, 0x80, RZ ;  /* 0x0000008003037824 */ /* 0x004fc800078e00ff */
[----:B------:R-:W-:-:S04]  /*136c0*/  VIADD R3, R3, 0x7f ;  /* 0x0000007f03037836 */ /* 0x000fc80000000000 */
[----:B0-----:R-:W-:-:S05]  /*136d0*/  @P0 IMAD.HI.U32 R4, R3, R4, RZ ;  /* 0x0000000403040227 */ /* 0x001fca00078e00ff */
[----:B-1----:R-:W-:Y:S01]  /*136e0*/  @P0 SHF.R.U32.HI R3, RZ, R0, R4 ;  /* 0x00000000ff030219 */ /* 0x002fe20000011604 */
[C---:B------:R-:W-:Y:S01]  /*136f0*/  VIADD R0, R2.reuse, 0x9f ;  /* 0x0000009f02007836 */ /* 0x040fe20000000000 */
[----:B------:R-:W-:Y:S02]  /*13700*/  IADD3 R2, R2, 0xa0, -R19 ;  /* 0x000000a002027810 */ /* 0x000fe40007ffe813 */
[----:B------:R-:W-:Y:S01]  /*13710*/  SHF.R.U32.HI R4, RZ, 0x10, R8 ;  /* 0x00000010ff047819 */ /* 0x000fe20000011608 */
[----:B------:R-:W-:-:S03]  /*13720*/  IMAD.HI R0, R0, 0x66666667, RZ ;  /* 0x6666666700007827 */ /* 0x000fc600078e02ff */
[----:B------:R-:W-:Y:S01]  /*13730*/  ISETP.NE.AND P0, PT, R4, RZ, PT ;  /* 0x000000ff0400720c */ /* 0x000fe20003f05270 */
[----:B------:R-:W-:Y:S01]  /*13740*/  IMAD.IADD R2, R2, 0x1, R3 ;  /* 0x0000000102027824 */ /* 0x000fe200078e0203 */
[----:B------:R-:W-:-:S03]  /*13750*/  SHF.R.U32.HI R3, RZ, 0x1f, R0 ;  /* 0x0000001fff037819 */ /* 0x000fc60000011600 */
[----:B------:R-:W-:Y:S01]  /*13760*/  IMAD.HI R2, R2, 0x66666667, RZ ;  /* 0x6666666702027827 */ /* 0x000fe200078e02ff */
[----:B------:R-:W-:-:S04]  /*13770*/  LEA.HI.SX32 R0, R0, R3, 0x1a ;  /* 0x0000000300007211 */ /* 0x000fc800078fd2ff */
[----:B------:R-:W-:-:S03]  /*13780*/  SHF.R.U32.HI R3, RZ, 0x1f, R2 ;  /* 0x0000001fff037819 */ /* 0x000fc60000011602 */
[----:B------:R-:W0:Y:S01]  /*13790*/  @!P0 LDC R4, c[0x0][0x9f0] ;  /* 0x00027c00ff048b82 */ /* 0x000e220000000800 */
[----:B------:R-:W-:Y:S01]  /*137a0*/  LEA.HI.SX32 R3, R2, R3, 0x1a ;  /* 0x0000000302037211 */ /* 0x000fe200078fd2ff */
[----:B------:R-:W-:-:S03]  /*137b0*/  IMAD.MOV.U32 R2, RZ, RZ, RZ ;  /* 0x000000ffff027224 */ /* 0x000fc600078e00ff */
[----:B------:R-:W-:-:S04]  /*137c0*/  VIMNMX R0, R0, R3, PT ;  /* 0x0000000300007248 */ /* 0x000fc80003fe0100 */
[----:B------:R-:W-:-:S13]  /*137d0*/  ISETP.GE.AND P1, PT, R0, 0x1, PT ;  /* 0x000000010000780c */ /* 0x000fda0003f26270 */
[----:B------:R-:W-:Y:S05]  /*137e0*/  @!P1 BRA `(.L_x_2119) ;  /* 0x0000000000689947 */ /* 0x000fea0003800000 */
[-C--:B0-----:R-:W-:Y:S02]  /*137f0*/  IABS R5, R4.reuse ;  /* 0x0000000400057213 */ /* 0x081fe40000000000 */
        /* <DEDUP_REMOVED lines=10> */
[----:B------:R-:W-:-:S04]  /*138a0*/  IADD3 R3, R4, -0x1, R0 ;  /* 0xffffffff04037810 */ /* 0x000fc80007ffe000 */
        /* <DEDUP_REMOVED lines=14> */
.L_x_2119:
[----:B------:R-:W-:Y:S01]  /*13990*/  LOP3.LUT R8, R8, 0xff, RZ, 0xc0, !PT ;  /* 0x000000ff08087812 */ /* 0x000fe200078ec0ff */
[----:B------:R-:W-:Y:S04]  /*139a0*/  BSSY B7, `(.L_x_2120) ;  /* 0x0000319000077945 */ /* 0x000fe80003800000 */
[----:B------:R-:W-:-:S05]  /*139b0*/  IMAD R3, R8, R2, RZ ;  /* 0x0000000208037224 */ /* 0x000fca00078e02ff */
[----:B------:R-:W-:Y:S01]  /*139c0*/  VIADDMNMX R0, R3, R2, R0, PT ;  /* 0x0000000203007246 */ /* 0x000fe20003800100 */
[----:B------:R1:W-:Y:S03]  /*139d0*/  STL [R1+0x8], R3 ;  /* 0x0000080301007387 */ /* 0x0003e60000100800 */
[----:B------:R-:W-:Y:S01]  /*139e0*/  ISETP.GT.AND P0, PT, R0, R3, PT ;  /* 0x000000030000720c */ /* 0x000fe20003f04270 */
[----:B------:R1:W-:-:S12]  /*139f0*/  STL [R1+0x2c], R0 ;  /* 0x00002c0001007387 */ /* 0x0003d80000100800 */
[----:B-1----:R-:W-:Y:S05]  /*13a00*/  @P0 BRA `(.L_x_2121) ;  /* 0x0000000000480947 */ /* 0x002fea0003800000 */
[----:B------:R-:W1:Y:S02]  /*13a10*/  S2R R3, SR_TID.X ;  /* 0x0000000000037919 */ /* 0x000e640000002100 */
[----:B-1----:R-:W-:-:S04]  /*13a20*/  LOP3.LUT R3, R3, 0x7f, RZ, 0xc0, !PT ;  /* 0x0000007f03037812 */ /* 0x002fc800078ec0ff */
[----:B------:R-:W-:-:S13]  /*13a30*/  ISETP.NE.AND P0, PT, R3, RZ, PT ;  /* 0x000000ff0300720c */ /* 0x000fda0003f05270 */
[----:B------:R-:W-:Y:S05]  /*13a40*/  @P0 BRA `(.L_x_2122) ;  /* 0x0000003000380947 */ /* 0x000fea0003800000 */
[----:B------:R-:W1:Y:S01]  /*13a50*/  S2R R3, SR_LANEID ;  /* 0x0000000000037919 */ /* 0x000e620000000000 */
[----:B------:R-:W-:Y:S02]  /*13a60*/  VOTEU.ANY UR4, UPT, PT ;  /* 0x0000000000047886 */ /* 0x000fe400038e0100 */
[----:B------:R-:W1:Y:S08]  /*13a70*/  FLO.U32 R0, UR4 ;  /* 0x0000000400007d00 */ /* 0x000e7000080e0000 */
[----:B------:R-:W2:Y:S01]  /*13a80*/  POPC R5, UR4 ;  /* 0x0000000400057d09 */ /* 0x000ea20008000000 */
[----:B-1----:R-:W-:-:S02]  /*13a90*/  ISETP.EQ.U32.AND P0, PT, R0, R3, PT ;  /* 0x000000030000720c */ /* 0x002fc40003f02070 */
[----:B------:R-:W2:Y:S11]  /*13aa0*/  LDC.64 R2, c[0x0][0xc60] ;  /* 0x00031800ff027b82 */ /* 0x000eb60000000a00 */
[----:B--2---:R-:W2:Y:S01]  /*13ab0*/  @P0 ATOMG.E.ADD.STRONG.GPU PT, R3, desc[UR54][R2.64], R5 ;  /* 0x00000005020309a8 */ /* 0x004ea200081ee1f6 */
[----:B0-----:R-:W0:Y:S02]  /*13ac0*/  S2R R4, SR_LTMASK ;  /* 0x0000000000047919 */ /* 0x001e240000003900 */
[----:B0-----:R-:W-:-:S04]  /*13ad0*/  LOP3.LUT R4, R4, UR4, RZ, 0xc0, !PT ;  /* 0x0000000404047c12 */ /* 0x001fc8000f8ec0ff */
[----:B------:R-:W0:Y:S01]  /*13ae0*/  POPC R7, R4 ;  /* 0x0000000400077309 */ /* 0x000e220000000000 */
[----:B--2---:R-:W0:Y:S02]  /*13af0*/  SHFL.IDX PT, R0, R3, R0, 0x1f ;  /* 0x00001f0003007589 */ /* 0x004e2400000e0000 */
[----:B0-----:R-:W-:-:S05]  /*13b00*/  IADD3 R0, R0, UR40, R7 ;  /* 0x0000002800007c10 */ /* 0x001fca000fffe007 */
[----:B------:R1:W-:Y:S01]  /*13b10*/  STL [R1+0x10], R0 ;  /* 0x0000100001007387 */ /* 0x0003e20000100800 */
[----:B------:R-:W-:Y:S05]  /*13b20*/  BRA `(.L_x_2122) ;  /* 0x0000003000007947 */ /* 0x000fea0003800000 */
.L_x_2121:
        /* <DEDUP_REMOVED lines=8> */
[----:B0-----:R-:W-:Y:S02]  /*13bb0*/  IMAD.U32 R4, RZ, RZ, UR6 ;  /* 0x00000006ff047e24 */ /* 0x001fe4000f8e00ff */
        /* <DEDUP_REMOVED lines=11> */
.L_x_2124:
[----:B------:R-:W-:Y:S05]  /*13c70*/  BSYNC B6 ;  /* 0x0000000000067941 */ /* 0x000fea0003800000 */
.L_x_2123:
[----:B------:R-:W-:Y:S01]  /*13c80*/  VIADD R0, R17, 0xa400 ;  /* 0x0000a40011007836 */ /* 0x000fe20000000000 */
[----:B------:R-:W-:Y:S04]  /*13c90*/  BSSY B6, `(.L_x_2125) ;  /* 0x0000014000067945 */ /* 0x000fe80003800000 */
[----:B------:R-:W-:-:S04]  /*13ca0*/  LOP3.LUT P0, RZ, R0, 0x3ff, RZ, 0xc0, !PT ;  /* 0x000003ff00ff7812 */ /* 0x000fc8000780c0ff */
[----:B------:R-:W-:-:S09]  /*13cb0*/  P2R R16, PR, RZ, 0x1 ;  /* 0x00000001ff107803 */ /* 0x000fd20000000000 */
        /* <DEDUP_REMOVED lines=17> */
.L_x_2126:
[----:B------:R-:W-:Y:S05]  /*13dd0*/  BSYNC B6 ;  /* 0x0000000000067941 */ /* 0x000fea0003800000 */
.L_x_2125:
        /* <DEDUP_REMOVED lines=20> */
.L_x_2128:
[----:B------:R-:W-:Y:S05]  /*13f20*/  BSYNC B6 ;  /* 0x0000000000067941 */ /* 0x000fea0003800000 */
.L_x_2127:
[----:B------:R-:W-:Y:S01]  /*13f30*/  ISETP.NE.AND P6, PT, R16, RZ, PT ;  /* 0x000000ff1000720c */ /* 0x000fe20003fc5270 */
[----:B------:R-:W-:-:S12]  /*13f40*/  BSSY B6, `(.L_x_2129) ;  /* 0x0000012000067945 */ /* 0x000fd80003800000 */
        /* <DEDUP_REMOVED lines=17> */
.L_x_2130:
[----:B------:R-:W-:Y:S05]  /*14060*/  BSYNC B6 ;  /* 0x0000000000067941 */ /* 0x000fea0003800000 */
.L_x_2129:
        /* <DEDUP_REMOVED lines=21> */
[----:B------:R-:W-:Y:S01]  /*141c0*/  SEL R16, R8, RZ, !P0 ;  /* 0x000000ff08107207 */ /* 0x000fe20004000000 */
[----:B------:R-:W-:Y:S08]  /*141d0*/  BRA.DIV UR4, `(.L_x_2131) ;  /* 0x0000004204347947 */ /* 0x000ff0000b800000 */
[----:B------:R1:W3:Y:S02]  /*141e0*/  SHFL.IDX PT, R14, R0, RZ, 0x1f ;  /* 0x00001fff000e7589 */ /* 0x0002e400000e0000 */
.L_x_2206:
[----:B------:R-:W-:Y:S02]  /*141f0*/  PLOP3.LUT P1, PT, PT, PT, PT, 0x8, 0x0 ;  /* 0x000000000000781c */ /* 0x000fe40003f2e170 */
[----:B---3--:R-:W-:Y:S02]  /*14200*/  ISETP.NE.AND P0, PT, R14, RZ, PT ;  /* 0x000000ff0e00720c */ /* 0x008fe40003f05270 */
[----:B-1----:R-:W-:-:S05]  /*14210*/  P2R R0, PR, RZ, 0x2 ;  /* 0x00000002ff007803 */ /* 0x002fca0000000000 */
[----:B------:R1:W-:Y:S06]  /*14220*/  STL [R1+0x18], R0 ;  /* 0x0000180001007387 */ /* 0x0003ec0000100800 */
[----:B------:R-:W-:Y:S05]  /*14230*/  @P0 BRA `(.L_x_2132) ;  /* 0x00000004008c0947 */ /* 0x000fea0003800000 */
[----:B-1----:R-:W3:Y:S01]  /*14240*/  LDL R0, [R1+0x2c] ;  /* 0x00002c0001007983 */ /* 0x002ee20000100800 */
[----:B------:R-:W-:Y:S01]  /*14250*/  UMOV UR4, 0xffffffff ;  /* 0xffffffff00047882 */ /* 0x000fe20000000000 */
[----:B---3--:R-:W-:Y:S02]  /*14260*/  VIADD R0, R0, 0xffffffff ;  /* 0xffffffff00007836 */ /* 0x008fe40000000000 */
[----:B------:R-:W-:Y:S05]  /*14270*/  BRA.DIV UR4, `(.L_x_2133) ;  /* 0x00000042042c7947 */ /* 0x000fea000b800000 */
[----:B------:R-:W-:-:S13]  /*14280*/  ELECT P6, URZ, PT ;  /* 0x00000000003f782f */ /* 0x000fda00038c0000 */
.L_x_2209:
[----:B------:R-:W-:Y:S05]  /*14290*/  @!P6 BRA `(.L_x_2132) ;  /* 0x000000040074e947 */ /* 0x000fea0003800000 */
[----:B------:R-:W-:-:S04]  /*142a0*/  ISETP.NE.U32.AND P0, PT, R2, RZ, PT ;  /* 0x000000ff0200720c */ /* 0x000fc80003f05070 */
[----:B------:R-:W-:-:S13]  /*142b0*/  ISETP.NE.AND.EX P0, PT, R3, RZ, PT, P0 ;  /* 0x000000ff0300720c */ /* 0x000fda0003f05300 */
[----:B------:R-:W-:Y:S05]  /*142c0*/  @!P0 BRA `(.L_x_2134) ;  /* 0x0000000000448947 */ /* 0x000fea0003800000 */
[----:B------:R-:W1:Y:S01]  /*142d0*/  LDC R7, c[0x0][0x43c] ;  /* 0x00010f00ff077b82 */ /* 0x000e620000000800 */
[----:B------:R-:W-:Y:S01]  /*142e0*/  ULDC.64 UR4, c[0x0][0x428] ;  /* 0x00010a0000047ab9 */ /* 0x000fe20000000a00 */
[----:B-1----:R-:W-:-:S13]  /*142f0*/  ISETP.NE.AND P0, PT, R7, 0x1, PT ;  /* 0x000000010700780c */ /* 0x002fda0003f05270 */
[----:B0-----:R-:W0:Y:S02]  /*14300*/  @P0 LDC.64 R4, c[0x0][0x440] ;  /* 0x00011000ff040b82 */ /* 0x001e240000000a00 */
        /* <DEDUP_REMOVED lines=13> */
.L_x_2134:
[----:B-1----:R-:W3:Y:S01]  /*143e0*/  LDL R3, [R1] ;  /* 0x0000000001037983 */ /* 0x002ee20000100800 */
[----:B------:R-:W-:Y:S01]  /*143f0*/  IMAD R2, R18, 0x8, R17 ;  /* 0x0000000812027824 */ /* 0x000fe200078e0211 */
[----:B--2---:R-:W1:Y:S02]  /*14400*/  S2R R8, SR_TID.X ;  /* 0x0000000000087919 */ /* 0x004e640000002100 */
[----:B-1----:R-:W-:-:S04]  /*14410*/  LOP3.LUT R8, R8, 0x7f, RZ, 0xc0, !PT ;  /* 0x0000007f08087812 */ /* 0x002fc800078ec0ff */
[----:B------:R-:W-:Y:S02]  /*14420*/  ISETP.NE.AND P1, PT, R8, RZ, PT ;  /* 0x000000ff0800720c */ /* 0x000fe40003f25270 */
[----:B---3--:R-:W-:-:S04]  /*14430*/  SHF.L.U32 R3, R3, 0x1f, RZ ;  /* 0x0000001f03037819 */ /* 0x008fc800000006ff */
[----:B------:R-:W1:Y:S02]  /*14440*/  SYNCS.PHASECHK.TRANS64.TRYWAIT P0, [R2+URZ+0x29880], R3 ;  /* 0x02988003020075a7 */ /* 0x000e64000800017f */
[----:B-1----:R-:W-:Y:S05]  /*14450*/  @!P0 BRA `(.L_x_2135) ;  /* 0x0000003c00d48947 */ /* 0x002fea0003800000 */
.L_x_2210:
[----:B------:R-:W-:Y:S05]  /*14460*/  @P1 BRA `(.L_x_2136) ;  /* 0x00000000001c1947 */ /* 0x000fea0003800000 */
[----:B0-----:R-:W0:Y:S02]  /*14470*/  S2R R4, SR_TID.X ;  /* 0x0000000000047919 */ /* 0x001e240000002100 */
[----:B0-----:R-:W-:Y:S01]  /*14480*/  LOP3.LUT R5, R4, 0x1f, RZ, 0xc0, !PT ;  /* 0x0000001f04057812 */ /* 0x001fe200078ec0ff */
[----:B------:R-:W-:-:S03]  /*14490*/  IMAD.MOV.U32 R4, RZ, RZ, 0x5000 ;  /* 0x00005000ff047424 */ /* 0x000fc600078e00ff */
[----:B------:R-:W-:Y:S01]  /*144a0*/  ISETP.NE.AND P0, PT, R5, RZ, PT ;  /* 0x000000ff0500720c */ /* 0x000fe20003f05270 */
[----:B------:R2:W-:-:S12]  /*144b0*/  SYNCS.ARRIVE.TRANS64 RZ, [R2+URZ+0x29870], R4 ;  /* 0x0298700402ff79a7 */ /* 0x0005d8000800003f */
[----:B--2---:R-:W-:Y:S05]  /*144c0*/  @!P0 BRA `(.L_x_2136) ;  /* 0x0000000000048947 */ /* 0x004fea0003800000 */
[----:B------:R-:W-:Y:S01]  /*144d0*/  BPT.TRAP 0x1 ;  /* 0x000000040000795c */ /* 0x000fe20000300000 */
.L_x_2136:
[----:B------:R-:W2:Y:S01]  /*144e0*/  LDL R5, [R1+0x1c] ;  /* 0x00001c0001057983 */ /* 0x000ea20000100800 */
[----:B0-----:R-:W-:Y:S01]  /*144f0*/  IMAD R4, R18, 0x5000, R17 ;  /* 0x0000500012047824 */ /* 0x001fe200078e0211 */
        /* <DEDUP_REMOVED lines=14> */
[----:B0-2---:R-:W-:Y:S05]  /*145e0*/  @!P0 BRA `(.L_x_2137) ;  /* 0x0000003c00848947 */ /* 0x005fea0003800000 */
.L_x_2211:
        /* <DEDUP_REMOVED lines=8> */
.L_x_2138:
[----:B------:R-:W-:Y:S01]  /*14670*/  R2UR UR27, R0 ;  /* 0x00000000001b72ca */ /* 0x000fe200000e0000 */
[----:B------:R-:W-:Y:S01]  /*14680*/  IMAD R0, R18, 0x7800, R17 ;  /* 0x0000780012007824 */ /* 0x000fe200078e0211 */
[----:B------:R-:W-:Y:S01]  /*14690*/  R2UR UR25, R2 ;  /* 0x00000000021972ca */ /* 0x000fe200000e0000 */
[----:B------:R-:W-:Y:S01]  /*146a0*/  UIADD3 UR4, UP0, UR48, 0x370, URZ ;  /* 0x0000037030047890 */ /* 0x000fe2000ff1e03f */
[----:B------:R-:W-:Y:S01]  /*146b0*/  R2UR UR29, R16 ;  /* 0x00000000101d72ca */ /* 0x000fe200000e0000 */
[----:B------:R-:W-:Y:S01]  /*146c0*/  UMOV UR6, 0x0 ;  /* 0x0000000000067882 */ /* 0x000fe20000000000 */
[----:B------:R-:W-:Y:S01]  /*146d0*/  R2UR UR8, R0 ;  /* 0x00000000000872ca */ /* 0x000fe200000e0000 */
[----:B------:R-:W-:Y:S01]  /*146e0*/  UIADD3.X UR5, URZ, UR49, URZ, UP0, !UPT ;  /* 0x000000313f057290 */ /* 0x000fe200087fe43f */
[----:B------:R-:W-:Y:S01]  /*146f0*/  PLOP3.LUT P0, PT, PT, PT, PT, 0x80, 0x0 ;  /* 0x000000000000781c */ /* 0x000fe20003f0f070 */
[----:B------:R-:W-:Y:S01]  /*14700*/  UMOV UR7, 0x14f00000 ;  /* 0x14f0000000077882 */ /* 0x000fe20000000000 */
[----:B------:R-:W-:Y:S01]  /*14710*/  UMOV UR26, URZ ;  /* 0x0000003f001a7c82 */ /* 0x000fe20008000000 */
[----:B------:R-:W-:Y:S01]  /*14720*/  UMOV UR28, UR36 ;  /* 0x00000024001c7c82 */ /* 0x000fe20008000000 */
[----:B------:R-:W-:Y:S01]  /*14730*/  P2R R0, PR, RZ, 0x1 ;  /* 0x00000001ff007803 */ /* 0x000fe20000000000 */
[----:B------:R-:W-:Y:S01]  /*14740*/  UMOV UR18, 0x40 ;  /* 0x0000004000127882 */ /* 0x000fe20000000000 */
[----:B------:R-:W-:Y:S01]  /*14750*/  UMOV UR20, UR36 ;  /* 0x0000002400147c82 */ /* 0x000fe20008000000 */
[----:B------:R-:W-:Y:S01]  /*14760*/  UIADD3 UR25, UR25, 0x29830, URZ ;  /* 0x0002983019197890 */ /* 0x000fe2000fffe03f */
[----:B------:R-:W-:Y:S01]  /*14770*/  UMOV UR19, UR27 ;  /* 0x0000001b00137c82 */ /* 0x000fe20008000000 */
[----:B------:R-:W-:-:S02]  /*14780*/  UMOV UR21, UR29 ;  /* 0x0000001d00157c82 */ /* 0x000fc40008000000 */
[----:B------:R-:W-:Y:S01]  /*14790*/  UIADD3 UR24, UR8, 0x1a400, URZ ;  /* 0x0001a40008187890 */ /* 0x000fe2000fffe03f */
[----:B------:R3:W-:Y:S01]  /*147a0*/  STL [R1+0x18], R0 ;  /* 0x0000180001007387 */ /* 0x0007e20000100800 */
[----:B------:R-:W-:Y:S02]  /*147b0*/  UIADD3 UR16, UR8, 0x1cc00, URZ ;  /* 0x0001cc0008107890 */ /* 0x000fe4000fffe03f */
[----:B------:R-:W-:Y:S01]  /*147c0*/  UIADD3 UR8, UR8, 0x1f400, URZ ;  /* 0x0001f40008087890 */ /* 0x000fe2000fffe03f */
[----:B------:R-:W-:Y:S01]  /*147d0*/  UMOV UR17, UR25 ;  /* 0x0000001900117c82 */ /* 0x000fe20008000000 */
[----:B------:R-:W-:Y:S01]  /*147e0*/  UMOV UR10, 0x80 ;  /* 0x00000080000a7882 */ /* 0x000fe20000000000 */
[----:B------:R-:W-:Y:S01]  /*147f0*/  UMOV UR12, UR36 ;  /* 0x00000024000c7c82 */ /* 0x000fe20008000000 */
[----:B------:R-:W-:Y:S01]  /*14800*/  UMOV UR11, UR27 ;  /* 0x0000001b000b7c82 */ /* 0x000fe20008000000 */
[----:B------:R-:W-:Y:S01]  /*14810*/  UMOV UR13, UR29 ;  /* 0x0000001d000d7c82 */ /* 0x000fe20008000000 */
[----:B------:R3:W-:Y:S01]  /*14820*/  UTMALDG.4D [UR24], [UR4], desc[UR6] ;  /* 0x00000618040075b4 */ /* 0x0007e20008019000 */
[----:B------:R-:W-:Y:S01]  /*14830*/  UMOV UR9, UR25 ;  /* 0x0000001900097c82 */ /* 0x000fe20008000000 */
[----:B------:R3:W-:Y:S01]  /*14840*/  UTMALDG.4D [UR16], [UR4], desc[UR6] ;  /* 0x00000610040075b4 */ /* 0x0007e20008019000 */
[----:B------:R3:W-:Y:S02]  /*14850*/  UTMALDG.4D [UR8], [UR4], desc[UR6] ;  /* 0x00000608040075b4 */ /* 0x0007e40008019000 */
[----:B---3--:R-:W-:Y:S01]  /*14860*/  NOP ;  /* 0x0000000000007918 */ /* 0x008fe20000000000 */
.L_x_2132:
[----:B------:R-:W-:Y:S05]  /*14870*/  WARPSYNC.ALL ;  /* 0x0000000000007948 */ /* 0x000fea0003800000 */
[----:B-1----:R-:W-:Y:S01]  /*14880*/  VIADD R0, R17, 0x14400 ;  /* 0x0001440011007836 */ /* 0x002fe20000000000 */
[----:B------:R-:W-:Y:S01]  /*14890*/  USHF.R.S32.HI UR4, URZ, 0x1f, UR47 ;  /* 0x0000001f3f047899 */ /* 0x000fe2000801142f */
        /* <DEDUP_REMOVED lines=14> */
[----:B0-----:R-:W-:Y:S01]  /*14980*/  MOV R2, 0x0 ;  /* 0x0000000000027802 */ /* 0x001fe20000000f00 */
        /* <DEDUP_REMOVED lines=15> */
.L_x_2140:
[----:B------:R-:W-:Y:S05]  /*14a80*/  BSYNC B6 ;  /* 0x0000000000067941 */ /* 0x000fea0003800000 */
.L_x_2139:
[----:B------:R-:W3:Y:S01]  /*14a90*/  LDL R10, [R1+0x14] ;  /* 0x00001400010a7983 */ /* 0x000ee20000100800 */
[----:B------:R-:W1:Y:S01]  /*14aa0*/  LDC R5, c[0x0][0x448] ;  /* 0x00011200ff057b82 */ /* 0x000e620000000800 */
[----:B------:R-:W-:Y:S01]  /*14ab0*/  ULDC.64 UR6, c[0x0][0x2d8] ;  /* 0x0000b60000067ab9 */ /* 0x000fe20000000a00 */
[----:B0-----:R-:W0:Y:S01]  /*14ac0*/  S2R R2, SR_TID.X ;  /* 0x0000000000027919 */ /* 0x001e220000002100 */
[----:B------:R-:W-:Y:S01]  /*14ad0*/  UMOV UR4, UR50 ;  /* 0x0000003200047c82 */ /* 0x000fe20008000000 */
[----:B------:R-:W-:Y:S01]  /*14ae0*/  UMOV UR5, UR37 ;  /* 0x0000002500057c82 */ /* 0x000fe20008000000 */
[----:B------:R-:W-:Y:S01]  /*14af0*/  ULDC.64 UR8, c[0x0][0x2e0] ;  /* 0x0000b80000087ab9 */ /* 0x000fe20000000a00 */
[----:B-1----:R-:W-:Y:S01]  /*14b00*/  ISETP.NE.AND P0, PT, R5, 0x1, PT ;  /* 0x000000010500780c */ /* 0x002fe20003f05270 */
[----:B------:R-:W1:Y:S01]  /*14b10*/  S2R R6, SR_TID.X ;  /* 0x0000000000067919 */ /* 0x000e620000002100 */
[----:B0-----:R-:W-:-:S11]  /*14b20*/  LOP3.LUT R0, R2, 0x7f, RZ, 0xc0, !PT ;  /* 0x0000007f02007812 */ /* 0x001fd600078ec0ff */
[----:B------:R-:W0:Y:S01]  /*14b30*/  @P0 LDC R3, c[0x0][0x44c] ;  /* 0x00011300ff030b82 */ /* 0x000e220000000800 */
[----:B------:R-:W-:Y:S01]  /*14b40*/  IMAD.SHL.U32 R2, R2, 0x20, RZ ;  /* 0x0000002002027824 */ /* 0x000fe200078e00ff */
[----:B------:R-:W-:-:S06]  /*14b50*/  SHF.R.U32.HI R0, RZ, 0x2, R0 ;  /* 0x00000002ff007819 */ /* 0x000fcc0000011600 */
[----:B------:R-:W4:Y:S01]  /*14b60*/  @P0 LDC R4, c[0x0][0x450] ;  /* 0x00011400ff040b82 */ /* 0x000f220000000800 */
[----:B------:R-:W-:Y:S01]  /*14b70*/  LOP3.LUT R2, R0, 0x60, R2, 0xf8, !PT ;  /* 0x0000006000027812 */ /* 0x000fe200078ef802 */
[----:B------:R-:W-:Y:S02]  /*14b80*/  UIMAD.WIDE.U32 UR4, UR36, UR6, UR4 ;  /* 0x00000006240472a5 */ /* 0x000fe4000f8e0004 */
[----:B------:R-:W-:Y:S02]  /*14b90*/  UIMAD UR6, UR45, UR8, URZ ;  /* 0x000000082d0672a4 */ /* 0x000fe4000f8e023f */
[----:B------:R-:W-:Y:S02]  /*14ba0*/  UIMAD UR5, UR36, UR7, UR5 ;  /* 0x00000007240572a4 */ /* 0x000fe4000f8e0205 */
[----:B------:R-:W-:Y:S02]  /*14bb0*/  UIMAD UR6, UR46, UR9, UR6 ;  /* 0x000000092e0672a4 */ /* 0x000fe4000f8e0206 */
[----:B------:R-:W-:-:S03]  /*14bc0*/  UIMAD.WIDE.U32 UR4, UR46, UR8, UR4 ;  /* 0x000000082e0472a5 */ /* 0x000fc6000f8e0004 */
[----:B------:R-:W-:Y:S01]  /*14bd0*/  ULDC.64 UR8, c[0x0][0x2d0] ;  /* 0x0000b40000087ab9 */ /* 0x000fe20000000a00 */
[----:B------:R-:W-:Y:S01]  /*14be0*/  UIADD3 UR5, UR5, UR6, URZ ;  /* 0x0000000605057290 */ /* 0x000fe2000fffe03f */
[----:B-1----:R-:W-:-:S05]  /*14bf0*/  IMAD.SHL.U32 R6, R6, 0x10, RZ ;  /* 0x0000001006067824 */ /* 0x002fca00078e00ff */
[----:B------:R-:W-:-:S04]  /*14c00*/  LOP3.LUT R6, R6, 0x30, RZ, 0xc0, !PT ;  /* 0x0000003006067812 */ /* 0x000fc800078ec0ff */
[----:B--2---:R-:W-:Y:S01]  /*14c10*/  LOP3.LUT R8, R6, 0x40, RZ, 0xfc, !PT ;  /* 0x0000004006087812 */ /* 0x004fe200078efcff */
[----:B---3--:R-:W-:-:S04]  /*14c20*/  IMAD R0, R10, 0x80, R2 ;  /* 0x000000800a007824 */ /* 0x008fc800078e0202 */
[----:B0-----:R-:W-:-:S04]  /*14c30*/  @P0 IMAD.HI.U32 R3, R0, R3, RZ ;  /* 0x0000000300030227 */ /* 0x001fc800078e00ff */
[----:B------:R-:W-:Y:S01]  /*14c40*/  IMAD.MOV.U32 R2, RZ, RZ, R0 ;  /* 0x000000ffff027224 */ /* 0x000fe200078e0000 */
[----:B----4-:R-:W-:-:S04]  /*14c50*/  @P0 SHF.R.U32.HI R2, RZ, R4, R3 ;  /* 0x00000004ff020219 */ /* 0x010fc80000011603 */
        /* <DEDUP_REMOVED lines=27> */
[----:B------:R-:W0:Y:S01]  /*14e10*/  S2R R6, SR_TID.X ;  /* 0x0000000000067919 */ /* 0x000e220000002100 */
[----:B------:R-:W-:Y:S02]  /*14e20*/  IMAD R0, R19, R5, RZ ;  /* 0x0000000513007224 */ /* 0x000fe400078e02ff */
[----:B------:R-:W1:Y:S01]  /*14e30*/  SHFL.IDX PT, R5, R4, RZ, 0x1c1f ;  /* 0x001c1fff04057589 */ /* 0x000e6200000e0000 */
[----:B0-----:R-:W-:-:S04]  /*14e40*/  LOP3.LUT R6, R6, 0x7f, RZ, 0xc0, !PT ;  /* 0x0000007f06067812 */ /* 0x001fc800078ec0ff */
[----:B------:R-:W-:Y:S02]  /*14e50*/  SHF.R.U32.HI R7, RZ, 0x2, R6 ;  /* 0x00000002ff077819 */ /* 0x000fe40000011606 */
[----:B------:R-:W0:Y:S03]  /*14e60*/  SHFL.IDX PT, R6, R3, RZ, 0x1c1f ;  /* 0x001c1fff03067589 */ /* 0x000e2600000e0000 */
[----:B------:R-:W-:-:S05]  /*14e70*/  IMAD R2, R10, 0x80, R7 ;  /* 0x000000800a027824 */ /* 0x000fca00078e0207 */
[----:B------:R-:W-:-:S13]  /*14e80*/  ISETP.GE.AND P4, PT, R2, R0, PT ;  /* 0x000000000200720c */ /* 0x000fda0003f86270 */
[----:B-1----:R-:W-:-:S05]  /*14e90*/  @!P4 IADD3 R5, P3, R9, R5, RZ ;  /* 0x000000050905c210 */ /* 0x002fca0007f7e0ff */
[----:B0-----:R-:W-:-:S04]  /*14ea0*/  @!P4 IMAD.X R6, RZ, RZ, R6, P3 ;  /* 0x000000ffff06c224 */ /* 0x001fc800018e0606 */
[----:B------:R-:W-:Y:S02]  /*14eb0*/  @!P4 IMAD.MOV.U32 R7, RZ, RZ, R6 ;  /* 0x000000ffff07c224 */ /* 0x000fe400078e0006 */
[----:B------:R-:W-:Y:S02]  /*14ec0*/  @!P4 IMAD.MOV.U32 R6, RZ, RZ, R5 ;  /* 0x000000ffff06c224 */ /* 0x000fe400078e0005 */
[----:B------:R-:W-:-:S03]  /*14ed0*/  VIADD R5, R2, 0x20 ;  /* 0x0000002002057836 */ /* 0x000fc60000000000 */
[----:B------:R-:W-:Y:S01]  /*14ee0*/  @!PT LDS RZ, [RZ] ;  /* 0x00000000fffff984 */ /* 0x000fe20000000800 */
[----:B-----5:R-:W-:Y:S02]  /*14ef0*/  @!P4 LDGSTS.E.BYPASS.LTC128B.128 [R8+0x14400], desc[UR54][R6.64], !P0 ;  /* 0x144000000608cfae */ /* 0x020fe4000c101d76 */
[----:B------:R-:W-:Y:S02]  /*14f00*/  ISETP.GE.AND P3, PT, R5, R0, PT ;  /* 0x000000000500720c */ /* 0x000fe40003f66270 */
[----:B------:R-:W-:Y:S04]  /*14f10*/  @!P4 LDGSTS.E.BYPASS.LTC128B.128 [R8+0x16400], desc[UR54][R6.64+0x40], !P1 ;  /* 0x164000400608cfae */ /* 0x000fe8000c901d76 */
[----:B------:R0:W-:Y:S04]  /*14f20*/  @!P4 LDGSTS.E.BYPASS.LTC128B.128 [R8+0x18400], desc[UR54][R6.64+0x80], !P2 ;  /* 0x184000800608cfae */ /* 0x0001e8000d101d76 */
[----:B------:R-:W-:Y:S04]  /*14f30*/  SHFL.IDX PT, R5, R3, 0x1, 0x1c1f ;  /* 0x003c1f0003057f89 */ /* 0x000fe800000e0000 */
        /* <DEDUP_REMOVED lines=19> */
.L_x_2220:
        /* <DEDUP_REMOVED lines=12> */
.L_x_2143:
[----:B------:R-:W-:Y:S05]  /*15130*/  BSYNC B0 ;  /* 0x0000000000007941 */ /* 0x000fea0003800000 */
.L_x_2142:
[----:B------:R-:W-:Y:S01]  /*15140*/  NOP ;  /* 0x0000000000007918 */ /* 0x000fe20000000000 */
[----:B------:R-:W-:-:S13]  /*15150*/  PLOP3.LUT P0, PT, PT, PT, PT, 0x80, 0x0 ;  /* 0x000000000000781c */ /* 0x000fda0003f0f070 */
.L_x_2144:
        /* <DEDUP_REMOVED lines=18> */
.L_x_2221:
[----:B------:R-:W-:Y:S05]  /*15280*/  BSYNC B0 ;  /* 0x0000000000007941 */ /* 0x000fea0003800000 */
.L_x_2145:
[----:B------:R-:W2:Y:S04]  /*15290*/  LDL.LU R2, [R1+0x2c] ;  /* 0x00002c0001027983 */ /* 0x000ea80000300800 */
[----:B------:R-:W3:Y:S01]  /*152a0*/  LDL R3, [R1+0x8] ;  /* 0x0000080001037983 */ /* 0x000ee20000100800 */
[----:B--2---:R-:W-:-:S05]  /*152b0*/  VIADD R2, R2, 0xfffffffe ;  /* 0xfffffffe02027836 */ /* 0x004fca0000000000 */
[----:B---3--:R-:W-:-:S13]  /*152c0*/  ISETP.GE.AND P0, PT, R2, R3, PT ;  /* 0x000000030200720c */ /* 0x008fda0003f06270 */
[----:B------:R-:W-:Y:S05]  /*152d0*/  @!P0 BRA `(.L_x_2147) ;  /* 0x0000001000048947 */ /* 0x000fea0003800000 */
[----:B-1----:R1:W5:Y:S01]  /*152e0*/  LDL.LU R0, [R1] ;  /* 0x0000000001007983 */ /* 0x0023620000300800 */
[----:B------:R-:W-:-:S07]  /*152f0*/  IMAD.MOV.U32 R3, RZ, RZ, R18 ;  /* 0x000000ffff037224 */ /* 0x000fce00078e0012 */
.L_x_2169:
[----:B0-----:R-:W2:Y:S01]  /*15300*/  LDL R4, [R1+0x18] ;  /* 0x0000180001047983 */ /* 0x001ea20000100800 */
[----:B------:R-:W-:Y:S01]  /*15310*/  VIADD R18, R3, 0x1 ;  /* 0x0000000103127836 */ /* 0x000fe20000000000 */
[----:B------:R-:W-:Y:S05]  /*15320*/  YIELD ;  /* 0x0000000000007946 */ /* 0x000fea0003800000 */
[C---:B------:R-:W-:Y:S01]  /*15330*/  ISETP.NE.AND P0, PT, R18.reuse, 0x2, PT ;  /* 0x000000021200780c */ /* 0x040fe20003f05270 */
[----:B------:R-:W-:Y:S03]  /*15340*/  BSSY B0, `(.L_x_2148) ;  /* 0x0000089000007945 */ /* 0x000fe60003800000 */
[----:B------:R-:W-:-:S02]  /*15350*/  SEL R18, R18, RZ, P0 ;  /* 0x000000ff12127207 */ /* 0x000fc40000000000 */
[----:B--2---:R-:W-:Y:S02]  /*15360*/  ISETP.NE.AND P1, PT, R4, RZ, PT ;  /* 0x000000ff0400720c */ /* 0x004fe40003f25270 */
[----:B------:R-:W-:-:S04]  /*15370*/  SEL R4, RZ, 0x1, P0 ;  /* 0x00000001ff047807 */ /* 0x000fc80000000000 */
[----:B-----5:R-:W-:-:S05]  /*15380*/  LOP3.LUT R9, R0, R4, RZ, 0x3c, !PT ;  /* 0x0000000400097212 */ /* 0x020fca00078e3cff */
[----:B------:R2:W-:Y:S02]  /*15390*/  STL [R1], R9 ;  /* 0x0000000901007387 */ /* 0x0005e40000100800 */
[----:B------:R-:W-:Y:S05]  /*153a0*/  @!P1 BRA `(.L_x_2149) ;  /* 0x0000000800089947 */ /* 0x000fea0003800000 */
[----:B------:R-:W-:Y:S01]  /*153b0*/  ULDC.64 UR4, c[0x0][0x418] ;  /* 0x0001060000047ab9 */ /* 0x000fe20000000a00 */
[----:B0-----:R-:W-:Y:S01]  /*153c0*/  IMAD.MOV.U32 R8, RZ, RZ, R2 ;  /* 0x000000ffff087224 */ /* 0x001fe200078e0002 */
[----:B------:R-:W-:-:S04]  /*153d0*/  ISETP.NE.U32.AND P0, PT, RZ, UR4, PT ;  /* 0x00000004ff007c0c */ /* 0x000fc8000bf05070 */
[----:B------:R-:W-:-:S13]  /*153e0*/  ISETP.NE.AND.EX P0, PT, RZ, UR5, PT, P0 ;  /* 0x00000005ff007c0c */ /* 0x000fda000bf05300 */
[----:B------:R-:W-:Y:S05]  /*153f0*/  @!P0 BRA `(.L_x_2150) ;  /* 0x00000000004c8947 */ /* 0x000fea0003800000 */
[----:B------:R-:W3:Y:S01]  /*15400*/  LDL R10, [R1+0xc] ;  /* 0x00000c00010a7983 */ /* 0x000ee20000100800 */
[----:B------:R-:W0:Y:S01]  /*15410*/  LDC R8, c[0x0][0x43c] ;  /* 0x00010f00ff087b82 */ /* 0x000e220000000800 */
[----:B------:R-:W-:Y:S02]  /*15420*/  ULDC.64 UR6, c[0x0][0x428] ;  /* 0x00010a0000067ab9 */ /* 0x000fe40000000a00 */
[----:B------:R-:W4:Y:S01]  /*15430*/  LDL R7, [R1+0x4] ;  /* 0x0000040001077983 */ /* 0x000f220000100800 */
[----:B0-----:R-:W-:-:S13]  /*15440*/  ISETP.NE.AND P0, PT, R8, 0x1, PT ;  /* 0x000000010800780c */ /* 0x001fda0003f05270 */
[----:B------:R-:W0:Y:S02]  /*15450*/  @P0 LDC.64 R4, c[0x0][0x440] ;  /* 0x00011000ff040b82 */ /* 0x000e240000000a00 */
[----:B0-----:R-:W-:-:S04]  /*15460*/  @P0 IMAD.HI.U32 R6, R2, R4, RZ ;  /* 0x0000000402060227 */ /* 0x001fc800078e00ff */
[----:B------:R-:W-:Y:S01]  /*15470*/  IMAD.MOV.U32 R4, RZ, RZ, R2 ;  /* 0x000000ffff047224 */ /* 0x000fe200078e0002 */
[----:B------:R-:W-:-:S05]  /*15480*/  @P0 SHF.R.U32.HI R4, RZ, R5, R6 ;  /* 0x00000005ff040219 */ /* 0x000fca0000011606 */
[----:B------:R-:W-:-:S04]  /*15490*/  IMAD.MOV R5, RZ, RZ, -R4 ;  /* 0x000000ffff057224 */ /* 0x000fc800078e0a04 */
[----:B------:R-:W-:Y:S01]  /*154a0*/  IMAD R8, R8, R5, R2 ;  /* 0x0000000508087224 */ /* 0x000fe200078e0202 */
[----:B------:R-:W-:Y:S01]  /*154b0*/  SHF.R.S32.HI R5, RZ, 0x1f, R4 ;  /* 0x0000001fff057819 */ /* 0x000fe20000011404 */
[----:B---3--:R-:W-:-:S04]  /*154c0*/  IMAD R6, R10, UR6, RZ ;  /* 0x000000060a067c24 */ /* 0x008fc8000f8e02ff */
[C---:B----4-:R-:W-:Y:S02]  /*154d0*/  IMAD R6, R7.reuse, UR7, R6 ;  /* 0x0000000707067c24 */ /* 0x050fe4000f8e0206 */
[----:B------:R-:W-:-:S04]  /*154e0*/  IMAD.WIDE.U32 R4, R7, UR6, R4 ;  /* 0x0000000607047c25 */ /* 0x000fc8000f8e0004 */
[----:B------:R-:W-:Y:S01]  /*154f0*/  IMAD.IADD R5, R6, 0x1, R5 ;  /* 0x0000000106057824 */ /* 0x000fe200078e0205 */
[----:B------:R-:W-:-:S04]  /*15500*/  LEA R6, P0, R4, UR4, 0x2 ;  /* 0x0000000404067c11 */ /* 0x000fc8000f8010ff */
[----:B------:R-:W-:-:S05]  /*15510*/  LEA.HI.X R7, R4, UR5, R5, 0x2, P0 ;  /* 0x0000000504077c11 */ /* 0x000fca00080f1405 */
[----:B------:R0:W5:Y:S04]  /*15520*/  LDG.E R16, desc[UR54][R6.64] ;  /* 0x0000003606107981 */ /* 0x000168000c1e1900 */
.L_x_2150:
[----:B------:R-:W0:Y:S01]  /*15530*/  S2R R4, SR_TID.X ;  /* 0x0000000000047919 */ /* 0x000e220000002100 */
[----:B------:R-:W-:Y:S01]  /*15540*/  IMAD R5, R18, 0x8, R17 ;  /* 0x0000000812057824 */ /* 0x000fe200078e0211 */
[----:B------:R-:W-:Y:S01]  /*15550*/  BSSY B1, `(.L_x_2151) ;  /* 0x0000006000017945 */ /* 0x000fe20003800000 */
[----:B0-----:R-:W-:Y:S02]  /*15560*/  LOP3.LUT R6, R4, 0x7f, RZ, 0xc0, !PT ;  /* 0x0000007f04067812 */ /* 0x001fe400078ec0ff */
[----:B------:R-:W-:Y:S02]  /*15570*/  SHF.L.U32 R4, R9, 0x1f, RZ ;  /* 0x0000001f09047819 */ /* 0x000fe400000006ff */
[----:B------:R-:W-:Y:S02]  /*15580*/  ISETP.NE.AND P1, PT, R6, RZ, PT ;  /* 0x000000ff0600720c */ /* 0x000fe40003f25270 */
[----:B------:R-:W0:Y:S02]  /*15590*/  SYNCS.PHASECHK.TRANS64.TRYWAIT P0, [R5+URZ+0x29880], R4 ;  /* 0x02988004050075a7 */ /* 0x000e24000800017f */
[----:B0-----:R-:W-:Y:S09]  /*155a0*/  @!P0 BRA `(.L_x_2152) ;  /* 0x0000003400188947 */ /* 0x001ff20003800000 */
.L_x_2222:
[----:B------:R-:W-:Y:S05]  /*155b0*/  BSYNC B1 ;  /* 0x0000000000017941 */ /* 0x000fea0003800000 */
.L_x_2151:
        /* <DEDUP_REMOVED lines=9> */
.L_x_2154:
[----:B------:R-:W-:Y:S05]  /*15650*/  BSYNC B1 ;  /* 0x0000000000017941 */ /* 0x000fea0003800000 */
.L_x_2153:
        /* <DEDUP_REMOVED lines=12> */
.L_x_2155:
        /* <DEDUP_REMOVED lines=13> */
.L_x_2223:
[----:B------:R-:W-:Y:S05]  /*157f0*/  BSYNC B1 ;  /* 0x0000000000017941 */ /* 0x000fea0003800000 */
.L_x_2156:
[----:B------:R-:W-:Y:S01]  /*15800*/  BSSY B1, `(.L_x_2158) ;  /* 0x000000b000017945 */ /* 0x000fe20003800000 */
[----:B------:R-:W-:Y:S02]  /*15810*/  IMAD.MOV.U32 R8, RZ, RZ, 0x0 ;  /* 0x00000000ff087424 */ /* 0x000fe400078e00ff */
[----:B--2---:R-:W-:Y:S01]  /*15820*/  IMAD.MOV.U32 R9, RZ, RZ, 0x14f00000 ;  /* 0x14f00000ff097424 */ /* 0x004fe200078e00ff */
[----:B------:R-:W-:Y:S06]  /*15830*/  @P1 BRA `(.L_x_2159) ;  /* 0x00000000001c1947 */ /* 0x000fec0003800000 */
[----:B------:R-:W2:Y:S01]  /*15840*/  S2R R7, SR_TID.X ;  /* 0x0000000000077919 */ /* 0x000ea20000002100 */
[----:B0--3--:R-:W-:-:S04]  /*15850*/  IMAD.MOV.U32 R4, RZ, RZ, 0x7800 ;  /* 0x00007800ff047424 */ /* 0x009fc800078e00ff */
[----:B------:R4:W-:Y:S01]  /*15860*/  SYNCS.ARRIVE.TRANS64 RZ, [R5+URZ+0x29830], R4 ;  /* 0x0298300405ff79a7 */ /* 0x0009e2000800003f */
[----:B--2---:R-:W-:-:S04]  /*15870*/  LOP3.LUT R7, R7, 0x1f, RZ, 0xc0, !PT ;  /* 0x0000001f07077812 */ /* 0x004fc800078ec0ff */
[----:B------:R-:W-:-:S13]  /*15880*/  ISETP.NE.AND P0, PT, R7, RZ, PT ;  /* 0x000000ff0700720c */ /* 0x000fda0003f05270 */
[----:B----4-:R-:W-:Y:S05]  /*15890*/  @!P0 BRA `(.L_x_2159) ;  /* 0x0000000000048947 */ /* 0x010fea0003800000 */
[----:B------:R-:W-:Y:S01]  /*158a0*/  BPT.TRAP 0x1 ;  /* 0x000000040000795c */ /* 0x000fe20000300000 */
.L_x_2159:
[----:B------:R-:W-:Y:S05]  /*158b0*/  BSYNC B1 ;  /* 0x0000000000017941 */ /* 0x000fea0003800000 */
.L_x_2158:
[----:B------:R-:W-:Y:S01]  /*158c0*/  R2UR UR10, R10 ;  /* 0x000000000a0a72ca */ /* 0x000fe200000e0000 */
[----:B0--3--:R-:W-:Y:S01]  /*158d0*/  IMAD R4, R18, 0x7800, R17 ;  /* 0x0000780012047824 */ /* 0x009fe200078e0211 */
[----:B------:R-:W-:Y:S01]  /*158e0*/  R2UR UR6, R8 ;  /* 0x00000000080672ca */ /* 0x000fe200000e0000 */
[----:B------:R-:W-:Y:S01]  /*158f0*/  UIADD3 UR4, UP0, UR48, 0x370, URZ ;  /* 0x0000037030047890 */ /* 0x000fe2000ff1e03f */
[----:B------:R-:W-:Y:S01]  /*15900*/  R2UR UR7, R9 ;  /* 0x00000000090772ca */ /* 0x000fe200000e0000 */
[----:B------:R-:W-:Y:S01]  /*15910*/  VIADD R5, R5, 0x29830 ;  /* 0x0002983005057836 */ /* 0x000fe20000000000 */
[----:B------:R-:W-:Y:S01]  /*15920*/  PLOP3.LUT P0, PT, PT, PT, PT, 0x80, 0x0 ;  /* 0x000000000000781c */ /* 0x000fe20003f0f070 */
[----:B------:R-:W-:Y:S01]  /*15930*/  VIADD R7, R4, 0x1a400 ;  /* 0x0001a40004077836 */ /* 0x000fe20000000000 */
[----:B------:R-:W-:-:S12]  /*15940*/  UIADD3.X UR5, URZ, UR49, URZ, UP0, !UPT ;  /* 0x000000313f057290 */ /* 0x000fd800087fe43f */
.L_x_2160:
        /* <DEDUP_REMOVED lines=15> */
.L_x_2161:
        /* <DEDUP_REMOVED lines=15> */
.L_x_2162:
        /* <DEDUP_REMOVED lines=10> */
.L_x_2149:
[----:B------:R-:W-:Y:S05]  /*15bd0*/  BSYNC B0 ;  /* 0x0000000000007941 */ /* 0x000fea0003800000 */
.L_x_2148:
[----:B------:R-:W-:-:S06]  /*15be0*/  UISETP.NE.AND UP0, UPT, UR39, 0x3, UPT ;  /* 0x000000032700788c */ /* 0x000fcc000bf05270 */
[----:B------:R-:W-:-:S13]  /*15bf0*/  PLOP3.LUT P0, PT, PT, PT, UP0, 0x80, 0x0 ;  /* 0x000000000000781c */ /* 0x000fda0003f0f008 */
[----:B------:R-:W-:Y:S05]  /*15c00*/  @!P0 BRA `(.L_x_2163) ;  /* 0x0000000000048947 */ /* 0x000fea0003800000 */
[----:B------:R-:W-:Y:S01]  /*15c10*/  BPT.TRAP 0x1 ;  /* 0x000000040000795c */ /* 0x000fe20000300000 */
.L_x_2163:
        /* <DEDUP_REMOVED lines=8> */
.L_x_2224:
[----:B------:R-:W-:Y:S05]  /*15ca0*/  BSYNC B0 ;  /* 0x0000000000007941 */ /* 0x000fea0003800000 */
.L_x_2164:
[----:B------:R-:W-:Y:S05]  /*15cb0*/  @!P1 BRA `(.L_x_2166) ;  /* 0x0000000000049947 */ /* 0x000fea0003800000 */
[----:B------:R-:W-:Y:S01]  /*15cc0*/  BPT.TRAP 0x1 ;  /* 0x000000040000795c */ /* 0x000fe20000300000 */
.L_x_2166:
[----:B------:R-:W-:Y:S01]  /*15cd0*/  SHF.L.U32 R0, R0, 0x1f, RZ ;  /* 0x0000001f00007819 */ /* 0x000fe200000006ff */
[----:B------:R-:W-:-:S03]  /*15ce0*/  IMAD R12, R3, 0x5000, RZ ;  /* 0x00005000030c7824 */ /* 0x000fc600078e02ff */
[----:B------:R-:W4:Y:S02]  /*15cf0*/  SYNCS.PHASECHK.TRANS64.TRYWAIT P0, [R19+URZ+0x29860], R0 ;  /* 0x02986000130075a7 */ /* 0x000f24000800017f */
[----:B----4-:R-:W-:Y:S05]  /*15d00*/  @!P0 BRA `(.L_x_2167) ;  /* 0x0000002c007c8947 */ /* 0x010fea0003800000 */
.L_x_2225:
[----:B------:R-:W4:Y:S04]  /*15d10*/  LDL R3, [R1+0x24] ;  /* 0x0000240001037983 */ /* 0x000f280000100800 */
[----:B------:R-:W5:Y:S01]  /*15d20*/  LDL R13, [R1+0x20] ;  /* 0x00002000010d7983 */ /* 0x000f620000100800 */
[----:B------:R-:W-:Y:S05]  /*15d30*/  WARPSYNC.ALL ;  /* 0x0000000000007948 */ /* 0x000fea0003800000 */
[----:B----4-:R-:W-:-:S02]  /*15d40*/  LOP3.LUT R0, R12, R3, RZ, 0xfc, !PT ;  /* 0x000000030c007212 */ /* 0x010fc400078efcff */
[----:B------:R-:W4:Y:S01]  /*15d50*/  S2R R3, SR_TID.X ;  /* 0x0000000000037919 */ /* 0x000f220000002100 */
[----:B-----5:R-:W-:Y:S02]  /*15d60*/  LOP3.LUT R20, R12, R13, RZ, 0xfc, !PT ;  /* 0x0000000d0c147212 */ /* 0x020fe400078efcff */
[----:B------:R-:W-:-:S03]  /*15d70*/  IMAD.IADD R0, R17, 0x1, R0 ;  /* 0x0000000111007824 */ /* 0x000fc600078e0200 */
[----:B------:R-:W-:Y:S02]  /*15d80*/  IMAD.IADD R20, R17, 0x1, R20 ;  /* 0x0000000111147824 */ /* 0x000fe400078e0214 */
[----:B0-2---:R-:W3:Y:S01]  /*15d90*/  LDSM.16.MT88.4 R8, [R0+0xa400] ;  /* 0x00a400000008783b */ /* 0x005ee20000004200 */
[----:B----4-:R-:W-:Y:S01]  /*15da0*/  LOP3.LUT P0, RZ, R3, 0x4, RZ, 0xc0, !PT ;  /* 0x0000000403ff7812 */ /* 0x010fe2000780c0ff */
[----:B------:R-:W-:-:S05]  /*15db0*/  IMAD.MOV.U32 R3, RZ, RZ, 0x40 ;  /* 0x00000040ff037424 */ /* 0x000fca00078e00ff */
[----:B------:R-:W-:-:S05]  /*15dc0*/  SEL R3, R3, 0xffffffc0, !P0 ;  /* 0xffffffc003037807 */ /* 0x000fca0004000000 */
[----:B------:R-:W-:Y:S01]  /*15dd0*/  IMAD.IADD R3, R3, 0x1, R0 ;  /* 0x0000000103037824 */ /* 0x000fe200078e0200 */
[C-C-:B---3--:R-:W-:Y:S02]  /*15de0*/  PRMT R4, R8.reuse, 0x6420, R9.reuse ;  /* 0x0000642008047816 */ /* 0x148fe40000000009 */
        /* <DEDUP_REMOVED lines=66> */
.L_x_2168:
        /* <DEDUP_REMOVED lines=14> */
.L_x_2147:
        /* <DEDUP_REMOVED lines=18> */
.L_x_2171:
[----:B------:R-:W-:Y:S05]  /*16410*/  BSYNC B0 ;  /* 0x0000000000007941 */ /* 0x000fea0003800000 */
.L_x_2170:
[----:B------:R-:W-:-:S06]  /*16420*/  UISETP.NE.AND UP0, UPT, UR39, 0x3, UPT ;  /* 0x000000032700788c */ /* 0x000fcc000bf05270 */
[----:B------:R-:W-:-:S13]  /*16430*/  PLOP3.LUT P1, PT, PT, PT, UP0, 0x80, 0x0 ;  /* 0x000000000000781c */ /* 0x000fda0003f2f008 */
[----:B------:R-:W-:Y:S05]  /*16440*/  @!P1 BRA `(.L_x_2172) ;  /* 0x0000000000049947 */ /* 0x000fea0003800000 */
[----:B------:R-:W-:Y:S01]  /*16450*/  BPT.TRAP 0x1 ;  /* 0x000000040000795c */ /* 0x000fe20000300000 */
.L_x_2172:
        /* <DEDUP_REMOVED lines=9> */
.L_x_2226:
[----:B------:R-:W-:Y:S05]  /*164f0*/  BSYNC B0 ;  /* 0x0000000000007941 */ /* 0x000fea0003800000 */
.L_x_2173:
[----:B------:R-:W-:Y:S05]  /*16500*/  @!P2 BRA `(.L_x_2175) ;  /* 0x000000000004a947 */ /* 0x000fea0003800000 */
[----:B------:R-:W-:Y:S01]  /*16510*/  BPT.TRAP 0x1 ;  /* 0x000000040000795c */ /* 0x000fe20000300000 */
.L_x_2175:
[----:B------:R-:W0:Y:S02]  /*16520*/  LDL R0, [R1] ;  /* 0x0000000001007983 */ /* 0x000e240000100800 */
[----:B0-----:R-:W-:-:S04]  /*16530*/  SHF.L.U32 R3, R0, 0x1f, RZ ;  /* 0x0000001f00037819 */ /* 0x001fc800000006ff */
[----:B------:R-:W0:Y:S02]  /*16540*/  SYNCS.PHASECHK.TRANS64.TRYWAIT P1, [R16+URZ+0x29860], R3 ;  /* 0x02986003100075a7 */ /* 0x000e24000802017f */
[----:B0-----:R-:W-:Y:S05]  /*16550*/  @!P1 BRA `(.L_x_2176) ;  /* 0x0000002400909947 */ /* 0x001fea0003800000 */
.L_x_2227:
[----:B------:R-:W2:Y:S04]  /*16560*/  LDL R2, [R1+0x24] ;  /* 0x0000240001027983 */ /* 0x000ea80000100800 */
[----:B------:R-:W3:Y:S01]  /*16570*/  LDL R12, [R1+0x20] ;  /* 0x00002000010c7983 */ /* 0x000ee20000100800 */
[----:B------:R-:W-:Y:S01]  /*16580*/  IMAD R0, R18, 0x5000, RZ ;  /* 0x0000500012007824 */ /* 0x000fe200078e02ff */
[----:B------:R-:W-:Y:S05]  /*16590*/  WARPSYNC.ALL ;  /* 0x0000000000007948 */ /* 0x000fea0003800000 */
[----:B------:R-:W1:Y:S01]  /*165a0*/  S2R R9, SR_TID.X ;  /* 0x0000000000097919 */ /* 0x000e620000002100 */
[----:B------:R-:W-:Y:S01]  /*165b0*/  IMAD.MOV.U32 R13, RZ, RZ, 0x40 ;  /* 0x00000040ff0d7424 */ /* 0x000fe200078e00ff */
[----:B-1----:R-:W-:-:S04]  /*165c0*/  LOP3.LUT P1, RZ, R9, 0x4, RZ, 0xc0, !PT ;  /* 0x0000000409ff7812 */ /* 0x002fc8000782c0ff */
[----:B------:R-:W-:Y:S02]  /*165d0*/  SEL R13, R13, 0xffffffc0, !P1 ;  /* 0xffffffc00d0d7807 */ /* 0x000fe40004800000 */
[C---:B--2---:R-:W-:Y:S02]  /*165e0*/  LOP3.LUT R2, R0.reuse, R2, RZ, 0xfc, !PT ;  /* 0x0000000200027212 */ /* 0x044fe400078efcff */
[----:B---3--:R-:W-:-:S03]  /*165f0*/  LOP3.LUT R0, R0, R12, RZ, 0xfc, !PT ;  /* 0x0000000c00007212 */ /* 0x008fc600078efcff */
[----:B------:R-:W-:-:S04]  /*16600*/  IMAD.IADD R2, R17, 0x1, R2 ;  /* 0x0000000111027824 */ /* 0x000fc800078e0202 */
        /* <DEDUP_REMOVED lines=70> */
.L_x_2177:
        /* <DEDUP_REMOVED lines=12> */
.L_x_2122:
[----:B------:R-:W-:Y:S05]  /*16b30*/  BSYNC B7 ;  /* 0x0000000000077941 */ /* 0x000fea0003800000 */
.L_x_2120:
[----:B-1----:R-:W2:Y:S02]  /*16b40*/  LDL R0, [R1+0x34] ;  /* 0x0000340001007983 */ /* 0x002ea40000100800 */
[----:B--2---:R-:W-:-:S13]  /*16b50*/  ISETP.NE.AND P0, PT, R0, RZ, PT ;  /* 0x000000ff0000720c */ /* 0x004fda0003f05270 */
[----:B------:R-:W-:Y:S05]  /*16b60*/  @!P0 BRA `(.L_x_2178) ;  /* 0x0000000000308947 */ /* 0x000fea0003800000 */
[----:B------:R-:W1:Y:S08]  /*16b70*/  S2UR UR5, SR_CgaCtaId ;  /* 0x00000000000579c3 */ /* 0x000e700000008800 */
[----:B------:R-:W-:Y:S06]  /*16b80*/  BAR.SYNC.DEFER_BLOCKING 0x5, 0x180 ;  /* 0x0146000000007b1d */ /* 0x000fec0000010000 */
[----:B------:R-:W-:-:S02]  /*16b90*/  UMOV UR4, 0x400 ;  /* 0x0000040000047882 */ /* 0x000fc40000000000 */
[----:B-1----:R-:W-:-:S06]  /*16ba0*/  ULEA UR4, UR5, UR4, 0x18 ;  /* 0x0000000405047291 */ /* 0x002fcc000f8ec03f */
[----:B------:R-:W-:-:S05]  /*16bb0*/  IMAD.U32 R17, RZ, RZ, UR4 ;  /* 0x00000004ff117e24 */ /* 0x000fca000f8e00ff */
[----:B0-----:R-:W0:Y:S04]  /*16bc0*/  LDS.128 R4, [R17+0x298d0] ;  /* 0x0298d00011047984 */ /* 0x001e280000000c00 */
[----:B0-----:R1:W-:Y:S01]  /*16bd0*/  STL.64 [R1+0x10], R4 ;  /* 0x0000100401007387 */ /* 0x0013e20000100a00 */
[----:B------:R-:W-:-:S03]  /*16be0*/  IMAD.MOV.U32 R0, RZ, RZ, R7 ;  /* 0x000000ffff007224 */ /* 0x000fc600078e0007 */
[----:B------:R1:W-:Y:S02]  /*16bf0*/  STL [R1+0x18], R6 ;  /* 0x0000180601007387 */ /* 0x0003e40000100800 */
[----:B------:R-:W-:Y:S01]  /*16c00*/  R2UR UR42, R0 ;  /* 0x00000000002a72ca */ /* 0x000fe200000e0000 */
[----:B------:R-:W-:Y:S06]  /*16c10*/  BAR.ARV 0x4, 0x180 ;  /* 0x0106000000007b1d */ /* 0x000fec0000002000 */
[----:B------:R-:W-:Y:S08]  /*16c20*/  BRA `(.L_x_2179) ;  /* 0x0000000c00e47947 */ /* 0x000ff00003800000 */
.L_x_2178:
[----:B------:R-:W2:Y:S01]  /*16c30*/  LDL.LU R0, [R1+0x10] ;  /* 0x0000100001007983 */ /* 0x000ea20000300800 */
[----:B------:R-:W-:Y:S01]  /*16c40*/  ULDC UR4, c[0x0][0xc3c] ;  /* 0x00030f0000047ab9 */ /* 0x000fe20000000800 */
[----:B0-----:R-:W0:Y:S02]  /*16c50*/  S2R R2, SR_TID.X ;  /* 0x0000000000027919 */ /* 0x001e240000002100 */
        /* <DEDUP_REMOVED lines=10> */
[----:B------:R-:W1:Y:S01]  /*16d00*/  @!P1 LDC.64 R4, c[0x0][0xc78] ;  /* 0x00031e00ff049b82 */ /* 0x000e620000000a00 */
        /* <DEDUP_REMOVED lines=33> */
.L_x_2182:
        /* <DEDUP_REMOVED lines=38> */
.L_x_2180:
        /* <DEDUP_REMOVED lines=13> */
.L_x_2183:
        /* <DEDUP_REMOVED lines=63> */
.L_x_2184:
        /* <DEDUP_REMOVED lines=64> */
.L_x_2185:
[----:B-1----:R-:W-:-:S05]  /*17a40*/  LOP3.LUT R3, RZ, R4, RZ, 0x33, !PT ;  /* 0x00000004ff037212 */ /* 0x002fca00078e33ff */
[----:B------:R-:W-:-:S05]  /*17a50*/  IMAD.IADD R0, R0, 0x1, R3 ;  /* 0x0000000100007824 */ /* 0x000fca00078e0203 */
[----:B------:R1:W-:Y:S01]  /*17a60*/  STL [R1+0x14], R0 ;  /* 0x0000140001007387 */ /* 0x0003e20000100800 */
[----:B------:R-:W-:Y:S05]  /*17a70*/  BRA `(.L_x_2186) ;  /* 0x0000000000107947 */ /* 0x000fea0003800000 */
.L_x_2181:
[----:B------:R2:W-:Y:S01]  /*17a80*/  STL [R1+0x10], R4 ;  /* 0x0000100401007387 */ /* 0x0005e20000100800 */
[----:B------:R-:W-:-:S03]  /*17a90*/  ULDC UR42, c[0x0][0xc3c] ;  /* 0x00030f00002a7ab9 */ /* 0x000fc60000000800 */
[----:B------:R2:W-:Y:S04]  /*17aa0*/  STL [R1+0x14], RZ ;  /* 0x000014ff01007387 */ /* 0x0005e80000100800 */
[----:B------:R2:W-:Y:S02]  /*17ab0*/  STL [R1+0x18], RZ ;  /* 0x000018ff01007387 */ /* 0x0005e40000100800 */
.L_x_2186:
[----:B0-----:R-:W3:Y:S04]  /*17ac0*/  LDL R2, [R1+0x18] ;  /* 0x0000180001027983 */ /* 0x001ee80000100800 */
[----:B------:R-:W4:Y:S04]  /*17ad0*/  LDL R3, [R1+0x14] ;  /* 0x0000140001037983 */ /* 0x000f280000100800 */
[----:B--2---:R-:W2:Y:S01]  /*17ae0*/  LDL R4, [R1+0x10] ;  /* 0x0000100001047983 */ /* 0x004ea20000100800 */
[----:B-1----:R-:W0:Y:S02]  /*17af0*/  S2R R0, SR_TID.X ;  /* 0x0000000000007919 */ /* 0x002e240000002100 */
        /* <DEDUP_REMOVED lines=10> */
[----:B--2---:R0:W-:Y:S01]  /*17ba0*/  @!P0 STS.128 [R17+0x298d0], R4 ;  /* 0x0298d00411008388 */ /* 0x0041e20000000c00 */
[----:B------:R-:W-:Y:S06]  /*17bb0*/  BAR.ARV 0x5, 0x180 ;  /* 0x0146000000007b1d */ /* 0x000fec0000002000 */
.L_x_2179:
[----:B------:R-:W-:Y:S02]  /*17bc0*/  ULDC UR4, c[0x0][0xc3c] ;  /* 0x00030f0000047ab9 */ /* 0x000fe40000000800 */
[----:B------:R-:W-:-:S06]  /*17bd0*/  UISETP.GE.AND UP0, UPT, UR42, UR4, UPT ;  /* 0x000000042a00728c */ /* 0x000fcc000bf06270 */
[----:B------:R-:W-:-:S13]  /*17be0*/  PLOP3.LUT P0, PT, PT, PT, UP0, 0x80, 0x0 ;  /* 0x000000000000781c */ /* 0x000fda0003f0f008 */
[----:B------:R-:W-:Y:S05]  /*17bf0*/  @!P0 BRA `(.L_x_2187) ;  /* 0xffffffb400408947 */ /* 0x000fea000383ffff */
.L_x_2115:
[----:B------:R-:W2:Y:S01]  /*17c00*/  LDL.LU R0, [R1+0x30] ;  /* 0x0000300001007983 */ /* 0x000ea20000300800 */
[----:B------:R-:W-:Y:S01]  /*17c10*/  BSSY B0, `(.L_x_2188) ;  /* 0x000000b000007945 */ /* 0x000fe20003800000 */
[----:B01----:R-:W0:Y:S01]  /*17c20*/  S2R R4, SR_CgaCtaId ;  /* 0x0000000000047919 */ /* 0x003e220000008800 */
[----:B--2---:R-:W-:-:S05]  /*17c30*/  VIADD R0, R0, 0x1 ;  /* 0x0000000100007836 */ /* 0x004fca0000000000 */
[----:B------:R-:W-:-:S04]  /*17c40*/  LEA.HI R2, R0, R0, RZ, 0x1 ;  /* 0x0000000000027211 */ /* 0x000fc800078f08ff */
[----:B------:R-:W-:-:S05]  /*17c50*/  LOP3.LUT R3, R2, 0xfffffffe, RZ, 0xc0, !PT ;  /* 0xfffffffe02037812 */ /* 0x000fca00078ec0ff */
[----:B------:R-:W-:Y:S01]  /*17c60*/  IMAD.IADD R0, R0, 0x1, -R3 ;  /* 0x0000000100007824 */ /* 0x000fe200078e0a03 */
[----:B------:R-:W-:-:S04]  /*17c70*/  MOV R3, 0x400 ;  /* 0x0000040000037802 */ /* 0x000fc80000000f00 */
[----:B0-----:R-:W-:Y:S02]  /*17c80*/  LEA R3, R4, R3, 0x18 ;  /* 0x0000000304037211 */ /* 0x001fe400078ec0ff */
[----:B------:R-:W-:-:S04]  /*17c90*/  SHF.L.U32 R0, R0, 0x1f, RZ ;  /* 0x0000001f00007819 */ /* 0x000fc800000006ff */
[----:B------:R-:W0:Y:S02]  /*17ca0*/  SYNCS.PHASECHK.TRANS64.TRYWAIT P0, [R3+URZ+0x29820], R0 ;  /* 0x02982000030075a7 */ /* 0x000e24000800017f */
[----:B0-----:R-:W-:Y:S05]  /*17cb0*/  @!P0 BRA `(.L_x_2189) ;  /* 0x0000000c00cc8947 */ /* 0x001fea0003800000 */
.L_x_2228:
[----:B------:R-:W-:Y:S05]  /*17cc0*/  BSYNC B0 ;  /* 0x0000000000007941 */ /* 0x000fea0003800000 */
.L_x_2188:
[----:B------:R-:W-:-:S03]  /*17cd0*/  UMOV UR4, 0xffffffff ;  /* 0xffffffff00047882 */ /* 0x000fc60000000000 */
[----:B------:R-:W-:Y:S05]  /*17ce0*/  BRA.DIV UR4, `(.L_x_2190) ;  /* 0x0000000e04d47947 */ /* 0x000fea000b800000 */
[----:B0-----:R-:W0:Y:S02]  /*17cf0*/  S2R R0, SR_TID.X ;  /* 0x0000000000007919 */ /* 0x001e240000002100 */
[----:B0-----:R-:W-:-:S04]  /*17d00*/  SHF.R.U32.HI R0, RZ, 0x5, R0 ;  /* 0x00000005ff007819 */ /* 0x001fc80000011600 */
[----:B------:R-:W-:-:S05]  /*17d10*/  LOP3.LUT R0, R0, 0x3, RZ, 0xc0, !PT ;  /* 0x0000000300007812 */ /* 0x000fca00078ec0ff */
[----:B------:R0:W1:Y:S02]  /*17d20*/  SHFL.IDX PT, R14, R0, RZ, 0x1f ;  /* 0x00001fff000e7589 */ /* 0x00006400000e0000 */
.L_x_2231:
[----:B-1----:R-:W-:Y:S01]  /*17d30*/  ISETP.NE.AND P0, PT, R14, RZ, PT ;  /* 0x000000ff0e00720c */ /* 0x002fe20003f05270 */
[----:B------:R-:W-:-:S12]  /*17d40*/  BSSY B0, `(.L_x_2191) ;  /* 0x000002c000007945 */ /* 0x000fd80003800000 */
[----:B------:R-:W-:Y:S05]  /*17d50*/  @P0 BRA `(.L_x_2192) ;  /* 0x0000000000a80947 */ /* 0x000fea0003800000 */
[----:B------:R-:W-:-:S03]  /*17d60*/  UMOV UR4, 0xffffffff ;  /* 0xffffffff00047882 */ /* 0x000fc60000000000 */
[----:B------:R-:W-:Y:S05]  /*17d70*/  BRA.DIV UR4, `(.L_x_2193) ;  /* 0x0000000e04e47947 */ /* 0x000fea000b800000 */
[----:B------:R-:W-:-:S13]  /*17d80*/  ELECT P6, URZ, PT ;  /* 0x00000000003f782f */ /* 0x000fda00038c0000 */
.L_x_2234:
[----:B------:R-:W-:Y:S05]  /*17d90*/  @!P6 BRA `(.L_x_2192) ;  /* 0x000000000098e947 */ /* 0x000fea0003800000 */
[----:B------:R-:W-:-:S06]  /*17da0*/  ULOP3.LUT UR4, UR38, 0x2, URZ, 0xfc, !UPT ;  /* 0x0000000226047892 */ /* 0x000fcc000f8efc3f */
[----:B0-----:R-:W-:-:S05]  /*17db0*/  IMAD.U32 R0, RZ, RZ, UR4 ;  /* 0x00000004ff007e24 */ /* 0x001fca000f8e00ff */
[----:B------:R-:W-:-:S13]  /*17dc0*/  ISETP.NE.AND P0, PT, R0, 0x3, PT ;  /* 0x000000030000780c */ /* 0x000fda0003f05270 */
[----:B------:R-:W-:Y:S05]  /*17dd0*/  @!P0 BRA `(.L_x_2194) ;  /* 0x0000000000048947 */ /* 0x000fea0003800000 */
[----:B------:R-:W-:Y:S01]  /*17de0*/  BPT.TRAP 0x1 ;  /* 0x000000040000795c */ /* 0x000fe20000300000 */
.L_x_2194:
        /* <DEDUP_REMOVED lines=13> */
.L_x_2235:
[----:B------:R-:W1:Y:S02]  /*17ec0*/  SYNCS.PHASECHK.TRANS64.TRYWAIT P1, [R5+URZ], R0 ;  /* 0x00000000050075a7 */ /* 0x000e64000802017f */
[----:B-1----:R-:W-:Y:S05]  /*17ed0*/  @!P1 BRA `(.L_x_2196) ;  /* 0x0000000c00c09947 */ /* 0x002fea0003800000 */
.L_x_2236:
[----:B------:R-:W-:Y:S05]  /*17ee0*/  @!P0 BRA `(.L_x_2197) ;  /* 0x0000000000048947 */ /* 0x000fea0003800000 */
[----:B------:R-:W-:Y:S01]  /*17ef0*/  BPT.TRAP 0x1 ;  /* 0x000000040000795c */ /* 0x000fe20000300000 */
.L_x_2197:
[----:B-1----:R-:W-:-:S04]  /*17f00*/  IMAD R5, R18, 0x8, R3 ;  /* 0x0000000812057824 */ /* 0x002fc800078e0203 */
[----:B------:R-:W1:Y:S02]  /*17f10*/  SYNCS.PHASECHK.TRANS64.TRYWAIT P1, [R5+URZ+0x29860], R4 ;  /* 0x02986004050075a7 */ /* 0x000e64000802017f */
[----:B-1----:R-:W-:Y:S05]  /*17f20*/  @!P1 BRA `(.L_x_2198) ;  /* 0x0000000c00c09947 */ /* 0x002fea0003800000 */
.L_x_2237:
[----:B------:R-:W-:Y:S05]  /*17f30*/  @!P0 BRA `(.L_x_2199) ;  /* 0x0000000000048947 */ /* 0x000fea0003800000 */
[----:B------:R-:W-:Y:S01]  /*17f40*/  BPT.TRAP 0x1 ;  /* 0x000000040000795c */ /* 0x000fe20000300000 */
.L_x_2199:
[----:B------:R-:W-:-:S04]  /*17f50*/  IMAD R3, R2, 0x8, R3 ;  /* 0x0000000802037824 */ /* 0x000fc800078e0203 */
[----:B------:R-:W2:Y:S02]  /*17f60*/  SYNCS.PHASECHK.TRANS64.TRYWAIT P1, [R3+URZ+0x29860], R0 ;  /* 0x02986000030075a7 */ /* 0x000ea4000802017f */
[----:B--2---:R-:W-:Y:S05]  /*17f70*/  @!P1 BRA `(.L_x_2200) ;  /* 0x0000000c00c09947 */ /* 0x004fea0003800000 */
.L_x_2238:
[----:B------:R-:W-:Y:S05]  /*17f80*/  @!P0 BRA `(.L_x_2201) ;  /* 0x0000000000048947 */ /* 0x000fea0003800000 */
[----:B------:R-:W-:Y:S01]  /*17f90*/  BPT.TRAP 0x1 ;  /* 0x000000040000795c */ /* 0x000fe20000300000 */
.L_x_2201:
[----:B------:R-:W3:Y:S02]  /*17fa0*/  SYNCS.PHASECHK.TRANS64.TRYWAIT P0, [R5+URZ+0x29880], R4 ;  /* 0x02988004050075a7 */ /* 0x000ee4000800017f */
[----:B---3--:R-:W-:Y:S05]  /*17fb0*/  @!P0 BRA `(.L_x_2202) ;  /* 0x0000000c00c48947 */ /* 0x008fea0003800000 */
.L_x_2203:
[----:B----4-:R4:W0:Y:S02]  /*17fc0*/  SYNCS.PHASECHK.TRANS64.TRYWAIT P0, [R3+URZ+0x29880], R0 ;  /* 0x02988000030075a7 */ /* 0x010824000800017f */
[----:B0-----:R-:W-:Y:S05]  /*17fd0*/  @!P0 NANOSLEEP.SYNCS 0x989680 ;  /* 0x009896800000895d */ /* 0x001fea0003900000 */
[----:B------:R-:W0:Y:S02]  /*17fe0*/  @!P0 SYNCS.PHASECHK.TRANS64 P0, [R3+URZ+0x29880], R0 ;  /* 0x02988000030085a7 */ /* 0x000e24000800007f */
[----:B0-----:R-:W-:Y:S05]  /*17ff0*/  @!P0 BRA `(.L_x_2203) ;  /* 0xfffffffc00f08947 */ /* 0x001fea000383ffff */
.L_x_2192:
[----:B------:R-:W-:Y:S05]  /*18000*/  BSYNC B0 ;  /* 0x0000000000007941 */ /* 0x000fea0003800000 */
.L_x_2191:
[----:B------:R-:W-:Y:S05]  /*18010*/  EXIT ;  /* 0x000000000000794d */ /* 0x000fea0003800000 */
.L_x_2051:
[----:B0-----:R-:W-:-:S04]  /*18020*/  IMAD.U32 R3, RZ, RZ, UR41 ;  /* 0x00000029ff037e24 */ /* 0x001fc8000f8e00ff */
[----:B------:R0:W1:Y:S03]  /*18030*/  SYNCS.PHASECHK.TRANS64.TRYWAIT P0, [R3+URZ+0x29800], R2 ;  /* 0x02980002030075a7 */ /* 0x000066000800017f */
[----:B-1----:R-:W-:Y:S05]  /*18040*/  @!P0 NANOSLEEP.SYNCS 0x989680 ;  /* 0x009896800000895d */ /* 0x002fea0003900000 */
[----:B------:R-:W1:Y:S02]  /*18050*/  @!P0 SYNCS.PHASECHK.TRANS64 P0, [R3+URZ+0x29800], R2 ;  /* 0x02980002030085a7 */ /* 0x000e64000800007f */
[----:B-1----:R-:W-:Y:S05]  /*18060*/  @!P0 BRA `(.L_x_2051) ;  /* 0xfffffffc00ec8947 */ /* 0x002fea000383ffff */
[----:B------:R-:W-:Y:S05]  /*18070*/  BRA `(.L_x_2204) ;  /* 0xfffffe9c00dc7947 */ /* 0x000fea000383ffff */
.L_x_2055:
[----:B-1----:R1:W2:Y:S02]  /*18080*/  SYNCS.PHASECHK.TRANS64.TRYWAIT P2, [R2+URZ+0x29830], R3 ;  /* 0x02983003020075a7 */ /* 0x0022a4000804017f */
[----:B--2---:R-:W-:Y:S05]  /*18090*/  @!P2 NANOSLEEP.SYNCS 0x989680 ;  /* 0x009896800000a95d */ /* 0x004fea0003900000 */
[----:B------:R-:W2:Y:S02]  /*180a0*/  @!P2 SYNCS.PHASECHK.TRANS64 P2, [R2+URZ+0x29830], R3 ;  /* 0x029830030200a5a7 */ /* 0x000ea4000804007f */
[----:B--2---:R-:W-:Y:S05]  /*180b0*/  @!P2 BRA `(.L_x_2055) ;  /* 0xfffffffc00f0a947 */ /* 0x004fea000383ffff */
[----:B------:R-:W-:Y:S05]  /*180c0*/  BRA `(.L_x_2054) ;  /* 0xfffffea000007947 */ /* 0x000fea000383ffff */
.L_x_2060:
[----:B-1----:R-:W-:-:S04]  /*180d0*/  IMAD.U32 R7, RZ, RZ, UR6 ;  /* 0x00000006ff077e24 */ /* 0x002fc8000f8e00ff */
[----:B------:R1:W2:Y:S03]  /*180e0*/  SYNCS.PHASECHK.TRANS64.TRYWAIT P3, [R7+URZ+0x29830], R6 ;  /* 0x02983006070075a7 */ /* 0x0002a6000806017f */
[----:B--2---:R-:W-:Y:S05]  /*180f0*/  @!P3 NANOSLEEP.SYNCS 0x989680 ;  /* 0x009896800000b95d */ /* 0x004fea0003900000 */
[----:B------:R-:W2:Y:S02]  /*18100*/  @!P3 SYNCS.PHASECHK.TRANS64 P3, [R7+URZ+0x29830], R6 ;  /* 0x029830060700b5a7 */ /* 0x000ea4000806007f */
[----:B--2---:R-:W-:Y:S05]  /*18110*/  @!P3 BRA `(.L_x_2060) ;  /* 0xfffffffc00ecb947 */ /* 0x004fea000383ffff */
[----:B------:R-:W-:Y:S05]  /*18120*/  BRA `(.L_x_2057) ;  /* 0xfffffedc00bc7947 */ /* 0x000fea000383ffff */
.L_x_2064:
[----:B-1----:R-:W-:-:S04]  /*18130*/  IMAD.U32 R7, RZ, RZ, UR6 ;  /* 0x00000006ff077e24 */ /* 0x002fc8000f8e00ff */
[----:B------:R1:W2:Y:S03]  /*18140*/  SYNCS.PHASECHK.TRANS64.TRYWAIT P3, [R7+URZ+0x29850], R6 ;  /* 0x02985006070075a7 */ /* 0x0002a6000806017f */
[----:B--2---:R-:W-:Y:S05]  /*18150*/  @!P3 NANOSLEEP.SYNCS 0x989680 ;  /* 0x009896800000b95d */ /* 0x004fea0003900000 */
[----:B------:R-:W2:Y:S02]  /*18160*/  @!P3 SYNCS.PHASECHK.TRANS64 P3, [R7+URZ+0x29850], R6 ;  /* 0x029850060700b5a7 */ /* 0x000ea4000806007f */
[----:B--2---:R-:W-:Y:S05]  /*18170*/  @!P3 BRA `(.L_x_2064) ;  /* 0xfffffffc00ecb947 */ /* 0x004fea000383ffff */
[----:B------:R-:W-:Y:S05]  /*18180*/  BRA `(.L_x_2061) ;  /* 0xfffffee800c47947 */ /* 0x000fea000383ffff */
.L_x_2071:
[----:B-1----:R-:W-:-:S04]  /*18190*/  IMAD.U32 R7, RZ, RZ, UR6 ;  /* 0x00000006ff077e24 */ /* 0x002fc8000f8e00ff */
[----:B------:R1:W2:Y:S03]  /*181a0*/  SYNCS.PHASECHK.TRANS64.TRYWAIT P2, [R7+URZ+0x29830], R6 ;  /* 0x02983006070075a7 */ /* 0x0002a6000804017f */
[----:B--2---:R-:W-:Y:S05]  /*181b0*/  @!P2 NANOSLEEP.SYNCS 0x989680 ;  /* 0x009896800000a95d */ /* 0x004fea0003900000 */
[----:B------:R-:W2:Y:S02]  /*181c0*/  @!P2 SYNCS.PHASECHK.TRANS64 P2, [R7+URZ+0x29830], R6 ;  /* 0x029830060700a5a7 */ /* 0x000ea4000804007f */
[----:B--2---:R-:W-:Y:S05]  /*181d0*/  @!P2 BRA `(.L_x_2071) ;  /* 0xfffffffc00eca947 */ /* 0x004fea000383ffff */
[----:B------:R-:W-:Y:S05]  /*181e0*/  BRA `(.L_x_2068) ;  /* 0xffffff20002c7947 */ /* 0x000fea000383ffff */
.L_x_2075:
[----:B-1----:R-:W-:-:S04]  /*181f0*/  IMAD.U32 R7, RZ, RZ, UR6 ;  /* 0x00000006ff077e24 */ /* 0x002fc8000f8e00ff */
[----:B------:R1:W2:Y:S03]  /*18200*/  SYNCS.PHASECHK.TRANS64.TRYWAIT P2, [R7+URZ+0x29850], R6 ;  /* 0x02985006070075a7 */ /* 0x0002a6000804017f */
[----:B--2---:R-:W-:Y:S05]  /*18210*/  @!P2 NANOSLEEP.SYNCS 0x989680 ;  /* 0x009896800000a95d */ /* 0x004fea0003900000 */
[----:B------:R-:W2:Y:S02]  /*18220*/  @!P2 SYNCS.PHASECHK.TRANS64 P2, [R7+URZ+0x29850], R6 ;  /* 0x029850060700a5a7 */ /* 0x000ea4000804007f */
[----:B--2---:R-:W-:Y:S05]  /*18230*/  @!P2 BRA `(.L_x_2075) ;  /* 0xfffffffc00eca947 */ /* 0x004fea000383ffff */
[----:B------:R-:W-:Y:S05]  /*18240*/  BRA `(.L_x_2072) ;  /* 0xffffff2c00287947 */ /* 0x000fea000383ffff */
.L_x_2081:
[----:B-1----:R-:W-:-:S04]  /*18250*/  IMAD.U32 R5, RZ, RZ, UR5 ;  /* 0x00000005ff057e24 */ /* 0x002fc8000f8e00ff */
[----:B------:R1:W2:Y:S03]  /*18260*/  SYNCS.PHASECHK.TRANS64.TRYWAIT P0, [R5+URZ+0x29850], R0 ;  /* 0x02985000050075a7 */ /* 0x0002a6000800017f */
[----:B--2---:R-:W-:Y:S05]  /*18270*/  @!P0 NANOSLEEP.SYNCS 0x989680 ;  /* 0x009896800000895d */ /* 0x004fea0003900000 */
[----:B------:R-:W2:Y:S02]  /*18280*/  @!P0 SYNCS.PHASECHK.TRANS64 P0, [R5+URZ+0x29850], R0 ;  /* 0x02985000050085a7 */ /* 0x000ea4000800007f */
[----:B--2---:R-:W-:Y:S05]  /*18290*/  @!P0 BRA `(.L_x_2081) ;  /* 0xfffffffc00ec8947 */ /* 0x004fea000383ffff */
[----:B------:R-:W-:Y:S05]  /*182a0*/  BRA `(.L_x_2080) ;  /* 0xffffff5400807947 */ /* 0x000fea000383ffff */
.L_x_2131:
[----:B------:R-:W-:Y:S02]  /*182b0*/  IMAD.MOV.U32 R13, RZ, RZ, R0 ;  /* 0x000000ffff0d7224 */ /* 0x000fe400078e0000 */
[----:B------:R-:W-:Y:S02]  /*182c0*/  IMAD.MOV.U32 R12, RZ, RZ, RZ ;  /* 0x000000ffff0c7224 */ /* 0x000fe400078e00ff */
[----:B------:R-:W-:Y:S02]  /*182d0*/  IMAD.MOV.U32 R11, RZ, RZ, 0x1f ;  /* 0x0000001fff0b7424 */ /* 0x000fe400078e00ff */
[----:B------:R-:W-:-:S07]  /*182e0*/  IMAD.MOV.U32 R15, RZ, RZ, -0x1 ;  /* 0xffffffffff0f7424 */ /* 0x000fce00078e00ff */
[----:B0-2---:R-:W-:Y:S05]  /*182f0*/  WARPSYNC.COLLECTIVE R15, `(.L_x_2205) ;  /* 0x000000000f087348 */ /* 0x005fea0003c00000 */
[----:B------:R1:W3:Y:S02]  /*18300*/  SHFL.IDX P6, R14, R13, R12, R11 ;  /* 0x0000000c0d0e7389 */ /* 0x0002e400000c000b */
[----:B0123--:R-:W-:Y:S01]  /*18310*/  ENDCOLLECTIVE ;  /* 0x000000000000791b */ /* 0x00ffe20003800000 */
.L_x_2205:
[----:B------:R-:W-:Y:S05]  /*18320*/  BRA `(.L_x_2206) ;  /* 0xffffffbc00b07947 */ /* 0x000fea000383ffff */
.L_x_2133:
[----:B------:R-:W-:Y:S01]  /*18330*/  BSSY B0, `(.L_x_2207) ;  /* 0x0000006000007945 */ /* 0x000fe20003800000 */
[----:B------:R-:W-:-:S07]  /*18340*/  IMAD.MOV.U32 R15, RZ, RZ, -0x1 ;  /* 0xffffffffff0f7424 */ /* 0x000fce00078e00ff */
[----:B0-2---:R-:W-:Y:S05]  /*18350*/  WARPSYNC.COLLECTIVE R15, `(.L_x_2208) ;  /* 0x000000000f0c7348 */ /* 0x005fea0003c00000 */
[----:B------:R-:W-:Y:S02]  /*18360*/  ELECT P6, UR62, PT ;  /* 0x00000000003e782f */ /* 0x000fe400038c0000 */
[----:B------:R-:W-:Y:S01]  /*18370*/  MOV R14, UR62 ;  /* 0x0000003e000e7c02 */ /* 0x000fe20008000f00 */
[----:B0-2---:R-:W-:Y:S10]  /*18380*/  ENDCOLLECTIVE ;  /* 0x000000000000791b */ /* 0x005ff40003800000 */
.L_x_2208:
[----:B------:R-:W-:Y:S05]  /*18390*/  BSYNC B0 ;  /* 0x0000000000007941 */ /* 0x000fea0003800000 */
.L_x_2207:
[----:B------:R-:W-:Y:S05]  /*183a0*/  BRA `(.L_x_2209) ;  /* 0xffffffbc00b87947 */ /* 0x000fea000383ffff */
.L_x_2135:
[----:B-1----:R1:W2:Y:S02]  /*183b0*/  SYNCS.PHASECHK.TRANS64.TRYWAIT P0, [R2+URZ+0x29880], R3 ;  /* 0x02988003020075a7 */ /* 0x0022a4000800017f */
[----:B--2---:R-:W-:Y:S05]  /*183c0*/  @!P0 NANOSLEEP.SYNCS 0x989680 ;  /* 0x009896800000895d */ /* 0x004fea0003900000 */
[----:B------:R-:W2:Y:S02]  /*183d0*/  @!P0 SYNCS.PHASECHK.TRANS64 P0, [R2+URZ+0x29880], R3 ;  /* 0x02988003020085a7 */ /* 0x000ea4000800007f */
[----:B--2---:R-:W-:Y:S05]  /*183e0*/  @!P0 BRA `(.L_x_2135) ;  /* 0xfffffffc00f08947 */ /* 0x004fea000383ffff */
[----:B------:R-:W-:Y:S05]  /*183f0*/  BRA `(.L_x_2210) ;  /* 0xffffffc000187947 */ /* 0x000fea000383ffff */
.L_x_2137:
[----:B0-----:R0:W2:Y:S02]  /*18400*/  SYNCS.PHASECHK.TRANS64.TRYWAIT P0, [R2+URZ+0x29840], R3 ;  /* 0x02984003020075a7 */ /* 0x0010a4000800017f */
[----:B--2---:R-:W-:Y:S05]  /*18410*/  @!P0 NANOSLEEP.SYNCS 0x989680 ;  /* 0x009896800000895d */ /* 0x004fea0003900000 */
[----:B------:R-:W2:Y:S02]  /*18420*/  @!P0 SYNCS.PHASECHK.TRANS64 P0, [R2+URZ+0x29840], R3 ;  /* 0x02984003020085a7 */ /* 0x000ea4000800007f */
[----:B--2---:R-:W-:Y:S05]  /*18430*/  @!P0 BRA `(.L_x_2137) ;  /* 0xfffffffc00f08947 */ /* 0x004fea000383ffff */
[----:B------:R-:W-:Y:S05]  /*18440*/  BRA `(.L_x_2211) ;  /* 0xffffffc000687947 */ /* 0x000fea000383ffff */
.L_x_2141:
[----:B------:R-:W-:Y:S01]  /*18450*/  IMAD.MOV.U32 R13, RZ, RZ, R3 ;  /* 0x000000ffff0d7224 */ /* 0x000fe200078e0003 */
[----:B------:R-:W-:Y:S01]  /*18460*/  LOP3.LUT R7, R7, 0x7f, RZ, 0xc0, !PT ;  /* 0x0000007f07077812 */ /* 0x000fe200078ec0ff */
[----:B------:R-:W-:Y:S02]  /*18470*/  IMAD.MOV.U32 R12, RZ, RZ, RZ ;  /* 0x000000ffff0c7224 */ /* 0x000fe400078e00ff */
[----:B------:R-:W-:Y:S01]  /*18480*/  IMAD.MOV.U32 R11, RZ, RZ, 0x1c1f ;  /* 0x00001c1fff0b7424 */ /* 0x000fe200078e00ff */
[----:B------:R-:W-:Y:S01]  /*18490*/  SHF.R.U32.HI R2, RZ, 0x2, R7 ;  /* 0x00000002ff027819 */ /* 0x000fe20000011607 */
[----:B------:R-:W-:Y:S02]  /*184a0*/  IMAD.MOV.U32 R15, RZ, RZ, -0x1 ;  /* 0xffffffffff0f7424 */ /* 0x000fe400078e00ff */
[----:B------:R-:W-:Y:S02]  /*184b0*/  IMAD R0, R19, R5, RZ ;  /* 0x0000000513007224 */ /* 0x000fe400078e02ff */
[----:B------:R-:W-:-:S07]  /*184c0*/  IMAD R2, R10, 0x80, R2 ;  /* 0x000000800a027824 */ /* 0x000fce00078e0202 */
[----:B-----5:R-:W-:Y:S05]  /*184d0*/  WARPSYNC.COLLECTIVE R15, `(.L_x_2212) ;  /* 0x000000000f087348 */ /* 0x020fea0003c00000 */
[----:B------:R0:W1:Y:S02]  /*184e0*/  SHFL.IDX P6, R14, R13, R12, R11 ;  /* 0x0000000c0d0e7389 */ /* 0x00006400000c000b */
[----:B01---5:R-:W-:Y:S01]  /*184f0*/  ENDCOLLECTIVE ;  /* 0x000000000000791b */ /* 0x023fe20003800000 */
.L_x_2212:
[----:B------:R-:W-:Y:S01]  /*18500*/  ISETP.GE.AND P4, PT, R2, R0, PT ;  /* 0x000000000200720c */ /* 0x000fe20003f86270 */
[----:B------:R-:W-:Y:S02]  /*18510*/  IMAD.MOV.U32 R13, RZ, RZ, R4 ;  /* 0x000000ffff0d7224 */ /* 0x000fe400078e0004 */
[----:B------:R-:W-:-:S10]  /*18520*/  IMAD.MOV.U32 R6, RZ, RZ, R14 ;  /* 0x000000ffff067224 */ /* 0x000fd400078e000e */
[----:B------:R-:W-:Y:S05]  /*18530*/  WARPSYNC.COLLECTIVE R15, `(.L_x_2213) ;  /* 0x000000000f087348 */ /* 0x000fea0003c00000 */
[----:B------:R0:W1:Y:S02]  /*18540*/  SHFL.IDX P6, R14, R13, R12, R11 ;  /* 0x0000000c0d0e7389 */ /* 0x00006400000c000b */
[----:B01----:R-:W-:Y:S01]  /*18550*/  ENDCOLLECTIVE ;  /* 0x000000000000791b */ /* 0x003fe20003800000 */
.L_x_2213:
[----:B------:R-:W-:Y:S02]  /*18560*/  IMAD.MOV.U32 R13, RZ, RZ, R3 ;  /* 0x000000ffff0d7224 */ /* 0x000fe400078e0003 */
[----:B------:R-:W-:Y:S02]  /*18570*/  IMAD.MOV.U32 R12, RZ, RZ, 0x1 ;  /* 0x00000001ff0c7424 */ /* 0x000fe400078e00ff */
[----:B------:R-:W-:-:S07]  /*18580*/  IMAD.MOV.U32 R5, RZ, RZ, R14 ;  /* 0x000000ffff057224 */ /* 0x000fce00078e000e */
[----:B------:R-:W-:Y:S05]  /*18590*/  WARPSYNC.COLLECTIVE R15, `(.L_x_2214) ;  /* 0x000000000f087348 */ /* 0x000fea0003c00000 */
[----:B------:R0:W1:Y:S02]  /*185a0*/  SHFL.IDX P6, R14, R13, R12, R11 ;  /* 0x0000000c0d0e7389 */ /* 0x00006400000c000b */
[----:B01----:R-:W-:Y:S01]  /*185b0*/  ENDCOLLECTIVE ;  /* 0x000000000000791b */ /* 0x003fe20003800000 */
.L_x_2214:
[----:B------:R-:W-:-:S05]  /*185c0*/  @!P4 IADD3 R5, P3, R9, R5, RZ ;  /* 0x000000050905c210 */ /* 0x000fca0007f7e0ff */
[----:B------:R-:W-:-:S04]  /*185d0*/  @!P4 IMAD.X R6, RZ, RZ, R6, P3 ;  /* 0x000000ffff06c224 */ /* 0x000fc800018e0606 */
[----:B------:R-:W-:Y:S02]  /*185e0*/  @!P4 IMAD.MOV.U32 R7, RZ, RZ, R6 ;  /* 0x000000ffff07c224 */ /* 0x000fe400078e0006 */
[----:B------:R-:W-:Y:S02]  /*185f0*/  @!P4 IMAD.MOV.U32 R6, RZ, RZ, R5 ;  /* 0x000000ffff06c224 */ /* 0x000fe400078e0005 */
[----:B------:R-:W-:Y:S02]  /*18600*/  VIADD R5, R2, 0x20 ;  /* 0x0000002002057836 */ /* 0x000fe40000000000 */
[----:B------:R-:W-:Y:S01]  /*18610*/  IMAD.MOV.U32 R13, RZ, RZ, R4 ;  /* 0x000000ffff0d7224 */ /* 0x000fe200078e0004 */
[----:B------:R-:W-:Y:S01]  /*18620*/  @!PT LDS RZ, [RZ] ;  /* 0x00000000fffff984 */ /* 0x000fe20000000800 */
[----:B------:R-:W-:Y:S01]  /*18630*/  @!PT LDS RZ, [RZ] ;  /* 0x00000000fffff984 */ /* 0x000fe20000000800 */
[----:B------:R-:W-:Y:S01]  /*18640*/  @!PT LDS RZ, [RZ] ;  /* 0x00000000fffff984 */ /* 0x000fe20000000800 */
[----:B------:R0:W-:Y:S02]  /*18650*/  @!P4 LDGSTS.E.BYPASS.LTC128B.128 [R8+0x14400], desc[UR54][R6.64], !P0 ;  /* 0x144000000608cfae */ /* 0x0001e4000c101d76 */
[----:B------:R-:W-:Y:S02]  /*18660*/  ISETP.GE.AND P3, PT, R5, R0, PT ;  /* 0x000000000500720c */ /* 0x000fe40003f66270 */
[----:B------:R0:W-:Y:S01]  /*18670*/  @!P4 LDGSTS.E.BYPASS.LTC128B.128 [R8+0x16400], desc[UR54][R6.64+0x40], !P1 ;  /* 0x164000400608cfae */ /* 0x0001e2000c901d76 */
[----:B------:R-:W-:-:S10]  /*18680*/  IMAD.MOV.U32 R5, RZ, RZ, R14 ;  /* 0x000000ffff057224 */ /* 0x000fd400078e000e */
[----:B0-----:R-:W-:Y:S05]  /*18690*/  WARPSYNC.COLLECTIVE R15, `(.L_x_2215) ;  /* 0x000000000f087348 */ /* 0x001fea0003c00000 */
[----:B------:R1:W2:Y:S02]  /*186a0*/  SHFL.IDX P6, R14, R13, R12, R11 ;  /* 0x0000000c0d0e7389 */ /* 0x0002a400000c000b */
[----:B012---:R-:W-:Y:S01]  /*186b0*/  ENDCOLLECTIVE ;  /* 0x000000000000791b */ /* 0x007fe20003800000 */
.L_x_2215:
[----:B------:R-:W-:Y:S01]  /*186c0*/  @!PT LDS RZ, [RZ] ;  /* 0x00000000fffff984 */ /* 0x000fe20000000800 */
[----:B------:R-:W-:Y:S01]  /*186d0*/  @!PT LDS RZ, [RZ] ;  /* 0x00000000fffff984 */ /* 0x000fe20000000800 */
[----:B------:R-:W-:Y:S01]  /*186e0*/  @!PT LDS RZ, [RZ] ;  /* 0x00000000fffff984 */ /* 0x000fe20000000800 */
[----:B------:R0:W-:Y:S01]  /*186f0*/  @!P4 LDGSTS.E.BYPASS.LTC128B.128 [R8+0x18400], desc[UR54][R6.64+0x80], !P2 ;  /* 0x184000800608cfae */ /* 0x0001e2000d101d76 */
[----:B------:R-:W-:Y:S02]  /*18700*/  IMAD.MOV.U32 R13, RZ, RZ, R3 ;  /* 0x000000ffff0d7224 */ /* 0x000fe400078e0003 */
[----:B------:R-:W-:Y:S02]  /*18710*/  IMAD.MOV.U32 R12, RZ, RZ, 0x2 ;  /* 0x00000002ff0c7424 */ /* 0x000fe400078e00ff */
[----:B0-----:R-:W-:-:S07]  /*18720*/  IMAD.MOV.U32 R6, RZ, RZ, R14 ;  /* 0x000000ffff067224 */ /* 0x001fce00078e000e */
[----:B------:R-:W-:Y:S05]  /*18730*/  WARPSYNC.COLLECTIVE R15, `(.L_x_2216) ;  /* 0x000000000f087348 */ /* 0x000fea0003c00000 */
[----:B------:R0:W1:Y:S02]  /*18740*/  SHFL.IDX P6, R14, R13, R12, R11 ;  /* 0x0000000c0d0e7389 */ /* 0x00006400000c000b */
[----:B01----:R-:W-:Y:S01]  /*18750*/  ENDCOLLECTIVE ;  /* 0x000000000000791b */ /* 0x003fe20003800000 */
.L_x_2216:
        /* <DEDUP_REMOVED lines=16> */
.L_x_2217:
[----:B------:R-:W-:Y:S02]  /*18860*/  IMAD.MOV.U32 R13, RZ, RZ, R3 ;  /* 0x000000ffff0d7224 */ /* 0x000fe400078e0003 */
[----:B------:R-:W-:Y:S02]  /*18870*/  IMAD.MOV.U32 R12, RZ, RZ, 0x3 ;  /* 0x00000003ff0c7424 */ /* 0x000fe400078e00ff */
[----:B------:R-:W-:-:S07]  /*18880*/  IMAD.MOV.U32 R6, RZ, RZ, R14 ;  /* 0x000000ffff067224 */ /* 0x000fce00078e000e */
[----:B------:R-:W-:Y:S05]  /*18890*/  WARPSYNC.COLLECTIVE R15, `(.L_x_2218) ;  /* 0x000000000f087348 */ /* 0x000fea0003c00000 */
[----:B------:R0:W1:Y:S02]  /*188a0*/  SHFL.IDX P6, R14, R13, R12, R11 ;  /* 0x0000000c0d0e7389 */ /* 0x00006400000c000b */
[----:B01----:R-:W-:Y:S01]  /*188b0*/  ENDCOLLECTIVE ;  /* 0x000000000000791b */ /* 0x003fe20003800000 */
.L_x_2218:
        /* <DEDUP_REMOVED lines=14> */
.L_x_2219:
[----:B------:R-:W-:Y:S01]  /*189a0*/  IMAD.MOV.U32 R4, RZ, RZ, R14 ;  /* 0x000000ffff047224 */ /* 0x000fe200078e000e */
[----:B------:R-:W-:Y:S06]  /*189b0*/  BRA `(.L_x_2220) ;  /* 0xffffffc400ac7947 */ /* 0x000fec000383ffff */
.L_x_2146:
[----:B-1----:R1:W2:Y:S02]  /*189c0*/  SYNCS.PHASECHK.TRANS64.TRYWAIT P0, [R17+URZ+0x29820], R0 ;  /* 0x02982000110075a7 */ /* 0x0022a4000800017f */
[----:B--2---:R-:W-:Y:S05]  /*189d0*/  @!P0 NANOSLEEP.SYNCS 0x989680 ;  /* 0x009896800000895d */ /* 0x004fea0003900000 */
[----:B------:R-:W2:Y:S02]  /*189e0*/  @!P0 SYNCS.PHASECHK.TRANS64 P0, [R17+URZ+0x29820], R0 ;  /* 0x02982000110085a7 */ /* 0x000ea4000800007f */
[----:B--2---:R-:W-:Y:S05]  /*189f0*/  @!P0 BRA `(.L_x_2146) ;  /* 0xfffffffc00f08947 */ /* 0x004fea000383ffff */
[----:B------:R-:W-:Y:S05]  /*18a00*/  BRA `(.L_x_2221) ;  /* 0xffffffc8001c7947 */ /* 0x000fea000383ffff */
.L_x_2152:
[----:B0-----:R0:W3:Y:S02]  /*18a10*/  SYNCS.PHASECHK.TRANS64.TRYWAIT P0, [R5+URZ+0x29880], R4 ;  /* 0x02988004050075a7 */ /* 0x0010e4000800017f */
[----:B---3--:R-:W-:Y:S05]  /*18a20*/  @!P0 NANOSLEEP.SYNCS 0x989680 ;  /* 0x009896800000895d */ /* 0x008fea0003900000 */
[----:B------:R-:W3:Y:S02]  /*18a30*/  @!P0 SYNCS.PHASECHK.TRANS64 P0, [R5+URZ+0x29880], R4 ;  /* 0x02988004050085a7 */ /* 0x000ee4000800007f */
[----:B---3--:R-:W-:Y:S05]  /*18a40*/  @!P0 BRA `(.L_x_2152) ;  /* 0xfffffffc00f08947 */ /* 0x008fea000383ffff */
[----:B------:R-:W-:Y:S05]  /*18a50*/  BRA `(.L_x_2222) ;  /* 0xffffffc800d47947 */ /* 0x000fea000383ffff */
.L_x_2157:
[----:B---3--:R3:W4:Y:S02]  /*18a60*/  SYNCS.PHASECHK.TRANS64.TRYWAIT P0, [R5+URZ+0x29840], R4 ;  /* 0x02984004050075a7 */ /* 0x008724000800017f */
[----:B----4-:R-:W-:Y:S05]  /*18a70*/  @!P0 NANOSLEEP.SYNCS 0x989680 ;  /* 0x009896800000895d */ /* 0x010fea0003900000 */
[----:B------:R-:W4:Y:S02]  /*18a80*/  @!P0 SYNCS.PHASECHK.TRANS64 P0, [R5+URZ+0x29840], R4 ;  /* 0x02984004050085a7 */ /* 0x000f24000800007f */
[----:B----4-:R-:W-:Y:S05]  /*18a90*/  @!P0 BRA `(.L_x_2157) ;  /* 0xfffffffc00f08947 */ /* 0x010fea000383ffff */
[----:B------:R-:W-:Y:S05]  /*18aa0*/  BRA `(.L_x_2223) ;  /* 0xffffffcc00507947 */ /* 0x000fea000383ffff */
.L_x_2165:
[----:B---3--:R3:W4:Y:S02]  /*18ab0*/  SYNCS.PHASECHK.TRANS64.TRYWAIT P0, [R19+URZ+0x29870], R4 ;  /* 0x02987004130075a7 */ /* 0x008724000800017f */
[----:B----4-:R-:W-:Y:S05]  /*18ac0*/  @!P0 NANOSLEEP.SYNCS 0x989680 ;  /* 0x009896800000895d */ /* 0x010fea0003900000 */
[----:B------:R-:W4:Y:S02]  /*18ad0*/  @!P0 SYNCS.PHASECHK.TRANS64 P0, [R19+URZ+0x29870], R4 ;  /* 0x02987004130085a7 */ /* 0x000f24000800007f */
[----:B----4-:R-:W-:Y:S05]  /*18ae0*/  @!P0 BRA `(.L_x_2165) ;  /* 0xfffffffc00f08947 */ /* 0x010fea000383ffff */
[----:B------:R-:W-:Y:S05]  /*18af0*/  BRA `(.L_x_2224) ;  /* 0xffffffd000687947 */ /* 0x000fea000383ffff */
.L_x_2167:
[----:B----4-:R4:W0:Y:S02]  /*18b00*/  SYNCS.PHASECHK.TRANS64.TRYWAIT P0, [R19+URZ+0x29860], R0 ;  /* 0x02986000130075a7 */ /* 0x010824000800017f */
[----:B0-----:R-:W-:Y:S05]  /*18b10*/  @!P0 NANOSLEEP.SYNCS 0x989680 ;  /* 0x009896800000895d */ /* 0x001fea0003900000 */
[----:B------:R-:W0:Y:S02]  /*18b20*/  @!P0 SYNCS.PHASECHK.TRANS64 P0, [R19+URZ+0x29860], R0 ;  /* 0x02986000130085a7 */ /* 0x000e24000800007f */
[----:B0-----:R-:W-:Y:S05]  /*18b30*/  @!P0 BRA `(.L_x_2167) ;  /* 0xfffffffc00f08947 */ /* 0x001fea000383ffff */
[----:B------:R-:W-:Y:S05]  /*18b40*/  BRA `(.L_x_2225) ;  /* 0xffffffd000707947 */ /* 0x000fea000383ffff */
.L_x_2174:
[----:B0-----:R0:W1:Y:S02]  /*18b50*/  SYNCS.PHASECHK.TRANS64.TRYWAIT P1, [R16+URZ+0x29870], R3 ;  /* 0x02987003100075a7 */ /* 0x001064000802017f */
[----:B-1----:R-:W-:Y:S05]  /*18b60*/  @!P1 NANOSLEEP.SYNCS 0x989680 ;  /* 0x009896800000995d */ /* 0x002fea0003900000 */
[----:B------:R-:W1:Y:S02]  /*18b70*/  @!P1 SYNCS.PHASECHK.TRANS64 P1, [R16+URZ+0x29870], R3 ;  /* 0x02987003100095a7 */ /* 0x000e64000802007f */
[----:B-1----:R-:W-:Y:S05]  /*18b80*/  @!P1 BRA `(.L_x_2174) ;  /* 0xfffffffc00f09947 */ /* 0x002fea000383ffff */
[----:B------:R-:W-:Y:S05]  /*18b90*/  BRA `(.L_x_2226) ;  /* 0xffffffd800547947 */ /* 0x000fea000383ffff */
.L_x_2176:
[----:B0-----:R0:W1:Y:S02]  /*18ba0*/  SYNCS.PHASECHK.TRANS64.TRYWAIT P1, [R16+URZ+0x29860], R3 ;  /* 0x02986003100075a7 */ /* 0x001064000802017f */
[----:B-1----:R-:W-:Y:S05]  /*18bb0*/  @!P1 NANOSLEEP.SYNCS 0x989680 ;  /* 0x009896800000995d */ /* 0x002fea0003900000 */
[----:B------:R-:W1:Y:S02]  /*18bc0*/  @!P1 SYNCS.PHASECHK.TRANS64 P1, [R16+URZ+0x29860], R3 ;  /* 0x02986003100095a7 */ /* 0x000e64000802007f */
[----:B-1----:R-:W-:Y:S05]  /*18bd0*/  @!P1 BRA `(.L_x_2176) ;  /* 0xfffffffc00f09947 */ /* 0x002fea000383ffff */
[----:B------:R-:W-:Y:S05]  /*18be0*/  BRA `(.L_x_2227) ;  /* 0xffffffd8005c7947 */ /* 0x000fea000383ffff */
.L_x_2189:
[----:B0-----:R0:W1:Y:S02]  /*18bf0*/  SYNCS.PHASECHK.TRANS64.TRYWAIT P0, [R3+URZ+0x29820], R0 ;  /* 0x02982000030075a7 */ /* 0x001064000800017f */
[----:B-1----:R-:W-:Y:S05]  /*18c00*/  @!P0 NANOSLEEP.SYNCS 0x989680 ;  /* 0x009896800000895d */ /* 0x002fea0003900000 */
[----:B------:R-:W1:Y:S02]  /*18c10*/  @!P0 SYNCS.PHASECHK.TRANS64 P0, [R3+URZ+0x29820], R0 ;  /* 0x02982000030085a7 */ /* 0x000e64000800007f */
[----:B-1----:R-:W-:Y:S05]  /*18c20*/  @!P0 BRA `(.L_x_2189) ;  /* 0xfffffffc00f08947 */ /* 0x002fea000383ffff */
[----:B------:R-:W-:Y:S05]  /*18c30*/  BRA `(.L_x_2228) ;  /* 0xfffffff000207947 */ /* 0x000fea000383ffff */
.L_x_2190:
        /* <DEDUP_REMOVED lines=11> */
.L_x_2230:
[----:B------:R-:W-:Y:S05]  /*18cf0*/  BSYNC B0 ;  /* 0x0000000000007941 */ /* 0x000fea0003800000 */
.L_x_2229:
[----:B------:R-:W-:Y:S05]  /*18d00*/  BRA `(.L_x_2231) ;  /* 0xfffffff000087947 */ /* 0x000fea000383ffff */
.L_x_2193:
[----:B------:R-:W-:Y:S01]  /*18d10*/  BSSY B1, `(.L_x_2232) ;  /* 0x0000006000017945 */ /* 0x000fe20003800000 */
[----:B------:R-:W-:-:S07]  /*18d20*/  IMAD.MOV.U32 R15, RZ, RZ, -0x1 ;  /* 0xffffffffff0f7424 */ /* 0x000fce00078e00ff */
[----:B0-----:R-:W-:Y:S05]  /*18d30*/  WARPSYNC.COLLECTIVE R15, `(.L_x_2233) ;  /* 0x000000000f0c7348 */ /* 0x001fea0003c00000 */
[----:B------:R-:W-:Y:S02]  /*18d40*/  ELECT P6, UR62, PT ;  /* 0x00000000003e782f */ /* 0x000fe400038c0000 */
[----:B------:R-:W-:Y:S01]  /*18d50*/  MOV R14, UR62 ;  /* 0x0000003e000e7c02 */ /* 0x000fe20008000f00 */
[----:B0-----:R-:W-:Y:S10]  /*18d60*/  ENDCOLLECTIVE ;  /* 0x000000000000791b */ /* 0x001ff40003800000 */
.L_x_2233:
[----:B------:R-:W-:Y:S05]  /*18d70*/  BSYNC B1 ;  /* 0x0000000000017941 */ /* 0x000fea0003800000 */
.L_x_2232:
[----:B------:R-:W-:Y:S05]  /*18d80*/  BRA `(.L_x_2234) ;  /* 0xfffffff000007947 */ /* 0x000fea000383ffff */
.L_x_2195:
[----:B0-----:R0:W1:Y:S02]  /*18d90*/  SYNCS.PHASECHK.TRANS64.TRYWAIT P1, [R7+URZ], R4 ;  /* 0x00000004070075a7 */ /* 0x001064000802017f */
[----:B-1----:R-:W-:Y:S05]  /*18da0*/  @!P1 NANOSLEEP.SYNCS 0x989680 ;  /* 0x009896800000995d */ /* 0x002fea0003900000 */
[----:B------:R-:W1:Y:S02]  /*18db0*/  @!P1 SYNCS.PHASECHK.TRANS64 P1, [R7+URZ], R4 ;  /* 0x00000004070095a7 */ /* 0x000e64000802007f */
[----:B-1----:R-:W-:Y:S05]  /*18dc0*/  @!P1 BRA `(.L_x_2195) ;  /* 0xfffffffc00f09947 */ /* 0x002fea000383ffff */
[----:B------:R-:W-:Y:S05]  /*18dd0*/  BRA `(.L_x_2235) ;  /* 0xfffffff000387947 */ /* 0x000fea000383ffff */
.L_x_2196:
[----:B-1----:R1:W2:Y:S02]  /*18de0*/  SYNCS.PHASECHK.TRANS64.TRYWAIT P1, [R5+URZ], R0 ;  /* 0x00000000050075a7 */ /* 0x0022a4000802017f */
[----:B--2---:R-:W-:Y:S05]  /*18df0*/  @!P1 NANOSLEEP.SYNCS 0x989680 ;  /* 0x009896800000995d */ /* 0x004fea0003900000 */
[----:B------:R-:W2:Y:S02]  /*18e00*/  @!P1 SYNCS.PHASECHK.TRANS64 P1, [R5+URZ], R0 ;  /* 0x00000000050095a7 */ /* 0x000ea4000802007f */
[----:B--2---:R-:W-:Y:S05]  /*18e10*/  @!P1 BRA `(.L_x_2196) ;  /* 0xfffffffc00f09947 */ /* 0x004fea000383ffff */
[----:B------:R-:W-:Y:S05]  /*18e20*/  BRA `(.L_x_2236) ;  /* 0xfffffff0002c7947 */ /* 0x000fea000383ffff */
.L_x_2198:
[----:B-1----:R1:W2:Y:S02]  /*18e30*/  SYNCS.PHASECHK.TRANS64.TRYWAIT P1, [R5+URZ+0x29860], R4 ;  /* 0x02986004050075a7 */ /* 0x0022a4000802017f */
[----:B--2---:R-:W-:Y:S05]  /*18e40*/  @!P1 NANOSLEEP.SYNCS 0x989680 ;  /* 0x009896800000995d */ /* 0x004fea0003900000 */
[----:B------:R-:W2:Y:S02]  /*18e50*/  @!P1 SYNCS.PHASECHK.TRANS64 P1, [R5+URZ+0x29860], R4 ;  /* 0x02986004050095a7 */ /* 0x000ea4000802007f */
[----:B--2---:R-:W-:Y:S05]  /*18e60*/  @!P1 BRA `(.L_x_2198) ;  /* 0xfffffffc00f09947 */ /* 0x004fea000383ffff */
[----:B------:R-:W-:Y:S05]  /*18e70*/  BRA `(.L_x_2237) ;  /* 0xfffffff0002c7947 */ /* 0x000fea000383ffff */
.L_x_2200:
[----:B--2---:R2:W3:Y:S02]  /*18e80*/  SYNCS.PHASECHK.TRANS64.TRYWAIT P1, [R3+URZ+0x29860], R0 ;  /* 0x02986000030075a7 */ /* 0x0044e4000802017f */
[----:B---3--:R-:W-:Y:S05]  /*18e90*/  @!P1 NANOSLEEP.SYNCS 0x989680 ;  /* 0x009896800000995d */ /* 0x008fea0003900000 */
[----:B------:R-:W3:Y:S02]  /*18ea0*/  @!P1 SYNCS.PHASECHK.TRANS64 P1, [R3+URZ+0x29860], R0 ;  /* 0x02986000030095a7 */ /* 0x000ee4000802007f */
[----:B---3--:R-:W-:Y:S05]  /*18eb0*/  @!P1 BRA `(.L_x_2200) ;  /* 0xfffffffc00f09947 */ /* 0x008fea000383ffff */
[----:B------:R-:W-:Y:S05]  /*18ec0*/  BRA `(.L_x_2238) ;  /* 0xfffffff0002c7947 */ /* 0x000fea000383ffff */
.L_x_2202:
[----:B---3--:R3:W4:Y:S02]  /*18ed0*/  SYNCS.PHASECHK.TRANS64.TRYWAIT P0, [R5+URZ+0x29880], R4 ;  /* 0x02988004050075a7 */ /* 0x008724000800017f */
[----:B----4-:R-:W-:Y:S05]  /*18ee0*/  @!P0 NANOSLEEP.SYNCS 0x989680 ;  /* 0x009896800000895d */ /* 0x010fea0003900000 */
[----:B------:R-:W4:Y:S02]  /*18ef0*/  @!P0 SYNCS.PHASECHK.TRANS64 P0, [R5+URZ+0x29880], R4 ;  /* 0x02988004050085a7 */ /* 0x000f24000800007f */
[----:B----4-:R-:W-:Y:S05]  /*18f00*/  @!P0 BRA `(.L_x_2202) ;  /* 0xfffffffc00f08947 */ /* 0x010fea000383ffff */
[----:B------:R-:W-:Y:S05]  /*18f10*/  BRA `(.L_x_2203) ;  /* 0xfffffff000287947 */ /* 0x000fea000383ffff */
.L_x_2239:
        /* <DEDUP_REMOVED lines=14> */
.L_x_2807:


//--------------------- .text._ZN7cutlass13device_kernelIN5flash11enable_sm90INS1_16FlashAttnFwdSm90INS1_25CollectiveMainloopFwdSm90ILi2EN4cute5tupleIJNS5_1CILi1EEES8_S8_EEENS6_IJNS7_ILi128EEENS7_ILi160EEENS7_ILi192EEEEEELi128ENS_12float_e4m3_tEfNS_4arch4Sm90ELb1ELb0ELb1ELb1ELb0ELb1ELb0ELb1ELb1ELb1ELb1ELb0EEENS1_21CollectiveEpilogueFwdINS6_IJSA_SA_SB_EEES9_NS_10bfloat16_tESG_Li256ELb1ELb1ELb1ELb1EEENS1_36VarlenDynamicPersistentTileSchedulerILi128ELi160ELi256ELi128ELb1ELb1ELb1ELb1ELb1ELb1EEEEEEEEEvNT_6ParamsE --------------------------
	.section	.text._ZN7cutlass13device_kernelIN5flash11enable_sm90INS1_16FlashAttnFwdSm90INS1_25CollectiveMainloopFwdSm90ILi2EN4cute5tupleIJNS5_1CILi1EEES8_S8_EEENS6_IJNS7_ILi128EEENS7_ILi160EEENS7_ILi192EEEEEELi128ENS_12float_e4m3_tEfNS_4arch4Sm90ELb1ELb0ELb1ELb1ELb0ELb1ELb0ELb1ELb1ELb1ELb1ELb0EEENS1_21CollectiveEpilogueFwdINS6_IJSA_SA_SB_EEES9_NS_10bfloat16_tESG_Li256ELb1ELb1ELb1ELb1EEENS1_36VarlenDynamicPersistentTileSchedulerILi128ELi160ELi256ELi128ELb1ELb1ELb1ELb1ELb1ELb1EEEEEEEEEvNT_6ParamsE,"ax",@progbits
	.align	128
.text._ZN7cutlass13device_kernelIN5flash11enable_sm90INS1_16FlashAttnFwdSm90INS1_25CollectiveMainloopFwdSm90ILi2EN4cute5tupleIJNS5_1CILi1EEES8_S8_EEENS6_IJNS7_ILi128EEENS7_ILi160EEENS7_ILi192EEEEEELi128ENS_12float_e4m3_tEfNS_4arch4Sm90ELb1ELb0ELb1ELb1ELb0ELb1ELb0ELb1ELb1ELb1ELb1ELb0EEENS1_21CollectiveEpilogueFwdINS6_IJSA_SA_SB_EEES9_NS_10bfloat16_tESG_Li256ELb1ELb1ELb1ELb1EEENS1_36VarlenDynamicPersistentTileSchedulerILi128ELi160ELi256ELi128ELb1ELb1ELb1ELb1ELb1ELb1EEEEEEEEEvNT_6ParamsE:
        .type           _ZN7cutlass13device_kernelIN5flash11enable_sm90INS1_16FlashAttnFwdSm90INS1_25CollectiveMainloopFwdSm90ILi2EN4cute5tupleIJNS5_1CILi1EEES8_S8_EEENS6_IJNS7_ILi128EEENS7_ILi160EEENS7_ILi192EEEEEELi128ENS_12float_e4m3_tEfNS_4arch4Sm90ELb1ELb0ELb1ELb1ELb0ELb1ELb0ELb1ELb1ELb1ELb1ELb0EEENS1_21CollectiveEpilogueFwdINS6_IJSA_SA_SB_EEES9_NS_10bfloat16_tESG_Li256ELb1ELb1ELb1ELb1EEENS1_36VarlenDynamicPersistentTileSchedulerILi128ELi160ELi256ELi128ELb1ELb1ELb1ELb1ELb1ELb1EEEEEEEEEvNT_6ParamsE,@function
        .size           _ZN7cutlass13device_kernelIN5flash11enable_sm90INS1_16FlashAttnFwdSm90INS1_25CollectiveMainloopFwdSm90ILi2EN4cute5tupleIJNS5_1CILi1EEES8_S8_EEENS6_IJNS7_ILi128EEENS7_ILi160EEENS7_ILi192EEEEEELi128ENS_12float_e4m3_tEfNS_4arch4Sm90ELb1ELb0ELb1ELb1ELb0ELb1ELb0ELb1ELb1ELb1ELb1ELb0EEENS1_21CollectiveEpilogueFwdINS6_IJSA_SA_SB_EEES9_NS_10bfloat16_tESG_Li256ELb1ELb1ELb1ELb1EEENS1_36VarlenDynamicPersistentTileSchedulerILi128ELi160ELi256ELi128ELb1ELb1ELb1ELb1ELb1ELb1EEEEEEEEEvNT_6ParamsE,(.L_x_2808 - _ZN7cutlass13device_kernelIN5flash11enable_sm90INS1_16FlashAttnFwdSm90INS1_25CollectiveMainloopFwdSm90ILi2EN4cute5tupleIJNS5_1CILi1EEES8_S8_EEENS6_IJNS7_ILi128EEENS7_ILi160EEENS7_ILi192EEEEEELi128ENS_12float_e4m3_tEfNS_4arch4Sm90ELb1ELb0ELb1ELb1ELb0ELb1ELb0ELb1ELb1ELb1ELb1ELb0EEENS1_21CollectiveEpilogueFwdINS6_IJSA_SA_SB_EEES9_NS_10bfloat16_tESG_Li256ELb1ELb1ELb1ELb1EEENS1_36VarlenDynamicPersistentTileSchedulerILi128ELi160ELi256ELi128ELb1ELb1ELb1ELb1ELb1ELb1EEEEEEEEEvNT_6ParamsE)
        .other          _ZN7cutlass13device_kernelIN5flash11enable_sm90INS1_16FlashAttnFwdSm90INS1_25CollectiveMainloopFwdSm90ILi2EN4cute5tupleIJNS5_1CILi1EEES8_S8_EEENS6_IJNS7_ILi128EEENS7_ILi160EEENS7_ILi192EEEEEELi128ENS_12float_e4m3_tEfNS_4arch4Sm90ELb1ELb0ELb1ELb1ELb0ELb1ELb0ELb1ELb1ELb1ELb1ELb0EEENS1_21CollectiveEpilogueFwdINS6_IJSA_SA_SB_EEES9_NS_10bfloat16_tESG_Li256ELb1ELb1ELb1ELb1EEENS1_36VarlenDynamicPersistentTileSchedulerILi128ELi160ELi256ELi128ELb1ELb1ELb1ELb1ELb1ELb1EEEEEEEEEvNT_6ParamsE,@"STO_CUDA_ENTRY STV_DEFAULT"
_ZN7cutlass13device_kernelIN5flash11enable_sm90INS1_16FlashAttnFwdSm90INS1_25CollectiveMainloopFwdSm90ILi2EN4cute5tupleIJNS5_1CILi1EEES8_S8_EEENS6_IJNS7_ILi128EEENS7_ILi160EEENS7_ILi192EEEEEELi128ENS_12float_e4m3_tEfNS_4arch4Sm90ELb1ELb0ELb1ELb1ELb0ELb1ELb0ELb1ELb1ELb1ELb1ELb0EEENS1_21CollectiveEpilogueFwdINS6_IJSA_SA_SB_EEES9_NS_10bfloat16_tESG_Li256ELb1ELb1ELb1ELb1EEENS1_36VarlenDynamicPersistentTileSchedulerILi128ELi160ELi256ELi128ELb1ELb1ELb1ELb1ELb1ELb1EEEEEEEEEvNT_6ParamsE:
        /* <DEDUP_REMOVED lines=24> */
.L_x_2241:
[----:B------:R-:W-:Y:S05]  /*0180*/  BSYNC B0 ;  /* 0x0000000000007941 */ /* 0x000fea0003800000 */
.L_x_2240:
        /* <DEDUP_REMOVED lines=41> */
.L_x_2242:
        /* <DEDUP_REMOVED lines=22> */
.L_x_2243:
        /* <DEDUP_REMOVED lines=18> */
.L_x_2244:
        /* <DEDUP_REMOVED lines=22> */
.L_x_2245:
        /* <DEDUP_REMOVED lines=22> */
.L_x_2246:
        /* <DEDUP_REMOVED lines=8> */
.L_x_2249:
        /* <DEDUP_REMOVED lines=24> */
[----:B------:R-:W-:Y:S02]  /*0b60*/  R2UR UR52, R16 ;  /* 0x00000000103472ca */ /* 0x000fe400000e0000 */
[----:B------:R-:W-:Y:S01]  /*0b70*/  CS2R R190, SRZ ;  /* 0x0000000000be7805 */ /* 0x000fe2000001ff00 */
[----:B------:R-:W-:Y:S01]  /*0b80*/  IMAD.MOV.U32 R189, RZ, RZ, RZ ;  /* 0x000000ffffbd7224 */ /* 0x000fe200078e00ff */
[----:B------:R-:W-:Y:S01]  /*0b90*/  ULOP3.LUT UR53, UR36, 0x1, URZ, 0xfc, !UPT ;  /* 0x0000000124357892 */ /* 0x000fe2000f8efc3f */
[----:B------:R-:W-:-:S08]  /*0ba0*/  UMOV UR43, URZ ;  /* 0x0000003f002b7c82 */ /* 0x000fd00008000000 */
[----:B------:R-:W-:Y:S01]  /*0bb0*/  UIADD3 UR52, UR52, 0x14400, URZ ;  /* 0x0001440034347890 */ /* 0x000fe2000fffe03f */
[----:B0-----:R-:W-:-:S05]  /*0bc0*/  VIADD R0, R0, 0xffffff80 ;  /* 0xffffff8000007836 */ /* 0x001fca0000000000 */
[----:B------:R-:W-:Y:S02]  /*0bd0*/  SHF.R.S32.HI R3, RZ, 0x1f, R0 ;  /* 0x0000001fff037819 */ /* 0x000fe40000011400 */
[-C--:B------:R-:W-:Y:S02]  /*0be0*/  LEA.HI R7, R0, R0.reuse, RZ, 0x1 ;  /* 0x0000000000077211 */ /* 0x080fe400078f08ff */
[CC--:B------:R-:W-:Y:S02]  /*0bf0*/  LEA.HI R5, R3.reuse, R0.reuse, RZ, 0x5 ;  /* 0x0000000003057211 */ /* 0x0c0fe400078f28ff */
[CC--:B------:R-:W-:Y:S02]  /*0c00*/  LEA.HI R4, R3.reuse, R0.reuse, RZ, 0x4 ;  /* 0x0000000003047211 */ /* 0x0c0fe400078f20ff */
[----:B------:R-:W-:Y:S01]  /*0c10*/  LEA.HI R2, R3, R0, RZ, 0x7 ;  /* 0x0000000003027211 */ /* 0x000fe200078f38ff */
[----:B------:R-:W-:Y:S01]  /*0c20*/  IMAD.SHL.U32 R6, R5, 0x20, RZ ;  /* 0x0000002005067824 */ /* 0x000fe200078e00ff */
[----:B------:R-:W-:-:S02]  /*0c30*/  SHF.R.S32.HI R5, RZ, 0x4, R4 ;  /* 0x00000004ff057819 */ /* 0x000fc40000011404 */
[CC--:B------:R-:W-:Y:S02]  /*0c40*/  LEA.HI R8, R3.reuse, R0.reuse, RZ, 0x2 ;  /* 0x0000000003087211 */ /* 0x0c0fe400078f10ff */
[----:B------:R-:W-:Y:S02]  /*0c50*/  LEA.HI R12, R3, R0, RZ, 0x3 ;  /* 0x00000000030c7211 */ /* 0x000fe400078f18ff */
[C---:B------:R-:W-:Y:S02]  /*0c60*/  LOP3.LUT R3, R4.reuse, 0x3fffff0, RZ, 0xc0, !PT ;  /* 0x03fffff004037812 */ /* 0x040fe400078ec0ff */
[----:B------:R-:W-:Y:S02]  /*0c70*/  LEA.HI R4, R4, R5, RZ, 0x1 ;  /* 0x0000000504047211 */ /* 0x000fe400078f08ff */
[----:B------:R-:W-:Y:S02]  /*0c80*/  IADD3 R3, R0, -R3, RZ ;  /* 0x8000000300037210 */ /* 0x000fe40007ffe0ff */
[----:B------:R-:W-:-:S02]  /*0c90*/  LOP3.LUT R6, R6, 0xfffffc00, RZ, 0xc0, !PT ;  /* 0xfffffc0006067812 */ /* 0x000fc400078ec0ff */
[----:B------:R-:W-:Y:S02]  /*0ca0*/  LOP3.LUT R4, R4, 0x1ffffffe, RZ, 0xc0, !PT ;  /* 0x1ffffffe04047812 */ /* 0x000fe400078ec0ff */
[----:B------:R-:W-:Y:S01]  /*0cb0*/  LOP3.LUT R9, R7, 0xfffffffe, RZ, 0xc0, !PT ;  /* 0xfffffffe07097812 */ /* 0x000fe200078ec0ff */
[----:B------:R-:W-:Y:S01]  /*0cc0*/  IMAD R3, R3, 0x40, R6 ;  /* 0x0000004003037824 */ /* 0x000fe200078e0206 */
[----:B------:R-:W-:Y:S01]  /*0cd0*/  LOP3.LUT R17, R2, 0xffffff80, RZ, 0xc0, !PT ;  /* 0xffffff8002117812 */ /* 0x000fe200078ec0ff */
[----:B------:R-:W-:Y:S01]  /*0ce0*/  IMAD.IADD R4, R5, 0x1, -R4 ;  /* 0x0000000105047824 */ /* 0x000fe200078e0a04 */
[----:B------:R-:W-:Y:S01]  /*0cf0*/  SHF.R.S32.HI R188, RZ, 0x1, R7 ;  /* 0x00000001ffbc7819 */ /* 0x000fe20000011407 */
[----:B------:R-:W-:Y:S01]  /*0d00*/  IMAD.IADD R18, R0, 0x1, -R9 ;  /* 0x0000000100127824 */ /* 0x000fe200078e0a09 */
[----:B------:R-:W-:Y:S01]  /*0d10*/  LOP3.LUT R19, R8, 0xfffffffc, RZ, 0xc0, !PT ;  /* 0xfffffffc08137812 */ /* 0x000fe200078ec0ff */
[----:B------:R-:W-:Y:S01]  /*0d20*/  IMAD.IADD R26, R0, 0x1, -R17 ;  /* 0x00000001001a7824 */ /* 0x000fe200078e0a11 */
[----:B------:R-:W-:Y:S01]  /*0d30*/  LOP3.LUT R11, R12, 0xfffffff8, RZ, 0xc0, !PT ;  /* 0xfffffff80c0b7812 */ /* 0x000fe200078ec0ff */
[----:B------:R-:W-:Y:S01]  /*0d40*/  IMAD R3, R4, 0x8, R3 ;  /* 0x0000000804037824 */ /* 0x000fe200078e0203 */
[----:B------:R-:W-:Y:S01]  /*0d50*/  IADD3 R221, R188, 0x80, RZ ;  /* 0x00000080bcdd7810 */ /* 0x000fe20007ffe0ff */
[C---:B------:R-:W-:Y:S01]  /*0d60*/  IMAD.IADD R19, R0.reuse, 0x1, -R19 ;  /* 0x0000000100137824 */ /* 0x040fe200078e0a13 */
[----:B------:R0:W-:Y:S01]  /*0d70*/  STL [R1+0x10], R18 ;  /* 0x0000101201007387 */ /* 0x0001e20000100800 */
[----:B------:R-:W-:Y:S01]  /*0d80*/  IMAD.IADD R216, R0, 0x1, -R11 ;  /* 0x0000000100d87824 */ /* 0x000fe200078e0a0b */
[----:B------:R-:W-:Y:S01]  /*0d90*/  SHF.R.S32.HI R0, RZ, 0x1f, R221 ;  /* 0x0000001fff007819 */ /* 0x000fe200000114dd */
[----:B------:R-:W-:Y:S01]  /*0da0*/  IMAD.SHL.U32 R22, R18, 0x8, RZ ;  /* 0x0000000812167824 */ /* 0x000fe200078e00ff */
[----:B------:R-:W-:Y:S01]  /*0db0*/  STL [R1+0x1c], R26 ;  /* 0x00001c1a01007387 */ /* 0x000fe20000100800 */
[----:B------:R-:W-:Y:S01]  /*0dc0*/  SHF.R.S32.HI R11, RZ, 0x1f, R7 ;  /* 0x0000001fff0b7819 */ /* 0x000fe20000011407 */
[----:B------:R-:W-:Y:S01]  /*0dd0*/  IMAD.SHL.U32 R207, R216, 0x8, RZ ;  /* 0x00000008d8cf7824 */ /* 0x000fe200078e00ff */
[--C-:B------:R-:W-:Y:S01]  /*0de0*/  SHF.R.S32.HI R9, RZ, 0x2, R8.reuse ;  /* 0x00000002ff097819 */ /* 0x100fe20000011408 */
[----:B------:R1:W-:Y:S01]  /*0df0*/  STL [R1+0x70], R3 ;  /* 0x0000700301007387 */ /* 0x0003e20000100800 */
[----:B------:R-:W-:Y:S01]  /*0e00*/  SHF.R.S32.HI R10, RZ, 0x1f, R8 ;  /* 0x0000001fff0a7819 */ /* 0x000fe20000011408 */
[----:B------:R-:W-:Y:S01]  /*0e10*/  VIADD R192, R22, 0x20 ;  /* 0x0000002016c07836 */ /* 0x000fe20000000000 */
[----:B------:R-:W-:Y:S01]  /*0e20*/  LEA.HI R11, R11, R188, RZ, 0x3 ;  /* 0x000000bc0b0b7211 */ /* 0x000fe200078f18ff */
[----:B0-----:R-:W-:Y:S01]  /*0e30*/  IMAD.SHL.U32 R18, R18, 0x10, RZ ;  /* 0x0000001012127824 */ /* 0x001fe200078e00ff */
[----:B------:R-:W-:Y:S01]  /*0e40*/  LEA.HI R10, R10, R9, RZ, 0x2 ;  /* 0x000000090a0a7211 */ /* 0x000fe200078f10ff */
[C---:B------:R-:W-:Y:S01]  /*0e50*/  VIADD R195, R22.reuse, 0x40 ;  /* 0x0000004016c37836 */ /* 0x040fe20000000000 */
[-C--:B------:R-:W-:Y:S01]  /*0e60*/  LEA.HI R20, R221, R221.reuse, RZ, 0x1 ;  /* 0x000000dddd147211 */ /* 0x080fe200078f08ff */
[----:B------:R-:W-:Y:S01]  /*0e70*/  VIADD R196, R22, 0x50 ;  /* 0x0000005016c47836 */ /* 0x000fe20000000000 */
[----:B------:R-:W-:Y:S01]  /*0e80*/  LOP3.LUT R11, R11, 0xfffffff8, RZ, 0xc0, !PT ;  /* 0xfffffff80b0b7812 */ /* 0x000fe200078ec0ff */
[----:B------:R-:W-:Y:S01]  /*0e90*/  VIADD R215, R207, 0x40 ;  /* 0x00000040cfd77836 */ /* 0x000fe20000000000 */
[----:B-1----:R-:W-:Y:S01]  /*0ea0*/  LEA.HI R3, R0, R221, RZ, 0x3 ;  /* 0x000000dd00037211 */ /* 0x002fe200078f18ff */
[----:B------:R-:W-:Y:S01]  /*0eb0*/  VIADD R194, R22, 0x10 ;  /* 0x0000001016c27836 */ /* 0x000fe20000000000 */
[----:B------:R-:W-:Y:S01]  /*0ec0*/  LEA.HI R0, R19, R19, RZ, 0x1 ;  /* 0x0000001313007211 */ /* 0x000fe200078f08ff */
[----:B------:R-:W-:Y:S01]  /*0ed0*/  IMAD.IADD R8, R188, 0x1, -R11 ;  /* 0x00000001bc087824 */ /* 0x000fe200078e0a0b */
[----:B------:R-:W-:Y:S01]  /*0ee0*/  LOP3.LUT R10, R10, 0xfffffffc, RZ, 0xc0, !PT ;  /* 0xfffffffc0a0a7812 */ /* 0x000fe200078ec0ff */
[----:B------:R-:W-:Y:S01]  /*0ef0*/  IMAD.SHL.U32 R6, R3, 0x40, RZ ;  /* 0x0000004003067824 */ /* 0x000fe200078e00ff */
[----:B------:R-:W-:Y:S01]  /*0f00*/  LOP3.LUT R0, R0, 0x1ffffffe, RZ, 0xc0, !PT ;  /* 0x1ffffffe00007812 */ /* 0x000fe200078ec0ff */
[----:B------:R-:W-:Y:S01]  /*0f10*/  IMAD.IADD R3, R22, 0x1, R192 ;  /* 0x0000000116037824 */ /* 0x000fe200078e02c0 */
[----:B------:R-:W-:Y:S01]  /*0f20*/  LOP3.LUT R4, R20, 0x3fffffe, RZ, 0xc0, !PT ;  /* 0x03fffffe14047812 */ /* 0x000fe200078ec0ff */
[----:B------:R-:W-:Y:S01]  /*0f30*/  IMAD.IADD R10, R9, 0x1, -R10 ;  /* 0x00000001090a7824 */ /* 0x000fe200078e0a0a */
[----:B------:R-:W-:Y:S01]  /*0f40*/  LOP3.LUT R9, R6, 0xfffffe00, RZ, 0xc0, !PT ;  /* 0xfffffe0006097812 */ /* 0x000fe200078ec0ff */
[----:B------:R-:W-:Y:S01]  /*0f50*/  IMAD.IADD R211, R19, 0x1, -R0 ;  /* 0x0000000113d37824 */ /* 0x000fe200078e0a00 */
[----:B------:R-:W-:Y:S01]  /*0f60*/  SHF.R.S32.HI R0, RZ, 0x1f, R3 ;  /* 0x0000001fff007819 */ /* 0x000fe20000011403 */
[----:B------:R0:W-:Y:S01]  /*0f70*/  STL [R1+0x6c], R8 ;  /* 0x00006c0801007387 */ /* 0x0001e20000100800 */
[----:B------:R-:W-:Y:S01]  /*0f80*/  IADD3 R4, R221, -R4, RZ ;  /* 0x80000004dd047210 */ /* 0x000fe20007ffe0ff */
[----:B------:R-:W-:Y:S01]  /*0f90*/  IMAD.SHL.U32 R198, R10, 0x80, RZ ;  /* 0x000000800ac67824 */ /* 0x000fe200078e00ff */
[-C--:B------:R-:W-:Y:S01]  /*0fa0*/  LEA.HI R19, R0, R3.reuse, RZ, 0x4 ;  /* 0x0000000300137211 */ /* 0x080fe200078f20ff */
[----:B------:R-:W-:Y:S01]  /*0fb0*/  IMAD.IADD R11, R22, 0x1, R195 ;  /* 0x00000001160b7824 */ /* 0x000fe200078e02c3 */
[----:B------:R-:W-:Y:S01]  /*0fc0*/  LEA.HI R17, R0, R3, RZ, 0x6 ;  /* 0x0000000300117211 */ /* 0x000fe200078f30ff */
[----:B------:R-:W-:Y:S01]  /*0fd0*/  IMAD R202, R4, 0x40, R9 ;  /* 0x0000004004ca7824 */ /* 0x000fe200078e0209 */
[----:B------:R-:W-:Y:S01]  /*0fe0*/  SHF.L.U32 R0, R8, 0x7, RZ ;  /* 0x0000000708007819 */ /* 0x000fe200000006ff */
[----:B------:R-:W-:Y:S01]  /*0ff0*/  VIADD R193, R22, 0x30 ;  /* 0x0000003016c17836 */ /* 0x000fe20000000000 */
[----:B------:R-:W-:Y:S01]  /*1000*/  SHF.R.S32.HI R4, RZ, 0x1f, R26 ;  /* 0x0000001fff047819 */ /* 0x000fe2000001141a */
[----:B------:R-:W-:Y:S01]  /*1010*/  IMAD.SHL.U32 R17, R17, 0x80, RZ ;  /* 0x0000008011117824 */ /* 0x000fe200078e00ff */
[----:B------:R-:W-:-:S02]  /*1020*/  LOP3.LUT R3, R0, 0x380, RZ, 0xc0, !PT ;  /* 0x0000038000037812 */ /* 0x000fc400078ec0ff */
[----:B------:R-:W-:Y:S02]  /*1030*/  LEA.HI R7, R7, R188, RZ, 0x1 ;  /* 0x000000bc07077211 */ /* 0x000fe400078f08ff */
[----:B0-----:R-:W-:Y:S02]  /*1040*/  LEA.HI R8, R4, R26, RZ, 0x2 ;  /* 0x0000001a04087211 */ /* 0x001fe400078f10ff */
[----:B------:R-:W-:Y:S02]  /*1050*/  SHF.R.U32.HI R0, RZ, 0x3, R3 ;  /* 0x00000003ff007819 */ /* 0x000fe40000011603 */
[----:B------:R-:W-:Y:S02]  /*1060*/  LOP3.LUT R3, R3, 0x10, R18, 0xf8, !PT ;  /* 0x0000001003037812 */ /* 0x000fe400078ef812 */
[----:B------:R-:W-:Y:S02]  /*1070*/  LOP3.LUT R7, R7, 0x3fffffe, RZ, 0xc0, !PT ;  /* 0x03fffffe07077812 */ /* 0x000fe400078ec0ff */
[----:B------:R-:W-:-:S02]  /*1080*/  SHF.R.S32.HI R6, RZ, 0x2, R8 ;  /* 0x00000002ff067819 */ /* 0x000fc40000011408 */
[----:B------:R-:W-:Y:S02]  /*1090*/  SHF.R.S32.HI R9, RZ, 0x1f, R8 ;  /* 0x0000001fff097819 */ /* 0x000fe40000011408 */
[----:B------:R-:W-:Y:S01]  /*10a0*/  LOP3.LUT R214, R3, R0, RZ, 0x3c, !PT ;  /* 0x0000000003d67212 */ /* 0x000fe200078e3cff */
[----:B------:R-:W-:Y:S01]  /*10b0*/  IMAD.IADD R0, R188, 0x1, -R7 ;  /* 0x00000001bc007824 */ /* 0x000fe200078e0a07 */
[----:B------:R-:W-:Y:S01]  /*10c0*/  LEA.HI R9, R9, R6, RZ, 0x3 ;  /* 0x0000000609097211 */ /* 0x000fe200078f18ff */
[----:B------:R-:W-:Y:S01]  /*10d0*/  IMAD.MOV.U32 R3, RZ, RZ, 0x20 ;  /* 0x00000020ff037424 */ /* 0x000fe200078e00ff */
[----:B------:R-:W-:Y:S01]  /*10e0*/  SHF.R.S32.HI R25, RZ, 0x7, R2 ;  /* 0x00000007ff197819 */ /* 0x000fe20000011402 */
[----:B------:R-:W-:Y:S01]  /*10f0*/  IMAD R214, R5, 0x400, R214 ;  /* 0x0000040005d67824 */ /* 0x000fe200078e02d6 */
[----:B------:R-:W-:Y:S01]  /*1100*/  LOP3.LUT R9, R9, 0xfffffff8, RZ, 0xc0, !PT ;  /* 0xfffffff809097812 */ /* 0x000fe200078ec0ff */
[----:B------:R-:W-:Y:S01]  /*1110*/  IMAD.MOV.U32 R7, RZ, RZ, R15 ;  /* 0x000000ffff077224 */ /* 0x000fe200078e000f */
[----:B------:R-:W-:-:S02]  /*1120*/  LEA.HI R4, R4, R26, RZ, 0x5 ;  /* 0x0000001a04047211 */ /* 0x000fc400078f28ff */
[----:B------:R-:W-:Y:S01]  /*1130*/  LEA.HI R2, R2, R25, RZ, 0x1 ;  /* 0x0000001902027211 */ /* 0x000fe200078f08ff */
[----:B------:R-:W-:Y:S01]  /*1140*/  IMAD.IADD R9, R6, 0x1, -R9 ;  /* 0x0000000106097824 */ /* 0x000fe200078e0a09 */
[----:B------:R-:W-:Y:S01]  /*1150*/  LEA R0, R5, R0, 0x3 ;  /* 0x0000000005007211 */ /* 0x000fe200078e18ff */
[----:B------:R-:W-:Y:S01]  /*1160*/  IMAD.MOV.U32 R5, RZ, RZ, R13 ;  /* 0x000000ffff057224 */ /* 0x000fe200078e000d */
[----:B------:R-:W-:Y:S01]  /*1170*/  LOP3.LUT R198, R198, 0x180, RZ, 0xc0, !PT ;  /* 0x00000180c6c67812 */ /* 0x000fe200078ec0ff */
[----:B------:R-:W-:Y:S01]  /*1180*/  IMAD.MOV.U32 R6, RZ, RZ, R14 ;  /* 0x000000ffff067224 */ /* 0x000fe200078e000e */
[----:B------:R-:W-:Y:S01]  /*1190*/  SHF.R.S32.HI R24, RZ, 0x1f, R11 ;  /* 0x0000001fff187819 */ /* 0x000fe2000001140b */
[----:B------:R-:W-:Y:S01]  /*11a0*/  IMAD.SHL.U32 R200, R0, 0x40, RZ ;  /* 0x0000004000c87824 */ /* 0x000fe200078e00ff */
[----:B------:R-:W-:Y:S02]  /*11b0*/  SHF.R.S32.HI R4, RZ, 0x5, R4 ;  /* 0x00000005ff047819 */ /* 0x000fe40000011404 */
[----:B------:R-:W-:-:S02]  /*11c0*/  LOP3.LUT R2, R2, 0x3fffffe, RZ, 0xc0, !PT ;  /* 0x03fffffe02027812 */ /* 0x000fc400078ec0ff */
[----:B------:R-:W-:Y:S01]  /*11d0*/  LOP3.LUT R0, R198, 0x30, R19, 0xf8, !PT ;  /* 0x00000030c6007812 */ /* 0x000fe200078ef813 */
[----:B------:R-:W-:Y:S01]  /*11e0*/  IMAD R9, R4, 0x10, R9 ;  /* 0x0000001004097824 */ /* 0x000fe200078e0209 */
[----:B------:R-:W-:Y:S02]  /*11f0*/  SHF.R.U32.HI R199, RZ, 0x3, R198 ;  /* 0x00000003ffc77819 */ /* 0x000fe400000116c6 */
[CC--:B------:R-:W-:Y:S02]  /*1200*/  LEA.HI R21, R24.reuse, R11.reuse, RZ, 0x4 ;  /* 0x0000000b18157211 */ /* 0x0c0fe400078f20ff */
[----:B------:R-:W-:Y:S02]  /*1210*/  IADD3 R2, R25, -R2, RZ ;  /* 0x8000000219027210 */ /* 0x000fe40007ffe0ff */
[----:B------:R-:W-:Y:S02]  /*1220*/  LEA.HI R11, R24, R11, RZ, 0x6 ;  /* 0x0000000b180b7211 */ /* 0x000fe400078f30ff */
[----:B------:R-:W-:-:S02]  /*1230*/  LOP3.LUT R17, R17, 0xffffe000, RZ, 0xc0, !PT ;  /* 0xffffe00011117812 */ /* 0x000fc400078ec0ff */
[-C--:B------:R-:W-:Y:S01]  /*1240*/  LOP3.LUT R0, R0, R199.reuse, RZ, 0x3c, !PT ;  /* 0x000000c700007212 */ /* 0x080fe200078e3cff */
[----:B------:R-:W-:Y:S01]  /*1250*/  IMAD.SHL.U32 R11, R11, 0x80, RZ ;  /* 0x000000800b0b7824 */ /* 0x000fe200078e00ff */
[----:B------:R-:W-:Y:S02]  /*1260*/  LOP3.LUT R8, R8, 0x7ffffffc, RZ, 0xc0, !PT ;  /* 0x7ffffffc08087812 */ /* 0x000fe400078ec0ff */
[----:B------:R-:W-:Y:S01]  /*1270*/  LOP3.LUT P0, RZ, R10, 0x2, RZ, 0xc0, !PT ;  /* 0x000000020aff7812 */ /* 0x000fe2000780c0ff */
[----:B------:R-:W-:Y:S01]  /*1280*/  IMAD R10, R2, 0x40, R9 ;  /* 0x00000040020a7824 */ /* 0x000fe200078e0209 */
[-C--:B------:R-:W-:Y:S01]  /*1290*/  IADD3 R25, R0, R200.reuse, R17 ;  /* 0x000000c800197210 */ /* 0x080fe20007ffe011 */
[----:B------:R-:W-:Y:S01]  /*12a0*/  IMAD.IADD R8, R26, 0x1, -R8 ;  /* 0x000000011a087824 */ /* 0x000fe200078e0a08 */
[----:B------:R-:W-:Y:S01]  /*12b0*/  SHF.R.S32.HI R2, RZ, 0x1f, R195 ;  /* 0x0000001fff027819 */ /* 0x000fe200000114c3 */
[----:B------:R-:W-:Y:S01]  /*12c0*/  IMAD R211, R211, 0x8, R10 ;  /* 0x00000008d3d37824 */ /* 0x000fe200078e020a */
[----:B------:R-:W-:Y:S01]  /*12d0*/  LOP3.LUT R4, R198, 0x30, R21, 0xf8, !PT ;  /* 0x00000030c6047812 */ /* 0x000fe200078ef815 */
[----:B------:R-:W-:Y:S01]  /*12e0*/  STL [R1+0x68], R10 ;  /* 0x0000680a01007387 */ /* 0x000fe20000100800 */
[----:B------:R-:W-:Y:S01]  /*12f0*/  SHF.R.S32.HI R0, RZ, 0x3, R12 ;  /* 0x00000003ff007819 */ /* 0x000fe2000001140c */
[----:B------:R-:W-:Y:S01]  /*1300*/  IMAD.SHL.U32 R208, R8, 0x2, RZ ;  /* 0x0000000208d07824 */ /* 0x000fe200078e00ff */
[----:B------:R-:W-:Y:S01]  /*1310*/  SHF.R.S32.HI R0, RZ, 0x1f, R207 ;  /* 0x0000001fff007819 */ /* 0x000fe200000114cf */
[----:B------:R0:W-:Y:S01]  /*1320*/  STL [R1+0x58], R2 ;  /* 0x0000580201007387 */ /* 0x0001e20000100800 */
[----:B------:R-:W-:Y:S01]  /*1330*/  SHF.R.S32.HI R0, RZ, 0x1f, R196 ;  /* 0x0000001fff007819 */ /* 0x000fe200000114c4 */
[C---:B------:R-:W-:Y:S01]  /*1340*/  VIADD R233, R208.reuse, 0x38 ;  /* 0x00000038d0e97836 */ /* 0x040fe20000000000 */
[----:B------:R-:W-:Y:S01]  /*1350*/  LOP3.LUT R11, R11, 0xffffe000, RZ, 0xc0, !PT ;  /* 0xffffe0000b0b7812 */ /* 0x000fe200078ec0ff */
[----:B------:R-:W-:Y:S01]  /*1360*/  VIADD R227, R208, 0x68 ;  /* 0x00000068d0e37836 */ /* 0x000fe20000000000 */
[-C--:B------:R-:W-:Y:S01]  /*1370*/  LOP3.LUT R4, R4, R199.reuse, RZ, 0x3c, !PT ;  /* 0x000000c704047212 */ /* 0x080fe200078e3cff */
[----:B------:R1:W-:Y:S01]  /*1380*/  STL [R1+0x50], R0 ;  /* 0x0000500001007387 */ /* 0x0003e20000100800 */
[C---:B------:R-:W-:Y:S01]  /*1390*/  IADD3 R236, R208.reuse, 0x20, RZ ;  /* 0x00000020d0ec7810 */ /* 0x040fe20007ffe0ff */
[----:B------:R-:W-:Y:S01]  /*13a0*/  VIADD R235, R208, 0x28 ;  /* 0x00000028d0eb7836 */ /* 0x000fe20000000000 */
[-C--:B------:R-:W-:Y:S01]  /*13b0*/  IADD3 R27, R4, R200.reuse, R11 ;  /* 0x000000c8041b7210 */ /* 0x080fe20007ffe00b */
[----:B------:R-:W-:Y:S01]  /*13c0*/  VIADD R232, R208, 0x40 ;  /* 0x00000040d0e87836 */ /* 0x000fe20000000000 */
[--C-:B0-----:R-:W-:Y:S01]  /*13d0*/  LOP3.LUT R2, R198, 0x30, R18.reuse, 0xf8, !PT ;  /* 0x00000030c6027812 */ /* 0x101fe200078ef812 */
[C---:B------:R-:W-:Y:S01]  /*13e0*/  VIADD R229, R208.reuse, 0x58 ;  /* 0x00000058d0e57836 */ /* 0x040fe20000000000 */
[----:B------:R-:W-:Y:S01]  /*13f0*/  SHF.R.S32.HI R8, RZ, 0x4, R19 ;  /* 0x00000004ff087819 */ /* 0x000fe20000011413 */
[----:B------:R-:W-:Y:S01]  /*1400*/  VIADD R226, R208, 0x70 ;  /* 0x00000070d0e27836 */ /* 0x000fe20000000000 */
[-C--:B------:R-:W-:Y:S01]  /*1410*/  LOP3.LUT R11, R2, R199.reuse, RZ, 0x3c, !PT ;  /* 0x000000c7020b7212 */ /* 0x080fe200078e3cff */
[----:B------:R-:W-:Y:S01]  /*1420*/  VIADD R237, R208, 0x18 ;  /* 0x00000018d0ed7836 */ /* 0x000fe20000000000 */
[----:B-1----:R-:W-:Y:S01]  /*1430*/  SHF.R.S32.HI R0, RZ, 0x1f, R215 ;  /* 0x0000001fff007819 */ /* 0x002fe200000114d7 */
[----:B------:R-:W-:Y:S01]  /*1440*/  STL [R1+0xc], R8 ;  /* 0x00000c0801007387 */ /* 0x000fe20000100800 */
[----:B------:R-:W-:Y:S01]  /*1450*/  LOP3.LUT R0, R198, 0x10, R18, 0xf8, !PT ;  /* 0x00000010c6007812 */ /* 0x000fe200078ef812 */
[C---:B------:R-:W-:Y:S01]  /*1460*/  VIADD R234, R208.reuse, 0x30 ;  /* 0x00000030d0ea7836 */ /* 0x040fe20000000000 */
[----:B------:R-:W-:Y:S01]  /*1470*/  SHF.R.S32.HI R4, RZ, 0x4, R21 ;  /* 0x00000004ff047819 */ /* 0x000fe20000011415 */
[C---:B------:R-:W-:Y:S01]  /*1480*/  VIADD R231, R208.reuse, 0x48 ;  /* 0x00000048d0e77836 */ /* 0x040fe20000000000 */
[C---:B------:R-:W-:Y:S01]  /*1490*/  IADD3 R230, R208.reuse, 0x50, RZ ;  /* 0x00000050d0e67810 */ /* 0x040fe20007ffe0ff */
[----:B------:R-:W-:Y:S01]  /*14a0*/  VIADD R228, R208, 0x60 ;  /* 0x00000060d0e47836 */ /* 0x000fe20000000000 */
[----:B------:R-:W-:Y:S01]  /*14b0*/  LOP3.LUT R9, R0, R199, RZ, 0x3c, !PT ;  /* 0x000000c700097212 */ /* 0x000fe200078e3cff */
[----:B------:R-:W-:Y:S01]  /*14c0*/  STL [R1+0x18], R4 ;  /* 0x0000180401007387 */ /* 0x000fe20000100800 */
[----:B------:R-:W-:Y:S01]  /*14d0*/  IADD3 R2, R16, R200, R11 ;  /* 0x000000c810027210 */ /* 0x000fe20007ffe00b */
[C---:B------:R-:W-:Y:S01]  /*14e0*/  VIADD R225, R208.reuse, 0x78 ;  /* 0x00000078d0e17836 */ /* 0x040fe20000000000 */
[----:B------:R-:W-:Y:S01]  /*14f0*/  SHF.R.S32.HI R0, RZ, 0x1f, R236 ;  /* 0x0000001fff007819 */ /* 0x000fe200000114ec */
[----:B------:R-:W-:Y:S01]  /*1500*/  VIADD R223, R208, 0x10 ;  /* 0x00000010d0df7836 */ /* 0x000fe20000000000 */
[----:B------:R-:W-:Y:S01]  /*1510*/  SHF.R.S32.HI R0, RZ, 0x1f, R233 ;  /* 0x0000001fff007819 */ /* 0x000fe200000114e9 */
[----:B------:R0:W-:Y:S01]  /*1520*/  STL [R1+0x64], R2 ;  /* 0x0000640201007387 */ /* 0x0001e20000100800 */
[----:B------:R-:W-:-:S02]  /*1530*/  SHF.R.S32.HI R0, RZ, 0x1f, R230 ;  /* 0x0000001fff007819 */ /* 0x000fc400000114e6 */
[----:B------:R-:W-:Y:S01]  /*1540*/  SHF.R.S32.HI R0, RZ, 0x1f, R227 ;  /* 0x0000001fff007819 */ /* 0x000fe200000114e3 */
[----:B------:R-:W-:Y:S01]  /*1550*/  IMAD.IADD R0, R16, 0x1, R25 ;  /* 0x0000000110007824 */ /* 0x000fe200078e0219 */
[----:B------:R-:W-:Y:S02]  /*1560*/  SEL R3, R3, 0xffffffe0, !P0 ;  /* 0xffffffe003037807 */ /* 0x000fe40004000000 */
[----:B------:R-:W-:Y:S02]  /*1570*/  IADD3 R210, R200, R9, RZ ;  /* 0x00000009c8d27210 */ /* 0x000fe40007ffe0ff */
[----:B------:R1:W-:Y:S01]  /*1580*/  STL [R1+0x60], R0 ;  /* 0x0000600001007387 */ /* 0x0003e20000100800 */
[----:B0-----:R-:W-:Y:S02]  /*1590*/  SHF.R.S32.HI R2, RZ, 0x1f, R235 ;  /* 0x0000001fff027819 */ /* 0x001fe400000114eb */
[----:B------:R-:W-:Y:S01]  /*15a0*/  SHF.R.S32.HI R2, RZ, 0x1f, R232 ;  /* 0x0000001fff027819 */ /* 0x000fe200000114e8 */
[----:B------:R-:W-:Y:S01]  /*15b0*/  IMAD.IADD R213, R3, 0x1, R210 ;  /* 0x0000000103d57824 */ /* 0x000fe200078e02d2 */
[----:B------:R-:W-:-:S02]  /*15c0*/  SHF.R.S32.HI R2, RZ, 0x1f, R229 ;  /* 0x0000001fff027819 */ /* 0x000fc400000114e5 */
[----:B------:R-:W-:Y:S01]  /*15d0*/  SHF.R.S32.HI R2, RZ, 0x1f, R226 ;  /* 0x0000001fff027819 */ /* 0x000fe200000114e2 */
[----:B------:R-:W-:Y:S01]  /*15e0*/  IMAD.IADD R2, R16, 0x1, R27 ;  /* 0x0000000110027824 */ /* 0x000fe200078e021b */
[----:B------:R-:W-:Y:S02]  /*15f0*/  SHF.R.S32.HI R20, RZ, 0x1, R20 ;  /* 0x00000001ff147819 */ /* 0x000fe40000011414 */
[----:B-1----:R-:W-:Y:S02]  /*1600*/  IADD3 R0, R3, UR52, R210 ;  /* 0x0000003403007c10 */ /* 0x002fe4000fffe0d2 */
[----:B------:R0:W-:Y:S01]  /*1610*/  STL [R1+0x5c], R2 ;  /* 0x00005c0201007387 */ /* 0x0001e20000100800 */
[----:B------:R-:W-:Y:S02]  /*1620*/  SHF.L.U32 R20, R20, 0x7, RZ ;  /* 0x0000000714147819 */ /* 0x000fe400000006ff */
[----:B------:R-:W-:Y:S01]  /*1630*/  SHF.R.S32.HI R4, RZ, 0x1f, R237 ;  /* 0x0000001fff047819 */ /* 0x000fe200000114ed */
[----:B------:R0:W-:Y:S01]  /*1640*/  STL [R1], R0 ;  /* 0x0000000001007387 */ /* 0x0001e20000100800 */
[----:B------:R-:W-:-:S02]  /*1650*/  SHF.R.S32.HI R4, RZ, 0x1f, R234 ;  /* 0x0000001fff047819 */ /* 0x000fc400000114ea */
[----:B------:R-:W-:Y:S02]  /*1660*/  SHF.R.S32.HI R4, RZ, 0x1f, R231 ;  /* 0x0000001fff047819 */ /* 0x000fe400000114e7 */
[----:B------:R-:W-:Y:S02]  /*1670*/  SHF.R.S32.HI R4, RZ, 0x1f, R228 ;  /* 0x0000001fff047819 */ /* 0x000fe400000114e4 */
[----:B------:R-:W-:Y:S02]  /*1680*/  MOV R17, RZ ;  /* 0x000000ff00117202 */ /* 0x000fe40000000f00 */
[----:B------:R-:W-:Y:S02]  /*1690*/  SHF.R.S32.HI R224, RZ, 0x1f, R188 ;  /* 0x0000001fffe07819 */ /* 0x000fe400000114bc */
[----:B------:R-:W-:Y:S02]  /*16a0*/  LOP3.LUT R201, R20, 0x180, RZ, 0xc0, !PT ;  /* 0x0000018014c97812 */ /* 0x000fe400078ec0ff */
[----:B0-----:R-:W-:-:S07]  /*16b0*/  SHF.R.S32.HI R4, RZ, 0x1f, R225 ;  /* 0x0000001fff047819 */ /* 0x001fce00000114e1 */
.L_x_2466:
[----:B01-3--:R-:W0:Y:S02]  /*16c0*/  LDC.64 R2, c[0x0][0xc88] ;  /* 0x00032200ff027b82 */ /* 0x00be240000000a00 */
[----:B0-----:R-:W-:-:S05]  /*16d0*/  IMAD.WIDE R2, R7, 0x4, R2 ;  /* 0x0000000407027825 */ /* 0x001fca00078e0202 */
[----:B--2---:R-:W2:Y:S01]  /*16e0*/  LDG.E R212, desc[UR56][R2.64] ;  /* 0x0000003802d47981 */ /* 0x004ea2000c1e1900 */
[----:B------:R-:W-:Y:S05]  /*16f0*/  YIELD ;  /* 0x0000000000007946 */ /* 0x000fea0003800000 */
[----:B------:R-:W-:Y:S01]  /*1700*/  ULDC.64 UR4, c[0x0][0xa28] ;  /* 0x00028a0000047ab9 */ /* 0x000fe20000000a00 */
[----:B------:R-:W-:Y:S01]  /*1710*/  ULDC.64 UR8, c[0x0][0xa18] ;  /* 0x0002860000087ab9 */ /* 0x000fe20000000a00 */
[----:B------:R-:W-:Y:S01]  /*1720*/  ISETP.NE.U32.AND P1, PT, RZ, UR4, PT ;  /* 0x00000004ff007c0c */ /* 0x000fe2000bf25070 */
[----:B------:R-:W-:Y:S01]  /*1730*/  ULDC.64 UR6, c[0x0][0xa08] ;  /* 0x0002820000067ab9 */ /* 0x000fe20000000a00 */
[----:B------:R-:W-:Y:S01]  /*1740*/  MOV R4, RZ ;  /* 0x000000ff00047202 */ /* 0x000fe20000000f00 */
[----:B-----5:R-:W-:Y:S01]  /*1750*/  IMAD.MOV.U32 R26, RZ, RZ, RZ ;  /* 0x000000ffff1a7224 */ /* 0x020fe200078e00ff */
[----:B------:R-:W-:-:S02]  /*1760*/  ISETP.NE.AND.EX P1, PT, RZ, UR5, PT, P1 ;  /* 0x00000005ff007c0c */ /* 0x000fc4000bf25310 */
[----:B------:R-:W-:-:S04]  /*1770*/  ISETP.NE.U32.AND P0, PT, RZ, UR6, PT ;  /* 0x00000006ff007c0c */ /* 0x000fc8000bf05070 */
[----:B------:R-:W-:Y:S02]  /*1780*/  ISETP.NE.AND.EX P0, PT, RZ, UR7, PT, P0 ;  /* 0x00000007ff007c0c */ /* 0x000fe4000bf05300 */
[----:B--2---:R-:W-:Y:S01]  /*1790*/  SHF.R.S32.HI R220, RZ, 0x1f, R212 ;  /* 0x0000001fffdc7819 */ /* 0x004fe200000114d4 */
[----:B------:R-:W-:-:S04]  /*17a0*/  IMAD.SHL.U32 R218, R212, 0x4, RZ ;  /* 0x00000004d4da7824 */ /* 0x000fc800078e00ff */
[C---:B------:R-:W-:Y:S02]  /*17b0*/  @P1 LEA R8, P2, R212.reuse, UR4, 0x2 ;  /* 0x00000004d4081c11 */ /* 0x040fe4000f8410ff */
[C-C-:B------:R-:W-:Y:S02]  /*17c0*/  SHF.L.U64.HI R219, R212.reuse, 0x2, R220.reuse ;  /* 0x00000002d4db7819 */ /* 0x140fe400000102dc */
[----:B------:R-:W-:Y:S02]  /*17d0*/  @P1 LEA.HI.X R9, R212, UR5, R220, 0x2, P2 ;  /* 0x00000005d4091c11 */ /* 0x000fe400090f14dc */
[----:B------:R-:W-:Y:S01]  /*17e0*/  ISETP.NE.U32.AND P2, PT, RZ, UR8, PT ;  /* 0x00000008ff007c0c */ /* 0x000fe2000bf45070 */
[----:B------:R-:W-:Y:S01]  /*17f0*/  ULDC UR4, c[0x0][0x288] ;  /* 0x0000a20000047ab9 */ /* 0x000fe20000000800 */
[----:B------:R-:W-:Y:S01]  /*1800*/  IADD3 R12, P3, R218, UR6, RZ ;  /* 0x00000006da0c7c10 */ /* 0x000fe2000ff7e0ff */
[----:B------:R0:W5:Y:S01]  /*1810*/  @P1 LDG.E R4, desc[UR56][R8.64] ;  /* 0x0000003808041981 */ /* 0x000162000c1e1900 */
[----:B------:R-:W-:Y:S01]  /*1820*/  ISETP.NE.AND.EX P2, PT, RZ, UR9, PT, P2 ;  /* 0x00000009ff007c0c */ /* 0x000fe2000bf45320 */
[----:B------:R-:W-:Y:S01]  /*1830*/  IMAD.U32 R205, RZ, RZ, UR4 ;  /* 0x00000004ffcd7e24 */ /* 0x000fe2000f8e00ff */
[----:B------:R-:W-:Y:S01]  /*1840*/  IADD3.X R13, R219, UR7, RZ, P3, !PT ;  /* 0x00000007db0d7c10 */ /* 0x000fe20009ffe4ff */
[----:B------:R-:W-:-:S04]  /*1850*/  ULDC.64 UR4, c[0x0][0x418] ;  /* 0x0001060000047ab9 */ /* 0x000fc80000000a00 */
[----:B------:R0:W5:Y:S06]  /*1860*/  @P0 LDG.E R26, desc[UR56][R12.64] ;  /* 0x000000380c1a0981 */ /* 0x00016c000c1e1900 */
        /* <DEDUP_REMOVED lines=10> */
[----:B------:R-:W-:Y:S02]  /*1910*/  IMAD.U32 R2, RZ, RZ, UR5 ;  /* 0x00000005ff027e24 */ /* 0x000fe4000f8e00ff */
[----:B----4-:R-:W-:Y:S01]  /*1920*/  IMAD.U32 R25, RZ, RZ, UR4 ;  /* 0x00000004ff197e24 */ /* 0x010fe2000f8e00ff */
[----:B0-----:R-:W-:Y:S06]  /*1930*/  @P2 BRA `(.L_x_2251) ;  /* 0x0000000000242947 */ /* 0x001fec0003800000 */
        /* <DEDUP_REMOVED lines=9> */
.L_x_2251:
[----:B------:R-:W-:Y:S01]  /*19d0*/  ULDC.64 UR4, c[0x0][0xa20] ;  /* 0x0002880000047ab9 */ /* 0x000fe20000000a00 */
[C---:B------:R-:W-:Y:S02]  /*19e0*/  LOP3.LUT R3, R6.reuse, 0xff000000, RZ, 0xc0, !PT ;  /* 0xff00000006037812 */ /* 0x040fe400078ec0ff */
[----:B------:R-:W-:Y:S02]  /*19f0*/  ISETP.NE.U32.AND P1, PT, RZ, UR4, PT ;  /* 0x00000004ff007c0c */ /* 0x000fe4000bf25070 */
[C---:B------:R-:W-:Y:S02]  /*1a00*/  LOP3.LUT R0, R6.reuse, 0xff0000, RZ, 0xc0, !PT ;  /* 0x00ff000006007812 */ /* 0x040fe400078ec0ff */
        /* <DEDUP_REMOVED lines=9> */
.L_x_2252:
[----:B------:R-:W-:Y:S05]  /*1aa0*/  @!P0 BRA `(.L_x_2253) ;  /* 0x00000000000c8947 */ /* 0x000fea0003800000 */
[----:B------:R-:W2:Y:S04]  /*1ab0*/  LDG.E R0, desc[UR56][R12.64] ;  /* 0x000000380c007981 */ /* 0x000ea8000c1e1900 */
[----:B------:R-:W2:Y:S02]  /*1ac0*/  LDG.E R25, desc[UR56][R12.64+0x4] ;  /* 0x000004380c197981 */ /* 0x000ea4000c1e1900 */
[----:B--2---:R-:W-:-:S07]  /*1ad0*/  IADD3 R25, -R0, R25, RZ ;  /* 0x0000001900197210 */ /* 0x004fce0007ffe1ff */
.L_x_2253:
[----:B------:R-:W-:Y:S01]  /*1ae0*/  ULDC.64 UR4, c[0x0][0xa10] ;  /* 0x0002840000047ab9 */ /* 0x000fe20000000a00 */
[----:B------:R-:W1:Y:S01]  /*1af0*/  LDC R10, c[0x0][0x448] ;  /* 0x00011200ff0a7b82 */ /* 0x000e620000000800 */
[----:B------:R-:W-:-:S04]  /*1b00*/  ISETP.NE.U32.AND P0, PT, RZ, UR4, PT ;  /* 0x00000004ff007c0c */ /* 0x000fc8000bf05070 */
[----:B------:R-:W-:Y:S01]  /*1b10*/  ISETP.NE.AND.EX P0, PT, RZ, UR5, PT, P0 ;  /* 0x00000005ff007c0c */ /* 0x000fe2000bf05300 */
[----:B------:R-:W-:-:S12]  /*1b20*/  ULDC.64 UR4, c[0x0][0xa30] ;  /* 0x00028c0000047ab9 */ /* 0x000fd80000000a00 */
[----:B0-----:R-:W0:Y:S02]  /*1b30*/  @P0 LDC.64 R6, c[0x0][0xa10] ;  /* 0x00028400ff060b82 */ /* 0x001e240000000a00 */
[----:B0-----:R-:W-:-:S05]  /*1b40*/  @P0 IMAD.WIDE R6, R212, 0x4, R6 ;  /* 0x00000004d4060825 */ /* 0x001fca00078e0206 */
[----:B------:R-:W2:Y:S04]  /*1b50*/  @P0 LDG.E R0, desc[UR56][R6.64] ;  /* 0x0000003806000981 */ /* 0x000ea8000c1e1900 */
[----:B------:R0:W2:Y:S01]  /*1b60*/  @P0 LDG.E R3, desc[UR56][R6.64+0x4] ;  /* 0x0000043806030981 */ /* 0x0000a2000c1e1900 */
[----:B------:R-:W-:Y:S01]  /*1b70*/  ISETP.NE.U32.AND P1, PT, RZ, UR4, PT ;  /* 0x00000004ff007c0c */ /* 0x000fe2000bf25070 */
[----:B-----5:R-:W-:-:S03]  /*1b80*/  IMAD.MOV.U32 R144, RZ, RZ, R25 ;  /* 0x000000ffff907224 */ /* 0x020fc600078e0019 */
[----:B------:R-:W-:-:S13]  /*1b90*/  ISETP.NE.AND.EX P1, PT, RZ, UR5, PT, P1 ;  /* 0x00000005ff007c0c */ /* 0x000fda000bf25310 */
[----:B------:R-:W-:-:S04]  /*1ba0*/  @P1 IADD3 R8, P2, R218, UR4, RZ ;  /* 0x00000004da081c10 */ /* 0x000fc8000ff5e0ff */
[----:B------:R-:W-:-:S05]  /*1bb0*/  @P1 IADD3.X R9, R219, UR5, RZ, P2, !PT ;  /* 0x00000005db091c10 */ /* 0x000fca00097fe4ff */
[----:B------:R3:W5:Y:S01]  /*1bc0*/  @P1 LDG.E R144, desc[UR56][R8.64] ;  /* 0x0000003808901981 */ /* 0x000762000c1e1900 */
[----:B-1----:R-:W-:Y:S01]  /*1bd0*/  ISETP.NE.AND P1, PT, R10, 0x1, PT ;  /* 0x000000010a00780c */ /* 0x002fe20003f25270 */
[----:B------:R-:W-:Y:S01]  /*1be0*/  IMAD.SHL.U32 R204, R5, 0x80, RZ ;  /* 0x0000008005cc7824 */ /* 0x000fe200078e00ff */
[----:B------:R-:W-:Y:S01]  /*1bf0*/  BSSY B0, `(.L_x_2254) ;  /* 0x0000035000007945 */ /* 0x000fe20003800000 */
[----:B------:R-:W-:Y:S01]  /*1c00*/  IMAD.IADD R11, R25, 0x1, -R4 ;  /* 0x00000001190b7824 */ /* 0x000fe200078e0a04 */
[----:B------:R-:W-:Y:S01]  /*1c10*/  LOP3.LUT R222, R217, 0xff, RZ, 0xc0, !PT ;  /* 0x000000ffd9de7812 */ /* 0x000fe200078ec0ff */
[----:B------:R-:W-:Y:S01]  /*1c20*/  VIADD R5, R204, 0x7f ;  /* 0x0000007fcc057836 */ /* 0x000fe20000000000 */
[----:B------:R-:W-:-:S07]  /*1c30*/  SHF.R.U32.HI R217, RZ, 0x10, R217 ;  /* 0x00000010ffd97819 */ /* 0x000fce00000116d9 */
[----:B------:R-:W1:Y:S08]  /*1c40*/  @P1 LDC R10, c[0x0][0x44c] ;  /* 0x00011300ff0a1b82 */ /* 0x000e700000000800 */
[----:B0-----:R-:W0:Y:S01]  /*1c50*/  @P1 LDC R7, c[0x0][0x450] ;  /* 0x00011400ff071b82 */ /* 0x001e220000000800 */
[----:B--2---:R-:W-:Y:S02]  /*1c60*/  @P0 IMAD.IADD R2, R3, 0x1, -R0 ;  /* 0x0000000103020824 */ /* 0x004fe400078e0a00 */
[----:B-1----:R-:W-:-:S03]  /*1c70*/  @P1 IMAD.HI.U32 R0, R5, R10, RZ ;  /* 0x0000000a05001227 */ /* 0x002fc600078e00ff */
[----:B------:R-:W-:Y:S01]  /*1c80*/  IADD3 R206, R11, R2, RZ ;  /* 0x000000020bce7210 */ /* 0x000fe20007ffe0ff */
[----:B------:R-:W-:Y:S01]  /*1c90*/  IMAD.MOV.U32 R3, RZ, RZ, RZ ;  /* 0x000000ffff037224 */ /* 0x000fe200078e00ff */
[----:B0-----:R-:W-:Y:S02]  /*1ca0*/  @P1 SHF.R.U32.HI R5, RZ, R7, R0 ;  /* 0x00000007ff051219 */ /* 0x001fe40000011600 */
[C---:B------:R-:W-:Y:S01]  /*1cb0*/  IADD3 R166, R206.reuse, 0xa0, -R205 ;  /* 0x000000a0cea67810 */ /* 0x040fe20007ffe8cd */
[----:B------:R-:W-:-:S04]  /*1cc0*/  VIADD R0, R206, 0x9f ;  /* 0x0000009fce007836 */ /* 0x000fc80000000000 */
[----:B------:R-:W-:Y:S02]  /*1cd0*/  IMAD.IADD R5, R166, 0x1, R5 ;  /* 0x00000001a6057824 */ /* 0x000fe400078e0205 */
[----:B------:R-:W-:-:S04]  /*1ce0*/  IMAD.HI R0, R0, 0x66666667, RZ ;  /* 0x6666666700007827 */ /* 0x000fc800078e02ff */
[----:B------:R-:W-:Y:S01]  /*1cf0*/  IMAD.HI R5, R5, 0x66666667, RZ ;  /* 0x6666666705057827 */ /* 0x000fe200078e02ff */
[----:B------:R-:W-:-:S04]  /*1d00*/  SHF.R.U32.HI R185, RZ, 0x1f, R0 ;  /* 0x0000001fffb97819 */ /* 0x000fc80000011600 */
[----:B------:R-:W-:Y:S02]  /*1d10*/  SHF.R.U32.HI R4, RZ, 0x1f, R5 ;  /* 0x0000001fff047819 */ /* 0x000fe40000011605 */
[----:B------:R-:W-:Y:S02]  /*1d20*/  LEA.HI.SX32 R185, R0, R185, 0x1a ;  /* 0x000000b900b97211 */ /* 0x000fe400078fd2ff */
[----:B------:R-:W-:-:S04]  /*1d30*/  LEA.HI.SX32 R4, R5, R4, 0x1a ;  /* 0x0000000405047211 */ /* 0x000fc800078fd2ff */
[----:B---3--:R-:W-:-:S04]  /*1d40*/  VIMNMX R9, R185, R4, PT ;  /* 0x00000004b9097248 */ /* 0x008fc80003fe0100 */
[----:B------:R-:W-:-:S13]  /*1d50*/  ISETP.GE.AND P0, PT, R9, 0x1, PT ;  /* 0x000000010900780c */ /* 0x000fda0003f06270 */
        /* <DEDUP_REMOVED lines=8> */
[----:B------:R-:W-:Y:S02]  /*1de0*/  IABS R8, R0 ;  /* 0x0000000000087213 */ /* 0x000fe40000000000 */
[----:B------:R-:W-:-:S04]  /*1df0*/  LOP3.LUT R0, R0, R10, RZ, 0x3c, !PT ;  /* 0x0000000a00007212 */ /* 0x000fc800078e3cff */
[----:B------:R-:W-:Y:S01]  /*1e00*/  ISETP.GE.AND P2, PT, R0, RZ, PT ;  /* 0x000000ff0000720c */ /* 0x000fe20003f46270 */
[----:B0-----:R-:W0:Y:S02]  /*1e10*/  MUFU.RCP R3, R3 ;  /* 0x0000000300037308 */ /* 0x001e240000001000 */
[----:B0-----:R-:W-:Y:S01]  /*1e20*/  VIADD R4, R3, 0xffffffe ;  /* 0x0ffffffe03047836 */ /* 0x001fe20000000000 */
[----:B------:R-:W-:-:S05]  /*1e30*/  IADD3 R3, RZ, -R12, RZ ;  /* 0x8000000cff037210 */ /* 0x000fca0007ffe0ff */
        /* <DEDUP_REMOVED lines=13> */
[----:B------:R-:W-:-:S05]  /*1f10*/  IMAD.MOV.U32 R3, RZ, RZ, R5 ;  /* 0x000000ffff037224 */ /* 0x000fca00078e0005 */
[----:B------:R-:W-:Y:S02]  /*1f20*/  @!P2 IADD3 R3, -R3, RZ, RZ ;  /* 0x000000ff0303a210 */ /* 0x000fe40007ffe1ff */
[----:B------:R-:W-:-:S07]  /*1f30*/  @!P1 LOP3.LUT R3, RZ, R10, RZ, 0x33, !PT ;  /* 0x0000000aff039212 */ /* 0x000fce00078e33ff */
.L_x_2255:
[----:B------:R-:W-:Y:S05]  /*1f40*/  BSYNC B0 ;  /* 0x0000000000007941 */ /* 0x000fea0003800000 */
.L_x_2254:
        /* <DEDUP_REMOVED lines=8> */
[----:B------:R-:W-:-:S05]  /*1fd0*/  SHF.R.U32.HI R120, RZ, 0x7, R121 ;  /* 0x00000007ff787819 */ /* 0x000fca0000011679 */
[----:B------:R-:W-:-:S06]  /*1fe0*/  IMAD.MOV.U32 R24, RZ, RZ, R120 ;  /* 0x000000ffff187224 */ /* 0x000fcc00078e0078 */
        /* <DEDUP_REMOVED lines=19> */
[----:B------:R-:W-:Y:S01]  /*2120*/  MOV R6, UR4 ;  /* 0x0000000400067c02 */ /* 0x000fe20008000f00 */
[----:B------:R-:W-:Y:S01]  /*2130*/  IMAD.U32 R7, RZ, RZ, UR5 ;  /* 0x00000005ff077e24 */ /* 0x000fe2000f8e00ff */
[----:B------:R-:W-:Y:S01]  /*2140*/  MOV R13, RZ ;  /* 0x000000ff000d7202 */ /* 0x000fe20000000f00 */
[----:B------:R-:W-:-:S02]  /*2150*/  IMAD.U32 R11, RZ, RZ, UR7 ;  /* 0x00000007ff0b7e24 */ /* 0x000fc4000f8e00ff */
[----:B------:R-:W-:Y:S02]  /*2160*/  IMAD.MOV.U32 R8, RZ, RZ, 0x70 ;  /* 0x00000070ff087424 */ /* 0x000fe400078e00ff */
[----:B0-----:R-:W-:-:S07]  /*2170*/  IMAD.MOV.U32 R12, RZ, RZ, 0x1 ;  /* 0x00000001ff0c7424 */ /* 0x001fce00078e00ff */
[----:B------:R-:W-:-:S07]  /*2180*/  LEPC R20, `(.L_x_2258) ;  /* 0x000000001014794e */ /* 0x000fce0000000000 */
[----:B-1---5:R-:W-:Y:S05]  /*2190*/  CALL.ABS.NOINC R14 ;  /* 0x000000000e007343 */ /* 0x022fea0003c00000 */
.L_x_2258:
[----:B------:R-:W-:Y:S05]  /*21a0*/  BSYNC B6 ;  /* 0x0000000000067941 */ /* 0x000fea0003800000 */
.L_x_2257:
        /* <DEDUP_REMOVED lines=13> */
[----:B------:R-:W-:Y:S02]  /*2280*/  IMAD.U32 R7, RZ, RZ, UR7 ;  /* 0x00000007ff077e24 */ /* 0x000fe4000f8e00ff */
[----:B------:R-:W-:-:S02]  /*2290*/  IMAD.U32 R11, RZ, RZ, UR5 ;  /* 0x00000005ff0b7e24 */ /* 0x000fc4000f8e00ff */
[----:B------:R-:W-:Y:S02]  /*22a0*/  IMAD.MOV.U32 R8, RZ, RZ, 0x70 ;  /* 0x00000070ff087424 */ /* 0x000fe400078e00ff */
[----:B------:R-:W-:Y:S02]  /*22b0*/  IMAD.MOV.U32 R12, RZ, RZ, 0x1 ;  /* 0x00000001ff0c7424 */ /* 0x000fe400078e00ff */
[----:B0-----:R-:W-:-:S07]  /*22c0*/  IMAD.MOV.U32 R13, RZ, RZ, RZ ;  /* 0x000000ffff0d7224 */ /* 0x001fce00078e00ff */
[----:B------:R-:W-:-:S07]  /*22d0*/  LEPC R20, `(.L_x_2260) ;  /* 0x000000001014794e */ /* 0x000fce0000000000 */
[----:B-1---5:R-:W-:Y:S05]  /*22e0*/  CALL.ABS.NOINC R14 ;  /* 0x000000000e007343 */ /* 0x022fea0003c00000 */
.L_x_2260:
[----:B------:R-:W-:Y:S05]  /*22f0*/  BSYNC B6 ;  /* 0x0000000000067941 */ /* 0x000fea0003800000 */
.L_x_2259:
[----:B------:R-:W-:Y:S01]  /*2300*/  ULDC.64 UR4, c[0x0][0x9f8] ;  /* 0x00027e0000047ab9 */ /* 0x000fe20000000a00 */
[----:B------:R-:W-:Y:S01]  /*2310*/  IMAD.MOV.U32 R0, RZ, RZ, R212 ;  /* 0x000000ffff007224 */ /* 0x000fe200078e00d4 */
[----:B------:R-:W-:Y:S01]  /*2320*/  ISETP.NE.U32.AND P0, PT, RZ, UR4, PT ;  /* 0x00000004ff007c0c */ /* 0x000fe2000bf05070 */
[----:B------:R-:W2:Y:S01]  /*2330*/  LDL.LU R12, [R1+0x14] ;  /* 0x00001400010c7983 */ /* 0x000ea20000300800 */
[----:B------:R-:W-:Y:S01]  /*2340*/  IADD3 R119, R26, R25, RZ ;  /* 0x000000191a777210 */ /* 0x000fe20007ffe0ff */
[----:B------:R-:W0:Y:S01]  /*2350*/  LDC.64 R112, c[0x0][0x300] ;  /* 0x0000c000ff707b82 */ /* 0x000e220000000a00 */
[----:B------:R-:W-:Y:S01]  /*2360*/  ISETP.NE.AND.EX P0, PT, RZ, UR5, PT, P0 ;  /* 0x00000005ff007c0c */ /* 0x000fe2000bf05300 */
[----:B------:R-:W3:Y:S01]  /*2370*/  LDL R26, [R1+0x6c] ;  /* 0x00006c00011a7983 */ /* 0x000ee20000100800 */
[----:B------:R-:W1:Y:S01]  /*2380*/  S2R R20, SR_TID.X ;  /* 0x0000000000147919 */ /* 0x000e620000002100 */
[----:B------:R-:W-:-:S04]  /*2390*/  SHF.R.S32.HI R19, RZ, 0x1f, R18 ;  /* 0x0000001fff137819 */ /* 0x000fc80000011412 */
[----:B------:R-:W4:Y:S06]  /*23a0*/  LDC.64 R106, c[0x0][0x3f8] ;  /* 0x0000fe00ff6a7b82 */ /* 0x000f2c0000000a00 */
[----:B------:R-:W-:Y:S02]  /*23b0*/  @P0 IADD3 R4, P1, R218, UR4, RZ ;  /* 0x00000004da040c10 */ /* 0x000fe4000ff3e0ff */
[----:B------:R-:W2:Y:S02]  /*23c0*/  LDC R99, c[0x0][0x3f4] ;  /* 0x0000fd00ff637b82 */ /* 0x000ea40000000800 */
[----:B------:R-:W-:Y:S01]  /*23d0*/  @P0 IADD3.X R5, R219, UR5, RZ, P1, !PT ;  /* 0x00000005db050c10 */ /* 0x000fe20008ffe4ff */
[----:B------:R-:W-:-:S04]  /*23e0*/  ULDC.64 UR4, c[0x0][0xa08] ;  /* 0x0002820000047ab9 */ /* 0x000fc80000000a00 */
[----:B------:R1:W2:Y:S01]  /*23f0*/  @P0 LDG.E R0, desc[UR56][R4.64] ;  /* 0x0000003804000981 */ /* 0x0002a2000c1e1900 */
[----:B------:R-:W-:Y:S01]  /*2400*/  SHF.R.S32.HI R13, RZ, 0x1f, R119 ;  /* 0x0000001fff0d7819 */ /* 0x000fe20000011477 */
[-C--:B0-----:R-:W-:Y:S01]  /*2410*/  IMAD.WIDE.U32 R6, R119, R112.reuse, RZ ;  /* 0x0000007077067225 */ /* 0x081fe200078e00ff */
[----:B------:R-:W-:Y:S01]  /*2420*/  ISETP.NE.U32.AND P0, PT, RZ, UR4, PT ;  /* 0x00000004ff007c0c */ /* 0x000fe2000bf05070 */
[----:B------:R-:W0:Y:S02]  /*2430*/  LDC.64 R100, c[0x0][0x408] ;  /* 0x00010200ff647b82 */ /* 0x000e240000000a00 */
[----:B------:R-:W-:Y:S01]  /*2440*/  IMAD R8, R13, R112, RZ ;  /* 0x000000700d087224 */ /* 0x000fe200078e02ff */
[----:B------:R-:W-:Y:S01]  /*2450*/  ISETP.NE.AND.EX P0, PT, RZ, UR5, PT, P0 ;  /* 0x00000005ff007c0c */ /* 0x000fe2000bf05300 */
[----:B------:R-:W-:Y:S02]  /*2460*/  ULDC.64 UR4, c[0x0][0x308] ;  /* 0x0000c20000047ab9 */ /* 0x000fe40000000a00 */
[----:B------:R-:W-:-:S04]  /*2470*/  IMAD R3, R119, R113, R8 ;  /* 0x0000007177037224 */ /* 0x000fc800078e0208 */
[----:B------:R-:W-:Y:S01]  /*2480*/  IMAD.IADD R7, R7, 0x1, R3 ;  /* 0x0000000107077824 */ /* 0x000fe200078e0203 */
[----:B-1----:R-:W-:Y:S01]  /*2490*/  SHF.R.U32.HI R20, RZ, 0x7, R20 ;  /* 0x00000007ff147819 */ /* 0x002fe20000011614 */
[----:B------:R-:W-:-:S03]  /*24a0*/  IMAD.WIDE.U32 R4, R209, UR4, R6 ;  /* 0x00000004d1047c25 */ /* 0x000fc6000f8e0006 */
[----:B------:R-:W-:Y:S01]  /*24b0*/  ISETP.NE.AND P6, PT, R20, 0x1, PT ;  /* 0x000000011400780c */ /* 0x000fe20003fc5270 */
[----:B------:R-:W-:Y:S01]  /*24c0*/  IMAD R5, R209, UR5, R5 ;  /* 0x00000005d1057c24 */ /* 0x000fe2000f8e0205 */
[----:B------:R-:W-:Y:S01]  /*24d0*/  ULDC.64 UR4, c[0x0][0x310] ;  /* 0x0000c40000047ab9 */ /* 0x000fe20000000a00 */
[----:B------:R-:W-:Y:S01]  /*24e0*/  VIADD R6, R18, 0x80 ;  /* 0x0000008012067836 */ /* 0x000fe20000000000 */
[----:B------:R-:W-:Y:S01]  /*24f0*/  SHF.R.S32.HI R23, RZ, 0x1f, R22 ;  /* 0x0000001fff177819 */ /* 0x000fe20000011416 */
[-C--:B----4-:R-:W-:Y:S02]  /*2500*/  IMAD R11, R224, R106.reuse, RZ ;  /* 0x0000006ae00b7224 */ /* 0x090fe400078e02ff */
[----:B------:R-:W-:-:S04]  /*2510*/  IMAD.WIDE.U32 R108, R188, R106, R18 ;  /* 0x0000006abc6c7225 */ /* 0x000fc800078e0012 */
[C---:B------:R-:W-:Y:S02]  /*2520*/  IMAD R11, R188.reuse, R107, R11 ;  /* 0x0000006bbc0b7224 */ /* 0x040fe400078e020b */
[----:B------:R-:W-:-:S04]  /*2530*/  IMAD.WIDE.U32 R110, R188, R106, R22 ;  /* 0x0000006abc6e7225 */ /* 0x000fc800078e0016 */
[----:B------:R-:W-:Y:S02]  /*2540*/  IMAD.IADD R111, R111, 0x1, R11 ;  /* 0x000000016f6f7824 */ /* 0x000fe400078e020b */
[----:B------:R-:W-:Y:S02]  /*2550*/  IMAD.IADD R109, R11, 0x1, R109 ;  /* 0x000000010b6d7824 */ /* 0x000fe400078e026d */
[----:B0-----:R-:W-:-:S04]  /*2560*/  IMAD.WIDE.U32 R102, R188, R100, R18 ;  /* 0x00000064bc667225 */ /* 0x001fc800078e0012 */
[----:B------:R-:W-:Y:S01]  /*2570*/  IMAD.WIDE.U32 R104, R188, R100, R22 ;  /* 0x00000064bc687225 */ /* 0x000fe200078e0016 */
[----:B------:R-:W-:-:S03]  /*2580*/  MOV R124, 0x20 ;  /* 0x00000020007c7802 */ /* 0x000fc60000000f00 */
        /* <DEDUP_REMOVED lines=9> */
[----:B--2---:R-:W-:-:S02]  /*2620*/  SHF.R.S32.HI R3, RZ, 0x1f, R0 ;  /* 0x0000001fff037819 */ /* 0x004fc40000011400 */
[----:B------:R-:W-:Y:S02]  /*2630*/  SEL R15, R0, RZ, !P0 ;  /* 0x000000ff000f7207 */ /* 0x000fe40004000000 */
[----:B------:R-:W-:Y:S01]  /*2640*/  SEL R33, R3, RZ, !P0 ;  /* 0x000000ff03217207 */ /* 0x000fe20004000000 */
[----:B------:R-:W-:Y:S02]  /*2650*/  IMAD R3, R224, R112, RZ ;  /* 0x00000070e0037224 */ /* 0x000fe400078e02ff */
[----:B------:R-:W-:-:S04]  /*2660*/  IMAD.WIDE.U32 R116, R15, UR4, R4 ;  /* 0x000000040f747c25 */ /* 0x000fc8000f8e0004 */
[----:B------:R-:W-:Y:S02]  /*2670*/  IMAD R0, R33, UR4, RZ ;  /* 0x0000000421007c24 */ /* 0x000fe4000f8e02ff */
[----:B------:R-:W-:-:S04]  /*2680*/  IMAD.WIDE.U32 R4, R188, R112, R18 ;  /* 0x00000070bc047225 */ /* 0x000fc800078e0012 */
[----:B------:R-:W-:Y:S01]  /*2690*/  IMAD R7, R15, UR5, R0 ;  /* 0x000000050f077c24 */ /* 0x000fe2000f8e0200 */
[----:B------:R-:W-:Y:S05]  /*26a0*/  @!P6 WARPSYNC.ALL ;  /* 0x000000000000e948 */ /* 0x000fea0003800000 */
[----:B------:R-:W-:Y:S01]  /*26b0*/  ULDC.64 UR4, c[0x0][0x330] ;  /* 0x0000cc0000047ab9 */ /* 0x000fe20000000a00 */
[----:B------:R-:W-:Y:S02]  /*26c0*/  VIADD R0, R18, 0x20 ;  /* 0x0000002012007836 */ /* 0x000fe40000000000 */
[----:B------:R-:W-:Y:S01]  /*26d0*/  IMAD R9, R188, R113, R3 ;  /* 0x00000071bc097224 */ /* 0x000fe200078e0203 */
[----:B------:R-:W-:Y:S01]  /*26e0*/  @!P6 BAR.SYNC.DEFER_BLOCKING 0x9, 0x100 ;  /* 0x024400000000eb1d */ /* 0x000fe20000010000 */
[----:B------:R-:W-:Y:S01]  /*26f0*/  IADD3 R3, P0, R116, R4, RZ ;  /* 0x0000000474037210 */ /* 0x000fe20007f1e0ff */
[----:B------:R-:W-:-:S04]  /*2700*/  IMAD.WIDE.U32 R114, R209, UR4, R18 ;  /* 0x00000004d1727c25 */ /* 0x000fc8000f8e0012 */
[----:B------:R-:W-:Y:S01]  /*2710*/  IMAD.IADD R4, R117, 0x1, R7 ;  /* 0x0000000175047824 */ /* 0x000fe200078e0207 */
[----:B------:R-:W-:Y:S01]  /*2720*/  ULDC UR4, c[0x0][0x2f4] ;  /* 0x0000bd0000047ab9 */ /* 0x000fe20000000800 */
[----:B------:R-:W-:Y:S01]  /*2730*/  VIADD R7, R18, 0xa0 ;  /* 0x000000a012077836 */ /* 0x000fe20000000000 */
[----:B------:R-:W-:-:S04]  /*2740*/  ISETP.GE.AND P1, PT, R0, UR4, PT ;  /* 0x0000000400007c0c */ /* 0x000fc8000bf26270 */
[----:B------:R-:W-:Y:S02]  /*2750*/  ISETP.GE.AND P4, PT, R7, UR4, PT ;  /* 0x0000000407007c0c */ /* 0x000fe4000bf86270 */
[----:B------:R-:W-:Y:S02]  /*2760*/  SEL R7, RZ, 0xffffffff, P1 ;  /* 0xffffffffff077807 */ /* 0x000fe40000800000 */
[----:B------:R-:W-:Y:S02]  /*2770*/  IADD3.X R5, R4, R5, R9, P0, !PT ;  /* 0x0000000504057210 */ /* 0x000fe400007fe409 */
[----:B------:R-:W-:Y:S01]  /*2780*/  ISETP.GE.AND P2, PT, R6, UR4, PT ;  /* 0x0000000406007c0c */ /* 0x000fe2000bf46270 */
[----:B------:R-:W-:Y:S01]  /*2790*/  IMAD.SHL.U32 R9, R7, 0x2, RZ ;  /* 0x0000000207097824 */ /* 0x000fe200078e00ff */
[C---:B------:R-:W-:Y:S01]  /*27a0*/  ISETP.GE.AND P0, PT, R18.reuse, UR4, PT ;  /* 0x0000000412007c0c */ /* 0x040fe2000bf06270 */
[C---:B------:R-:W-:Y:S01]  /*27b0*/  VIADD R7, R18.reuse, 0x60 ;  /* 0x0000006012077836 */ /* 0x040fe20000000000 */
[----:B------:R-:W-:-:S02]  /*27c0*/  IADD3 R6, R18, 0x40, RZ ;  /* 0x0000004012067810 */ /* 0x000fc40007ffe0ff */
[----:B------:R-:W-:Y:S02]  /*27d0*/  SEL R8, RZ, 0x1, P0 ;  /* 0x00000001ff087807 */ /* 0x000fe40000000000 */
[----:B------:R-:W-:Y:S02]  /*27e0*/  ISETP.GE.AND P0, PT, R6, UR4, PT ;  /* 0x0000000406007c0c */ /* 0x000fe4000bf06270 */
[----:B------:R-:W-:Y:S02]  /*27f0*/  ISETP.GE.AND P1, PT, R7, UR4, PT ;  /* 0x0000000407007c0c */ /* 0x000fe4000bf26270 */
[----:B------:R-:W-:Y:S02]  /*2800*/  LOP3.LUT R8, R9, 0x2, R8, 0xe2, !PT ;  /* 0x0000000209087812 */ /* 0x000fe400078ee208 */
[----:B------:R-:W-:Y:S02]  /*2810*/  SEL R9, RZ, 0x4, P0 ;  /* 0x00000004ff097807 */ /* 0x000fe40000000000 */
[----:B------:R-:W-:-:S02]  /*2820*/  SEL R10, RZ, 0x8, P1 ;  /* 0x00000008ff0a7807 */ /* 0x000fc40000800000 */
[-C--:B------:R-:W-:Y:S02]  /*2830*/  ISETP.GE.AND P0, PT, R18, R99.reuse, PT ;  /* 0x000000631200720c */ /* 0x080fe40003f06270 */
[----:B------:R-:W-:Y:S02]  /*2840*/  LOP3.LUT R8, R10, R8, R9, 0xfe, !PT ;  /* 0x000000080a087212 */ /* 0x000fe400078efe09 */
[----:B------:R-:W-:Y:S01]  /*2850*/  SEL R9, RZ, 0x10, P2 ;  /* 0x00000010ff097807 */ /* 0x000fe20001000000 */
[----:B------:R-:W-:Y:S01]  /*2860*/  IMAD R115, R209, UR5, R115 ;  /* 0x00000005d1737c24 */ /* 0x000fe2000f8e0273 */
[----:B------:R-:W-:Y:S01]  /*2870*/  ISETP.GE.AND P3, PT, R0, R99, PT ;  /* 0x000000630000720c */ /* 0x000fe20003f66270 */
[----:B------:R-:W-:Y:S01]  /*2880*/  ULDC.64 UR4, c[0x0][0x338] ;  /* 0x0000ce0000047ab9 */ /* 0x000fe20000000a00 */
[----:B------:R-:W-:Y:S01]  /*2890*/  LOP3.LUT R35, R8, R9, RZ, 0xfc, !PT ;  /* 0x0000000908237212 */ /* 0x000fe200078efcff */
[----:B------:R-:W-:Y:S01]  /*28a0*/  IMAD R33, R33, UR4, RZ ;  /* 0x0000000421217c24 */ /* 0x000fe2000f8e02ff */
[----:B------:R-:W-:Y:S01]  /*28b0*/  SEL R9, R99, RZ, P0 ;  /* 0x000000ff63097207 */ /* 0x000fe20000000000 */
[----:B------:R-:W-:Y:S01]  /*28c0*/  IMAD R8, R224, R100, RZ ;  /* 0x00000064e0087224 */ /* 0x000fe200078e02ff */
[----:B------:R-:W-:-:S02]  /*28d0*/  ISETP.GE.AND P5, PT, R6, R99, PT ;  /* 0x000000630600720c */ /* 0x000fc40003fa6270 */
[----:B------:R-:W-:Y:S01]  /*28e0*/  SEL R11, R99, RZ, P3 ;  /* 0x000000ff630b7207 */ /* 0x000fe20001800000 */
[C---:B------:R-:W-:Y:S02]  /*28f0*/  IMAD R33, R15.reuse, UR5, R33 ;  /* 0x000000050f217c24 */ /* 0x040fe4000f8e0221 */
[----:B------:R-:W-:-:S04]  /*2900*/  IMAD.WIDE.U32 R114, R15, UR4, R114 ;  /* 0x000000040f727c25 */ /* 0x000fc8000f8e0072 */
[----:B------:R-:W-:Y:S02]  /*2910*/  IMAD.IADD R9, R18, 0x1, R9 ;  /* 0x0000000112097824 */ /* 0x000fe400078e0209 */
[----:B------:R-:W-:Y:S02]  /*2920*/  IMAD R15, R188, R101, R8 ;  /* 0x00000065bc0f7224 */ /* 0x000fe400078e0208 */
[----:B------:R-:W-:Y:S01]  /*2930*/  IMAD.IADD R11, R0, 0x1, R11 ;  /* 0x00000001000b7824 */ /* 0x000fe200078e020b */
[----:B------:R-:W-:Y:S01]  /*2940*/  SHF.R.S32.HI R8, RZ, 0x1f, R9 ;  /* 0x0000001fff087819 */ /* 0x000fe20000011409 */
[----:B------:R-:W-:Y:S01]  /*2950*/  IMAD.IADD R105, R105, 0x1, R15 ;  /* 0x0000000169697824 */ /* 0x000fe200078e020f */
[----:B------:R-:W-:Y:S02]  /*2960*/  IADD3 R103, R15, R103, RZ ;  /* 0x000000670f677210 */ /* 0x000fe40007ffe0ff */
[----:B------:R-:W-:Y:S02]  /*2970*/  LOP3.LUT R12, R12, 0xfffffffe, RZ, 0xc0, !PT ;  /* 0xfffffffe0c0c7812 */ /* 0x000fe400078ec0ff */
[----:B------:R-:W-:-:S02]  /*2980*/  SEL R15, R99, RZ, P5 ;  /* 0x000000ff630f7207 */ /* 0x000fc40002800000 */
[----:B------:R-:W-:Y:S02]  /*2990*/  SHF.R.S32.HI R10, RZ, 0x1f, R11 ;  /* 0x0000001fff0a7819 */ /* 0x000fe4000001140b */
[-C--:B------:R-:W-:Y:S02]  /*29a0*/  LEA.HI R25, R8, R9.reuse, RZ, 0x4 ;  /* 0x0000000908197211 */ /* 0x080fe400078f20ff */
[----:B------:R-:W-:Y:S02]  /*29b0*/  @P5 LOP3.LUT R12, R12, 0x1, RZ, 0xfc, !PT ;  /* 0x000000010c0c5812 */ /* 0x000fe400078efcff */
[----:B------:R-:W-:Y:S01]  /*29c0*/  LEA.HI R9, R8, R9, RZ, 0x6 ;  /* 0x0000000908097211 */ /* 0x000fe200078f30ff */
[----:B------:R-:W-:Y:S01]  /*29d0*/  IMAD.IADD R14, R6, 0x1, R15 ;  /* 0x00000001060e7824 */ /* 0x000fe200078e020f */
[CC--:B------:R-:W-:Y:S02]  /*29e0*/  LEA.HI R27, R10.reuse, R11.reuse, RZ, 0x4 ;  /* 0x0000000b0a1b7211 */ /* 0x0c0fe400078f20ff */
[----:B------:R-:W-:Y:S01]  /*29f0*/  LEA.HI R10, R10, R11, RZ, 0x6 ;  /* 0x0000000b0a0a7211 */ /* 0x000fe200078f30ff */
[----:B------:R0:W-:Y:S01]  /*2a00*/  STL [R1+0x14], R12 ;  /* 0x0000140c01007387 */ /* 0x0001e20000100800 */
[----:B------:R-:W-:-:S02]  /*2a10*/  SHF.R.S32.HI R9, RZ, 0x6, R9 ;  /* 0x00000006ff097819 */ /* 0x000fc40000011409 */
[----:B------:R-:W-:Y:S02]  /*2a20*/  SHF.R.S32.HI R11, RZ, 0x6, R10 ;  /* 0x00000006ff0b7819 */ /* 0x000fe4000001140a */
[----:B------:R-:W-:Y:S01]  /*2a30*/  SHF.R.S32.HI R21, RZ, 0x1f, R14 ;  /* 0x0000001fff157819 */ /* 0x000fe2000001140e */
[C---:B------:R-:W-:Y:S01]  /*2a40*/  IMAD R143, R9.reuse, 0x2800, R200 ;  /* 0x00002800098f7824 */ /* 0x040fe200078e02c8 */
[C---:B------:R-:W-:Y:S02]  /*2a50*/  LOP3.LUT R10, R198.reuse, 0x30, R25, 0xf8, !PT ;  /* 0x00000030c60a7812 */ /* 0x040fe400078ef819 */
[----:B0-----:R-:W-:Y:S01]  /*2a60*/  LOP3.LUT R12, R198, 0x30, R27, 0xf8, !PT ;  /* 0x00000030c60c7812 */ /* 0x001fe200078ef81b */
[----:B------:R-:W-:Y:S01]  /*2a70*/  IMAD R141, R9, 0x2800, R202 ;  /* 0x00002800098d7824 */ /* 0x000fe200078e02ca */
[----:B------:R-:W-:Y:S01]  /*2a80*/  LEA.HI R29, R21, R14, RZ, 0x4 ;  /* 0x0000000e151d7211 */ /* 0x000fe200078f20ff */
[----:B------:R-:W-:Y:S01]  /*2a90*/  IMAD R142, R11, 0x2800, R200 ;  /* 0x000028000b8e7824 */ /* 0x000fe200078e02c8 */
[----:B------:R-:W-:-:S02]  /*2aa0*/  LOP3.LUT R9, R12, R199, RZ, 0x3c, !PT ;  /* 0x000000c70c097212 */ /* 0x000fc400078e3cff */
[-C--:B------:R-:W-:Y:S02]  /*2ab0*/  LOP3.LUT R10, R10, R199.reuse, RZ, 0x3c, !PT ;  /* 0x000000c70a0a7212 */ /* 0x080fe400078e3cff */
[----:B------:R-:W-:Y:S01]  /*2ac0*/  LEA.HI R14, R21, R14, RZ, 0x6 ;  /* 0x0000000e150e7211 */ /* 0x000fe200078f30ff */
[----:B------:R-:W-:Y:S02]  /*2ad0*/  IMAD.IADD R142, R142, 0x1, R9 ;  /* 0x000000018e8e7824 */ /* 0x000fe400078e0209 */
[----:B------:R-:W-:Y:S01]  /*2ae0*/  IMAD.IADD R143, R143, 0x1, R10 ;  /* 0x000000018f8f7824 */ /* 0x000fe200078e020a */
[----:B------:R-:W-:Y:S02]  /*2af0*/  SHF.R.S32.HI R9, RZ, 0x6, R14 ;  /* 0x00000006ff097819 */ /* 0x000fe4000001140e */
[----:B------:R-:W-:Y:S01]  /*2b00*/  LOP3.LUT R10, R198, 0x30, R29, 0xf8, !PT ;  /* 0x00000030c60a7812 */ /* 0x000fe200078ef81d */
[----:B------:R-:W-:Y:S01]  /*2b10*/  IMAD R133, R11, 0x2800, R202 ;  /* 0x000028000b857824 */ /* 0x000fe200078e02ca */
[----:B------:R-:W-:Y:S01]  /*2b20*/  SHF.R.U32.HI R8, RZ, 0x3, R201 ;  /* 0x00000003ff087819 */ /* 0x000fe200000116c9 */
[----:B------:R-:W-:Y:S01]  /*2b30*/  IMAD R140, R9, 0x2800, R200 ;  /* 0x00002800098c7824 */ /* 0x000fe200078e02c8 */
[----:B------:R-:W-:Y:S01]  /*2b40*/  LOP3.LUT R15, R201, 0x30, R25, 0xf8, !PT ;  /* 0x00000030c90f7812 */ /* 0x000fe200078ef819 */
[----:B------:R-:W-:Y:S01]  /*2b50*/  IMAD R131, R9, 0x2800, R202 ;  /* 0x0000280009837824 */ /* 0x000fe200078e02ca */
[----:B------:R-:W-:-:S02]  /*2b60*/  LOP3.LUT R9, R10, R199, RZ, 0x3c, !PT ;  /* 0x000000c70a097212 */ /* 0x000fc400078e3cff */
[----:B------:R-:W-:Y:S02]  /*2b70*/  SHF.R.S32.HI R11, RZ, 0x1f, R144 ;  /* 0x0000001fff0b7819 */ /* 0x000fe40000011490 */
[----:B---3--:R-:W-:Y:S02]  /*2b80*/  R2P PR, R26, 0x6 ;  /* 0x000000061a007804 */ /* 0x008fe40000000000 */
[----:B------:R-:W-:Y:S01]  /*2b90*/  LOP3.LUT R21, R201, 0x30, R29, 0xf8, !PT ;  /* 0x00000030c9157812 */ /* 0x000fe200078ef81d */
[----:B------:R-:W-:Y:S01]  /*2ba0*/  IMAD.IADD R140, R140, 0x1, R9 ;  /* 0x000000018c8c7824 */ /* 0x000fe200078e0209 */
[----:B------:R-:W-:Y:S01]  /*2bb0*/  LOP3.LUT R12, R15, R8, RZ, 0x3c, !PT ;  /* 0x000000080f0c7212 */ /* 0x000fe200078e3cff */
[----:B------:R-:W-:Y:S01]  /*2bc0*/  IMAD R9, R11, R106, RZ ;  /* 0x0000006a0b097224 */ /* 0x000fe200078e02ff */
[----:B------:R-:W-:Y:S02]  /*2bd0*/  LOP3.LUT R15, R201, 0x30, R27, 0xf8, !PT ;  /* 0x00000030c90f7812 */ /* 0x000fe400078ef81b */
[----:B------:R-:W-:-:S02]  /*2be0*/  LOP3.LUT R10, R21, R8, RZ, 0x3c, !PT ;  /* 0x00000008150a7212 */ /* 0x000fc400078e3cff */
[----:B------:R-:W-:Y:S02]  /*2bf0*/  SEL R124, R124, 0xffffffe0, !P1 ;  /* 0xffffffe07c7c7807 */ /* 0x000fe40004800000 */
[----:B------:R-:W-:Y:S02]  /*2c00*/  IADD3 R141, R141, R12, RZ ;  /* 0x0000000c8d8d7210 */ /* 0x000fe40007ffe0ff */
[----:B------:R-:W-:Y:S01]  /*2c10*/  IADD3 R118, P1, R188, R119, RZ ;  /* 0x00000077bc767210 */ /* 0x000fe20007f3e0ff */
[----:B------:R-:W-:Y:S01]  /*2c20*/  IMAD R21, R144, R107, R9 ;  /* 0x0000006b90157224 */ /* 0x000fe200078e0209 */
[----:B------:R-:W-:Y:S01]  /*2c30*/  LOP3.LUT R12, R15, R8, RZ, 0x3c, !PT ;  /* 0x000000080f0c7212 */ /* 0x000fe200078e3cff */
[----:B------:R-:W-:Y:S01]  /*2c40*/  IMAD R11, R11, R100, RZ ;  /* 0x000000640b0b7224 */ /* 0x000fe200078e02ff */
[----:B------:R-:W-:Y:S01]  /*2c50*/  SEL R32, RZ, 0x20, P4 ;  /* 0x00000020ff207807 */ /* 0x000fe20002000000 */
[----:B------:R-:W-:Y:S01]  /*2c60*/  IMAD.IADD R131, R131, 0x1, R10 ;  /* 0x0000000183837824 */ /* 0x000fe200078e020a */
[----:B------:R-:W-:Y:S01]  /*2c70*/  SHF.L.U64.HI R9, R106, 0x7, R107 ;  /* 0x000000076a097819 */ /* 0x000fe2000001026b */
[----:B------:R-:W-:-:S02]  /*2c80*/  IMAD R15, R107, 0xa0, RZ ;  /* 0x000000a06b0f7824 */ /* 0x000fc400078e02ff */
[----:B------:R-:W-:Y:S02]  /*2c90*/  IMAD.SHL.U32 R10, R106, 0x80, RZ ;  /* 0x000000806a0a7824 */ /* 0x000fe400078e00ff */
[----:B------:R-:W-:Y:S01]  /*2ca0*/  IMAD.X R119, R224, 0x1, R13, P1 ;  /* 0x00000001e0777824 */ /* 0x000fe200008e060d */
[----:B------:R-:W-:Y:S01]  /*2cb0*/  SHF.R.S32.HI R26, RZ, 0x4, R27 ;  /* 0x00000004ff1a7819 */ /* 0x000fe2000001141b */
[----:B------:R-:W-:Y:S01]  /*2cc0*/  IMAD.IADD R133, R133, 0x1, R12 ;  /* 0x0000000185857824 */ /* 0x000fe200078e020c */
[----:B------:R-:W-:Y:S01]  /*2cd0*/  SHF.R.S32.HI R28, RZ, 0x4, R29 ;  /* 0x00000004ff1c7819 */ /* 0x000fe2000001141d */
[----:B------:R-:W-:Y:S01]  /*2ce0*/  IMAD.WIDE.U32 R106, R106, 0xa0, RZ ;  /* 0x000000a06a6a7825 */ /* 0x000fe200078e00ff */
[----:B------:R-:W-:-:S03]  /*2cf0*/  LOP3.LUT R39, R35, R32, RZ, 0xfc, !PT ;  /* 0x0000002023277212 */ /* 0x000fc600078efcff */
[----:B------:R-:W-:Y:S01]  /*2d00*/  IMAD R31, R144, R101, R11 ;  /* 0x00000065901f7224 */ /* 0x000fe200078e020b */
[----:B------:R-:W-:Y:S01]  /*2d10*/  SHF.L.U64.HI R11, R100, 0x7, R101 ;  /* 0x00000007640b7819 */ /* 0x000fe20000010265 */
[----:B------:R-:W-:Y:S01]  /*2d20*/  IMAD.WIDE.U32 R104, R144, R100, R104 ;  /* 0x0000006490687225 */ /* 0x000fe200078e0068 */
[----:B------:R-:W-:-:S03]  /*2d30*/  SEL R121, R121, 0xffffffc0, !P2 ;  /* 0xffffffc079797807 */ /* 0x000fc60005000000 */
[----:B------:R-:W-:Y:S02]  /*2d40*/  IMAD.IADD R13, R111, 0x1, R21 ;  /* 0x000000016f0d7824 */ /* 0x000fe400078e0215 */
[----:B------:R-:W-:Y:S01]  /*2d50*/  IMAD.IADD R14, R21, 0x1, R109 ;  /* 0x00000001150e7824 */ /* 0x000fe200078e026d */
[----:B------:R-:W-:Y:S01]  /*2d60*/  SHF.R.S32.HI R21, RZ, 0x4, R25 ;  /* 0x00000004ff157819 */ /* 0x000fe20000011419 */
[----:B------:R-:W-:Y:S01]  /*2d70*/  IMAD.SHL.U32 R12, R100, 0x80, RZ ;  /* 0x00000080640c7824 */ /* 0x000fe200078e00ff */
[----:B------:R-:W-:Y:S01]  /*2d80*/  LOP3.LUT R25, R25, 0xfffffff0, RZ, 0xc0, !PT ;  /* 0xfffffff019197812 */ /* 0x000fe200078ec0ff */
[----:B------:R-:W-:Y:S01]  /*2d90*/  IMAD.WIDE.U32 R102, R144, R100, R102 ;  /* 0x0000006490667225 */ /* 0x000fe200078e0066 */
[----:B------:R-:W-:Y:S02]  /*2da0*/  LOP3.LUT R27, R27, 0xfffffff0, RZ, 0xc0, !PT ;  /* 0xfffffff01b1b7812 */ /* 0x000fe400078ec0ff */
[----:B------:R-:W-:Y:S01]  /*2db0*/  LOP3.LUT R29, R29, 0xfffffff0, RZ, 0xc0, !PT ;  /* 0xfffffff01d1d7812 */ /* 0x000fe200078ec0ff */
[----:B------:R-:W-:Y:S01]  /*2dc0*/  IMAD.WIDE.U32 R112, R112, 0xa0, RZ ;  /* 0x000000a070707825 */ /* 0x000fe200078e00ff */
[----:B------:R-:W-:-:S03]  /*2dd0*/  LOP3.LUT R34, R35, 0x1, RZ, 0xc0, !PT ;  /* 0x0000000123227812 */ /* 0x000fc600078ec0ff */
[----:B------:R-:W-:Y:S01]  /*2de0*/  IMAD.WIDE.U32 R100, R100, 0xa0, RZ ;  /* 0x000000a064647825 */ /* 0x000fe200078e00ff */
[C---:B------:R-:W-:Y:S02]  /*2df0*/  LOP3.LUT R35, R39.reuse, 0x2, RZ, 0xc0, !PT ;  /* 0x0000000227237812 */ /* 0x040fe400078ec0ff */
[----:B------:R-:W-:Y:S01]  /*2e00*/  LOP3.LUT R36, R39, 0x4, RZ, 0xc0, !PT ;  /* 0x0000000427247812 */ /* 0x000fe200078ec0ff */
[----:B------:R-:W-:Y:S01]  /*2e10*/  IMAD.IADD R126, R107, 0x1, R15 ;  /* 0x000000016b7e7824 */ /* 0x000fe200078e020f */
[----:B------:R-:W-:Y:S01]  /*2e20*/  IADD3 R15, R105, R31, RZ ;  /* 0x0000001f690f7210 */ /* 0x000fe20007ffe0ff */
[----:B------:R-:W-:Y:S01]  /*2e30*/  IMAD.IADD R20, R31, 0x1, R103 ;  /* 0x000000011f147824 */ /* 0x000fe200078e0267 */
[----:B------:R-:W-:Y:S01]  /*2e40*/  LOP3.LUT R37, R39, 0x8, RZ, 0xc0, !PT ;  /* 0x0000000827257812 */ /* 0x000fe200078ec0ff */
[----:B------:R-:W-:Y:S01]  /*2e50*/  IMAD.SHL.U32 R99, R99, 0x2, RZ ;  /* 0x0000000263637824 */ /* 0x000fe200078e00ff */
[----:B------:R-:W-:Y:S01]  /*2e60*/  LOP3.LUT R38, R39, 0x10, RZ, 0xc0, !PT ;  /* 0x0000001027267812 */ /* 0x000fe200078ec0ff */
[----:B------:R-:W-:Y:S01]  /*2e70*/  IMAD.IADD R125, R113, 0x1, R125 ;  /* 0x00000001717d7824 */ /* 0x000fe200078e027d */
[----:B------:R-:W-:Y:S01]  /*2e80*/  IADD3 R130, R124, R121, RZ ;  /* 0x000000797c827210 */ /* 0x000fe20007ffe0ff */
[----:B------:R-:W-:Y:S01]  /*2e90*/  IMAD.IADD R127, R101, 0x1, R127 ;  /* 0x00000001657f7824 */ /* 0x000fe200078e027f */
[----:B------:R-:W-:Y:S01]  /*2ea0*/  SHF.R.S32.HI R30, RZ, 0x1f, R25 ;  /* 0x0000001fff1e7819 */ /* 0x000fe20000011419 */
[----:B------:R-:W-:Y:S01]  /*2eb0*/  IMAD.IADD R33, R115, 0x1, R33 ;  /* 0x0000000173217824 */ /* 0x000fe200078e0221 */
[----:B------:R-:W-:-:S02]  /*2ec0*/  SHF.R.S32.HI R31, RZ, 0x1f, R27 ;  /* 0x0000001fff1f7819 */ /* 0x000fc4000001141b */
[----:B------:R-:W-:Y:S02]  /*2ed0*/  SHF.R.S32.HI R32, RZ, 0x1f, R29 ;  /* 0x0000001fff207819 */ /* 0x000fe4000001141d */
[----:B------:R-:W-:-:S07]  /*2ee0*/  LOP3.LUT R39, R39, 0x20, RZ, 0xc0, !PT ;  /* 0x0000002027277812 */ /* 0x000fce00078ec0ff */
.L_x_2360:
[----:B------:R-:W2:Y:S01]  /*2ef0*/  LDL.LU R42, [R1+0x14] ;  /* 0x00001400012a7983 */ /* 0x000ea20000300800 */
[----:B------:R-:W0:Y:S01]  /*2f00*/  LDC.64 R122, c[0x0][0x2e8] ;  /* 0x0000ba00ff7a7b82 */ /* 0x000e220000000a00 */
[----:B------:R-:W-:Y:S01]  /*2f10*/  VIADD R51, R24, 0xffffffff ;  /* 0xffffffff18337836 */ /* 0x000fe20000000000 */
[----:B------:R-:W-:Y:S05]  /*2f20*/  YIELD ;  /* 0x0000000000007946 */ /* 0x000fea0003800000 */
[----:B------:R-:W-:Y:S01]  /*2f30*/  ISETP.GT.AND P4, PT, R51, R120, PT ;  /* 0x000000783300720c */ /* 0x000fe20003f84270 */
[----:B------:R-:W1:Y:S01]  /*2f40*/  LDC R132, c[0x0][0x3f4] ;  /* 0x0000fd00ff847b82 */ /* 0x000e620000000800 */
[----:B------:R-:W-:Y:S01]  /*2f50*/  SHF.R.S32.HI R40, RZ, 0x1f, R51 ;  /* 0x0000001fff287819 */ /* 0x000fe20000011433 */
[-C--:B------:R-:W-:Y:S01]  /*2f60*/  IMAD R41, R125, R51.reuse, RZ ;  /* 0x000000337d297224 */ /* 0x080fe200078e02ff */
[----:B------:R-:W-:Y:S01]  /*2f70*/  BSSY B0, `(.L_x_2261) ;  /* 0x0000caa000007945 */ /* 0x000fe20003800000 */
[----:B------:R-:W-:-:S04]  /*2f80*/  IMAD.WIDE.U32 R134, R112, R51, RZ ;  /* 0x0000003370867225 */ /* 0x000fc800078e00ff */
[----:B------:R-:W-:Y:S01]  /*2f90*/  IMAD R41, R40, R112, R41 ;  /* 0x0000007028297224 */ /* 0x000fe200078e0229 */
[----:B------:R-:W-:Y:S01]  /*2fa0*/  IADD3 R45, P1, P2, R3, R134, R129 ;  /* 0x00000086032d7210 */ /* 0x000fe20007a3e081 */
[----:B------:R-:W-:Y:S02]  /*2fb0*/  IMAD R47, R17, 0x7800, R210 ;  /* 0x00007800112f7824 */ /* 0x000fe400078e02d2 */
[----:B------:R-:W-:Y:S02]  /*2fc0*/  IMAD.IADD R92, R135, 0x1, R41 ;  /* 0x00000001875c7824 */ /* 0x000fe400078e0229 */
[----:B------:R-:W-:Y:S01]  /*2fd0*/  IMAD R41, R17, 0x7800, R213 ;  /* 0x0000780011297824 */ /* 0x000fe200078e02d5 */
[C---:B------:R-:W-:Y:S02]  /*2fe0*/  IADD3 R47, R16.reuse, R47, RZ ;  /* 0x0000002f102f7210 */ /* 0x040fe40007ffe0ff */
[----:B------:R-:W-:Y:S01]  /*2ff0*/  IADD3.X R24, R5, R92, R128, P1, P2 ;  /* 0x0000005c05187210 */ /* 0x000fe20000fe4480 */
[----:B------:R-:W-:Y:S01]  /*3000*/  IMAD.IADD R46, R16, 0x1, R41 ;  /* 0x00000001102e7824 */ /* 0x000fe200078e0229 */
[----:B0-----:R-:W-:-:S04]  /*3010*/  IADD3 R48, P1, P2, R134, R122, R3 ;  /* 0x0000007a86307210 */ /* 0x001fc80007a3e003 */
[----:B------:R-:W-:Y:S02]  /*3020*/  IADD3.X R49, R92, R123, R5, P1, P2 ;  /* 0x0000007b5c317210 */ /* 0x000fe40000fe4405 */
[----:B-1----:R-:W-:Y:S02]  /*3030*/  ISETP.GE.AND P1, PT, R132, 0x1, PT ;  /* 0x000000018400780c */ /* 0x002fe40003f26270 */
[----:B------:R-:W-:-:S05]  /*3040*/  IADD3 R44, P2, R45, R122, RZ ;  /* 0x0000007a2d2c7210 */ /* 0x000fca0007f5e0ff */
[----:B------:R-:W-:Y:S02]  /*3050*/  IMAD.X R45, R24, 0x1, R123, P2 ;  /* 0x00000001182d7824 */ /* 0x000fe400010e067b */
[----:B------:R-:W-:Y:S01]  /*3060*/  IMAD.MOV.U32 R24, RZ, RZ, R51 ;  /* 0x000000ffff187224 */ /* 0x000fe200078e0033 */
[----:B--2---:R-:W-:-:S04]  /*3070*/  LOP3.LUT R42, R42, 0xfffffffd, RZ, 0xc0, !PT ;  /* 0xfffffffd2a2a7812 */ /* 0x004fc800078ec0ff */
[----:B------:R-:W-:-:S05]  /*3080*/  @P4 LOP3.LUT R42, R42, 0x2, RZ, 0xfc, !PT ;  /* 0x000000022a2a4812 */ /* 0x000fca00078efcff */
[----:B------:R0:W-:Y:S01]  /*3090*/  STL [R1+0x14], R42 ;  /* 0x0000142a01007387 */ /* 0x0001e20000100800 */
        /* <DEDUP_REMOVED lines=36> */
[----:B0-----:R-:W-:-:S04]  /*32e0*/  IADD3 R42, P1, P4, R104, UR4, R88 ;  /* 0x00000004682a7c10 */ /* 0x001fc8000fc3e058 */
        /* <DEDUP_REMOVED lines=29> */
.L_x_2265:
[----:B------:R-:W-:Y:S05]  /*34c0*/  BSYNC B1 ;  /* 0x0000000000017941 */ /* 0x000fea0003800000 */
.L_x_2264:
        /* <DEDUP_REMOVED lines=54> */
.L_x_2267:
[----:B------:R-:W-:Y:S05]  /*3830*/  BSYNC B1 ;  /* 0x0000000000017941 */ /* 0x000fea0003800000 */
.L_x_2266:
        /* <DEDUP_REMOVED lines=28> */
.L_x_2268:
[----:B------:R-:W-:Y:S01]  /*3a00*/  IMAD R97, R17, 0x8, R16 ;  /* 0x0000000811617824 */ /* 0x000fe200078e0210 */
[----:B------:R-:W-:Y:S01]  /*3a10*/  SHF.L.U32 R98, R191, 0x1f, RZ ;  /* 0x0000001fbf627819 */ /* 0x000fe200000006ff */
[----:B------:R-:W-:Y:S03]  /*3a20*/  BSSY B1, `(.L_x_2269) ;  /* 0x0000003000017945 */ /* 0x000fe60003800000 */
[----:B------:R-:W3:Y:S02]  /*3a30*/  SYNCS.PHASECHK.TRANS64.TRYWAIT P5, [R97+URZ+0x29890], R98 ;  /* 0x02989062610075a7 */ /* 0x000ee400080a017f */
[----:B---3--:R-:W-:Y:S05]  /*3a40*/  @!P5 BRA `(.L_x_2270) ;  /* 0x000002cc00d4d947 */ /* 0x008fea0003800000 */
.L_x_2605:
[----:B------:R-:W-:Y:S05]  /*3a50*/  BSYNC B1 ;  /* 0x0000000000017941 */ /* 0x000fea0003800000 */
.L_x_2269:
        /* <DEDUP_REMOVED lines=19> */
[-C--:B------:R-:W-:Y:S02]  /*3b90*/  F2FP.F16.E4M3.UNPACK_B R136, R164.reuse.H1 ;  /* 0x000000a4ff88723e */ /* 0x080fe400030006ff */
        /* <DEDUP_REMOVED lines=8> */
[-C--:B------:R-:W-:Y:S01]  /*3c20*/  FMUL.FTZ R171, R137, R170.reuse ;  /* 0x000000aa89ab7220 */ /* 0x080fe20000410000 */
[--C-:B------:R-:W-:Y:S02]  /*3c30*/  HADD2.F32 R169, -RZ, R167.reuse.H0_H0 ;  /* 0x200000a7ffa97230 */ /* 0x100fe40000004100 */
[----:B------:R-:W-:Y:S01]  /*3c40*/  FMUL.FTZ R170, R165, R170 ;  /* 0x000000aaa5aa7220 */ /* 0x000fe20000410000 */
        /* <DEDUP_REMOVED lines=85> */
.L_x_2276:
[----:B------:R-:W-:Y:S05]  /*41a0*/  BSYNC B3 ;  /* 0x0000000000037941 */ /* 0x000fea0003800000 */
.L_x_2275:
[----:B-1----:R4:W-:Y:S02]  /*41b0*/  STG.E.128 desc[UR56][R48.64], R40 ;  /* 0x0000002830007986 */ /* 0x0029e4000c101d38 */
.L_x_2274:
[----:B------:R-:W-:Y:S05]  /*41c0*/  BSYNC B2 ;  /* 0x0000000000027941 */ /* 0x000fea0003800000 */
.L_x_2273:
        /* <DEDUP_REMOVED lines=14> */
[----:B------:R-:W-:Y:S01]  /*42b0*/  LOP3.LUT R122, R122, 0xff00, R134, 0xf8, !PT ;  /* 0x0000ff007a7a7812 */ /* 0x000fe200078ef886 */
[----:B------:R-:W-:Y:S01]  /*42c0*/  IMAD.SHL.U32 R135, R135, 0x100, RZ ;  /* 0x0000010087877824 */ /* 0x000fe200078e00ff */
[----:B-1----:R-:W-:-:S02]  /*42d0*/  F2FP.F16.E4M3.UNPACK_B R134, R41 ;  /* 0x00000029ff86723e */ /* 0x002fc400020006ff */
[----:B------:R-:W-:Y:S02]  /*42e0*/  LOP3.LUT R95, R122, 0xff0000, R95, 0xf8, !PT ;  /* 0x00ff00007a5f7812 */ /* 0x000fe400078ef85f */
[-C--:B------:R-:W-:Y:S02]  /*42f0*/  F2FP.F16.E4M3.UNPACK_B R122, R162.reuse.H1 ;  /* 0x000000a2ff7a723e */ /* 0x080fe400030006ff */
[----:B------:R-:W-:Y:S01]  /*4300*/  SHF.R.U32.HI R94, RZ, 0x10, R123 ;  /* 0x00000010ff5e7819 */ /* 0x000fe2000001167b */
[----:B------:R-:W-:Y:S01]  /*4310*/  HADD2.F32 R123, -RZ, R134.H1_H1 ;  /* 0x30000086ff7b7230 */ /* 0x000fe20000004100 */
[----:B------:R-:W-:Y:S01]  /*4320*/  LOP3.LUT R136, R136, 0xff00, R135, 0xf8, !PT ;  /* 0x0000ff0088887812 */ /* 0x000fe200078ef887 */
[----:B------:R-:W-:Y:S01]  /*4330*/  HADD2.F32 R163, -RZ, R122.H0_H0 ;  /* 0x2000007affa37230 */ /* 0x000fe20000004100 */
        /* <DEDUP_REMOVED lines=18> */
[----:B------:R-:W-:Y:S01]  /*4460*/  SHF.L.U32 R41, R94, 0x10, RZ ;  /* 0x000000105e297819 */ /* 0x000fe200000006ff */
[----:B------:R-:W-:Y:S01]  /*4470*/  IMAD.MOV.U32 R94, RZ, RZ, R43 ;  /* 0x000000ffff5e7224 */ /* 0x000fe200078e002b */
[----:B------:R-:W-:Y:S02]  /*4480*/  F2FP.F16.E4M3.UNPACK_B R43, R95.H1 ;  /* 0x0000005fff2b723e */ /* 0x000fe400030006ff */
[----:B------:R-:W-:-:S02]  /*4490*/  LOP3.LUT R41, R136, 0xff0000, R41, 0xf8, !PT ;  /* 0x00ff000088297812 */ /* 0x000fc400078ef829 */
[-C--:B------:R-:W-:Y:S01]  /*44a0*/  F2FP.F16.E4M3.UNPACK_B R164, R94.reuse ;  /* 0x0000005effa4723e */ /* 0x080fe200020006ff */
[--C-:B------:R-:W-:Y:S01]  /*44b0*/  HADD2.F32 R163, -RZ, R43.reuse.H0_H0 ;  /* 0x2000002bffa37230 */ /* 0x100fe20000004100 */
[-C--:B------:R-:W-:Y:S01]  /*44c0*/  F2FP.F16.E4M3.UNPACK_B R136, R41.reuse.H1 ;  /* 0x00000029ff88723e */ /* 0x080fe200030006ff */
[----:B------:R-:W-:Y:S01]  /*44d0*/  HADD2.F32 R43, -RZ, R43.H1_H1 ;  /* 0x3000002bff2b7230 */ /* 0x000fe20000004100 */
[----:B------:R-:W-:Y:S01]  /*44e0*/  F2FP.F16.E4M3.UNPACK_B R94, R94.H1 ;  /* 0x0000005eff5e723e */ /* 0x000fe200030006ff */
[----:B------:R-:W-:Y:S01]  /*44f0*/  HADD2.F32 R137, -RZ, R164.H1_H1 ;  /* 0x300000a4ff897230 */ /* 0x000fe20000004100 */
[----:B------:R-:W-:Y:S01]  /*4500*/  F2FP.SATFINITE.E4M3.F32.PACK_AB_MERGE_C R122, R135, R122, RZ ;  /* 0x0000007a877a723e */ /* 0x000fe200048070ff */
[----:B------:R-:W-:Y:S01]  /*4510*/  HADD2.F32 R165, -RZ, R136.H0_H0 ;  /* 0x20000088ffa57230 */ /* 0x000fe20000004100 */
[----:B------:R-:W-:Y:S01]  /*4520*/  F2FP.F16.E4M3.UNPACK_B R41, R41 ;  /* 0x00000029ff29723e */ /* 0x000fe200020006ff */
[----:B------:R-:W-:Y:S01]  /*4530*/  HADD2.F32 R164, -RZ, R164.H0_H0 ;  /* 0x200000a4ffa47230 */ /* 0x000fe20000004100 */
[----:B------:R-:W-:Y:S01]  /*4540*/  F2FP.SATFINITE.E4M3.F32.PACK_AB_MERGE_C R123, R123, R134, R122 ;  /* 0x000000867b7b723e */ /* 0x000fe2000480707a */
[----:B------:R-:W-:-:S02]  /*4550*/  HADD2.F32 R136, -RZ, R136.H1_H1 ;  /* 0x30000088ff887230 */ /* 0x000fc40000004100 */
[C---:B------:R-:W-:Y:S01]  /*4560*/  FMUL.FTZ R167, R137.reuse, R165 ;  /* 0x000000a589a77220 */ /* 0x040fe20000410000 */
        /* <DEDUP_REMOVED lines=56> */
.L_x_2280:
[----:B------:R-:W-:Y:S05]  /*48f0*/  BSYNC B3 ;  /* 0x0000000000037941 */ /* 0x000fea0003800000 */
.L_x_2279:
[----:B-1----:R0:W-:Y:S02]  /*4900*/  STG.E.128 desc[UR56][R48.64+0x20], R40 ;  /* 0x0000202830007986 */ /* 0x0021e4000c101d38 */
.L_x_2278:
[----:B------:R-:W-:Y:S05]  /*4910*/  BSYNC B2 ;  /* 0x0000000000027941 */ /* 0x000fea0003800000 */
.L_x_2277:
        /* <DEDUP_REMOVED lines=111> */
.L_x_2284:
[----:B------:R-:W-:Y:S05]  /*5010*/  BSYNC B3 ;  /* 0x0000000000037941 */ /* 0x000fea0003800000 */
.L_x_2283:
[----:B-1----:R0:W-:Y:S02]  /*5020*/  STG.E.128 desc[UR56][R48.64+0x40], R40 ;  /* 0x0000402830007986 */ /* 0x0021e4000c101d38 */
.L_x_2282:
[----:B------:R-:W-:Y:S05]  /*5030*/  BSYNC B2 ;  /* 0x0000000000027941 */ /* 0x000fea0003800000 */
.L_x_2281:
[----:B------:R-:W-:Y:S01]  /*5040*/  ISETP.NE.AND P2, PT, R37, RZ, PT ;  /* 0x000000ff2500720c */ /* 0x000fe20003f45270 */
[----:B------:R-:W-:-:S12]  /*5050*/  BSSY B2, `(.L_x_2285) ;  /* 0x000006e000027945 */ /* 0x000fd80003800000 */
[----:B------:R-:W-:Y:S05]  /*5060*/  @!P2 BRA `(.L_x_2286) ;  /* 0x0000000400b0a947 */ /* 0x000fea0003800000 */
[----:B012-4-:R0:W1:Y:S01]  /*5070*/  LDS.128 R40, [R46+0x1cc00] ;  /* 0x01cc00002e287984 */ /* 0x0170620000000c00 */
[----:B------:R-:W-:Y:S01]  /*5080*/  ISETP.GE.AND P2, PT, R193, R132, PT ;  /* 0x00000084c100720c */ /* 0x000fe20003f46270 */
[----:B------:R-:W-:-:S12]  /*5090*/  BSSY B3, `(.L_x_2287) ;  /* 0x0000068000037945 */ /* 0x000fd80003800000 */
[----:B0-----:R-:W-:Y:S05]  /*50a0*/  @P2 BRA `(.L_x_2288) ;  /* 0x0000000400982947 */ /* 0x001fea0003800000 */
[----:B------:R-:W-:Y:S02]  /*50b0*/  SHF.R.U32.HI R93, RZ, 0x8, R85 ;  /* 0x00000008ff5d7819 */ /* 0x000fe40000011655 */
[----:B------:R-:W-:Y:S02]  /*50c0*/  SHF.R.U32.HI R87, RZ, 0x8, R83 ;  /* 0x00000008ff577819 */ /* 0x000fe40000011653 */
[----:B------:R-:W-:Y:S01]  /*50d0*/  LOP3.LUT R86, R83, 0xff0000ff, RZ, 0xc0, !PT ;  /* 0xff0000ff53567812 */ /* 0x000fe200078ec0ff */
[----:B------:R-:W-:Y:S01]  /*50e0*/  IMAD.SHL.U32 R93, R93, 0x100, RZ ;  /* 0x000001005d5d7824 */ /* 0x000fe200078e00ff */
[----:B------:R-:W-:Y:S02]  /*50f0*/  LOP3.LUT R84, R85, 0xff0000ff, RZ, 0xc0, !PT ;  /* 0xff0000ff55547812 */ /* 0x000fe400078ec0ff */
[----:B------:R-:W-:Y:S02]  /*5100*/  SHF.L.U32 R87, R87, 0x8, RZ ;  /* 0x0000000857577819 */ /* 0x000fe400000006ff */
[----:B------:R-:W-:-:S02]  /*5110*/  F2FP.F16.E4M3.UNPACK_B R82, R157.H1 ;  /* 0x0000009dff52723e */ /* 0x000fc400030006ff */
[----:B-1----:R-:W-:Y:S02]  /*5120*/  F2FP.F16.E4M3.UNPACK_B R92, R41 ;  /* 0x00000029ff5c723e */ /* 0x002fe400020006ff */
[----:B------:R-:W-:Y:S01]  /*5130*/  LOP3.LUT R86, R86, 0xff00, R87, 0xf8, !PT ;  /* 0x0000ff0056567812 */ /* 0x000fe200078ef857 */
[----:B------:R-:W-:Y:S01]  /*5140*/  HADD2.F32 R95, -RZ, R82.H0_H0 ;  /* 0x20000052ff5f7230 */ /* 0x000fe20000004100 */
[----:B------:R-:W-:Y:S01]  /*5150*/  LOP3.LUT R84, R84, 0xff00, R93, 0xf8, !PT ;  /* 0x0000ff0054547812 */ /* 0x000fe200078ef85d */
[--C-:B------:R-:W-:Y:S01]  /*5160*/  HADD2.F32 R87, -RZ, R92.reuse.H1_H1 ;  /* 0x3000005cff577230 */ /* 0x100fe20000004100 */
[----:B------:R-:W-:Y:S01]  /*5170*/  F2FP.F16.E4M3.UNPACK_B R93, R156.H1 ;  /* 0x0000009cff5d723e */ /* 0x000fe200030006ff */
[----:B------:R-:W-:Y:S01]  /*5180*/  HADD2.F32 R92, -RZ, R92.H0_H0 ;  /* 0x2000005cff5c7230 */ /* 0x000fe20000004100 */
[----:B------:R-:W-:Y:S02]  /*5190*/  SHF.R.U32.HI R85, RZ, 0x10, R85 ;  /* 0x00000010ff557819 */ /* 0x000fe40000011655 */
[----:B------:R-:W-:Y:S01]  /*51a0*/  FMUL.FTZ R122, R87, R95 ;  /* 0x0000005f577a7220 */ /* 0x000fe20000410000 */
[----:B------:R-:W-:-:S02]  /*51b0*/  HADD2.F32 R94, -RZ, R93.H0_H0 ;  /* 0x2000005dff5e7230 */ /* 0x000fc40000004100 */
[C---:B------:R-:W-:Y:S01]  /*51c0*/  FMUL.FTZ R95, R92.reuse, R95 ;  /* 0x0000005f5c5f7220 */ /* 0x040fe20000410000 */
[----:B------:R-:W-:Y:S01]  /*51d0*/  SHF.R.U32.HI R83, RZ, 0x10, R83 ;  /* 0x00000010ff537819 */ /* 0x000fe20000011653 */
[----:B------:R-:W-:Y:S01]  /*51e0*/  IMAD.U32 R85, R85, 0x10000, RZ ;  /* 0x0001000055557824 */ /* 0x000fe200078e00ff */
[----:B------:R-:W-:Y:S01]  /*51f0*/  F2FP.F16.E4M3.UNPACK_B R157, R157 ;  /* 0x0000009dff9d723e */ /* 0x000fe200020006ff */
[-C--:B------:R-:W-:Y:S01]  /*5200*/  FFMA.FTZ R87, R87, R94.reuse, R95 ;  /* 0x0000005e57577223 */ /* 0x080fe2000001005f */
[----:B------:R-:W-:Y:S01]  /*5210*/  F2FP.F16.E4M3.UNPACK_B R95, R41.H1 ;  /* 0x00000029ff5f723e */ /* 0x000fe200030006ff */
[----:B------:R-:W-:Y:S01]  /*5220*/  FFMA.FTZ R92, R92, R94, -R122 ;  /* 0x0000005e5c5c7223 */ /* 0x000fe2000001087a */
[----:B------:R-:W-:Y:S01]  /*5230*/  HADD2.F32 R94, -RZ, R82.H1_H1 ;  /* 0x30000052ff5e7230 */ /* 0x000fe20000004100 */
[----:B------:R-:W-:Y:S01]  /*5240*/  LOP3.LUT R84, R84, 0xff0000, R85, 0xf8, !PT ;  /* 0x00ff000054547812 */ /* 0x000fe200078ef855 */
[----:B------:R-:W-:Y:S01]  /*5250*/  HADD2.F32 R93, -RZ, R93.H1_H1 ;  /* 0x3000005dff5d7230 */ /* 0x000fe20000004100 */
[----:B------:R-:W-:Y:S01]  /*5260*/  F2FP.F16.E4M3.UNPACK_B R156, R156 ;  /* 0x0000009cff9c723e */ /* 0x000fe200020006ff */
[--C-:B------:R-:W-:Y:S01]  /*5270*/  HADD2.F32 R41, -RZ, R95.reuse.H1_H1 ;  /* 0x3000005fff297230 */ /* 0x100fe20000004100 */
[-C--:B------:R-:W-:Y:S01]  /*5280*/  F2FP.F16.E4M3.UNPACK_B R85, R84.reuse.H1 ;  /* 0x00000054ff55723e */ /* 0x080fe200030006ff */
[----:B------:R-:W-:Y:S01]  /*5290*/  HADD2.F32 R82, -RZ, R95.H0_H0 ;  /* 0x2000005fff527230 */ /* 0x000fe20000004100 */
[----:B------:R-:W-:Y:S01]  /*52a0*/  F2FP.F16.E4M3.UNPACK_B R84, R84 ;  /* 0x00000054ff54723e */ /* 0x000fe200020006ff */
[----:B------:R-:W-:-:S02]  /*52b0*/  IMAD.U32 R83, R83, 0x10000, RZ ;  /* 0x0001000053537824 */ /* 0x000fc400078e00ff */
[CC--:B------:R-:W-:Y:S01]  /*52c0*/  FMUL.FTZ R95, R41.reuse, R94.reuse ;  /* 0x0000005e295f7220 */ /* 0x0c0fe20000410000 */
[--C-:B------:R-:W-:Y:S02]  /*52d0*/  HADD2.F32 R122, -RZ, R85.reuse.H0_H0 ;  /* 0x20000055ff7a7230 */ /* 0x100fe40000004100 */
[C---:B------:R-:W-:Y:S01]  /*52e0*/  FMUL.FTZ R94, R82.reuse, R94 ;  /* 0x0000005e525e7220 */ /* 0x040fe20000410000 */
[----:B------:R-:W-:Y:S02]  /*52f0*/  HADD2.F32 R85, -RZ, R85.H1_H1 ;  /* 0x30000055ff557230 */ /* 0x000fe40000004100 */
[-C--:B------:R-:W-:Y:S01]  /*5300*/  FFMA.FTZ R82, R82, R93.reuse, -R95 ;  /* 0x0000005d52527223 */ /* 0x080fe2000001085f */
[----:B------:R-:W-:Y:S01]  /*5310*/  LOP3.LUT R83, R86, 0xff0000, R83, 0xf8, !PT ;  /* 0x00ff000056537812 */ /* 0x000fe200078ef853 */
[----:B------:R-:W-:Y:S01]  /*5320*/  FFMA.FTZ R41, R41, R93, R94 ;  /* 0x0000005d29297223 */ /* 0x000fe2000001005e */
[----:B------:R-:W-:Y:S02]  /*5330*/  F2FP.F16.E4M3.UNPACK_B R95, R43 ;  /* 0x0000002bff5f723e */ /* 0x000fe400020006ff */
[----:B------:R-:W-:-:S02]  /*5340*/  F2FP.F16.E4M3.UNPACK_B R86, R83.H1 ;  /* 0x00000053ff56723e */ /* 0x000fc400030006ff */
[----:B------:R-:W-:Y:S01]  /*5350*/  F2FP.F16.E4M3.UNPACK_B R43, R43.H1 ;  /* 0x0000002bff2b723e */ /* 0x000fe200030006ff */
[--C-:B------:R-:W-:Y:S01]  /*5360*/  HADD2.F32 R93, -RZ, R95.reuse.H1_H1 ;  /* 0x3000005fff5d7230 */ /* 0x100fe20000004100 */
[----:B------:R-:W-:Y:S01]  /*5370*/  F2FP.SATFINITE.E4M3.F32.PACK_AB_MERGE_C R41, R41, R82, RZ ;  /* 0x000000522929723e */ /* 0x000fe200048070ff */
[----:B------:R-:W-:Y:S02]  /*5380*/  HADD2.F32 R95, -RZ, R95.H0_H0 ;  /* 0x2000005fff5f7230 */ /* 0x000fe40000004100 */
[--C-:B------:R-:W-:Y:S02]  /*5390*/  HADD2.F32 R94, -RZ, R86.reuse.H0_H0 ;  /* 0x20000056ff5e7230 */ /* 0x100fe40000004100 */
[----:B------:R-:W-:Y:S01]  /*53a0*/  FMUL.FTZ R123, R93, R122 ;  /* 0x0000007a5d7b7220 */ /* 0x000fe20000410000 */
[----:B------:R-:W-:Y:S01]  /*53b0*/  HADD2.F32 R86, -RZ, R86.H1_H1 ;  /* 0x30000056ff567230 */ /* 0x000fe20000004100 */
[----:B------:R-:W-:Y:S02]  /*53c0*/  F2FP.SATFINITE.E4M3.F32.PACK_AB_MERGE_C R41, R87, R92, R41 ;  /* 0x0000005c5729723e */ /* 0x000fe40004807029 */
[C---:B------:R-:W-:Y:S01]  /*53d0*/  FFMA.FTZ R123, R95.reuse, R94, -R123 ;  /* 0x0000005e5f7b7223 */ /* 0x040fe2000001087b */
[----:B------:R-:W-:-:S04]  /*53e0*/  FMUL.FTZ R95, R95, R122 ;  /* 0x0000007a5f5f7220 */ /* 0x000fc80000410000 */
[----:B------:R-:W-:Y:S01]  /*53f0*/  FFMA.FTZ R95, R93, R94, R95 ;  /* 0x0000005e5d5f7223 */ /* 0x000fe2000001005f */
[--C-:B------:R-:W-:Y:S02]  /*5400*/  HADD2.F32 R93, -RZ, R43.reuse.H1_H1 ;  /* 0x3000002bff5d7230 */ /* 0x100fe40000004100 */
[----:B------:R-:W-:-:S03]  /*5410*/  HADD2.F32 R43, -RZ, R43.H0_H0 ;  /* 0x2000002bff2b7230 */ /* 0x000fc60000004100 */
[----:B------:R-:W-:-:S04]  /*5420*/  FMUL.FTZ R94, R93, R85 ;  /* 0x000000555d5e7220 */ /* 0x000fc80000410000 */
[C---:B------:R-:W-:Y:S01]  /*5430*/  FFMA.FTZ R94, R43.reuse, R86, -R94 ;  /* 0x000000562b5e7223 */ /* 0x040fe2000001085e */
[----:B------:R-:W-:Y:S01]  /*5440*/  FMUL.FTZ R43, R43, R85 ;  /* 0x000000552b2b7220 */ /* 0x000fe20000410000 */
[----:B------:R-:W-:-:S03]  /*5450*/  F2FP.F16.E4M3.UNPACK_B R85, R83 ;  /* 0x00000053ff55723e */ /* 0x000fc600020006ff */
[----:B------:R-:W-:Y:S01]  /*5460*/  FFMA.FTZ R43, R93, R86, R43 ;  /* 0x000000565d2b7223 */ /* 0x000fe2000001002b */
[-C--:B------:R-:W-:Y:S01]  /*5470*/  F2FP.F16.E4M3.UNPACK_B R86, R42.reuse ;  /* 0x0000002aff56723e */ /* 0x080fe200020006ff */
[----:B------:R-:W-:Y:S01]  /*5480*/  HADD2.F32 R93, -RZ, R84.H0_H0 ;  /* 0x20000054ff5d7230 */ /* 0x000fe20000004100 */
[----:B------:R-:W-:Y:S01]  /*5490*/  F2FP.F16.E4M3.UNPACK_B R42, R42.H1 ;  /* 0x0000002aff2a723e */ /* 0x000fe200030006ff */
[--C-:B------:R-:W-:Y:S01]  /*54a0*/  HADD2.F32 R87, -RZ, R85.reuse.H0_H0 ;  /* 0x20000055ff577230 */ /* 0x100fe20000004100 */
[----:B------:R-:W-:Y:S01]  /*54b0*/  F2FP.SATFINITE.E4M3.F32.PACK_AB_MERGE_C R94, R43, R94, RZ ;  /* 0x0000005e2b5e723e */ /* 0x000fe200048070ff */
[--C-:B------:R-:W-:Y:S02]  /*54c0*/  HADD2.F32 R82, -RZ, R86.reuse.H1_H1 ;  /* 0x30000056ff527230 */ /* 0x100fe40000004100 */
[----:B------:R-:W-:Y:S01]  /*54d0*/  HADD2.F32 R86, -RZ, R86.H0_H0 ;  /* 0x20000056ff567230 */ /* 0x000fe20000004100 */
[----:B------:R-:W-:Y:S01]  /*54e0*/  F2FP.SATFINITE.E4M3.F32.PACK_AB_MERGE_C R43, R95, R123, R94 ;  /* 0x0000007b5f2b723e */ /* 0x000fe2000480705e */
[----:B------:R-:W-:-:S02]  /*54f0*/  HADD2.F32 R85, -RZ, R85.H1_H1 ;  /* 0x30000055ff557230 */ /* 0x000fc40000004100 */
[-C--:B------:R-:W-:Y:S01]  /*5500*/  FMUL.FTZ R83, R82, R93.reuse ;  /* 0x0000005d52537220 */ /* 0x080fe20000410000 */
[----:B------:R-:W-:-:S03]  /*5510*/  FMUL.FTZ R93, R86, R93 ;  /* 0x0000005d565d7220 */ /* 0x000fc60000410000 */
[-C--:B------:R-:W-:Y:S01]  /*5520*/  FFMA.FTZ R83, R86, R87.reuse, -R83 ;  /* 0x0000005756537223 */ /* 0x080fe20000010853 */
[----:B------:R-:W-:Y:S01]  /*5530*/  F2FP.F16.E4M3.UNPACK_B R86, R40.H1 ;  /* 0x00000028ff56723e */ /* 0x000fe200030006ff */
[----:B------:R-:W-:Y:S01]  /*5540*/  FFMA.FTZ R82, R82, R87, R93 ;  /* 0x0000005752527223 */ /* 0x000fe2000001005d */
[----:B------:R-:W-:Y:S02]  /*5550*/  HADD2.F32 R87, -RZ, R84.H1_H1 ;  /* 0x30000054ff577230 */ /* 0x000fe40000004100 */
[--C-:B------:R-:W-:Y:S02]  /*5560*/  HADD2.F32 R84, -RZ, R42.reuse.H1_H1 ;  /* 0x3000002aff547230 */ /* 0x100fe40000004100 */
[----:B------:R-:W-:-:S03]  /*5570*/  HADD2.F32 R42, -RZ, R42.H0_H0 ;  /* 0x2000002aff2a7230 */ /* 0x000fc60000004100 */
[-C--:B------:R-:W-:Y:S02]  /*5580*/  FMUL.FTZ R93, R84, R87.reuse ;  /* 0x00000057545d7220 */ /* 0x080fe40000410000 */
[C---:B------:R-:W-:Y:S02]  /*5590*/  FMUL.FTZ R87, R42.reuse, R87 ;  /* 0x000000572a577220 */ /* 0x040fe40000410000 */
[-C--:B------:R-:W-:Y:S01]  /*55a0*/  FFMA.FTZ R42, R42, R85.reuse, -R93 ;  /* 0x000000552a2a7223 */ /* 0x080fe2000001085d */
[----:B------:R-:W-:Y:S02]  /*55b0*/  HADD2.F32 R93, -RZ, R157.H1_H1 ;  /* 0x3000009dff5d7230 */ /* 0x000fe40000004100 */
[----:B------:R-:W-:Y:S01]  /*55c0*/  FFMA.FTZ R85, R84, R85, R87 ;  /* 0x0000005554557223 */ /* 0x000fe20000010057 */
[--C-:B------:R-:W-:Y:S02]  /*55d0*/  HADD2.F32 R84, -RZ, R86.reuse.H1_H1 ;  /* 0x30000056ff547230 */ /* 0x100fe40000004100 */
[----:B------:R-:W-:-:S02]  /*55e0*/  HADD2.F32 R86, -RZ, R86.H0_H0 ;  /* 0x20000056ff567230 */ /* 0x000fc40000004100 */
[--C-:B------:R-:W-:Y:S02]  /*55f0*/  HADD2.F32 R87, -RZ, R156.reuse.H1_H1 ;  /* 0x3000009cff577230 */ /* 0x100fe40000004100 */
[-C--:B------:R-:W-:Y:S01]  /*5600*/  FMUL.FTZ R135, R84, R93.reuse ;  /* 0x0000005d54877220 */ /* 0x080fe20000410000 */
[----:B------:R-:W-:Y:S02]  /*5610*/  HADD2.F32 R157, -RZ, R157.H0_H0 ;  /* 0x2000009dff9d7230 */ /* 0x000fe40000004100 */
[C---:B------:R-:W-:Y:S01]  /*5620*/  FMUL.FTZ R93, R86.reuse, R93 ;  /* 0x0000005d565d7220 */ /* 0x040fe20000410000 */
[----:B------:R-:W-:Y:S01]  /*5630*/  F2FP.SATFINITE.E4M3.F32.PACK_AB_MERGE_C R42, R85, R42, RZ ;  /* 0x0000002a552a723e */ /* 0x000fe200048070ff */
[-C--:B------:R-:W-:Y:S02]  /*5640*/  FFMA.FTZ R86, R86, R87.reuse, -R135 ;  /* 0x0000005756567223 */ /* 0x080fe40000010887 */
[----:B------:R-:W-:Y:S01]  /*5650*/  FFMA.FTZ R93, R84, R87, R93 ;  /* 0x00000057545d7223 */ /* 0x000fe2000001005d */
[----:B------:R-:W-:Y:S01]  /*5660*/  F2FP.F16.E4M3.UNPACK_B R84, R40 ;  /* 0x00000028ff54723e */ /* 0x000fe200020006ff */
[----:B------:R-:W-:Y:S01]  /*5670*/  HADD2.F32 R87, -RZ, R156.H0_H0 ;  /* 0x2000009cff577230 */ /* 0x000fe20000004100 */
[----:B------:R-:W-:-:S02]  /*5680*/  F2FP.SATFINITE.E4M3.F32.PACK_AB_MERGE_C R42, R82, R83, R42 ;  /* 0x00000053522a723e */ /* 0x000fc4000480702a */
[----:B------:R-:W-:Y:S01]  /*5690*/  F2FP.SATFINITE.E4M3.F32.PACK_AB_MERGE_C R86, R93, R86, RZ ;  /* 0x000000565d56723e */ /* 0x000fe200048070ff */
[--C-:B------:R-:W-:Y:S02]  /*56a0*/  HADD2.F32 R40, -RZ, R84.reuse.H1_H1 ;  /* 0x30000054ff287230 */ /* 0x100fe40000004100 */
[----:B------:R-:W-:-:S03]  /*56b0*/  HADD2.F32 R84, -RZ, R84.H0_H0 ;  /* 0x20000054ff547230 */ /* 0x000fc60000004100 */
[-C--:B------:R-:W-:Y:S02]  /*56c0*/  FMUL.FTZ R135, R40, R157.reuse ;  /* 0x0000009d28877220 */ /* 0x080fe40000410000 */
[C---:B------:R-:W-:Y:S02]  /*56d0*/  FMUL.FTZ R157, R84.reuse, R157 ;  /* 0x0000009d549d7220 */ /* 0x040fe40000410000 */
[-C--:B------:R-:W-:Y:S02]  /*56e0*/  FFMA.FTZ R84, R84, R87.reuse, -R135 ;  /* 0x0000005754547223 */ /* 0x080fe40000010887 */
[----:B------:R-:W-:-:S05]  /*56f0*/  FFMA.FTZ R157, R40, R87, R157 ;  /* 0x00000057289d7223 */ /* 0x000fca000001009d */
[----:B------:R-:W-:-:S07]  /*5700*/  F2FP.SATFINITE.E4M3.F32.PACK_AB_MERGE_C R40, R157, R84, R86 ;  /* 0x000000549d28723e */ /* 0x000fce0004807056 */
.L_x_2288:
[----:B------:R-:W-:Y:S05]  /*5710*/  BSYNC B3 ;  /* 0x0000000000037941 */ /* 0x000fea0003800000 */
.L_x_2287:
[----:B-1----:R0:W-:Y:S02]  /*5720*/  STG.E.128 desc[UR56][R48.64+0x60], R40 ;  /* 0x0000602830007986 */ /* 0x0021e4000c101d38 */
.L_x_2286:
[----:B------:R-:W-:Y:S05]  /*5730*/  BSYNC B2 ;  /* 0x0000000000027941 */ /* 0x000fea0003800000 */
.L_x_2285:
[----:B------:R-:W-:Y:S01]  /*5740*/  ISETP.NE.AND P2, PT, R38, RZ, PT ;  /* 0x000000ff2600720c */ /* 0x000fe20003f45270 */
[----:B------:R-:W-:-:S12]  /*5750*/  BSSY B2, `(.L_x_2289) ;  /* 0x0000073000027945 */ /* 0x000fd80003800000 */
[----:B------:R-:W-:Y:S05]  /*5760*/  @!P2 BRA `(.L_x_2290) ;  /* 0x0000000400c4a947 */ /* 0x000fea0003800000 */
[----:B012-4-:R0:W1:Y:S01]  /*5770*/  LDS.128 R40, [R47+0x1f400] ;  /* 0x01f400002f287984 */ /* 0x0170620000000c00 */
[----:B------:R-:W-:Y:S01]  /*5780*/  ISETP.GE.AND P2, PT, R195, R132, PT ;  /* 0x00000084c300720c */ /* 0x000fe20003f46270 */
[----:B------:R-:W-:-:S12]  /*5790*/  BSSY B3, `(.L_x_2291) ;  /* 0x000006d000037945 */ /* 0x000fd80003800000 */
[----:B0-----:R-:W-:Y:S05]  /*57a0*/  @P2 BRA `(.L_x_2292) ;  /* 0x0000000400ac2947 */ /* 0x001fea0003800000 */
[----:B-1----:R-:W-:Y:S01]  /*57b0*/  IMAD.MOV.U32 R78, RZ, RZ, R41 ;  /* 0x000000ffff4e7224 */ /* 0x002fe200078e0029 */
[----:B------:R-:W-:Y:S02]  /*57c0*/  F2FP.F16.E4M3.UNPACK_B R82, R155.H1 ;  /* 0x0000009bff52723e */ /* 0x000fe400030006ff */
[----:B------:R-:W-:Y:S02]  /*57d0*/  F2FP.F16.E4M3.UNPACK_B R41, R154.H1 ;  /* 0x0000009aff29723e */ /* 0x000fe400030006ff */
[----:B------:R-:W-:Y:S01]  /*57e0*/  F2FP.F16.E4M3.UNPACK_B R80, R78 ;  /* 0x0000004eff50723e */ /* 0x000fe200020006ff */
[----:B------:R-:W-:Y:S02]  /*57f0*/  HADD2.F32 R84, -RZ, R82.H0_H0 ;  /* 0x20000052ff547230 */ /* 0x000fe40000004100 */
[----:B------:R-:W-:Y:S02]  /*5800*/  HADD2.F32 R83, -RZ, R41.H0_H0 ;  /* 0x20000029ff537230 */ /* 0x000fe40000004100 */
[----:B------:R-:W-:-:S02]  /*5810*/  HADD2.F32 R85, -RZ, R80.H1_H1 ;  /* 0x30000050ff557230 */ /* 0x000fc40000004100 */
[----:B------:R-:W-:Y:S02]  /*5820*/  HADD2.F32 R80, -RZ, R80.H0_H0 ;  /* 0x20000050ff507230 */ /* 0x000fe40000004100 */
[----:B------:R-:W-:Y:S02]  /*5830*/  HADD2.F32 R82, -RZ, R82.H1_H1 ;  /* 0x30000052ff527230 */ /* 0x000fe40000004100 */
[-C--:B------:R-:W-:Y:S01]  /*5840*/  FMUL.FTZ R87, R85, R84.reuse ;  /* 0x0000005455577220 */ /* 0x080fe20000410000 */
[----:B------:R-:W-:-:S03]  /*5850*/  FMUL.FTZ R84, R80, R84 ;  /* 0x0000005450547220 */ /* 0x000fc60000410000 */
[-C--:B------:R-:W-:Y:S01]  /*5860*/  FFMA.FTZ R80, R80, R83.reuse, -R87 ;  /* 0x0000005350507223 */ /* 0x080fe20000010857 */
[----:B------:R-:W-:Y:S01]  /*5870*/  FFMA.FTZ R85, R85, R83, R84 ;  /* 0x0000005355557223 */ /* 0x000fe20000010054 */
[----:B------:R-:W-:Y:S01]  /*5880*/  F2FP.F16.E4M3.UNPACK_B R83, R78.H1 ;  /* 0x0000004eff53723e */ /* 0x000fe200030006ff */
[----:B------:R-:W-:Y:S02]  /*5890*/  IMAD.MOV.U32 R78, RZ, RZ, R40 ;  /* 0x000000ffff4e7224 */ /* 0x000fe400078e0028 */
[----:B------:R-:W-:Y:S02]  /*58a0*/  HADD2.F32 R40, -RZ, R41.H1_H1 ;  /* 0x30000029ff287230 */ /* 0x000fe40000004100 */
[--C-:B------:R-:W-:Y:S02]  /*58b0*/  HADD2.F32 R87, -RZ, R83.reuse.H1_H1 ;  /* 0x30000053ff577230 */ /* 0x100fe40000004100 */
[----:B------:R-:W-:-:S03]  /*58c0*/  HADD2.F32 R83, -RZ, R83.H0_H0 ;  /* 0x20000053ff537230 */ /* 0x000fc60000004100 */
[-C--:B------:R-:W-:Y:S02]  /*58d0*/  FMUL.FTZ R84, R87, R82.reuse ;  /* 0x0000005257547220 */ /* 0x080fe40000410000 */
[C---:B------:R-:W-:Y:S02]  /*58e0*/  FMUL.FTZ R86, R83.reuse, R82 ;  /* 0x0000005253567220 */ /* 0x040fe40000410000 */
[-C--:B------:R-:W-:Y:S01]  /*58f0*/  FFMA.FTZ R82, R83, R40.reuse, -R84 ;  /* 0x0000002853527223 */ /* 0x080fe20000010854 */
[----:B------:R-:W-:Y:S01]  /*5900*/  F2FP.F16.E4M3.UNPACK_B R84, R155 ;  /* 0x0000009bff54723e */ /* 0x000fe200020006ff */
[----:B------:R-:W-:Y:S01]  /*5910*/  FFMA.FTZ R87, R87, R40, R86 ;  /* 0x0000002857577223 */ /* 0x000fe20000010056 */
[----:B------:R-:W-:Y:S02]  /*5920*/  F2FP.F16.E4M3.UNPACK_B R40, R78.H1 ;  /* 0x0000004eff28723e */ /* 0x000fe400030006ff */
[----:B------:R-:W-:Y:S01]  /*5930*/  F2FP.F16.E4M3.UNPACK_B R83, R154 ;  /* 0x0000009aff53723e */ /* 0x000fe200020006ff */
[----:B------:R-:W-:Y:S01]  /*5940*/  HADD2.F32 R92, -RZ, R84.H1_H1 ;  /* 0x30000054ff5c7230 */ /* 0x000fe20000004100 */
[----:B------:R-:W-:Y:S01]  /*5950*/  F2FP.F16.E4M3.UNPACK_B R78, R78 ;  /* 0x0000004eff4e723e */ /* 0x000fe200020006ff */
[----:B------:R-:W-:-:S02]  /*5960*/  HADD2.F32 R41, -RZ, R40.H1_H1 ;  /* 0x30000028ff297230 */ /* 0x000fc40000004100 */
[----:B------:R-:W-:Y:S02]  /*5970*/  HADD2.F32 R40, -RZ, R40.H0_H0 ;  /* 0x20000028ff287230 */ /* 0x000fe40000004100 */
[----:B------:R-:W-:Y:S02]  /*5980*/  HADD2.F32 R86, -RZ, R83.H1_H1 ;  /* 0x30000053ff567230 */ /* 0x000fe40000004100 */
[-C--:B------:R-:W-:Y:S01]  /*5990*/  FMUL.FTZ R93, R41, R92.reuse ;  /* 0x0000005c295d7220 */ /* 0x080fe20000410000 */
[----:B------:R-:W-:-:S03]  /*59a0*/  FMUL.FTZ R92, R40, R92 ;  /* 0x0000005c285c7220 */ /* 0x000fc60000410000 */
[-C--:B------:R-:W-:Y:S01]  /*59b0*/  FFMA.FTZ R40, R40, R86.reuse, -R93 ;  /* 0x0000005628287223 */ /* 0x080fe2000001085d */
[----:B------:R-:W-:Y:S02]  /*59c0*/  HADD2.F32 R93, -RZ, R84.H0_H0 ;  /* 0x20000054ff5d7230 */ /* 0x000fe40000004100 */
[----:B------:R-:W-:Y:S01]  /*59d0*/  FFMA.FTZ R41, R41, R86, R92 ;  /* 0x0000005629297223 */ /* 0x000fe2000001005c */
[----:B------:R-:W-:Y:S01]  /*59e0*/  F2FP.SATFINITE.E4M3.F32.PACK_AB_MERGE_C R86, R87, R82, RZ ;  /* 0x000000525756723e */ /* 0x000fe200048070ff */
[--C-:B------:R-:W-:Y:S01]  /*59f0*/  HADD2.F32 R82, -RZ, R78.reuse.H1_H1 ;  /* 0x3000004eff527230 */ /* 0x100fe20000004100 */
[----:B------:R-:W-:Y:S01]  /*5a00*/  LOP3.LUT R84, R81, 0xff0000ff, RZ, 0xc0, !PT ;  /* 0xff0000ff51547812 */ /* 0x000fe200078ec0ff */
[----:B------:R-:W-:Y:S01]  /*5a10*/  HADD2.F32 R78, -RZ, R78.H0_H0 ;  /* 0x2000004eff4e7230 */ /* 0x000fe20000004100 */
[----:B------:R-:W-:Y:S01]  /*5a20*/  F2FP.SATFINITE.E4M3.F32.PACK_AB_MERGE_C R80, R85, R80, R86 ;  /* 0x000000505550723e */ /* 0x000fe20004807056 */
[----:B------:R-:W-:Y:S01]  /*5a30*/  HADD2.F32 R87, -RZ, R83.H0_H0 ;  /* 0x20000053ff577230 */ /* 0x000fe20000004100 */
[--C-:B------:R-:W-:Y:S01]  /*5a40*/  SHF.R.U32.HI R85, RZ, 0x8, R81.reuse ;  /* 0x00000008ff557819 */ /* 0x100fe20000011651 */
[-C--:B------:R-:W-:Y:S01]  /*5a50*/  FMUL.FTZ R83, R82, R93.reuse ;  /* 0x0000005d52537220 */ /* 0x080fe20000410000 */
[----:B------:R-:W-:Y:S01]  /*5a60*/  FMUL.FTZ R93, R78, R93 ;  /* 0x0000005d4e5d7220 */ /* 0x000fe20000410000 */
[----:B------:R-:W-:-:S02]  /*5a70*/  SHF.R.U32.HI R86, RZ, 0x10, R81 ;  /* 0x00000010ff567819 */ /* 0x000fc40000011651 */
[----:B------:R-:W-:Y:S02]  /*5a80*/  IMAD.SHL.U32 R81, R85, 0x100, RZ ;  /* 0x0000010055517824 */ /* 0x000fe400078e00ff */
[-C--:B------:R-:W-:Y:S01]  /*5a90*/  FFMA.FTZ R83, R78, R87.reuse, -R83 ;  /* 0x000000574e537223 */ /* 0x080fe20000010853 */
[----:B------:R-:W-:Y:S01]  /*5aa0*/  FFMA.FTZ R78, R82, R87, R93 ;  /* 0x00000057524e7223 */ /* 0x000fe2000001005d */
[----:B------:R-:W-:Y:S02]  /*5ab0*/  SHF.R.U32.HI R87, RZ, 0x8, R79 ;  /* 0x00000008ff577819 */ /* 0x000fe4000001164f */
[----:B------:R-:W-:Y:S01]  /*5ac0*/  LOP3.LUT R84, R84, 0xff00, R81, 0xf8, !PT ;  /* 0x0000ff0054547812 */ /* 0x000fe200078ef851 */
[----:B------:R-:W-:Y:S01]  /*5ad0*/  IMAD.U32 R81, R86, 0x10000, RZ ;  /* 0x0001000056517824 */ /* 0x000fe200078e00ff */
[----:B------:R-:W-:Y:S02]  /*5ae0*/  SHF.R.U32.HI R92, RZ, 0x10, R79 ;  /* 0x00000010ff5c7819 */ /* 0x000fe4000001164f */
[----:B------:R-:W-:-:S02]  /*5af0*/  LOP3.LUT R82, R79, 0xff0000ff, RZ, 0xc0, !PT ;  /* 0xff0000ff4f527812 */ /* 0x000fc400078ec0ff */
[----:B------:R-:W-:Y:S02]  /*5b00*/  SHF.L.U32 R79, R87, 0x8, RZ ;  /* 0x00000008574f7819 */ /* 0x000fe400000006ff */
[----:B------:R-:W-:Y:S01]  /*5b10*/  LOP3.LUT R81, R84, 0xff0000, R81, 0xf8, !PT ;  /* 0x00ff000054517812 */ /* 0x000fe200078ef851 */
[----:B------:R-:W-:Y:S01]  /*5b20*/  IMAD.MOV.U32 R84, RZ, RZ, R43 ;  /* 0x000000ffff547224 */ /* 0x000fe200078e002b */
[----:B------:R-:W-:Y:S01]  /*5b30*/  LOP3.LUT R82, R82, 0xff00, R79, 0xf8, !PT ;  /* 0x0000ff0052527812 */ /* 0x000fe200078ef84f */
[----:B------:R-:W-:Y:S01]  /*5b40*/  IMAD.U32 R79, R92, 0x10000, RZ ;  /* 0x000100005c4f7824 */ /* 0x000fe200078e00ff */
[----:B------:R-:W-:Y:S02]  /*5b50*/  F2FP.F16.E4M3.UNPACK_B R92, R81.H1 ;  /* 0x00000051ff5c723e */ /* 0x000fe400030006ff */
[----:B------:R-:W-:Y:S02]  /*5b60*/  F2FP.F16.E4M3.UNPACK_B R43, R84 ;  /* 0x00000054ff2b723e */ /* 0x000fe400020006ff */
[----:B------:R-:W-:Y:S01]  /*5b70*/  LOP3.LUT R79, R82, 0xff0000, R79, 0xf8, !PT ;  /* 0x00ff0000524f7812 */ /* 0x000fe200078ef84f */
[--C-:B------:R-:W-:Y:S01]  /*5b80*/  HADD2.F32 R82, -RZ, R92.reuse.H0_H0 ;  /* 0x2000005cff527230 */ /* 0x100fe20000004100 */
[----:B------:R-:W-:Y:S01]  /*5b90*/  F2FP.SATFINITE.E4M3.F32.PACK_AB_MERGE_C R40, R41, R40, RZ ;  /* 0x000000282928723e */ /* 0x000fe200048070ff */
[--C-:B------:R-:W-:Y:S01]  /*5ba0*/  HADD2.F32 R86, -RZ, R43.reuse.H1_H1 ;  /* 0x3000002bff567230 */ /* 0x100fe20000004100 */
[----:B------:R-:W-:Y:S01]  /*5bb0*/  F2FP.F16.E4M3.UNPACK_B R85, R79.H1 ;  /* 0x0000004fff55723e */ /* 0x000fe200030006ff */
[----:B------:R-:W-:Y:S01]  /*5bc0*/  HADD2.F32 R43, -RZ, R43.H0_H0 ;  /* 0x2000002bff2b7230 */ /* 0x000fe20000004100 */
[----:B------:R-:W-:Y:S01]  /*5bd0*/  F2FP.SATFINITE.E4M3.F32.PACK_AB_MERGE_C R40, R78, R83, R40 ;  /* 0x000000534e28723e */ /* 0x000fe20004807028 */
[----:B------:R-:W-:-:S02]  /*5be0*/  HADD2.F32 R92, -RZ, R92.H1_H1 ;  /* 0x3000005cff5c7230 */ /* 0x000fc40000004100 */
[CC--:B------:R-:W-:Y:S01]  /*5bf0*/  FMUL.FTZ R94, R86.reuse, R82.reuse ;  /* 0x00000052565e7220 */ /* 0x0c0fe20000410000 */
[--C-:B------:R-:W-:Y:S02]  /*5c00*/  HADD2.F32 R87, -RZ, R85.reuse.H0_H0 ;  /* 0x20000055ff577230 */ /* 0x100fe40000004100 */
[C---:B------:R-:W-:Y:S01]  /*5c10*/  FMUL.FTZ R93, R43.reuse, R82 ;  /* 0x000000522b5d7220 */ /* 0x040fe20000410000 */
[----:B------:R-:W-:Y:S01]  /*5c20*/  HADD2.F32 R85, -RZ, R85.H1_H1 ;  /* 0x30000055ff557230 */ /* 0x000fe20000004100 */
[----:B------:R-:W-:Y:S01]  /*5c30*/  MOV R41, R80 ;  /* 0x0000005000297202 */ /* 0x000fe20000000f00 */
[-C--:B------:R-:W-:Y:S01]  /*5c40*/  FFMA.FTZ R82, R43, R87.reuse, -R94 ;  /* 0x000000572b527223 */ /* 0x080fe2000001085e */
[----:B------:R-:W-:Y:S01]  /*5c50*/  FFMA.FTZ R43, R86, R87, R93 ;  /* 0x00000057562b7223 */ /* 0x000fe2000001005d */
[----:B------:R-:W-:Y:S01]  /*5c60*/  F2FP.F16.E4M3.UNPACK_B R86, R84.H1 ;  /* 0x00000054ff56723e */ /* 0x000fe200030006ff */
[----:B------:R-:W-:-:S04]  /*5c70*/  IMAD.MOV.U32 R84, RZ, RZ, R42 ;  /* 0x000000ffff547224 */ /* 0x000fc800078e002a */
[--C-:B------:R-:W-:Y:S02]  /*5c80*/  HADD2.F32 R87, -RZ, R86.reuse.H1_H1 ;  /* 0x30000056ff577230 */ /* 0x100fe40000004100 */
[----:B------:R-:W-:-:S03]  /*5c90*/  HADD2.F32 R86, -RZ, R86.H0_H0 ;  /* 0x20000056ff567230 */ /* 0x000fc60000004100 */
[CC--:B------:R-:W-:Y:S02]  /*5ca0*/  FMUL.FTZ R93, R87.reuse, R92.reuse ;  /* 0x0000005c575d7220 */ /* 0x0c0fe40000410000 */
[C---:B------:R-:W-:Y:S02]  /*5cb0*/  FMUL.FTZ R92, R86.reuse, R92 ;  /* 0x0000005c565c7220 */ /* 0x040fe40000410000 */
[----:B------:R-:W-:Y:S01]  /*5cc0*/  FFMA.FTZ R42, R86, R85, -R93 ;  /* 0x00000055562a7223 */ /* 0x000fe2000001085d */
[----:B------:R-:W-:Y:S01]  /*5cd0*/  F2FP.F16.E4M3.UNPACK_B R93, R81 ;  /* 0x00000051ff5d723e */ /* 0x000fe200020006ff */
[----:B------:R-:W-:Y:S01]  /*5ce0*/  FFMA.FTZ R85, R87, R85, R92 ;  /* 0x0000005557557223 */ /* 0x000fe2000001005c */
[-C--:B------:R-:W-:Y:S02]  /*5cf0*/  F2FP.F16.E4M3.UNPACK_B R86, R84.reuse.H1 ;  /* 0x00000054ff56723e */ /* 0x080fe400030006ff */
[----:B------:R-:W-:Y:S01]  /*5d00*/  F2FP.F16.E4M3.UNPACK_B R81, R79 ;  /* 0x0000004fff51723e */ /* 0x000fe200020006ff */
[----:B------:R-:W-:Y:S01]  /*5d10*/  HADD2.F32 R79, -RZ, R93.H1_H1 ;  /* 0x3000005dff4f7230 */ /* 0x000fe20000004100 */
[----:B------:R-:W-:Y:S01]  /*5d20*/  F2FP.F16.E4M3.UNPACK_B R84, R84 ;  /* 0x00000054ff54723e */ /* 0x000fe200020006ff */
[--C-:B------:R-:W-:Y:S01]  /*5d30*/  HADD2.F32 R87, -RZ, R86.reuse.H1_H1 ;  /* 0x30000056ff577230 */ /* 0x100fe20000004100 */
[----:B------:R-:W-:Y:S01]  /*5d40*/  F2FP.SATFINITE.E4M3.F32.PACK_AB_MERGE_C R85, R85, R42, RZ ;  /* 0x0000002a5555723e */ /* 0x000fe200048070ff */
[----:B------:R-:W-:-:S02]  /*5d50*/  HADD2.F32 R86, -RZ, R86.H0_H0 ;  /* 0x20000056ff567230 */ /* 0x000fc40000004100 */
[----:B------:R-:W-:Y:S02]  /*5d60*/  HADD2.F32 R92, -RZ, R81.H1_H1 ;  /* 0x30000051ff5c7230 */ /* 0x000fe40000004100 */
[-C--:B------:R-:W-:Y:S01]  /*5d70*/  FMUL.FTZ R95, R87, R79.reuse ;  /* 0x0000004f575f7220 */ /* 0x080fe20000410000 */
[----:B------:R-:W-:Y:S02]  /*5d80*/  HADD2.F32 R93, -RZ, R93.H0_H0 ;  /* 0x2000005dff5d7230 */ /* 0x000fe40000004100 */
[C---:B------:R-:W-:Y:S01]  /*5d90*/  FMUL.FTZ R94, R86.reuse, R79 ;  /* 0x0000004f565e7220 */ /* 0x040fe20000410000 */
[----:B------:R-:W-:Y:S02]  /*5da0*/  HADD2.F32 R81, -RZ, R81.H0_H0 ;  /* 0x20000051ff517230 */ /* 0x000fe40000004100 */
[----:B------:R-:W-:Y:S01]  /*5db0*/  FFMA.FTZ R79, R86, R92, -R95 ;  /* 0x0000005c564f7223 */ /* 0x000fe2000001085f */
        /* <DEDUP_REMOVED lines=10> */
.L_x_2292:
[----:B------:R-:W-:Y:S05]  /*5e60*/  BSYNC B3 ;  /* 0x0000000000037941 */ /* 0x000fea0003800000 */
.L_x_2291:
[----:B-1----:R0:W-:Y:S02]  /*5e70*/  STG.E.128 desc[UR56][R48.64+0x80], R40 ;  /* 0x0000802830007986 */ /* 0x0021e4000c101d38 */
.L_x_2290:
[----:B------:R-:W-:Y:S05]  /*5e80*/  BSYNC B2 ;  /* 0x0000000000027941 */ /* 0x000fea0003800000 */
.L_x_2289:
        /* <DEDUP_REMOVED lines=52> */
[----:B------:R-:W-:Y:S01]  /*61d0*/  SHF.R.U32.HI R85, RZ, 0x8, R77 ;  /* 0x00000008ff557819 */ /* 0x000fe2000001164d */
[----:B------:R-:W-:Y:S01]  /*61e0*/  FFMA.FTZ R83, R83, R80, R82 ;  /* 0x0000005053537223 */ /* 0x000fe20000010052 */
[----:B------:R-:W-:-:S02]  /*61f0*/  LOP3.LUT R80, R77, 0xff0000ff, RZ, 0xc0, !PT ;  /* 0xff0000ff4d507812 */ /* 0x000fc400078ec0ff */
[----:B------:R-:W-:Y:S01]  /*6200*/  SHF.R.U32.HI R82, RZ, 0x10, R77 ;  /* 0x00000010ff527819 */ /* 0x000fe2000001164d */
[----:B------:R-:W-:Y:S01]  /*6210*/  IMAD.SHL.U32 R85, R85, 0x100, RZ ;  /* 0x0000010055557824 */ /* 0x000fe200078e00ff */
[----:B------:R-:W-:Y:S02]  /*6220*/  LOP3.LUT R77, R75, 0xff0000ff, RZ, 0xc0, !PT ;  /* 0xff0000ff4b4d7812 */ /* 0x000fe400078ec0ff */
[----:B------:R-:W-:Y:S01]  /*6230*/  F2FP.SATFINITE.E4M3.F32.PACK_AB_MERGE_C R40, R83, R78, R76 ;  /* 0x0000004e5328723e */ /* 0x000fe2000480704c */
[----:B------:R-:W-:Y:S01]  /*6240*/  IMAD.U32 R82, R82, 0x10000, RZ ;  /* 0x0001000052527824 */ /* 0x000fe200078e00ff */
[----:B------:R-:W-:Y:S01]  /*6250*/  LOP3.LUT R85, R80, 0xff00, R85, 0xf8, !PT ;  /* 0x0000ff0050557812 */ /* 0x000fe200078ef855 */
[----:B------:R-:W-:-:S05]  /*6260*/  IMAD.SHL.U32 R80, R86, 0x100, RZ ;  /* 0x0000010056507824 */ /* 0x000fca00078e00ff */
[----:B------:R-:W-:Y:S02]  /*6270*/  LOP3.LUT R75, R77, 0xff00, R80, 0xf8, !PT ;  /* 0x0000ff004d4b7812 */ /* 0x000fe400078ef850 */
[----:B------:R-:W-:Y:S01]  /*6280*/  LOP3.LUT R77, R85, 0xff0000, R82, 0xf8, !PT ;  /* 0x00ff0000554d7812 */ /* 0x000fe200078ef852 */
[----:B------:R-:W-:Y:S01]  /*6290*/  IMAD.MOV.U32 R82, RZ, RZ, R43 ;  /* 0x000000ffff527224 */ /* 0x000fe200078e002b */
[----:B------:R-:W-:Y:S02]  /*62a0*/  SHF.L.U32 R80, R84, 0x10, RZ ;  /* 0x0000001054507819 */ /* 0x000fe400000006ff */
[----:B------:R-:W-:Y:S02]  /*62b0*/  F2FP.F16.E4M3.UNPACK_B R85, R77.H1 ;  /* 0x0000004dff55723e */ /* 0x000fe400030006ff */
[----:B------:R-:W-:Y:S02]  /*62c0*/  F2FP.F16.E4M3.UNPACK_B R43, R82 ;  /* 0x00000052ff2b723e */ /* 0x000fe400020006ff */
[----:B------:R-:W-:Y:S01]  /*62d0*/  LOP3.LUT R75, R75, 0xff0000, R80, 0xf8, !PT ;  /* 0x00ff00004b4b7812 */ /* 0x000fe200078ef850 */
[----:B------:R-:W-:-:S02]  /*62e0*/  HADD2.F32 R87, -RZ, R85.H0_H0 ;  /* 0x20000055ff577230 */ /* 0x000fc40000004100 */
        /* <DEDUP_REMOVED lines=9> */
[----:B------:R-:W-:Y:S01]  /*6380*/  F2FP.F16.E4M3.UNPACK_B R84, R82.H1 ;  /* 0x00000052ff54723e */ /* 0x000fe200030006ff */
[----:B------:R-:W-:Y:S02]  /*6390*/  IMAD.MOV.U32 R82, RZ, RZ, R42 ;  /* 0x000000ffff527224 */ /* 0x000fe400078e002a */
        /* <DEDUP_REMOVED lines=16> */
[CC--:B------:R-:W-:Y:S01]  /*64a0*/  FMUL.FTZ R94, R84.reuse, R75.reuse ;  /* 0x0000004b545e7220 */ /* 0x0c0fe20000410000 */
[----:B------:R-:W-:Y:S02]  /*64b0*/  HADD2.F32 R92, -RZ, R92.H0_H0 ;  /* 0x2000005cff5c7230 */ /* 0x000fe40000004100 */
[C---:B------:R-:W-:Y:S01]  /*64c0*/  FMUL.FTZ R93, R77.reuse, R75 ;  /* 0x0000004b4d5d7220 */ /* 0x040fe20000410000 */
[----:B------:R-:W-:Y:S02]  /*64d0*/  HADD2.F32 R86, -RZ, R86.H0_H0 ;  /* 0x20000056ff567230 */ /* 0x000fe40000004100 */
[-C--:B------:R-:W-:Y:S01]  /*64e0*/  FFMA.FTZ R75, R77, R87.reuse, -R94 ;  /* 0x000000574d4b7223 */ /* 0x080fe2000001085e */
[--C-:B------:R-:W-:Y:S02]  /*64f0*/  HADD2.F32 R77, -RZ, R82.reuse.H1_H1 ;  /* 0x30000052ff4d7230 */ /* 0x100fe40000004100 */
[----:B------:R-:W-:Y:S01]  /*6500*/  FFMA.FTZ R84, R84, R87, R93 ;  /* 0x0000005754547223 */ /* 0x000fe2000001005d */
[----:B------:R-:W-:Y:S01]  /*6510*/  HADD2.F32 R82, -RZ, R82.H0_H0 ;  /* 0x20000052ff527230 */ /* 0x000fe20000004100 */
[----:B------:R-:W-:Y:S01]  /*6520*/  F2FP.SATFINITE.E4M3.F32.PACK_AB_MERGE_C R43, R80, R43, R85 ;  /* 0x0000002b502b723e */ /* 0x000fe20004807055 */
[----:B------:R-:W-:-:S02]  /*6530*/  FMUL.FTZ R87, R77, R92 ;  /* 0x0000005c4d577220 */ /* 0x000fc40000410000 */
[----:B------:R-:W-:Y:S01]  /*6540*/  F2FP.SATFINITE.E4M3.F32.PACK_AB_MERGE_C R75, R84, R75, RZ ;  /* 0x0000004b544b723e */ /* 0x000fe200048070ff */
[C---:B------:R-:W-:Y:S01]  /*6550*/  FMUL.FTZ R92, R82.reuse, R92 ;  /* 0x0000005c525c7220 */ /* 0x040fe20000410000 */
[----:B------:R-:W-:-:S03]  /*6560*/  FFMA.FTZ R87, R82, R86, -R87 ;  /* 0x0000005652577223 */ /* 0x000fc60000010857 */
[----:B------:R-:W-:-:S05]  /*6570*/  FFMA.FTZ R92, R77, R86, R92 ;  /* 0x000000564d5c7223 */ /* 0x000fca000001005c */
[----:B------:R-:W-:-:S07]  /*6580*/  F2FP.SATFINITE.E4M3.F32.PACK_AB_MERGE_C R42, R92, R87, R75 ;  /* 0x000000575c2a723e */ /* 0x000fce000480704b */
.L_x_2294:
[----:B------:R-:W-:Y:S05]  /*6590*/  BSYNC B2 ;  /* 0x0000000000027941 */ /* 0x000fea0003800000 */
.L_x_2293:
[----:B-1----:R0:W-:Y:S02]  /*65a0*/  STG.E.128 desc[UR56][R48.64+0xa0], R40 ;  /* 0x0000a02830007986 */ /* 0x0021e4000c101d38 */
.L_x_2272:
[----:B------:R-:W-:Y:S05]  /*65b0*/  BSYNC B1 ;  /* 0x0000000000017941 */ /* 0x000fea0003800000 */
.L_x_2271:
        /* <DEDUP_REMOVED lines=15> */
[----:B------:R-:W-:Y:S02]  /*66b0*/  SHF.R.U32.HI R74, RZ, 0x10, R73 ;  /* 0x00000010ff4a7819 */ /* 0x000fe40000011649 */
[----:B------:R-:W-:-:S02]  /*66c0*/  LOP3.LUT R71, R73, 0xff0000ff, RZ, 0xc0, !PT ;  /* 0xff0000ff49477812 */ /* 0x000fc400078ec0ff */
        /* <DEDUP_REMOVED lines=32> */
[-C--:B------:R-:W-:Y:S01]  /*68d0*/  F2FP.F16.E4M3.UNPACK_B R82, R49.reuse.H1 ;  /* 0x00000031ff52723e */ /* 0x080fe200030006ff */
[----:B------:R-:W-:Y:S01]  /*68e0*/  HADD2.F32 R73, -RZ, R71.H0_H0 ;  /* 0x20000047ff497230 */ /* 0x000fe20000004100 */
[----:B------:R-:W-:Y:S01]  /*68f0*/  F2FP.F16.E4M3.UNPACK_B R81, R49 ;  /* 0x00000031ff51723e */ /* 0x000fe200020006ff */
[----:B------:R-:W-:-:S02]  /*6900*/  HADD2.F32 R71, -RZ, R70.H0_H0 ;  /* 0x20000046ff477230 */ /* 0x000fc40000004100 */
[CC--:B------:R-:W-:Y:S01]  /*6910*/  FMUL.FTZ R78, R74.reuse, R75.reuse ;  /* 0x0000004b4a4e7220 */ /* 0x0c0fe20000410000 */
[----:B------:R-:W-:Y:S02]  /*6920*/  HADD2.F32 R72, -RZ, R70.H1_H1 ;  /* 0x30000046ff487230 */ /* 0x000fe40000004100 */
[C---:B------:R-:W-:Y:S01]  /*6930*/  FMUL.FTZ R75, R73.reuse, R75 ;  /* 0x0000004b494b7220 */ /* 0x040fe20000410000 */
[--C-:B------:R-:W-:Y:S01]  /*6940*/  HADD2.F32 R70, -RZ, R150.reuse.H1_H1 ;  /* 0x30000096ff467230 */ /* 0x100fe20000004100 */
[----:B------:R-:W-:Y:S01]  /*6950*/  F2FP.F16.E4M3.UNPACK_B R49, R48 ;  /* 0x00000030ff31723e */ /* 0x000fe200020006ff */
[----:B------:R-:W-:Y:S02]  /*6960*/  HADD2.F32 R151, -RZ, R151.H0_H0 ;  /* 0x20000097ff977230 */ /* 0x000fe40000004100 */
[----:B------:R-:W-:Y:S02]  /*6970*/  HADD2.F32 R150, -RZ, R150.H0_H0 ;  /* 0x20000096ff967230 */ /* 0x000fe40000004100 */
[-C--:B------:R-:W-:Y:S01]  /*6980*/  FFMA.FTZ R73, R73, R70.reuse, -R78 ;  /* 0x0000004649497223 */ /* 0x080fe2000001084e */
[----:B------:R-:W-:Y:S01]  /*6990*/  FFMA.FTZ R78, R74, R70, R75 ;  /* 0x000000464a4e7223 */ /* 0x000fe2000001004b */
[----:B------:R-:W-:Y:S01]  /*69a0*/  FMUL.FTZ R76, R72, R151 ;  /* 0x00000097484c7220 */ /* 0x000fe20000410000 */
[----:B------:R-:W-:Y:S01]  /*69b0*/  F2FP.F16.E4M3.UNPACK_B R74, R43.H1 ;  /* 0x0000002bff4a723e */ /* 0x000fe200030006ff */
[C---:B------:R-:W-:Y:S01]  /*69c0*/  FMUL.FTZ R151, R71.reuse, R151 ;  /* 0x0000009747977220 */ /* 0x040fe20000410000 */
[----:B------:R-:W-:Y:S01]  /*69d0*/  F2FP.F16.E4M3.UNPACK_B R75, R42.H1 ;  /* 0x0000002aff4b723e */ /* 0x000fe200030006ff */
[-C--:B------:R-:W-:Y:S01]  /*69e0*/  FFMA.FTZ R70, R71, R150.reuse, -R76 ;  /* 0x0000009647467223 */ /* 0x080fe2000001084c */
[----:B------:R-:W-:Y:S01]  /*69f0*/  F2FP.SATFINITE.E4M3.F32.PACK_AB_MERGE_C R73, R78, R73, RZ ;  /* 0x000000494e49723e */ /* 0x000fe200048070ff */
[----:B------:R-:W-:Y:S01]  /*6a00*/  FFMA.FTZ R71, R72, R150, R151 ;  /* 0x0000009648477223 */ /* 0x000fe20000010097 */
[--C-:B------:R-:W-:Y:S01]  /*6a10*/  HADD2.F32 R77, -RZ, R74.reuse.H0_H0 ;  /* 0x2000004aff4d7230 */ /* 0x100fe20000004100 */
[----:B------:R-:W-:Y:S01]  /*6a20*/  F2FP.SATFINITE.E4M3.F32.PACK_AB_MERGE_C R72, R80, R79, RZ ;  /* 0x0000004f5048723e */ /* 0x000fe200048070ff */
[----:B------:R-:W-:Y:S01]  /*6a30*/  HADD2.F32 R78, -RZ, R74.H1_H1 ;  /* 0x3000004aff4e7230 */ /* 0x000fe20000004100 */
[----:B------:R-:W-:Y:S01]  /*6a40*/  F2FP.F16.E4M3.UNPACK_B R74, R48.H1 ;  /* 0x00000030ff4a723e */ /* 0x000fe200030006ff */
[----:B------:R-:W-:Y:S01]  /*6a50*/  HADD2.F32 R79, -RZ, R82.H1_H1 ;  /* 0x30000052ff4f7230 */ /* 0x000fe20000004100 */
[----:B------:R-:W-:Y:S01]  /*6a60*/  F2FP.F16.E4M3.UNPACK_B R42, R42 ;  /* 0x0000002aff2a723e */ /* 0x000fe200020006ff */
[----:B------:R-:W-:Y:S01]  /*6a70*/  HADD2.F32 R76, -RZ, R75.H1_H1 ;  /* 0x3000004bff4c7230 */ /* 0x000fe20000004100 */
[----:B------:R-:W-:Y:S01]  /*6a80*/  F2FP.SATFINITE.E4M3.F32.PACK_AB_MERGE_C R41, R41, R40, R72 ;  /* 0x000000282929723e */ /* 0x000fe20004807048 */
        /* <DEDUP_REMOVED lines=9> */
[----:B------:R-:W-:Y:S01]  /*6b20*/  FMUL.FTZ R83, R75, R83 ;  /* 0x000000534b537220 */ /* 0x000fe20000410000 */
[----:B------:R-:W-:-:S02]  /*6b30*/  HADD2.F32 R82, -RZ, R82.H0_H0 ;  /* 0x20000052ff527230 */ /* 0x000fc40000004100 */
[-C--:B------:R-:W-:Y:S01]  /*6b40*/  FFMA.FTZ R84, R75, R79.reuse, -R84 ;  /* 0x0000004f4b547223 */ /* 0x080fe20000010854 */
[--C-:B------:R-:W-:Y:S02]  /*6b50*/  HADD2.F32 R75, -RZ, R42.reuse.H0_H0 ;  /* 0x2000002aff4b7230 */ /* 0x100fe40000004100 */
[----:B------:R-:W-:Y:S01]  /*6b60*/  FFMA.FTZ R83, R76, R79, R83 ;  /* 0x0000004f4c537223 */ /* 0x000fe20000010053 */
[--C-:B------:R-:W-:Y:S02]  /*6b70*/  HADD2.F32 R76, -RZ, R77.reuse.H0_H0 ;  /* 0x2000004dff4c7230 */ /* 0x100fe40000004100 */
[----:B------:R-:W-:Y:S01]  /*6b80*/  FFMA.FTZ R43, R78, R80, R85 ;  /* 0x000000504e2b7223 */ /* 0x000fe20000010055 */
[----:B------:R-:W-:Y:S01]  /*6b90*/  HADD2.F32 R77, -RZ, R77.H1_H1 ;  /* 0x3000004dff4d7230 */ /* 0x000fe20000004100 */
[----:B------:R-:W-:Y:S01]  /*6ba0*/  F2FP.SATFINITE.E4M3.F32.PACK_AB_MERGE_C R40, R71, R70, R73 ;  /* 0x000000464728723e */ /* 0x000fe20004807049 */
[----:B------:R-:W-:Y:S01]  /*6bb0*/  HADD2.F32 R42, -RZ, R42.H1_H1 ;  /* 0x3000002aff2a7230 */ /* 0x000fe20000004100 */
[----:B------:R-:W-:Y:S01]  /*6bc0*/  F2FP.SATFINITE.E4M3.F32.PACK_AB_MERGE_C R83, R83, R84, RZ ;  /* 0x000000545353723e */ /* 0x000fe200048070ff */
[----:B------:R-:W-:-:S02]  /*6bd0*/  HADD2.F32 R81, -RZ, R81.H0_H0 ;  /* 0x20000051ff517230 */ /* 0x000fc40000004100 */
        /* <DEDUP_REMOVED lines=13> */
.L_x_2299:
[----:B------:R-:W-:Y:S05]  /*6cb0*/  BSYNC B2 ;  /* 0x0000000000027941 */ /* 0x000fea0003800000 */
.L_x_2298:
[----:B-1----:R0:W-:Y:S02]  /*6cc0*/  STG.E.128 desc[UR56][R44.64], R40 ;  /* 0x000000282c007986 */ /* 0x0021e4000c101d38 */
.L_x_2297:
[----:B------:R-:W-:Y:S05]  /*6cd0*/  BSYNC B1 ;  /* 0x0000000000017941 */ /* 0x000fea0003800000 */
.L_x_2296:
        /* <DEDUP_REMOVED lines=110> */
.L_x_2303:
[----:B------:R-:W-:Y:S05]  /*73c0*/  BSYNC B2 ;  /* 0x0000000000027941 */ /* 0x000fea0003800000 */
.L_x_2302:
[----:B-1----:R0:W-:Y:S02]  /*73d0*/  STG.E.128 desc[UR56][R44.64+0x20], R40 ;  /* 0x000020282c007986 */ /* 0x0021e4000c101d38 */
.L_x_2301:
[----:B------:R-:W-:Y:S05]  /*73e0*/  BSYNC B1 ;  /* 0x0000000000017941 */ /* 0x000fea0003800000 */
.L_x_2300:
        /* <DEDUP_REMOVED lines=110> */
.L_x_2307:
[----:B------:R-:W-:Y:S05]  /*7ad0*/  BSYNC B2 ;  /* 0x0000000000027941 */ /* 0x000fea0003800000 */
.L_x_2306:
[----:B-1----:R0:W-:Y:S02]  /*7ae0*/  STG.E.128 desc[UR56][R44.64+0x40], R40 ;  /* 0x000040282c007986 */ /* 0x0021e4000c101d38 */
.L_x_2305:
[----:B------:R-:W-:Y:S05]  /*7af0*/  BSYNC B1 ;  /* 0x0000000000017941 */ /* 0x000fea0003800000 */
.L_x_2304:
        /* <DEDUP_REMOVED lines=9> */
[--C-:B------:R-:W-:Y:S01]  /*7b90*/  SHF.R.U32.HI R48, RZ, 0x8, R59.reuse ;  /* 0x00000008ff307819 */ /* 0x100fe2000001163b */
[----:B------:R-:W-:Y:S01]  /*7ba0*/  IMAD.MOV.U32 R58, RZ, RZ, R40 ;  /* 0x000000ffff3a7224 */ /* 0x000fe200078e0028 */
[----:B------:R-:W-:Y:S01]  /*7bb0*/  SHF.R.U32.HI R64, RZ, 0x10, R59 ;  /* 0x00000010ff407819 */ /* 0x000fe2000001163b */
[----:B------:R-:W-:Y:S01]  /*7bc0*/  IMAD.SHL.U32 R60, R60, 0x100, RZ ;  /* 0x000001003c3c7824 */ /* 0x000fe200078e00ff */
[----:B------:R-:W-:Y:S02]  /*7bd0*/  LOP3.LUT R59, R59, 0xff0000ff, RZ, 0xc0, !PT ;  /* 0xff0000ff3b3b7812 */ /* 0x000fe400078ec0ff */
[----:B------:R-:W-:Y:S01]  /*7be0*/  SHF.R.U32.HI R63, RZ, 0x10, R61 ;  /* 0x00000010ff3f7819 */ /* 0x000fe2000001163d */
[----:B------:R-:W-:Y:S01]  /*7bf0*/  IMAD.U32 R41, R64, 0x10000, RZ ;  /* 0x0001000040297824 */ /* 0x000fe200078e00ff */
[----:B------:R-:W-:-:S02]  /*7c00*/  SHF.L.U32 R48, R48, 0x8, RZ ;  /* 0x0000000830307819 */ /* 0x000fc400000006ff */
[----:B------:R-:W-:Y:S02]  /*7c10*/  LOP3.LUT R61, R61, 0xff0000ff, RZ, 0xc0, !PT ;  /* 0xff0000ff3d3d7812 */ /* 0x000fe400078ec0ff */
[----:B------:R-:W-:Y:S01]  /*7c20*/  LOP3.LUT R48, R59, 0xff00, R48, 0xf8, !PT ;  /* 0x0000ff003b307812 */ /* 0x000fe200078ef830 */
[----:B------:R-:W-:Y:S01]  /*7c30*/  IMAD.U32 R59, R63, 0x10000, RZ ;  /* 0x000100003f3b7824 */ /* 0x000fe200078e00ff */
[----:B------:R-:W-:Y:S02]  /*7c40*/  LOP3.LUT R62, R61, 0xff00, R60, 0xf8, !PT ;  /* 0x0000ff003d3e7812 */ /* 0x000fe400078ef83c */
        /* <DEDUP_REMOVED lines=27> */
[----:B------:R-:W-:-:S02]  /*7e00*/  HADD2.F32 R62, -RZ, R59.H1_H1 ;  /* 0x3000003bff3e7230 */ /* 0x000fc40000004100 */
[----:B------:R-:W-:Y:S01]  /*7e10*/  HADD2.F32 R61, -RZ, R59.H0_H0 ;  /* 0x2000003bff3d7230 */ /* 0x000fe20000004100 */
[----:B------:R-:W-:Y:S01]  /*7e20*/  F2FP.SATFINITE.E4M3.F32.PACK_AB_MERGE_C R74, R68, R67, RZ ;  /* 0x00000043444a723e */ /* 0x000fe200048070ff */
[--C-:B------:R-:W-:Y:S02]  /*7e30*/  HADD2.F32 R59, -RZ, R58.reuse.H0_H0 ;  /* 0x2000003aff3b7230 */ /* 0x100fe40000004100 */
[-C--:B------:R-:W-:Y:S01]  /*7e40*/  FMUL.FTZ R66, R62, R63.reuse ;  /* 0x0000003f3e427220 */ /* 0x080fe20000410000 */
[----:B------:R-:W-:Y:S02]  /*7e50*/  HADD2.F32 R60, -RZ, R58.H1_H1 ;  /* 0x3000003aff3c7230 */ /* 0x000fe40000004100 */
[----:B------:R-:W-:Y:S01]  /*7e60*/  FMUL.FTZ R63, R61, R63 ;  /* 0x0000003f3d3f7220 */ /* 0x000fe20000410000 */
[----:B------:R-:W-:Y:S01]  /*7e70*/  HADD2.F32 R58, -RZ, R138.H1_H1 ;  /* 0x3000008aff3a7230 */ /* 0x000fe20000004100 */
[----:B------:R-:W-:Y:S01]  /*7e80*/  F2FP.F16.E4M3.UNPACK_B R67, R48.H1 ;  /* 0x00000030ff43723e */ /* 0x000fe200030006ff */
[----:B------:R-:W-:-:S02]  /*7e90*/  HADD2.F32 R139, -RZ, R139.H0_H0 ;  /* 0x2000008bff8b7230 */ /* 0x000fc40000004100 */
[----:B------:R-:W-:Y:S02]  /*7ea0*/  HADD2.F32 R138, -RZ, R138.H0_H0 ;  /* 0x2000008aff8a7230 */ /* 0x000fe40000004100 */
[-C--:B------:R-:W-:Y:S01]  /*7eb0*/  FFMA.FTZ R66, R61, R58.reuse, -R66 ;  /* 0x0000003a3d427223 */ /* 0x080fe20000010842 */
[----:B------:R-:W-:Y:S01]  /*7ec0*/  FFMA.FTZ R63, R62, R58, R63 ;  /* 0x0000003a3e3f7223 */ /* 0x000fe2000001003f */
[C---:B------:R-:W-:Y:S01]  /*7ed0*/  FMUL.FTZ R64, R60.reuse, R139 ;  /* 0x0000008b3c407220 */ /* 0x040fe20000410000 */
[----:B------:R-:W-:Y:S01]  /*7ee0*/  F2FP.F16.E4M3.UNPACK_B R61, R43.H1 ;  /* 0x0000002bff3d723e */ /* 0x000fe200030006ff */
[C---:B------:R-:W-:Y:S01]  /*7ef0*/  FMUL.FTZ R139, R59.reuse, R139 ;  /* 0x0000008b3b8b7220 */ /* 0x040fe20000410000 */
[----:B------:R-:W-:Y:S02]  /*7f00*/  HADD2.F32 R68, -RZ, R67.H1_H1 ;  /* 0x30000043ff447230 */ /* 0x000fe40000004100 */
[----:B------:R-:W-:Y:S01]  /*7f10*/  FFMA.FTZ R58, R59, R138, -R64 ;  /* 0x0000008a3b3a7223 */ /* 0x000fe20000010840 */
[----:B------:R-:W-:Y:S01]  /*7f20*/  F2FP.SATFINITE.E4M3.F32.PACK_AB_MERGE_C R72, R63, R66, RZ ;  /* 0x000000423f48723e */ /* 0x000fe200048070ff */
[----:B------:R-:W-:Y:S01]  /*7f30*/  FFMA.FTZ R59, R60, R138, R139 ;  /* 0x0000008a3c3b7223 */ /* 0x000fe2000001008b */
[--C-:B------:R-:W-:Y:S01]  /*7f40*/  HADD2.F32 R62, -RZ, R61.reuse.H0_H0 ;  /* 0x2000003dff3e7230 */ /* 0x100fe20000004100 */
[-C--:B------:R-:W-:Y:S01]  /*7f50*/  F2FP.F16.E4M3.UNPACK_B R64, R41.reuse.H1 ;  /* 0x00000029ff40723e */ /* 0x080fe200030006ff */
[----:B------:R-:W-:Y:S01]  /*7f60*/  HADD2.F32 R61, -RZ, R61.H1_H1 ;  /* 0x3000003dff3d7230 */ /* 0x000fe20000004100 */
[----:B------:R-:W-:Y:S01]  /*7f70*/  F2FP.F16.E4M3.UNPACK_B R60, R42.H1 ;  /* 0x0000002aff3c723e */ /* 0x000fe200030006ff */
[----:B------:R-:W-:Y:S01]  /*7f80*/  HADD2.F32 R67, -RZ, R67.H0_H0 ;  /* 0x20000043ff437230 */ /* 0x000fe20000004100 */
[----:B------:R-:W-:Y:S01]  /*7f90*/  F2FP.F16.E4M3.UNPACK_B R66, R48 ;  /* 0x00000030ff42723e */ /* 0x000fe200020006ff */
[----:B------:R-:W-:Y:S01]  /*7fa0*/  HADD2.F32 R65, -RZ, R64.H1_H1 ;  /* 0x30000040ff417230 */ /* 0x000fe20000004100 */
[----:B------:R-:W-:Y:S01]  /*7fb0*/  F2FP.F16.E4M3.UNPACK_B R63, R41 ;  /* 0x00000029ff3f723e */ /* 0x000fe200020006ff */
[----:B------:R-:W-:-:S02]  /*7fc0*/  HADD2.F32 R48, -RZ, R60.H1_H1 ;  /* 0x3000003cff307230 */ /* 0x000fc40000004100 */
[----:B------:R-:W-:Y:S01]  /*7fd0*/  FMUL.FTZ R41, R61, R68 ;  /* 0x000000443d297220 */ /* 0x000fe20000410000 */
[----:B------:R-:W-:Y:S01]  /*7fe0*/  HADD2.F32 R69, -RZ, R66.H1_H1 ;  /* 0x30000042ff457230 */ /* 0x000fe20000004100 */
[----:B------:R-:W-:Y:S01]  /*7ff0*/  F2FP.F16.E4M3.UNPACK_B R43, R43 ;  /* 0x0000002bff2b723e */ /* 0x000fe200020006ff */
[----:B------:R-:W-:Y:S02]  /*8000*/  HADD2.F32 R60, -RZ, R60.H0_H0 ;  /* 0x2000003cff3c7230 */ /* 0x000fe40000004100 */
[----:B------:R-:W-:Y:S01]  /*8010*/  FFMA.FTZ R70, R62, R65, -R41 ;  /* 0x000000413e467223 */ /* 0x000fe20000010829 */
[----:B------:R-:W-:Y:S02]  /*8020*/  HADD2.F32 R41, -RZ, R63.H1_H1 ;  /* 0x3000003fff297230 */ /* 0x000fe40000004100 */
[-C--:B------:R-:W-:Y:S01]  /*8030*/  FMUL.FTZ R71, R48, R69.reuse ;  /* 0x0000004530477220 */ /* 0x080fe20000410000 */
[----:B------:R-:W-:Y:S01]  /*8040*/  F2FP.F16.E4M3.UNPACK_B R42, R42 ;  /* 0x0000002aff2a723e */ /* 0x000fe200020006ff */
[----:B------:R-:W-:Y:S01]  /*8050*/  FMUL.FTZ R69, R60, R69 ;  /* 0x000000453c457220 */ /* 0x000fe20000410000 */
[----:B------:R-:W-:Y:S01]  /*8060*/  FMUL.FTZ R68, R62, R68 ;  /* 0x000000443e447220 */ /* 0x000fe20000410000 */
[----:B------:R-:W-:Y:S01]  /*8070*/  FFMA.FTZ R71, R60, R41, -R71 ;  /* 0x000000293c477223 */ /* 0x000fe20000010847 */
[----:B------:R-:W-:-:S02]  /*8080*/  HADD2.F32 R66, -RZ, R66.H0_H0 ;  /* 0x20000042ff427230 */ /* 0x000fc40000004100 */
[----:B------:R-:W-:Y:S01]  /*8090*/  FFMA.FTZ R62, R48, R41, R69 ;  /* 0x00000029303e7223 */ /* 0x000fe20000010045 */
[--C-:B------:R-:W-:Y:S02]  /*80a0*/  HADD2.F32 R48, -RZ, R43.reuse.H0_H0 ;  /* 0x2000002bff307230 */ /* 0x100fe40000004100 */
[----:B------:R-:W-:Y:S01]  /*80b0*/  FFMA.FTZ R73, R61, R65, R68 ;  /* 0x000000413d497223 */ /* 0x000fe20000010044 */
[--C-:B------:R-:W-:Y:S02]  /*80c0*/  HADD2.F32 R41, -RZ, R42.reuse.H0_H0 ;  /* 0x2000002aff297230 */ /* 0x100fe40000004100 */
[----:B------:R-:W-:Y:S02]  /*80d0*/  HADD2.F32 R43, -RZ, R43.H1_H1 ;  /* 0x3000002bff2b7230 */ /* 0x000fe40000004100 */
[----:B------:R-:W-:Y:S01]  /*80e0*/  FMUL.FTZ R68, R48, R67 ;  /* 0x0000004330447220 */ /* 0x000fe20000410000 */
[----:B------:R-:W-:Y:S02]  /*80f0*/  HADD2.F32 R42, -RZ, R42.H1_H1 ;  /* 0x3000002aff2a7230 */ /* 0x000fe40000004100 */
[----:B------:R-:W-:Y:S01]  /*8100*/  FMUL.FTZ R61, R41, R66 ;  /* 0x00000042293d7220 */ /* 0x000fe20000410000 */
[----:B------:R-:W-:-:S02]  /*8110*/  HADD2.F32 R64, -RZ, R64.H0_H0 ;  /* 0x20000040ff407230 */ /* 0x000fc40000004100 */
[C---:B------:R-:W-:Y:S01]  /*8120*/  FMUL.FTZ R65, R43.reuse, R67 ;  /* 0x000000432b417220 */ /* 0x040fe20000410000 */
[----:B------:R-:W-:Y:S02]  /*8130*/  HADD2.F32 R63, -RZ, R63.H0_H0 ;  /* 0x2000003fff3f7230 */ /* 0x000fe40000004100 */
[----:B------:R-:W-:Y:S01]  /*8140*/  FMUL.FTZ R60, R42, R66 ;  /* 0x000000422a3c7220 */ /* 0x000fe20000410000 */
[----:B------:R-:W-:Y:S01]  /*8150*/  F2FP.SATFINITE.E4M3.F32.PACK_AB_MERGE_C R62, R62, R71, RZ ;  /* 0x000000473e3e723e */ /* 0x000fe200048070ff */
[-C--:B------:R-:W-:Y:S01]  /*8160*/  FFMA.FTZ R65, R48, R64.reuse, -R65 ;  /* 0x0000004030417223 */ /* 0x080fe20000010841 */
[----:B------:R-:W-:Y:S01]  /*8170*/  FFMA.FTZ R68, R43, R64, R68 ;  /* 0x000000402b447223 */ /* 0x000fe20000010044 */
[-C--:B------:R-:W-:Y:S01]  /*8180*/  FFMA.FTZ R60, R41, R63.reuse, -R60 ;  /* 0x0000003f293c7223 */ /* 0x080fe2000001083c */
[----:B------:R-:W-:Y:S01]  /*8190*/  FFMA.FTZ R61, R42, R63, R61 ;  /* 0x0000003f2a3d7223 */ /* 0x000fe2000001003d */
[----:B------:R-:W-:Y:S02]  /*81a0*/  F2FP.SATFINITE.E4M3.F32.PACK_AB_MERGE_C R70, R73, R70, RZ ;  /* 0x000000464946723e */ /* 0x000fe400048070ff */
[----:B------:R-:W-:-:S02]  /*81b0*/  F2FP.SATFINITE.E4M3.F32.PACK_AB_MERGE_C R41, R49, R40, R74 ;  /* 0x000000283129723e */ /* 0x000fc4000480704a */
[----:B------:R-:W-:Y:S02]  /*81c0*/  F2FP.SATFINITE.E4M3.F32.PACK_AB_MERGE_C R40, R59, R58, R72 ;  /* 0x0000003a3b28723e */ /* 0x000fe40004807048 */
[----:B------:R-:W-:Y:S02]  /*81d0*/  F2FP.SATFINITE.E4M3.F32.PACK_AB_MERGE_C R42, R61, R60, R62 ;  /* 0x0000003c3d2a723e */ /* 0x000fe4000480703e */
[----:B------:R-:W-:-:S07]  /*81e0*/  F2FP.SATFINITE.E4M3.F32.PACK_AB_MERGE_C R43, R68, R65, R70 ;  /* 0x00000041442b723e */ /* 0x000fce0004807046 */
.L_x_2311:
[----:B------:R-:W-:Y:S05]  /*81f0*/  BSYNC B2 ;  /* 0x0000000000027941 */ /* 0x000fea0003800000 */
.L_x_2310:
[----:B-1----:R0:W-:Y:S02]  /*8200*/  STG.E.128 desc[UR56][R44.64+0x60], R40 ;  /* 0x000060282c007986 */ /* 0x0021e4000c101d38 */
.L_x_2309:
[----:B------:R-:W-:Y:S05]  /*8210*/  BSYNC B1 ;  /* 0x0000000000017941 */ /* 0x000fea0003800000 */
.L_x_2308:
        /* <DEDUP_REMOVED lines=10> */
[----:B------:R-:W-:Y:S02]  /*82c0*/  SHF.R.U32.HI R56, RZ, 0x10, R55 ;  /* 0x00000010ff387819 */ /* 0x000fe40000011637 */
[--C-:B------:R-:W-:Y:S02]  /*82d0*/  SHF.R.U32.HI R55, RZ, 0x8, R57.reuse ;  /* 0x00000008ff377819 */ /* 0x100fe40000011639 */
[----:B------:R-:W-:Y:S02]  /*82e0*/  SHF.R.U32.HI R58, RZ, 0x10, R57 ;  /* 0x00000010ff3a7819 */ /* 0x000fe40000011639 */
[----:B------:R-:W-:Y:S01]  /*82f0*/  SHF.L.U32 R49, R49, 0x8, RZ ;  /* 0x0000000831317819 */ /* 0x000fe200000006ff */
[----:B------:R-:W-:Y:S01]  /*8300*/  IMAD.SHL.U32 R55, R55, 0x100, RZ ;  /* 0x0000010037377824 */ /* 0x000fe200078e00ff */
[----:B------:R-:W-:Y:S01]  /*8310*/  LOP3.LUT R54, R57, 0xff0000ff, RZ, 0xc0, !PT ;  /* 0xff0000ff39367812 */ /* 0x000fe200078ec0ff */
[----:B------:R-:W-:Y:S01]  /*8320*/  IMAD.U32 R58, R58, 0x10000, RZ ;  /* 0x000100003a3a7824 */ /* 0x000fe200078e00ff */
[----:B------:R-:W-:Y:S01]  /*8330*/  LOP3.LUT R48, R48, 0xff00, R49, 0xf8, !PT ;  /* 0x0000ff0030307812 */ /* 0x000fe200078ef831 */
[----:B------:R-:W-:Y:S01]  /*8340*/  IMAD.U32 R49, R56, 0x10000, RZ ;  /* 0x0001000038317824 */ /* 0x000fe200078e00ff */
[----:B------:R-:W-:-:S02]  /*8350*/  LOP3.LUT R55, R54, 0xff00, R55, 0xf8, !PT ;  /* 0x0000ff0036377812 */ /* 0x000fc400078ef837 */
        /* <DEDUP_REMOVED lines=90> */
.L_x_2315:
[----:B------:R-:W-:Y:S05]  /*8900*/  BSYNC B2 ;  /* 0x0000000000027941 */ /* 0x000fea0003800000 */
.L_x_2314:
[----:B-1----:R0:W-:Y:S02]  /*8910*/  STG.E.128 desc[UR56][R44.64+0x80], R40 ;  /* 0x000080282c007986 */ /* 0x0021e4000c101d38 */
.L_x_2313:
[----:B------:R-:W-:Y:S05]  /*8920*/  BSYNC B1 ;  /* 0x0000000000017941 */ /* 0x000fea0003800000 */
.L_x_2312:
        /* <DEDUP_REMOVED lines=11> */
[----:B------:R-:W-:Y:S02]  /*89e0*/  LOP3.LUT R48, R51, 0xff0000ff, RZ, 0xc0, !PT ;  /* 0xff0000ff33307812 */ /* 0x000fe400078ec0ff */
[----:B------:R-:W-:Y:S02]  /*89f0*/  SHF.R.U32.HI R52, RZ, 0x10, R53 ;  /* 0x00000010ff347819 */ /* 0x000fe40000011635 */
[----:B------:R-:W-:-:S02]  /*8a00*/  LOP3.LUT R50, R53, 0xff0000ff, RZ, 0xc0, !PT ;  /* 0xff0000ff35327812 */ /* 0x000fc400078ec0ff */
[----:B------:R-:W-:Y:S02]  /*8a10*/  SHF.L.U32 R49, R49, 0x8, RZ ;  /* 0x0000000831317819 */ /* 0x000fe400000006ff */
[----:B------:R-:W-:Y:S01]  /*8a20*/  LOP3.LUT R48, R48, 0xff00, R47, 0xf8, !PT ;  /* 0x0000ff0030307812 */ /* 0x000fe200078ef82f */
[----:B------:R-:W-:Y:S01]  /*8a30*/  IMAD.U32 R47, R54, 0x10000, RZ ;  /* 0x00010000362f7824 */ /* 0x000fe200078e00ff */
[----:B------:R-:W-:Y:S01]  /*8a40*/  LOP3.LUT R51, R50, 0xff00, R49, 0xf8, !PT ;  /* 0x0000ff0032337812 */ /* 0x000fe200078ef831 */
[----:B------:R-:W-:Y:S01]  /*8a50*/  IMAD.U32 R50, R52, 0x10000, RZ ;  /* 0x0001000034327824 */ /* 0x000fe200078e00ff */
        /* <DEDUP_REMOVED lines=90> */
.L_x_2317:
[----:B------:R-:W-:Y:S05]  /*9000*/  BSYNC B1 ;  /* 0x0000000000017941 */ /* 0x000fea0003800000 */
.L_x_2316:
[----:B-1----:R0:W-:Y:S01]  /*9010*/  STG.E.128 desc[UR56][R44.64+0xa0], R40 ;  /* 0x0000a0282c007986 */ /* 0x0021e2000c101d38 */
[----:B------:R-:W-:Y:S05]  /*9020*/  BRA `(.L_x_2295) ;  /* 0x0000006800787947 */ /* 0x000fea0003800000 */
.L_x_2263:
        /* <DEDUP_REMOVED lines=43> */
.L_x_2319:
[----:B------:R-:W-:Y:S05]  /*92e0*/  BSYNC B1 ;  /* 0x0000000000017941 */ /* 0x000fea0003800000 */
.L_x_2318:
[----:B------:R-:W-:Y:S01]  /*92f0*/  ISETP.GE.AND P2, PT, R221, R96, PT ;  /* 0x00000060dd00720c */ /* 0x000fe20003f46270 */
[----:B------:R-:W-:Y:S01]  /*9300*/  BSSY B1, `(.L_x_2320) ;  /* 0x000002c000017945 */ /* 0x000fe20003800000 */
[----:B0-----:R-:W-:Y:S02]  /*9310*/  CS2R R66, SRZ ;  /* 0x0000000000427805 */ /* 0x001fe4000001ff00 */
        /* <DEDUP_REMOVED lines=42> */
.L_x_2321:
[----:B------:R-:W-:Y:S05]  /*95c0*/  BSYNC B1 ;  /* 0x0000000000017941 */ /* 0x000fea0003800000 */
.L_x_2320:
        /* <DEDUP_REMOVED lines=28> */
.L_x_2322:
[----:B------:R-:W-:Y:S01]  /*9790*/  IMAD R97, R17, 0x8, R16 ;  /* 0x0000000811617824 */ /* 0x000fe200078e0210 */
[----:B------:R-:W-:Y:S01]  /*97a0*/  SHF.L.U32 R98, R191, 0x1f, RZ ;  /* 0x0000001fbf627819 */ /* 0x000fe200000006ff */
[----:B------:R-:W1:Y:S01]  /*97b0*/  LDC R150, c[0x0][0x2f4] ;  /* 0x0000bd00ff967b82 */ /* 0x000e620000000800 */
[----:B------:R-:W-:Y:S01]  /*97c0*/  BSSY B1, `(.L_x_2323) ;  /* 0x0000004000017945 */ /* 0x000fe20003800000 */
[----:B------:R-:W-:Y:S01]  /*97d0*/  IMAD.MOV.U32 R135, RZ, RZ, R92 ;  /* 0x000000ffff877224 */ /* 0x000fe200078e005c */
[----:B------:R-:W2:Y:S02]  /*97e0*/  SYNCS.PHASECHK.TRANS64.TRYWAIT P5, [R97+URZ+0x29890], R98 ;  /* 0x02989062610075a7 */ /* 0x000ea400080a017f */
[----:B--2---:R-:W-:Y:S05]  /*97f0*/  @!P5 BRA `(.L_x_2324) ;  /* 0x00000270007cd947 */ /* 0x004fea0003800000 */
.L_x_2606:
[----:B------:R-:W-:Y:S05]  /*9800*/  BSYNC B1 ;  /* 0x0000000000017941 */ /* 0x000fea0003800000 */
.L_x_2323:
[----:B------:R-:W3:Y:S01]  /*9810*/  LDC.64 R136, c[0x0][0x300] ;  /* 0x0000c000ff887b82 */ /* 0x000ee20000000a00 */
[----:B------:R-:W-:Y:S01]  /*9820*/  BSSY B1, `(.L_x_2325) ;  /* 0x00002f6000017945 */ /* 0x000fe20003800000 */
[----:B-1----:R-:W-:-:S03]  /*9830*/  IADD3 R155, -R99, R150, RZ ;  /* 0x00000096639b7210 */ /* 0x002fc60007ffe1ff */
        /* <DEDUP_REMOVED lines=31> */
[----:B------:R-:W-:Y:S02]  /*9a30*/  LOP3.LUT R52, R53, 0xff0000ff, RZ, 0xc0, !PT ;  /* 0xff0000ff35347812 */ /* 0x000fe400078ec0ff */
[--C-:B------:R-:W-:Y:S01]  /*9a40*/  SHF.R.U32.HI R53, RZ, 0x8, R55.reuse ;  /* 0x00000008ff357819 */ /* 0x100fe20000011637 */
[----:B------:R-:W-:Y:S01]  /*9a50*/  IMAD.U32 R40, R40, 0x10000, RZ ;  /* 0x0001000028287824 */ /* 0x000fe200078e00ff */
[----:B------:R-:W-:Y:S02]  /*9a60*/  SHF.R.U32.HI R42, RZ, 0x10, R55 ;  /* 0x00000010ff2a7819 */ /* 0x000fe40000011637 */
[----:B------:R-:W-:Y:S01]  /*9a70*/  LOP3.LUT R177, R55, 0xff0000ff, RZ, 0xc0, !PT ;  /* 0xff0000ff37b17812 */ /* 0x000fe200078ec0ff */
[----:B------:R-:W-:Y:S01]  /*9a80*/  IMAD.SHL.U32 R53, R53, 0x100, RZ ;  /* 0x0000010035357824 */ /* 0x000fe200078e00ff */
[----:B------:R-:W-:-:S02]  /*9a90*/  SHF.R.U32.HI R55, RZ, 0x8, R41 ;  /* 0x00000008ff377819 */ /* 0x000fc40000011629 */
[----:B------:R-:W-:Y:S02]  /*9aa0*/  SHF.L.U32 R179, R54, 0x8, RZ ;  /* 0x0000000836b37819 */ /* 0x000fe400000006ff */
[----:B------:R-:W-:Y:S02]  /*9ab0*/  SHF.R.U32.HI R176, RZ, 0x10, R41 ;  /* 0x00000010ffb07819 */ /* 0x000fe40000011629 */
[----:B------:R-:W-:Y:S01]  /*9ac0*/  LOP3.LUT R52, R52, 0xff00, R179, 0xf8, !PT ;  /* 0x0000ff0034347812 */ /* 0x000fe200078ef8b3 */
[----:B------:R-:W-:Y:S01]  /*9ad0*/  IMAD.SHL.U32 R179, R55, 0x100, RZ ;  /* 0x0000010037b37824 */ /* 0x000fe200078e00ff */
[----:B------:R-:W-:Y:S02]  /*9ae0*/  LOP3.LUT R178, R41, 0xff0000ff, RZ, 0xc0, !PT ;  /* 0xff0000ff29b27812 */ /* 0x000fe400078ec0ff */
[----:B------:R-:W-:Y:S01]  /*9af0*/  LOP3.LUT R55, R177, 0xff00, R53, 0xf8, !PT ;  /* 0x0000ff00b1377812 */ /* 0x000fe200078ef835 */
[----:B------:R-:W-:Y:S01]  /*9b00*/  IMAD.U32 R53, R176, 0x10000, RZ ;  /* 0x00010000b0357824 */ /* 0x000fe200078e00ff */
[----:B------:R-:W-:-:S02]  /*9b10*/  LOP3.LUT R178, R178, 0xff00, R179, 0xf8, !PT ;  /* 0x0000ff00b2b27812 */ /* 0x000fc400078ef8b3 */
[----:B------:R-:W-:Y:S02]  /*9b20*/  LOP3.LUT R176, R52, 0xff0000, R40, 0xf8, !PT ;  /* 0x00ff000034b07812 */ /* 0x000fe400078ef828 */
[----:B------:R-:W-:Y:S02]  /*9b30*/  LOP3.LUT R40, R178, 0xff0000, R53, 0xf8, !PT ;  /* 0x00ff0000b2287812 */ /* 0x000fe400078ef835 */
[----:B0-----:R-:W-:Y:S02]  /*9b40*/  F2FP.F16.E4M3.UNPACK_B R177, R93 ;  /* 0x0000005dffb1723e */ /* 0x001fe400020006ff */
[----:B------:R-:W-:Y:S02]  /*9b50*/  F2FP.F16.E4M3.UNPACK_B R179, R40 ;  /* 0x00000028ffb3723e */ /* 0x000fe400020006ff */
[----:B-1----:R-:W-:Y:S01]  /*9b60*/  F2FP.F16.E4M3.UNPACK_B R52, R89 ;  /* 0x00000059ff34723e */ /* 0x002fe200020006ff */
[----:B------:R-:W-:Y:S01]  /*9b70*/  HADD2.F32 R53, -RZ, R177.H0_H0 ;  /* 0x200000b1ff357230 */ /* 0x000fe20000004100 */
[-C--:B------:R-:W-:Y:S01]  /*9b80*/  F2FP.F16.E4M3.UNPACK_B R180, R176.reuse ;  /* 0x000000b0ffb4723e */ /* 0x080fe200020006ff */
        /* <DEDUP_REMOVED lines=25> */
[----:B------:R-:W-:Y:S01]  /*9d20*/  SHF.L.U32 R42, R42, 0x10, RZ ;  /* 0x000000102a2a7819 */ /* 0x000fe200000006ff */
[----:B------:R-:W-:Y:S01]  /*9d30*/  HADD2.F32 R182, -RZ, R179.H0_H0 ;  /* 0x200000b3ffb67230 */ /* 0x000fe20000004100 */
[----:B------:R-:W-:Y:S01]  /*9d40*/  LOP3.LUT R43, R43, 0xff00, R54, 0xf8, !PT ;  /* 0x0000ff002b2b7812 */ /* 0x000fe200078ef836 */
        /* <DEDUP_REMOVED lines=12> */
[----:B------:R-:W-:-:S02]  /*9e10*/  IMAD.U32 R41, R41, 0x10000, RZ ;  /* 0x0001000029297824 */ /* 0x000fc400078e00ff */
[-C--:B------:R-:W-:Y:S01]  /*9e20*/  FFMA.FTZ R179, R180, R176.reuse, -R181 ;  /* 0x000000b0b4b37223 */ /* 0x080fe200000108b5 */
[----:B------:R-:W-:Y:S01]  /*9e30*/  FFMA.FTZ R176, R93, R176, R182 ;  /* 0x000000b05db07223 */ /* 0x000fe200000100b6 */
[----:B------:R-:W-:Y:S01]  /*9e40*/  LOP3.LUT R93, R55, 0xff0000, R42, 0xf8, !PT ;  /* 0x00ff0000375d7812 */ /* 0x000fe200078ef82a */
[----:B------:R-:W-:Y:S01]  /*9e50*/  IMAD.MOV.U32 R42, RZ, RZ, R95 ;  /* 0x000000ffff2a7224 */ /* 0x000fe200078e005f */
[----:B------:R-:W-:Y:S01]  /*9e60*/  LOP3.LUT R41, R43, 0xff0000, R41, 0xf8, !PT ;  /* 0x00ff00002b297812 */ /* 0x000fe200078ef829 */
[----:B------:R-:W-:Y:S01]  /*9e70*/  HADD2.F32 R183, -RZ, R54.H0_H0 ;  /* 0x20000036ffb77230 */ /* 0x000fe20000004100 */
[----:B------:R-:W-:Y:S02]  /*9e80*/  F2FP.F16.E4M3.UNPACK_B R180, R93 ;  /* 0x0000005dffb4723e */ /* 0x000fe400020006ff */
[-C--:B------:R-:W-:Y:S02]  /*9e90*/  F2FP.F16.E4M3.UNPACK_B R43, R42.reuse ;  /* 0x0000002aff2b723e */ /* 0x080fe400020006ff */
[-C--:B------:R-:W-:Y:S01]  /*9ea0*/  F2FP.F16.E4M3.UNPACK_B R95, R41.reuse ;  /* 0x00000029ff5f723e */ /* 0x080fe200020006ff */
[----:B------:R-:W-:Y:S01]  /*9eb0*/  HADD2.F32 R182, -RZ, R180.H0_H0 ;  /* 0x200000b4ffb67230 */ /* 0x000fe20000004100 */
[----:B------:R-:W-:Y:S01]  /*9ec0*/  F2FP.F16.E4M3.UNPACK_B R42, R42.H1 ;  /* 0x0000002aff2a723e */ /* 0x000fe200030006ff */
[----:B------:R-:W-:Y:S01]  /*9ed0*/  HADD2.F32 R181, -RZ, R43.H0_H0 ;  /* 0x2000002bffb57230 */ /* 0x000fe20000004100 */
[----:B------:R-:W-:Y:S01]  /*9ee0*/  F2FP.F16.E4M3.UNPACK_B R41, R41.H1 ;  /* 0x00000029ff29723e */ /* 0x000fe200030006ff */
[----:B------:R-:W-:Y:S01]  /*9ef0*/  HADD2.F32 R55, -RZ, R95.H0_H0 ;  /* 0x2000005fff377230 */ /* 0x000fe20000004100 */
        /* <DEDUP_REMOVED lines=34> */
[----:B------:R-:W-:Y:S02]  /*a120*/  F2FP.F16.E4M3.UNPACK_B R95, R171.H1 ;  /* 0x000000abff5f723e */ /* 0x000fe400030006ff */
        /* <DEDUP_REMOVED lines=52> */
[-C--:B------:R-:W-:Y:S01]  /*a470*/  F2FP.F16.E4M3.UNPACK_B R88, R173.reuse.H1 ;  /* 0x000000adff58723e */ /* 0x080fe200030006ff */
        /* <DEDUP_REMOVED lines=11> */
[----:B------:R-:W-:Y:S01]  /*a530*/  FMUL.FTZ R183, R171, R183 ;  /* 0x000000b7abb77220 */ /* 0x000fe20000410000 */
        /* <DEDUP_REMOVED lines=34> */
.L_x_2330:
[----:B------:R-:W-:Y:S05]  /*a760*/  BSYNC B3 ;  /* 0x0000000000037941 */ /* 0x000fea0003800000 */
.L_x_2329:
[----:B------:R-:W-:-:S13]  /*a770*/  ISETP.GE.AND P4, PT, R175, R150, PT ;  /* 0x00000096af00720c */ /* 0x000fda0003f86270 */
[--C-:B------:R-:W-:Y:S02]  /*a780*/  @!P4 SHF.R.S32.HI R43, RZ, 0x1f, R175.reuse ;  /* 0x0000001fff2bc819 */ /* 0x100fe400000114af */
[----:B------:R-:W-:-:S04]  /*a790*/  @!P4 IADD3 R42, P5, P6, R116, R138, R175 ;  /* 0x0000008a742ac210 */ /* 0x000fc80007ebe0af */
[----:B------:R-:W-:Y:S02]  /*a7a0*/  @!P4 IADD3.X R43, R4, R165, R43, P5, P6 ;  /* 0x000000a5042bc210 */ /* 0x000fe40002fec42b */
[----:B------:R-:W-:-:S04]  /*a7b0*/  IADD3 R40, P5, P6, R116, R138, R25 ;  /* 0x0000008a74287210 */ /* 0x000fc80007ebe019 */
[----:B------:R-:W-:Y:S02]  /*a7c0*/  IADD3.X R41, R4, R165, R30, P5, P6 ;  /* 0x000000a504297210 */ /* 0x000fe40002fec41e */
[----:B------:R-:W-:-:S05]  /*a7d0*/  IADD3 R40, P5, R40, R122, RZ ;  /* 0x0000007a28287210 */ /* 0x000fca0007fbe0ff */
[----:B------:R-:W-:Y:S01]  /*a7e0*/  IMAD.X R41, R41, 0x1, R123, P5 ;  /* 0x0000000129297824 */ /* 0x000fe200028e067b */
[----:B------:R-:W-:-:S04]  /*a7f0*/  @!P4 IADD3 R42, P5, R42, R122, RZ ;  /* 0x0000007a2a2ac210 */ /* 0x000fc80007fbe0ff */
[----:B------:R-:W-:Y:S01]  /*a800*/  @!P4 IADD3.X R43, R43, R123, RZ, P5, !PT ;  /* 0x0000007b2b2bc210 */ /* 0x000fe20002ffe4ff */
[----:B-1----:R1:W-:Y:S04]  /*a810*/  STG.E.128 desc[UR56][R40.64], R88 ;  /* 0x0000005828007986 */ /* 0x0023e8000c101d38 */
[----:B0-----:R1:W-:Y:S04]  /*a820*/  @!P4 STG.E.128 desc[UR56][R42.64], R92 ;  /* 0x0000005c2a00c986 */ /* 0x0013e8000c101d38 */
.L_x_2328:
[----:B------:R-:W-:Y:S05]  /*a830*/  BSYNC B2 ;  /* 0x0000000000027941 */ /* 0x000fea0003800000 */
.L_x_2327:
        /* <DEDUP_REMOVED lines=24> */
[----:B------:R-:W-:Y:S02]  /*a9c0*/  SHF.R.U32.HI R46, RZ, 0x8, R57 ;  /* 0x00000008ff2e7819 */ /* 0x000fe40000011639 */
[--C-:B------:R-:W-:Y:S02]  /*a9d0*/  SHF.R.U32.HI R90, RZ, 0x8, R59.reuse ;  /* 0x00000008ff5a7819 */ /* 0x100fe4000001163b */
[----:B------:R-:W-:Y:S01]  /*a9e0*/  LOP3.LUT R89, R59, 0xff0000ff, RZ, 0xc0, !PT ;  /* 0xff0000ff3b597812 */ /* 0x000fe200078ec0ff */
[----:B------:R-:W-:Y:S01]  /*a9f0*/  IMAD.SHL.U32 R93, R46, 0x100, RZ ;  /* 0x000001002e5d7824 */ /* 0x000fe200078e00ff */
[----:B------:R-:W-:Y:S02]  /*aa00*/  SHF.R.U32.HI R44, RZ, 0x10, R59 ;  /* 0x00000010ff2c7819 */ /* 0x000fe4000001163b */
[----:B------:R-:W-:Y:S02]  /*aa10*/  SHF.R.U32.HI R59, RZ, 0x8, R45 ;  /* 0x00000008ff3b7819 */ /* 0x000fe4000001162d */
[----:B------:R-:W-:-:S02]  /*aa20*/  SHF.R.U32.HI R58, RZ, 0x10, R57 ;  /* 0x00000010ff3a7819 */ /* 0x000fc40000011639 */
[----:B------:R-:W-:Y:S02]  /*aa30*/  LOP3.LUT R56, R57, 0xff0000ff, RZ, 0xc0, !PT ;  /* 0xff0000ff39387812 */ /* 0x000fe400078ec0ff */
[----:B------:R-:W-:Y:S01]  /*aa40*/  LOP3.LUT R91, R45, 0xff0000ff, RZ, 0xc0, !PT ;  /* 0xff0000ff2d5b7812 */ /* 0x000fe200078ec0ff */
[----:B------:R-:W-:Y:S01]  /*aa50*/  IMAD.U32 R58, R58, 0x10000, RZ ;  /* 0x000100003a3a7824 */ /* 0x000fe200078e00ff */
[----:B------:R-:W-:Y:S02]  /*aa60*/  SHF.R.U32.HI R92, RZ, 0x10, R45 ;  /* 0x00000010ff5c7819 */ /* 0x000fe4000001162d */
[--C-:B------:R-:W-:Y:S02]  /*aa70*/  SHF.R.U32.HI R45, RZ, 0x8, R47.reuse ;  /* 0x00000008ff2d7819 */ /* 0x100fe4000001162f */
[----:B------:R-:W-:Y:S01]  /*aa80*/  LOP3.LUT R46, R47, 0xff0000ff, RZ, 0xc0, !PT ;  /* 0xff0000ff2f2e7812 */ /* 0x000fe200078ec0ff */
[----:B------:R-:W-:Y:S01]  /*aa90*/  IMAD.U32 R92, R92, 0x10000, RZ ;  /* 0x000100005c5c7824 */ /* 0x000fe200078e00ff */
        /* <DEDUP_REMOVED lines=30> */
[----:B------:R-:W-:-:S02]  /*ac80*/  SHF.L.U32 R44, R44, 0x10, RZ ;  /* 0x000000102c2c7819 */ /* 0x000fc400000006ff */
[CC--:B------:R-:W-:Y:S01]  /*ac90*/  FMUL.FTZ R89, R94.reuse, R92.reuse ;  /* 0x0000005c5e597220 */ /* 0x0c0fe20000410000 */
[----:B------:R-:W-:Y:S01]  /*aca0*/  FMUL.FTZ R92, R47, R92 ;  /* 0x0000005c2f5c7220 */ /* 0x000fe20000410000 */
[----:B------:R-:W-:Y:S01]  /*acb0*/  LOP3.LUT R57, R59, 0xff0000, R44, 0xf8, !PT ;  /* 0x00ff00003b397812 */ /* 0x000fe200078ef82c */
[----:B------:R-:W-:Y:S02]  /*acc0*/  IMAD.MOV.U32 R59, RZ, RZ, R43 ;  /* 0x000000ffff3b7224 */ /* 0x000fe400078e002b */
        /* <DEDUP_REMOVED lines=8> */
[----:B------:R-:W-:Y:S01]  /*ad50*/  F2FP.F16.E4M3.UNPACK_B R43, R59 ;  /* 0x0000003bff2b723e */ /* 0x000fe200020006ff */
[----:B------:R-:W-:-:S02]  /*ad60*/  HADD2.F32 R56, -RZ, R93.H0_H0 ;  /* 0x2000005dff387230 */ /* 0x000fc40000004100 */
[----:B------:R-:W-:Y:S02]  /*ad70*/  HADD2.F32 R58, -RZ, R58.H1_H1 ;  /* 0x3000003aff3a7230 */ /* 0x000fe40000004100 */
[CC--:B------:R-:W-:Y:S01]  /*ad80*/  FMUL.FTZ R171, R41.reuse, R95.reuse ;  /* 0x0000005f29ab7220 */ /* 0x0c0fe20000410000 */
[----:B------:R-:W-:Y:S02]  /*ad90*/  HADD2.F32 R92, -RZ, R92.H1_H1 ;  /* 0x3000005cff5c7230 */ /* 0x000fe40000004100 */
[C---:B------:R-:W-:Y:S01]  /*ada0*/  FMUL.FTZ R95, R56.reuse, R95 ;  /* 0x0000005f385f7220 */ /* 0x040fe20000410000 */
[----:B------:R-:W-:Y:S02]  /*adb0*/  IMAD.MOV.U32 R45, RZ, RZ, R55 ;  /* 0x000000ffff2d7224 */ /* 0x000fe400078e0037 */
[-C--:B------:R-:W-:Y:S01]  /*adc0*/  FFMA.FTZ R56, R56, R94.reuse, -R171 ;  /* 0x0000005e38387223 */ /* 0x080fe200000108ab */
[----:B------:R-:W-:Y:S02]  /*add0*/  HADD2.F32 R171, -RZ, R43.H0_H0 ;  /* 0x2000002bffab7230 */ /* 0x000fe40000004100 */
[----:B------:R-:W-:Y:S01]  /*ade0*/  FFMA.FTZ R41, R41, R94, R95 ;  /* 0x0000005e29297223 */ /* 0x000fe2000001005f */
[----:B------:R-:W-:Y:S01]  /*adf0*/  HADD2.F32 R94, -RZ, R93.H1_H1 ;  /* 0x3000005dff5e7230 */ /* 0x000fe20000004100 */
[----:B------:R-:W-:Y:S01]  /*ae00*/  F2FP.F16.E4M3.UNPACK_B R46, R45 ;  /* 0x0000002dff2e723e */ /* 0x000fe200020006ff */
[----:B------:R-:W-:-:S02]  /*ae10*/  HADD2.F32 R93, -RZ, R91.H1_H1 ;  /* 0x3000005bff5d7230 */ /* 0x000fc40000004100 */
[-C--:B------:R-:W-:Y:S01]  /*ae20*/  FMUL.FTZ R91, R58, R92.reuse ;  /* 0x0000005c3a5b7220 */ /* 0x080fe20000410000 */
[----:B------:R-:W-:Y:S02]  /*ae30*/  HADD2.F32 R43, -RZ, R43.H1_H1 ;  /* 0x3000002bff2b7230 */ /* 0x000fe40000004100 */
[C---:B------:R-:W-:Y:S01]  /*ae40*/  FMUL.FTZ R92, R94.reuse, R92 ;  /* 0x0000005c5e5c7220 */ /* 0x040fe20000410000 */
[----:B------:R-:W-:Y:S01]  /*ae50*/  F2FP.F16.E4M3.UNPACK_B R45, R45.H1 ;  /* 0x0000002dff2d723e */ /* 0x000fe200030006ff */
        /* <DEDUP_REMOVED lines=11> */
[CC--:B------:R-:W-:Y:S01]  /*af10*/  FMUL.FTZ R172, R94.reuse, R55.reuse ;  /* 0x000000375eac7220 */ /* 0x0c0fe20000410000 */
[----:B------:R-:W-:Y:S01]  /*af20*/  FMUL.FTZ R55, R171, R55 ;  /* 0x00000037ab377220 */ /* 0x000fe20000410000 */
        /* <DEDUP_REMOVED lines=21> */
[----:B------:R-:W-:Y:S01]  /*b080*/  HADD2.F32 R45, -RZ, R45.H1_H1 ;  /* 0x3000002dff2d7230 */ /* 0x000fe20000004100 */
[----:B------:R-:W-:Y:S01]  /*b090*/  MOV R41, R89 ;  /* 0x0000005900297202 */ /* 0x000fe20000000f00 */
[----:B------:R-:W-:-:S02]  /*b0a0*/  HADD2.F32 R93, -RZ, R55.H0_H0 ;  /* 0x20000037ff5d7230 */ /* 0x000fc40000004100 */
        /* <DEDUP_REMOVED lines=25> */
[-C--:B------:R-:W-:Y:S01]  /*b240*/  FFMA.FTZ R92, R90, R91.reuse, -R92 ;  /* 0x0000005b5a5c7223 */ /* 0x080fe2000001085c */
        /* <DEDUP_REMOVED lines=27> */
[----:B------:R-:W-:Y:S01]  /*b400*/  IMAD.MOV.U32 R52, RZ, RZ, R42 ;  /* 0x000000ffff347224 */ /* 0x000fe200078e002a */
[-C--:B------:R-:W-:Y:S01]  /*b410*/  F2FP.F16.E4M3.UNPACK_B R42, R169.reuse.H1 ;  /* 0x000000a9ff2a723e */ /* 0x080fe200030006ff */
        /* <DEDUP_REMOVED lines=44> */
[----:B------:R-:W-:-:S03]  /*b6e0*/  F2FP.SATFINITE.E4M3.F32.PACK_AB_MERGE_C R55, R56, R92, R55 ;  /* 0x0000005c3837723e */ /* 0x000fc60004807037 */
[----:B------:R-:W-:Y:S02]  /*b6f0*/  F2FP.SATFINITE.E4M3.F32.PACK_AB_MERGE_C R168, R169, R168, R42 ;  /* 0x000000a8a9a8723e */ /* 0x000fe4000480702a */
[----:B------:R-:W-:Y:S01]  /*b700*/  IMAD.MOV.U32 R42, RZ, RZ, R55 ;  /* 0x000000ffff2a7224 */ /* 0x000fe200078e0037 */
[----:B------:R-:W-:Y:S02]  /*b710*/  MOV R55, R45 ;  /* 0x0000002d00377202 */ /* 0x000fe40000000f00 */
[----:B------:R-:W-:-:S07]  /*b720*/  IMAD.MOV.U32 R54, RZ, RZ, R168 ;  /* 0x000000ffff367224 */ /* 0x000fce00078e00a8 */
.L_x_2334:
[----:B------:R-:W-:Y:S05]  /*b730*/  BSYNC B3 ;  /* 0x0000000000037941 */ /* 0x000fea0003800000 */
.L_x_2333:
        /* <DEDUP_REMOVED lines=9> */
[----:B-1----:R3:W-:Y:S01]  /*b7d0*/  STG.E.128 desc[UR56][R44.64], R40 ;  /* 0x000000282c007986 */ /* 0x0027e2000c101d38 */
[----:B------:R-:W-:-:S05]  /*b7e0*/  @!P4 IMAD.X R47, R47, 0x1, R123, P5 ;  /* 0x000000012f2fc824 */ /* 0x000fca00028e067b */
[----:B0-----:R3:W-:Y:S03]  /*b7f0*/  @!P4 STG.E.128 desc[UR56][R46.64], R52 ;  /* 0x000000342e00c986 */ /* 0x0017e6000c101d38 */
.L_x_2332:
[----:B------:R-:W-:Y:S05]  /*b800*/  BSYNC B2 ;  /* 0x0000000000027941 */ /* 0x000fea0003800000 */
.L_x_2331:
        /* <DEDUP_REMOVED lines=31> */
[----:B------:R-:W-:Y:S01]  /*ba00*/  LOP3.LUT R49, R49, 0xff0000ff, RZ, 0xc0, !PT ;  /* 0xff0000ff31317812 */ /* 0x000fe200078ec0ff */
[----:B------:R-:W-:Y:S01]  /*ba10*/  IMAD.SHL.U32 R55, R55, 0x100, RZ ;  /* 0x0000010037377824 */ /* 0x000fe200078e00ff */
[----:B------:R-:W-:-:S02]  /*ba20*/  SHF.R.U32.HI R50, RZ, 0x10, R61 ;  /* 0x00000010ff327819 */ /* 0x000fc4000001163d */
[----:B------:R-:W-:Y:S02]  /*ba30*/  LOP3.LUT R53, R61, 0xff0000ff, RZ, 0xc0, !PT ;  /* 0xff0000ff3d357812 */ /* 0x000fe400078ec0ff */
[----:B------:R-:W-:Y:S02]  /*ba40*/  LOP3.LUT R60, R63, 0xff0000ff, RZ, 0xc0, !PT ;  /* 0xff0000ff3f3c7812 */ /* 0x000fe400078ec0ff */
[----:B------:R-:W-:Y:S01]  /*ba50*/  LOP3.LUT R49, R49, 0xff00, R58, 0xf8, !PT ;  /* 0x0000ff0031317812 */ /* 0x000fe200078ef83a */
[----:B------:R-:W-:Y:S01]  /*ba60*/  IMAD.U32 R58, R57, 0x10000, RZ ;  /* 0x00010000393a7824 */ /* 0x000fe200078e00ff */
[----:B------:R-:W-:Y:S02]  /*ba70*/  LOP3.LUT R53, R53, 0xff00, R59, 0xf8, !PT ;  /* 0x0000ff0035357812 */ /* 0x000fe400078ef83b */
[----:B------:R-:W-:Y:S02]  /*ba80*/  SHF.L.U32 R50, R50, 0x10, RZ ;  /* 0x0000001032327819 */ /* 0x000fe400000006ff */
[----:B------:R-:W-:-:S02]  /*ba90*/  LOP3.LUT R60, R60, 0xff00, R55, 0xf8, !PT ;  /* 0x0000ff003c3c7812 */ /* 0x000fc400078ef837 */
[----:B------:R-:W-:Y:S02]  /*baa0*/  LOP3.LUT R55, R53, 0xff0000, R50, 0xf8, !PT ;  /* 0x00ff000035377812 */ /* 0x000fe400078ef832 */
        /* <DEDUP_REMOVED lines=46> */
[----:B------:R-:W-:Y:S01]  /*bd90*/  IMAD.SHL.U32 R45, R56, 0x100, RZ ;  /* 0x00000100382d7824 */ /* 0x000fe200078e00ff */
[----:B------:R-:W-:Y:S02]  /*bda0*/  MOV R56, R43 ;  /* 0x0000002b00387202 */ /* 0x000fe40000000f00 */
        /* <DEDUP_REMOVED lines=28> */
[-C--:B------:R-:W-:Y:S01]  /*bf70*/  FMUL.FTZ R48, R51, R60.reuse ;  /* 0x0000003c33307220 */ /* 0x080fe20000410000 */
        /* <DEDUP_REMOVED lines=79> */
[----:B------:R-:W-:Y:S01]  /*c470*/  F2FP.F16.E4M3.UNPACK_B R44, R44 ;  /* 0x0000002cff2c723e */ /* 0x000fe200020006ff */
[----:B------:R-:W-:-:S02]  /*c480*/  HADD2.F32 R53, -RZ, R53.H1_H1 ;  /* 0x30000035ff357230 */ /* 0x000fc40000004100 */
[-C--:B------:R-:W-:Y:S01]  /*c490*/  FMUL.FTZ R90, R54, R91.reuse ;  /* 0x0000005b365a7220 */ /* 0x080fe20000410000 */
[----:B------:R-:W-:Y:S02]  /*c4a0*/  HADD2.F32 R51, -RZ, R51.H1_H1 ;  /* 0x30000033ff337230 */ /* 0x000fe40000004100 */
[C---:B------:R-:W-:Y:S01]  /*c4b0*/  FMUL.FTZ R91, R60.reuse, R91 ;  /* 0x0000005b3c5b7220 */ /* 0x040fe20000410000 */
[----:B------:R-:W-:Y:S02]  /*c4c0*/  IMAD.MOV.U32 R43, RZ, RZ, R89 ;  /* 0x000000ffff2b7224 */ /* 0x000fe400078e0059 */
[-C--:B------:R-:W-:Y:S01]  /*c4d0*/  FFMA.FTZ R90, R60, R88.reuse, -R90 ;  /* 0x000000583c5a7223 */ /* 0x080fe2000001085a */
        /* <DEDUP_REMOVED lines=19> */
[----:B------:R-:W-:Y:S01]  /*c610*/  F2FP.SATFINITE.E4M3.F32.PACK_AB_MERGE_C R91, R42, R91, RZ ;  /* 0x0000005b2a5b723e */ /* 0x000fe200048070ff */
[C---:B------:R-:W-:Y:S02]  /*c620*/  FMUL.FTZ R162, R44.reuse, R162 ;  /* 0x000000a22ca27220 */ /* 0x040fe40000410000 */
[-C--:B------:R-:W-:Y:S01]  /*c630*/  FFMA.FTZ R53, R44, R164.reuse, -R53 ;  /* 0x000000a42c357223 */ /* 0x080fe20000010835 */
[----:B------:R-:W-:Y:S01]  /*c640*/  F2FP.SATFINITE.E4M3.F32.PACK_AB_MERGE_C R44, R40, R59, R45 ;  /* 0x0000003b282c723e */ /* 0x000fe2000480702d */
[----:B------:R-:W-:Y:S01]  /*c650*/  FFMA.FTZ R162, R46, R164, R162 ;  /* 0x000000a42ea27223 */ /* 0x000fe200000100a2 */
[----:B------:R-:W-:Y:S01]  /*c660*/  F2FP.SATFINITE.E4M3.F32.PACK_AB_MERGE_C R45, R49, R50, R41 ;  /* 0x00000032312d723e */ /* 0x000fe20004807029 */
[----:B------:R-:W-:Y:S01]  /*c670*/  IMAD.MOV.U32 R40, RZ, RZ, R58 ;  /* 0x000000ffff287224 */ /* 0x000fe200078e003a */
[----:B------:R-:W-:Y:S01]  /*c680*/  F2FP.SATFINITE.E4M3.F32.PACK_AB_MERGE_C R42, R53, R60, R51 ;  /* 0x0000003c352a723e */ /* 0x000fe20004807033 */
[----:B------:R-:W-:Y:S01]  /*c690*/  IMAD.MOV.U32 R41, RZ, RZ, R57 ;  /* 0x000000ffff297224 */ /* 0x000fe200078e0039 */
[----:B------:R-:W-:-:S07]  /*c6a0*/  F2FP.SATFINITE.E4M3.F32.PACK_AB_MERGE_C R46, R162, R88, R91 ;  /* 0x00000058a22e723e */ /* 0x000fce000480705b */
.L_x_2336:
[----:B------:R-:W-:Y:S05]  /*c6b0*/  BSYNC B2 ;  /* 0x0000000000027941 */ /* 0x000fea0003800000 */
.L_x_2335:
        /* <DEDUP_REMOVED lines=12> */
.L_x_2326:
[----:B------:R-:W-:Y:S05]  /*c780*/  BSYNC B1 ;  /* 0x0000000000017941 */ /* 0x000fea0003800000 */
.L_x_2325:
        /* <DEDUP_REMOVED lines=13> */
[----:B------:R-:W-:-:S04]  /*c860*/  LEA.HI R40, R41, R40, RZ, 0x5 ;  /* 0x0000002829287211 */ /* 0x000fc800078f28ff */
        /* <DEDUP_REMOVED lines=8> */
[----:B------:R-:W-:-:S04]  /*c8f0*/  @!P2 IADD3 R50, P4, R51, R122, RZ ;  /* 0x0000007a3332a210 */ /* 0x000fc80007f9e0ff */
[----:B------:R-:W-:Y:S02]  /*c900*/  @!P2 IADD3.X R51, R40, R123, RZ, P4, !PT ;  /* 0x0000007b2833a210 */ /* 0x000fe400027fe4ff */
[----:B------:R-:W-:Y:S02]  /*c910*/  SHF.R.S32.HI R40, RZ, 0x1f, R41 ;  /* 0x0000001fff287819 */ /* 0x000fe40000011429 */
[----:B------:R-:W-:Y:S02]  /*c920*/  ISETP.GE.AND P4, PT, R18, R132, PT ;  /* 0x000000841200720c */ /* 0x000fe40003f86270 */
[----:B------:R-:W-:Y:S02]  /*c930*/  LEA.HI R40, R40, R41, RZ, 0x2 ;  /* 0x0000002928287211 */ /* 0x000fe400078f10ff */
[----:B------:R-:W-:Y:S02]  /*c940*/  LOP3.LUT R41, R201, 0x30, R43, 0xf8, !PT ;  /* 0x00000030c9297812 */ /* 0x000fe400078ef82b */
[----:B------:R-:W-:-:S02]  /*c950*/  SHF.R.S32.HI R45, RZ, 0x2, R40 ;  /* 0x00000002ff2d7819 */ /* 0x000fc40000011428 */
        /* <DEDUP_REMOVED lines=10> */
[----:B---3--:R-:W-:Y:S01]  /*ca00*/  IMAD.MOV.U32 R56, RZ, RZ, R44 ;  /* 0x000000ffff387224 */ /* 0x008fe200078e002c */
[----:B-1----:R-:W-:Y:S02]  /*ca10*/  MOV R55, R40 ;  /* 0x0000002800377202 */ /* 0x002fe40000000f00 */
[----:B------:R-:W-:Y:S02]  /*ca20*/  F2FP.F16.E4M3.UNPACK_B R58, R156.H1 ;  /* 0x0000009cff3a723e */ /* 0x000fe400030006ff */
[----:B------:R-:W-:Y:S02]  /*ca30*/  F2FP.F16.E4M3.UNPACK_B R57, R56.H1 ;  /* 0x00000038ff39723e */ /* 0x000fe400030006ff */
[-C--:B------:R-:W-:Y:S01]  /*ca40*/  F2FP.F16.E4M3.UNPACK_B R54, R55.reuse.H1 ;  /* 0x00000037ff36723e */ /* 0x080fe200030006ff */
[----:B------:R-:W-:Y:S01]  /*ca50*/  HADD2.F32 R61, -RZ, R58.H0_H0 ;  /* 0x2000003aff3d7230 */ /* 0x000fe20000004100 */
[-C--:B------:R-:W-:Y:S01]  /*ca60*/  F2FP.F16.E4M3.UNPACK_B R53, R158.reuse.H1 ;  /* 0x0000009eff35723e */ /* 0x080fe200030006ff */
[----:B------:R-:W-:Y:S01]  /*ca70*/  HADD2.F32 R40, -RZ, R57.H0_H0 ;  /* 0x20000039ff287230 */ /* 0x000fe20000004100 */
[----:B------:R-:W-:Y:S01]  /*ca80*/  F2FP.F16.E4M3.UNPACK_B R55, R55 ;  /* 0x00000037ff37723e */ /* 0x000fe200020006ff */
[----:B------:R-:W-:Y:S01]  /*ca90*/  HADD2.F32 R44, -RZ, R54.H0_H0 ;  /* 0x20000036ff2c7230 */ /* 0x000fe20000004100 */
[----:B------:R-:W-:Y:S01]  /*caa0*/  F2FP.F16.E4M3.UNPACK_B R60, R158 ;  /* 0x0000009eff3c723e */ /* 0x000fe200020006ff */
        /* <DEDUP_REMOVED lines=9> */
[CC--:B------:R-:W-:Y:S01]  /*cb40*/  FMUL.FTZ R59, R57.reuse, R58.reuse ;  /* 0x0000003a393b7220 */ /* 0x0c0fe20000410000 */
[--C-:B------:R-:W-:Y:S02]  /*cb50*/  HADD2.F32 R61, -RZ, R60.reuse.H0_H0 ;  /* 0x2000003cff3d7230 */ /* 0x100fe40000004100 */
[C---:B------:R-:W-:Y:S01]  /*cb60*/  FMUL.FTZ R58, R54.reuse, R58 ;  /* 0x0000003a363a7220 */ /* 0x040fe20000410000 */
[----:B------:R-:W-:Y:S02]  /*cb70*/  HADD2.F32 R60, -RZ, R60.H1_H1 ;  /* 0x3000003cff3c7230 */ /* 0x000fe40000004100 */
[-C--:B------:R-:W-:Y:S01]  /*cb80*/  FFMA.FTZ R54, R54, R53.reuse, -R59 ;  /* 0x0000003536367223 */ /* 0x080fe2000001083b */
[--C-:B------:R-:W-:Y:S02]  /*cb90*/  HADD2.F32 R59, -RZ, R55.reuse.H0_H0 ;  /* 0x20000037ff3b7230 */ /* 0x100fe40000004100 */
[----:B------:R-:W-:Y:S01]  /*cba0*/  FFMA.FTZ R53, R57, R53, R58 ;  /* 0x0000003539357223 */ /* 0x000fe2000001003a */
[----:B------:R-:W-:Y:S01]  /*cbb0*/  F2FP.F16.E4M3.UNPACK_B R58, R156 ;  /* 0x0000009cff3a723e */ /* 0x000fe200020006ff */
[----:B------:R-:W-:Y:S01]  /*cbc0*/  HADD2.F32 R55, -RZ, R55.H1_H1 ;  /* 0x30000037ff377230 */ /* 0x000fe20000004100 */
[----:B------:R-:W-:-:S02]  /*cbd0*/  F2FP.F16.E4M3.UNPACK_B R57, R56 ;  /* 0x00000038ff39723e */ /* 0x000fc400020006ff */
[-C--:B0-----:R-:W-:Y:S01]  /*cbe0*/  F2FP.F16.E4M3.UNPACK_B R88, R42.reuse.H1 ;  /* 0x0000002aff58723e */ /* 0x081fe200030006ff */
[--C-:B------:R-:W-:Y:S01]  /*cbf0*/  HADD2.F32 R62, -RZ, R58.reuse.H0_H0 ;  /* 0x2000003aff3e7230 */ /* 0x100fe20000004100 */
[----:B------:R-:W-:Y:S01]  /*cc00*/  F2FP.F16.E4M3.UNPACK_B R91, R159.H1 ;  /* 0x0000009fff5b723e */ /* 0x000fe200030006ff */
[--C-:B------:R-:W-:Y:S01]  /*cc10*/  HADD2.F32 R56, -RZ, R57.reuse.H0_H0 ;  /* 0x20000039ff387230 */ /* 0x100fe20000004100 */
[----:B------:R-:W-:Y:S01]  /*cc20*/  F2FP.F16.E4M3.UNPACK_B R42, R42 ;  /* 0x0000002aff2a723e */ /* 0x000fe200020006ff */
[----:B------:R-:W-:Y:S02]  /*cc30*/  HADD2.F32 R58, -RZ, R58.H1_H1 ;  /* 0x3000003aff3a7230 */ /* 0x000fe40000004100 */
[-C--:B------:R-:W-:Y:S01]  /*cc40*/  FMUL.FTZ R63, R59, R62.reuse ;  /* 0x0000003e3b3f7220 */ /* 0x080fe20000410000 */
[----:B------:R-:W-:Y:S02]  /*cc50*/  HADD2.F32 R57, -RZ, R57.H1_H1 ;  /* 0x30000039ff397230 */ /* 0x000fe40000004100 */
[----:B------:R-:W-:Y:S01]  /*cc60*/  FMUL.FTZ R64, R56, R62 ;  /* 0x0000003e38407220 */ /* 0x000fe20000410000 */
[----:B------:R-:W-:-:S02]  /*cc70*/  HADD2.F32 R92, -RZ, R88.H0_H0 ;  /* 0x20000058ff5c7230 */ /* 0x000fc40000004100 */
[-C--:B------:R-:W-:Y:S01]  /*cc80*/  FFMA.FTZ R56, R56, R61.reuse, R63 ;  /* 0x0000003d38387223 */ /* 0x080fe2000001003f */
[--C-:B------:R-:W-:Y:S01]  /*cc90*/  SHF.R.U32.HI R63, RZ, 0x10, R79.reuse ;  /* 0x00000010ff3f7819 */ /* 0x100fe2000001164f */
[-C--:B------:R-:W-:Y:S01]  /*cca0*/  FMUL.FTZ R62, R57, R58.reuse ;  /* 0x0000003a393e7220 */ /* 0x080fe20000410000 */
[----:B------:R-:W-:Y:S01]  /*ccb0*/  FFMA.FTZ R59, R59, R61, -R64 ;  /* 0x0000003d3b3b7223 */ /* 0x000fe20000010840 */
[----:B------:R-:W-:Y:S01]  /*ccc0*/  FMUL.FTZ R64, R55, R58 ;  /* 0x0000003a37407220 */ /* 0x000fe20000410000 */
[----:B------:R-:W-:Y:S01]  /*ccd0*/  LOP3.LUT R61, R79, 0xff0000ff, RZ, 0xc0, !PT ;  /* 0xff0000ff4f3d7812 */ /* 0x000fe200078ec0ff */
[----:B------:R-:W-:Y:S01]  /*cce0*/  FFMA.FTZ R58, R55, R60, -R62 ;  /* 0x0000003c373a7223 */ /* 0x000fe2000001083e */
[----:B------:R-:W-:Y:S01]  /*ccf0*/  SHF.R.U32.HI R62, RZ, 0x8, R79 ;  /* 0x00000008ff3e7819 */ /* 0x000fe2000001164f */
[----:B------:R-:W-:Y:S01]  /*cd00*/  IMAD.MOV.U32 R79, RZ, RZ, R46 ;  /* 0x000000ffff4f7224 */ /* 0x000fe200078e002e */
[-C--:B------:R-:W-:Y:S01]  /*cd10*/  F2FP.F16.E4M3.UNPACK_B R46, R157.reuse.H1 ;  /* 0x0000009dff2e723e */ /* 0x080fe200030006ff */
[----:B------:R-:W-:Y:S01]  /*cd20*/  HADD2.F32 R93, -RZ, R91.H0_H0 ;  /* 0x2000005bff5d7230 */ /* 0x000fe20000004100 */
[----:B------:R-:W-:Y:S01]  /*cd30*/  F2FP.F16.E4M3.UNPACK_B R157, R157 ;  /* 0x0000009dff9d723e */ /* 0x000fe200020006ff */
[----:B------:R-:W-:Y:S01]  /*cd40*/  HADD2.F32 R88, -RZ, R88.H1_H1 ;  /* 0x30000058ff587230 */ /* 0x000fe20000004100 */
[-C--:B------:R-:W-:Y:S01]  /*cd50*/  F2FP.F16.E4M3.UNPACK_B R89, R79.reuse.H1 ;  /* 0x0000004fff59723e */ /* 0x080fe200030006ff */
[--C-:B------:R-:W-:Y:S01]  /*cd60*/  HADD2.F32 R95, -RZ, R46.reuse.H0_H0 ;  /* 0x2000002eff5f7230 */ /* 0x100fe20000004100 */
[----:B------:R-:W-:Y:S01]  /*cd70*/  F2FP.F16.E4M3.UNPACK_B R79, R79 ;  /* 0x0000004fff4f723e */ /* 0x000fe200020006ff */
[----:B------:R-:W-:Y:S01]  /*cd80*/  HADD2.F32 R46, -RZ, R46.H1_H1 ;  /* 0x3000002eff2e7230 */ /* 0x000fe20000004100 */
[----:B------:R-:W-:Y:S01]  /*cd90*/  F2FP.F16.E4M3.UNPACK_B R159, R159 ;  /* 0x0000009fff9f723e */ /* 0x000fe200020006ff */
[----:B------:R-:W-:-:S02]  /*cda0*/  HADD2.F32 R90, -RZ, R89.H0_H0 ;  /* 0x20000059ff5a7230 */ /* 0x000fc40000004100 */
[----:B------:R-:W-:Y:S01]  /*cdb0*/  FFMA.FTZ R55, R57, R60, R64 ;  /* 0x0000003c39377223 */ /* 0x000fe20000010040 */
[----:B------:R-:W-:Y:S01]  /*cdc0*/  HADD2.F32 R89, -RZ, R89.H1_H1 ;  /* 0x30000059ff597230 */ /* 0x000fe20000004100 */
[----:B------:R-:W-:Y:S01]  /*cdd0*/  SHF.R.U32.HI R57, RZ, 0x8, R77 ;  /* 0x00000008ff397819 */ /* 0x000fe2000001164d */
[----:B------:R-:W-:Y:S02]  /*cde0*/  HADD2.F32 R91, -RZ, R91.H1_H1 ;  /* 0x3000005bff5b7230 */ /* 0x000fe40000004100 */
[-C--:B------:R-:W-:Y:S01]  /*cdf0*/  FMUL.FTZ R94, R90, R95.reuse ;  /* 0x0000005f5a5e7220 */ /* 0x080fe20000410000 */
[C---:B------:R-:W-:Y:S01]  /*ce00*/  FMUL.FTZ R95, R92.reuse, R95 ;  /* 0x0000005f5c5f7220 */ /* 0x040fe20000410000 */
[----:B------:R-:W-:Y:S01]  /*ce10*/  SHF.R.U32.HI R64, RZ, 0x8, R65 ;  /* 0x00000008ff407819 */ /* 0x000fe20000011641 */
[----:B------:R-:W-:Y:S02]  /*ce20*/  IMAD.SHL.U32 R57, R57, 0x100, RZ ;  /* 0x0000010039397824 */ /* 0x000fe400078e00ff */
[-C--:B------:R-:W-:Y:S01]  /*ce30*/  FFMA.FTZ R94, R92, R93.reuse, -R94 ;  /* 0x0000005d5c5e7223 */ /* 0x080fe2000001085e */
[----:B------:R-:W-:Y:S01]  /*ce40*/  FFMA.FTZ R95, R90, R93, R95 ;  /* 0x0000005d5a5f7223 */ /* 0x000fe2000001005f */
[-C--:B------:R-:W-:Y:S01]  /*ce50*/  FMUL.FTZ R90, R89, R46.reuse ;  /* 0x0000002e595a7220 */ /* 0x080fe20000410000 */
[C---:B------:R-:W-:Y:S01]  /*ce60*/  FMUL.FTZ R46, R88.reuse, R46 ;  /* 0x0000002e582e7220 */ /* 0x040fe20000410000 */
[----:B------:R-:W-:Y:S01]  /*ce70*/  HADD2.F32 R93, -RZ, R157.H0_H0 ;  /* 0x2000009dff5d7230 */ /* 0x000fe20000004100 */
[----:B------:R-:W-:Y:S01]  /*ce80*/  LOP3.LUT R66, R65, 0xff0000ff, RZ, 0xc0, !PT ;  /* 0xff0000ff41427812 */ /* 0x000fe200078ec0ff */
[-C--:B------:R-:W-:Y:S01]  /*ce90*/  FFMA.FTZ R88, R88, R91.reuse, -R90 ;  /* 0x0000005b58587223 */ /* 0x080fe2000001085a */
[----:B------:R-:W-:Y:S01]  /*cea0*/  FFMA.FTZ R46, R89, R91, R46 ;  /* 0x0000005b592e7223 */ /* 0x000fe2000001002e */
[----:B------:R-:W-:Y:S01]  /*ceb0*/  HADD2.F32 R89, -RZ, R79.H0_H0 ;  /* 0x2000004fff597230 */ /* 0x000fe20000004100 */
[----:B------:R-:W-:Y:S01]  /*cec0*/  SHF.R.U32.HI R65, RZ, 0x10, R65 ;  /* 0x00000010ff417819 */ /* 0x000fe20000011641 */
[----:B------:R-:W-:Y:S01]  /*ced0*/  HADD2.F32 R91, -RZ, R42.H0_H0 ;  /* 0x2000002aff5b7230 */ /* 0x000fe20000004100 */
[----:B------:R-:W-:Y:S01]  /*cee0*/  LOP3.LUT R60, R77, 0xff0000ff, RZ, 0xc0, !PT ;  /* 0xff0000ff4d3c7812 */ /* 0x000fe200078ec0ff */
        /* <DEDUP_REMOVED lines=9> */
[----:B------:R-:W-:Y:S01]  /*cf80*/  SHF.R.U32.HI R76, RZ, 0x10, R77 ;  /* 0x00000010ff4c7819 */ /* 0x000fe2000001164d */
[----:B------:R-:W-:Y:S01]  /*cf90*/  IMAD.SHL.U32 R89, R64, 0x100, RZ ;  /* 0x0000010040597824 */ /* 0x000fe200078e00ff */
[----:B------:R-:W-:Y:S01]  /*cfa0*/  SHF.R.U32.HI R77, RZ, 0x8, R67 ;  /* 0x00000008ff4d7819 */ /* 0x000fe20000011643 */
[----:B------:R-:W-:-:S02]  /*cfb0*/  IMAD.U32 R65, R65, 0x10000, RZ ;  /* 0x0001000041417824 */ /* 0x000fc400078e00ff */
[-C--:B------:R-:W-:Y:S01]  /*cfc0*/  FMUL.FTZ R79, R90, R157.reuse ;  /* 0x0000009d5a4f7220 */ /* 0x080fe20000410000 */
[----:B------:R-:W-:Y:S01]  /*cfd0*/  FMUL.FTZ R157, R42, R157 ;  /* 0x0000009d2a9d7220 */ /* 0x000fe20000410000 */
[----:B------:R-:W-:Y:S01]  /*cfe0*/  LOP3.LUT R57, R60, 0xff00, R57, 0xf8, !PT ;  /* 0x0000ff003c397812 */ /* 0x000fe200078ef839 */
[----:B------:R-:W-:Y:S02]  /*cff0*/  IMAD.U32 R63, R63, 0x10000, RZ ;  /* 0x000100003f3f7824 */ /* 0x000fe400078e00ff */
[-C--:B------:R-:W-:Y:S01]  /*d000*/  FFMA.FTZ R79, R42, R159.reuse, -R79 ;  /* 0x0000009f2a4f7223 */ /* 0x080fe2000001084f */
[----:B------:R-:W-:Y:S01]  /*d010*/  IMAD.SHL.U32 R42, R62, 0x100, RZ ;  /* 0x000001003e2a7824 */ /* 0x000fe200078e00ff */
[----:B------:R-:W-:Y:S01]  /*d020*/  LOP3.LUT R78, R67, 0xff0000ff, RZ, 0xc0, !PT ;  /* 0xff0000ff434e7812 */ /* 0x000fe200078ec0ff */
[----:B------:R-:W-:Y:S01]  /*d030*/  IMAD.U32 R76, R76, 0x10000, RZ ;  /* 0x000100004c4c7824 */ /* 0x000fe200078e00ff */
[----:B------:R-:W-:Y:S01]  /*d040*/  LOP3.LUT R60, R66, 0xff00, R89, 0xf8, !PT ;  /* 0x0000ff00423c7812 */ /* 0x000fe200078ef859 */
[----:B------:R-:W-:Y:S01]  /*d050*/  FFMA.FTZ R90, R90, R159, R157 ;  /* 0x0000009f5a5a7223 */ /* 0x000fe2000001009d */
[----:B------:R-:W-:-:S02]  /*d060*/  SHF.R.U32.HI R67, RZ, 0x10, R67 ;  /* 0x00000010ff437819 */ /* 0x000fc40000011643 */
[----:B------:R-:W-:Y:S02]  /*d070*/  LOP3.LUT R42, R61, 0xff00, R42, 0xf8, !PT ;  /* 0x0000ff003d2a7812 */ /* 0x000fe400078ef82a */
[----:B------:R-:W-:Y:S01]  /*d080*/  SHF.L.U32 R77, R77, 0x8, RZ ;  /* 0x000000084d4d7819 */ /* 0x000fe200000006ff */
[----:B------:R-:W-:Y:S01]  /*d090*/  IMAD.U32 R62, R67, 0x10000, RZ ;  /* 0x00010000433e7824 */ /* 0x000fe200078e00ff */
[----:B------:R-:W-:Y:S02]  /*d0a0*/  F2FP.SATFINITE.E4M3.F32.PACK_AB_MERGE_C R54, R54, R44, RZ ;  /* 0x0000002c3636723e */ /* 0x000fe400048070ff */
[----:B------:R-:W-:Y:S02]  /*d0b0*/  F2FP.SATFINITE.E4M3.F32.PACK_AB_MERGE_C R53, R53, R40, RZ ;  /* 0x000000283535723e */ /* 0x000fe400048070ff */
[----:B------:R-:W-:Y:S02]  /*d0c0*/  LOP3.LUT R60, R60, 0xff0000, R65, 0xf8, !PT ;  /* 0x00ff00003c3c7812 */ /* 0x000fe400078ef841 */
[----:B------:R-:W-:-:S02]  /*d0d0*/  LOP3.LUT R77, R78, 0xff00, R77, 0xf8, !PT ;  /* 0x0000ff004e4d7812 */ /* 0x000fc400078ef84d */
[----:B------:R-:W-:Y:S02]  /*d0e0*/  LOP3.LUT R42, R42, 0xff0000, R63, 0xf8, !PT ;  /* 0x00ff00002a2a7812 */ /* 0x000fe400078ef83f */
[----:B------:R-:W-:Y:S02]  /*d0f0*/  F2FP.SATFINITE.E4M3.F32.PACK_AB_MERGE_C R40, R58, R59, R54 ;  /* 0x0000003b3a28723e */ /* 0x000fe40004807036 */
[----:B------:R-:W-:Y:S02]  /*d100*/  F2FP.SATFINITE.E4M3.F32.PACK_AB_MERGE_C R55, R55, R56, R53 ;  /* 0x000000383737723e */ /* 0x000fe40004807035 */
[----:B------:R-:W-:Y:S02]  /*d110*/  LOP3.LUT R57, R57, 0xff0000, R76, 0xf8, !PT ;  /* 0x00ff000039397812 */ /* 0x000fe400078ef84c */
[----:B------:R-:W-:Y:S02]  /*d120*/  F2FP.F16.E4M3.UNPACK_B R58, R45 ;  /* 0x0000002dff3a723e */ /* 0x000fe400020006ff */
[----:B------:R-:W-:-:S02]  /*d130*/  F2FP.F16.E4M3.UNPACK_B R63, R60 ;  /* 0x0000003cff3f723e */ /* 0x000fc400020006ff */
[----:B------:R-:W-:Y:S01]  /*d140*/  F2FP.F16.E4M3.UNPACK_B R56, R41 ;  /* 0x00000029ff38723e */ /* 0x000fe200020006ff */
[----:B------:R-:W-:Y:S01]  /*d150*/  HADD2.F32 R53, -RZ, R58.H0_H0 ;  /* 0x2000003aff357230 */ /* 0x000fe20000004100 */
[----:B------:R-:W-:Y:S01]  /*d160*/  LOP3.LUT R44, R77, 0xff0000, R62, 0xf8, !PT ;  /* 0x00ff00004d2c7812 */ /* 0x000fe200078ef83e */
[----:B------:R-:W-:Y:S01]  /*d170*/  HADD2.F32 R61, -RZ, R63.H0_H0 ;  /* 0x2000003fff3d7230 */ /* 0x000fe20000004100 */
[-C--:B------:R-:W-:Y:S01]  /*d180*/  F2FP.F16.E4M3.UNPACK_B R62, R57.reuse ;  /* 0x00000039ff3e723e */ /* 0x080fe200020006ff */
[--C-:B------:R-:W-:Y:S01]  /*d190*/  HADD2.F32 R54, -RZ, R56.reuse.H0_H0 ;  /* 0x20000038ff367230 */ /* 0x100fe20000004100 */
[----:B------:R-:W-:Y:S01]  /*d1a0*/  F2FP.F16.E4M3.UNPACK_B R57, R57.H1 ;  /* 0x00000039ff39723e */ /* 0x000fe200030006ff */
[----:B------:R-:W-:Y:S02]  /*d1b0*/  HADD2.F32 R56, -RZ, R56.H1_H1 ;  /* 0x30000038ff387230 */ /* 0x000fe40000004100 */
[----:B------:R-:W-:Y:S01]  /*d1c0*/  FMUL.FTZ R65, R53, R61 ;  /* 0x0000003d35417220 */ /* 0x000fe20000410000 */
[----:B------:R-:W-:-:S02]  /*d1d0*/  HADD2.F32 R59, -RZ, R62.H0_H0 ;  /* 0x2000003eff3b7230 */ /* 0x000fc40000004100 */
[C---:B------:R-:W-:Y:S01]  /*d1e0*/  FMUL.FTZ R64, R54.reuse, R61 ;  /* 0x0000003d36407220 */ /* 0x040fe20000410000 */
[----:B------:R-:W-:Y:S01]  /*d1f0*/  HADD2.F32 R61, -RZ, R58.H1_H1 ;  /* 0x3000003aff3d7230 */ /* 0x000fe20000004100 */
[----:B------:R-:W-:Y:S01]  /*d200*/  F2FP.F16.E4M3.UNPACK_B R58, R41.H1 ;  /* 0x00000029ff3a723e */ /* 0x000fe200030006ff */
[----:B------:R-:W-:Y:S02]  /*d210*/  HADD2.F32 R62, -RZ, R62.H1_H1 ;  /* 0x3000003eff3e7230 */ /* 0x000fe40000004100 */
[-C--:B------:R-:W-:Y:S01]  /*d220*/  FFMA.FTZ R54, R54, R59.reuse, -R65 ;  /* 0x0000003b36367223 */ /* 0x080fe20000010841 */
[----:B------:R-:W-:Y:S01]  /*d230*/  FFMA.FTZ R53, R53, R59, R64 ;  /* 0x0000003b35357223 */ /* 0x000fe20000010040 */
[----:B------:R-:W-:Y:S01]  /*d240*/  F2FP.F16.E4M3.UNPACK_B R59, R45.H1 ;  /* 0x0000002dff3b723e */ /* 0x000fe200030006ff */
[----:B------:R-:W-:Y:S01]  /*d250*/  HADD2.F32 R45, -RZ, R63.H1_H1 ;  /* 0x3000003fff2d7230 */ /* 0x000fe20000004100 */
[----:B------:R-:W-:Y:S02]  /*d260*/  F2FP.F16.E4M3.UNPACK_B R63, R60.H1 ;  /* 0x0000003cff3f723e */ /* 0x000fe400030006ff */
[----:B------:R-:W-:Y:S01]  /*d270*/  F2FP.SATFINITE.E4M3.F32.PACK_AB_MERGE_C R88, R88, R94, RZ ;  /* 0x0000005e5858723e */ /* 0x000fe200048070ff */
[----:B------:R-:W-:-:S02]  /*d280*/  HADD2.F32 R60, -RZ, R59.H0_H0 ;  /* 0x2000003bff3c7230 */ /* 0x000fc40000004100 */
[-C--:B------:R-:W-:Y:S01]  /*d290*/  FMUL.FTZ R41, R61, R45.reuse ;  /* 0x0000002d3d297220 */ /* 0x080fe20000410000 */
[C---:B------:R-:W-:Y:S01]  /*d2a0*/  FMUL.FTZ R66, R56.reuse, R45 ;  /* 0x0000002d38427220 */ /* 0x040fe20000410000 */
[----:B------:R-:W-:Y:S01]  /*d2b0*/  HADD2.F32 R64, -RZ, R63.H0_H0 ;  /* 0x2000003fff407230 */ /* 0x000fe20000004100 */
[----:B------:R-:W-:Y:S01]  /*d2c0*/  F2FP.SATFINITE.E4M3.F32.PACK_AB_MERGE_C R79, R79, R92, R88 ;  /* 0x0000005c4f4f723e */ /* 0x000fe20004807058 */
[----:B------:R-:W-:Y:S02]  /*d2d0*/  HADD2.F32 R45, -RZ, R58.H0_H0 ;  /* 0x2000003aff2d7230 */ /* 0x000fe40000004100 */
[-C--:B------:R-:W-:Y:S01]  /*d2e0*/  FFMA.FTZ R41, R56, R62.reuse, -R41 ;  /* 0x0000003e38297223 */ /* 0x080fe20000010829 */
[----:B------:R-:W-:Y:S01]  /*d2f0*/  FFMA.FTZ R56, R61, R62, R66 ;  /* 0x0000003e3d387223 */ /* 0x000fe20000010042 */
[----:B------:R-:W-:Y:S02]  /*d300*/  HADD2.F32 R61, -RZ, R57.H0_H0 ;  /* 0x20000039ff3d7230 */ /* 0x000fe40000004100 */
[----:B------:R-:W-:Y:S01]  /*d310*/  FMUL.FTZ R66, R60, R64 ;  /* 0x000000403c427220 */ /* 0x000fe20000410000 */
[----:B------:R-:W-:-:S02]  /*d320*/  HADD2.F32 R62, -RZ, R59.H1_H1 ;  /* 0x3000003bff3e7230 */ /* 0x000fc40000004100 */
[C---:B------:R-:W-:Y:S01]  /*d330*/  FMUL.FTZ R65, R45.reuse, R64 ;  /* 0x000000402d417220 */ /* 0x040fe20000410000 */
[----:B------:R-:W-:Y:S02]  /*d340*/  HADD2.F32 R59, -RZ, R63.H1_H1 ;  /* 0x3000003fff3b7230 */ /* 0x000fe40000004100 */
[-C--:B------:R-:W-:Y:S01]  /*d350*/  FFMA.FTZ R45, R45, R61.reuse, -R66 ;  /* 0x0000003d2d2d7223 */ /* 0x080fe20000010842 */
[----:B------:R-:W-:Y:S01]  /*d360*/  HADD2.F32 R58, -RZ, R58.H1_H1 ;  /* 0x3000003aff3a7230 */ /* 0x000fe20000004100 */
[----:B------:R-:W-:Y:S01]  /*d370*/  F2FP.F16.E4M3.UNPACK_B R64, R42 ;  /* 0x0000002aff40723e */ /* 0x000fe200020006ff */
[----:B------:R-:W-:Y:S02]  /*d380*/  HADD2.F32 R63, -RZ, R57.H1_H1 ;  /* 0x30000039ff3f7230 */ /* 0x000fe40000004100 */
[----:B------:R-:W-:Y:S01]  /*d390*/  FFMA.FTZ R57, R60, R61, R65 ;  /* 0x0000003d3c397223 */ /* 0x000fe20000010041 */
[----:B------:R-:W-:Y:S01]  /*d3a0*/  FMUL.FTZ R67, R62, R59 ;  /* 0x0000003b3e437220 */ /* 0x000fe20000410000 */
[----:B------:R-:W-:Y:S01]  /*d3b0*/  F2FP.F16.E4M3.UNPACK_B R60, R47 ;  /* 0x0000002fff3c723e */ /* 0x000fe200020006ff */
[C---:B------:R-:W-:Y:S01]  /*d3c0*/  FMUL.FTZ R65, R58.reuse, R59 ;  /* 0x0000003b3a417220 */ /* 0x040fe20000410000 */
[----:B------:R-:W-:Y:S01]  /*d3d0*/  F2FP.F16.E4M3.UNPACK_B R61, R44 ;  /* 0x0000002cff3d723e */ /* 0x000fe200020006ff */
[----:B------:R-:W-:Y:S01]  /*d3e0*/  FFMA.FTZ R58, R58, R63, -R67 ;  /* 0x0000003f3a3a7223 */ /* 0x000fe20000010843 */
[----:B------:R-:W-:Y:S01]  /*d3f0*/  F2FP.F16.E4M3.UNPACK_B R59, R43 ;  /* 0x0000002bff3b723e */ /* 0x000fe200020006ff */
[----:B------:R-:W-:Y:S01]  /*d400*/  FFMA.FTZ R62, R62, R63, R65 ;  /* 0x0000003f3e3e7223 */ /* 0x000fe20000010041 */
        /* <DEDUP_REMOVED lines=14> */
[----:B------:R-:W-:Y:S01]  /*d4f0*/  F2FP.F16.E4M3.UNPACK_B R76, R44.H1 ;  /* 0x0000002cff4c723e */ /* 0x000fe200030006ff */
[----:B------:R-:W-:Y:S01]  /*d500*/  HADD2.F32 R64, -RZ, R64.H1_H1 ;  /* 0x30000040ff407230 */ /* 0x000fe20000004100 */
[----:B------:R-:W-:Y:S01]  /*d510*/  F2FP.F16.E4M3.UNPACK_B R44, R43.H1 ;  /* 0x0000002bff2c723e */ /* 0x000fe200030006ff */
[----:B------:R-:W-:Y:S01]  /*d520*/  HADD2.F32 R43, -RZ, R47.H0_H0 ;  /* 0x2000002fff2b7230 */ /* 0x000fe20000004100 */
[----:B------:R-:W-:Y:S01]  /*d530*/  F2FP.F16.E4M3.UNPACK_B R66, R42.H1 ;  /* 0x0000002aff42723e */ /* 0x000fe200030006ff */
[----:B------:R-:W-:Y:S01]  /*d540*/  HADD2.F32 R77, -RZ, R76.H0_H0 ;  /* 0x2000004cff4d7230 */ /* 0x000fe20000004100 */
[----:B------:R-:W-:Y:S01]  /*d550*/  F2FP.SATFINITE.E4M3.F32.PACK_AB_MERGE_C R57, R62, R57, RZ ;  /* 0x000000393e39723e */ /* 0x000fe200048070ff */
[----:B------:R-:W-:Y:S01]  /*d560*/  HADD2.F32 R42, -RZ, R44.H0_H0 ;  /* 0x2000002cff2a7230 */ /* 0x000fe20000004100 */
[----:B------:R-:W-:Y:S01]  /*d570*/  F2FP.SATFINITE.E4M3.F32.PACK_AB_MERGE_C R41, R41, R54, R45 ;  /* 0x000000362929723e */ /* 0x000fe2000480702d */
        /* <DEDUP_REMOVED lines=10> */
[----:B------:R-:W-:Y:S01]  /*d620*/  F2FP.SATFINITE.E4M3.F32.PACK_AB_MERGE_C R46, R90, R93, R46 ;  /* 0x0000005d5a2e723e */ /* 0x000fe2000480702e */
[----:B------:R-:W-:Y:S01]  /*d630*/  FMUL.FTZ R76, R44, R76 ;  /* 0x0000004c2c4c7220 */ /* 0x000fe20000410000 */
[----:B------:R-:W-:Y:S01]  /*d640*/  F2FP.SATFINITE.E4M3.F32.PACK_AB_MERGE_C R45, R56, R53, R57 ;  /* 0x00000035382d723e */ /* 0x000fe20004807039 */
[-C--:B------:R-:W-:Y:S01]  /*d650*/  FFMA.FTZ R67, R44, R66.reuse, -R67 ;  /* 0x000000422c437223 */ /* 0x080fe20000010843 */
[CC--:B------:R-:W-:Y:S01]  /*d660*/  FMUL.FTZ R44, R60.reuse, R61.reuse ;  /* 0x0000003d3c2c7220 */ /* 0x0c0fe20000410000 */
[----:B------:R-:W-:Y:S01]  /*d670*/  FFMA.FTZ R76, R47, R66, R76 ;  /* 0x000000422f4c7223 */ /* 0x000fe2000001004c */
[C---:B------:R-:W-:Y:S02]  /*d680*/  FMUL.FTZ R61, R59.reuse, R61 ;  /* 0x0000003d3b3d7220 */ /* 0x040fe40000410000 */
[----:B------:R-:W-:Y:S01]  /*d690*/  FFMA.FTZ R44, R59, R64, -R44 ;  /* 0x000000403b2c7223 */ /* 0x000fe2000001082c */
[----:B------:R-:W-:Y:S01]  /*d6a0*/  F2FP.SATFINITE.E4M3.F32.PACK_AB_MERGE_C R42, R67, R42, RZ ;  /* 0x0000002a432a723e */ /* 0x000fe200048070ff */
[----:B------:R-:W-:Y:S01]  /*d6b0*/  FFMA.FTZ R60, R60, R64, R61 ;  /* 0x000000403c3c7223 */ /* 0x000fe2000001003d */
[----:B------:R-:W-:-:S02]  /*d6c0*/  F2FP.SATFINITE.E4M3.F32.PACK_AB_MERGE_C R76, R76, R43, RZ ;  /* 0x0000002b4c4c723e */ /* 0x000fc400048070ff */
[----:B------:R-:W-:Y:S01]  /*d6d0*/  F2FP.SATFINITE.E4M3.F32.PACK_AB_MERGE_C R43, R44, R63, R42 ;  /* 0x0000003f2c2b723e */ /* 0x000fe2000480702a */
[----:B------:R-:W-:Y:S01]  /*d6e0*/  IMAD.MOV.U32 R42, RZ, RZ, R79 ;  /* 0x000000ffff2a7224 */ /* 0x000fe200078e004f */
[----:B------:R-:W-:Y:S02]  /*d6f0*/  F2FP.SATFINITE.E4M3.F32.PACK_AB_MERGE_C R47, R60, R65, R76 ;  /* 0x000000413c2f723e */ /* 0x000fe4000480704c */
[----:B------:R-:W-:-:S07]  /*d700*/  MOV R44, R55 ;  /* 0x00000037002c7202 */ /* 0x000fce0000000f00 */
.L_x_2340:
[----:B------:R-:W-:Y:S05]  /*d710*/  BSYNC B2 ;  /* 0x0000000000027941 */ /* 0x000fea0003800000 */
.L_x_2339:
[----:B-1----:R1:W-:Y:S04]  /*d720*/  STG.E.128 desc[UR56][R48.64], R40 ;  /* 0x0000002830007986 */ /* 0x0023e8000c101d38 */
[----:B---3--:R1:W-:Y:S02]  /*d730*/  @!P2 STG.E.128 desc[UR56][R50.64], R44 ;  /* 0x0000002c3200a986 */ /* 0x0083e4000c101d38 */
.L_x_2338:
[----:B------:R-:W-:Y:S05]  /*d740*/  BSYNC B1 ;  /* 0x0000000000017941 */ /* 0x000fea0003800000 */
.L_x_2337:
        /* <DEDUP_REMOVED lines=36> */
[----:B------:R-:W-:Y:S01]  /*d990*/  LOP3.LUT R59, R81, 0xff0000ff, RZ, 0xc0, !PT ;  /* 0xff0000ff513b7812 */ /* 0x000fe200078ec0ff */
[----:B---3--:R-:W-:Y:S01]  /*d9a0*/  IMAD.MOV.U32 R58, RZ, RZ, R44 ;  /* 0x000000ffff3a7224 */ /* 0x008fe200078e002c */
[----:B------:R-:W-:Y:S01]  /*d9b0*/  SHF.R.U32.HI R63, RZ, 0x8, R83 ;  /* 0x00000008ff3f7819 */ /* 0x000fe20000011653 */
[----:B------:R-:W-:Y:S01]  /*d9c0*/  IMAD.MOV.U32 R56, RZ, RZ, R46 ;  /* 0x000000ffff387224 */ /* 0x000fe200078e002e */
[----:B------:R-:W-:Y:S01]  /*d9d0*/  SHF.L.U32 R40, R55, 0x8, RZ ;  /* 0x0000000837287819 */ /* 0x000fe200000006ff */
[----:B------:R-:W-:Y:S01]  /*d9e0*/  IMAD.MOV.U32 R55, RZ, RZ, R42 ;  /* 0x000000ffff377224 */ /* 0x000fe200078e002a */
[----:B------:R-:W-:Y:S02]  /*d9f0*/  SHF.R.U32.HI R66, RZ, 0x10, R81 ;  /* 0x00000010ff427819 */ /* 0x000fe40000011651 */
[----:B------:R-:W-:Y:S01]  /*da00*/  LOP3.LUT R59, R59, 0xff00, R40, 0xf8, !PT ;  /* 0x0000ff003b3b7812 */ /* 0x000fe200078ef828 */
[----:B------:R-:W-:Y:S01]  /*da10*/  IMAD.SHL.U32 R40, R63, 0x100, RZ ;  /* 0x000001003f287824 */ /* 0x000fe200078e00ff */
[----:B------:R-:W-:Y:S01]  /*da20*/  SHF.R.U32.HI R64, RZ, 0x10, R83 ;  /* 0x00000010ff407819 */ /* 0x000fe20000011653 */
[----:B------:R-:W-:Y:S01]  /*da30*/  IMAD.U32 R44, R66, 0x10000, RZ ;  /* 0x00010000422c7824 */ /* 0x000fe200078e00ff */
[----:B------:R-:W-:-:S02]  /*da40*/  LOP3.LUT R61, R83, 0xff0000ff, RZ, 0xc0, !PT ;  /* 0xff0000ff533d7812 */ /* 0x000fc400078ec0ff */
[----:B------:R-:W-:Y:S02]  /*da50*/  SHF.R.U32.HI R60, RZ, 0x8, R71 ;  /* 0x00000008ff3c7819 */ /* 0x000fe40000011647 */
[----:B------:R-:W-:Y:S01]  /*da60*/  LOP3.LUT R63, R61, 0xff00, R40, 0xf8, !PT ;  /* 0x0000ff003d3f7812 */ /* 0x000fe200078ef828 */
[----:B------:R-:W-:Y:S01]  /*da70*/  IMAD.U32 R40, R64, 0x10000, RZ ;  /* 0x0001000040287824 */ /* 0x000fe200078e00ff */
[----:B------:R-:W-:Y:S02]  /*da80*/  SHF.R.U32.HI R62, RZ, 0x8, R69 ;  /* 0x00000008ff3e7819 */ /* 0x000fe40000011645 */
[----:B------:R-:W-:Y:S02]  /*da90*/  LOP3.LUT R67, R71, 0xff0000ff, RZ, 0xc0, !PT ;  /* 0xff0000ff47437812 */ /* 0x000fe400078ec0ff */
[----:B------:R-:W-:Y:S01]  /*daa0*/  SHF.L.U32 R46, R60, 0x8, RZ ;  /* 0x000000083c2e7819 */ /* 0x000fe200000006ff */
[----:B------:R-:W-:Y:S01]  /*dab0*/  IMAD.SHL.U32 R42, R62, 0x100, RZ ;  /* 0x000001003e2a7824 */ /* 0x000fe200078e00ff */
[----:B------:R-:W-:-:S02]  /*dac0*/  LOP3.LUT R44, R59, 0xff0000, R44, 0xf8, !PT ;  /* 0x00ff00003b2c7812 */ /* 0x000fc400078ef82c */
[----:B------:R-:W-:Y:S02]  /*dad0*/  F2FP.F16.E4M3.UNPACK_B R64, R151.H1 ;  /* 0x00000097ff40723e */ /* 0x000fe400030006ff */
[----:B------:R-:W-:Y:S02]  /*dae0*/  F2FP.F16.E4M3.UNPACK_B R61, R58.H1 ;  /* 0x0000003aff3d723e */ /* 0x000fe400030006ff */
[----:B------:R-:W-:Y:S02]  /*daf0*/  F2FP.F16.E4M3.UNPACK_B R59, R57.H1 ;  /* 0x00000039ff3b723e */ /* 0x000fe400030006ff */
[----:B------:R-:W-:Y:S01]  /*db00*/  SHF.R.U32.HI R54, RZ, 0x10, R71 ;  /* 0x00000010ff367819 */ /* 0x000fe20000011647 */
[----:B------:R-:W-:Y:S01]  /*db10*/  HADD2.F32 R62, -RZ, R61.H0_H0 ;  /* 0x2000003dff3e7230 */ /* 0x000fe20000004100 */
[----:B------:R-:W-:Y:S01]  /*db20*/  SHF.R.U32.HI R53, RZ, 0x10, R69 ;  /* 0x00000010ff357819 */ /* 0x000fe20000011645 */
[----:B------:R-:W-:Y:S01]  /*db30*/  HADD2.F32 R60, -RZ, R59.H0_H0 ;  /* 0x2000003bff3c7230 */ /* 0x000fe20000004100 */
[----:B------:R-:W-:Y:S01]  /*db40*/  LOP3.LUT R71, R67, 0xff00, R46, 0xf8, !PT ;  /* 0x0000ff0043477812 */ /* 0x000fe200078ef82e */
[----:B------:R-:W-:Y:S01]  /*db50*/  HADD2.F32 R67, -RZ, R64.H0_H0 ;  /* 0x20000040ff437230 */ /* 0x000fe20000004100 */
[----:B------:R-:W-:Y:S01]  /*db60*/  LOP3.LUT R40, R63, 0xff0000, R40, 0xf8, !PT ;  /* 0x00ff00003f287812 */ /* 0x000fe200078ef828 */
[----:B------:R-:W-:Y:S01]  /*db70*/  IMAD.U32 R46, R53, 0x10000, RZ ;  /* 0x00010000352e7824 */ /* 0x000fe200078e00ff */
[----:B------:R-:W-:-:S02]  /*db80*/  LOP3.LUT R65, R69, 0xff0000ff, RZ, 0xc0, !PT ;  /* 0xff0000ff45417812 */ /* 0x000fc400078ec0ff */
[----:B------:R-:W-:Y:S01]  /*db90*/  F2FP.F16.E4M3.UNPACK_B R63, R153.H1 ;  /* 0x00000099ff3f723e */ /* 0x000fe200030006ff */
[-C--:B------:R-:W-:Y:S01]  /*dba0*/  FMUL.FTZ R53, R62, R67.reuse ;  /* 0x000000433e357220 */ /* 0x080fe20000410000 */
[----:B------:R-:W-:Y:S01]  /*dbb0*/  LOP3.LUT R69, R65, 0xff00, R42, 0xf8, !PT ;  /* 0x0000ff0041457812 */ /* 0x000fe200078ef82a */
[----:B------:R-:W-:Y:S01]  /*dbc0*/  FMUL.FTZ R67, R60, R67 ;  /* 0x000000433c437220 */ /* 0x000fe20000410000 */
[----:B------:R-:W-:Y:S01]  /*dbd0*/  IMAD.U32 R42, R54, 0x10000, RZ ;  /* 0x00010000362a7824 */ /* 0x000fe200078e00ff */
[----:B------:R-:W-:Y:S01]  /*dbe0*/  F2FP.F16.E4M3.UNPACK_B R151, R151 ;  /* 0x00000097ff97723e */ /* 0x000fe200020006ff */
[----:B------:R-:W-:Y:S01]  /*dbf0*/  HADD2.F32 R65, -RZ, R63.H0_H0 ;  /* 0x2000003fff417230 */ /* 0x000fe20000004100 */
[----:B------:R-:W-:Y:S02]  /*dc00*/  F2FP.F16.E4M3.UNPACK_B R153, R153 ;  /* 0x00000099ff99723e */ /* 0x000fe400020006ff */
[----:B------:R-:W-:Y:S01]  /*dc10*/  LOP3.LUT R42, R71, 0xff0000, R42, 0xf8, !PT ;  /* 0x00ff0000472a7812 */ /* 0x000fe200078ef82a */
[----:B------:R-:W-:-:S02]  /*dc20*/  HADD2.F32 R66, -RZ, R151.H0_H0 ;  /* 0x20000097ff427230 */ /* 0x000fc40000004100 */
[-C--:B------:R-:W-:Y:S01]  /*dc30*/  FFMA.FTZ R53, R60, R65.reuse, -R53 ;  /* 0x000000413c357223 */ /* 0x080fe20000010835 */
[----:B------:R-:W-:Y:S01]  /*dc40*/  FFMA.FTZ R54, R62, R65, R67 ;  /* 0x000000413e367223 */ /* 0x000fe20000010043 */
[----:B------:R-:W-:Y:S01]  /*dc50*/  HADD2.F32 R65, -RZ, R63.H1_H1 ;  /* 0x3000003fff417230 */ /* 0x000fe20000004100 */
[----:B------:R-:W-:Y:S01]  /*dc60*/  F2FP.F16.E4M3.UNPACK_B R62, R58 ;  /* 0x0000003aff3e723e */ /* 0x000fe200020006ff */
[----:B------:R-:W-:Y:S01]  /*dc70*/  HADD2.F32 R63, -RZ, R64.H1_H1 ;  /* 0x30000040ff3f7230 */ /* 0x000fe20000004100 */
[----:B------:R-:W-:Y:S01]  /*dc80*/  LOP3.LUT R46, R69, 0xff0000, R46, 0xf8, !PT ;  /* 0x00ff0000452e7812 */ /* 0x000fe200078ef82e */
[----:B------:R-:W-:Y:S02]  /*dc90*/  HADD2.F32 R60, -RZ, R59.H1_H1 ;  /* 0x3000003bff3c7230 */ /* 0x000fe40000004100 */
[----:B------:R-:W-:Y:S01]  /*dca0*/  HADD2.F32 R64, -RZ, R61.H1_H1 ;  /* 0x3000003dff407230 */ /* 0x000fe20000004100 */
[----:B------:R-:W-:Y:S01]  /*dcb0*/  F2FP.F16.E4M3.UNPACK_B R61, R57 ;  /* 0x00000039ff3d723e */ /* 0x000fe200020006ff */
[----:B------:R-:W-:-:S02]  /*dcc0*/  HADD2.F32 R151, -RZ, R151.H1_H1 ;  /* 0x30000097ff977230 */ /* 0x000fc40000004100 */
[-C--:B------:R-:W-:Y:S01]  /*dcd0*/  FMUL.FTZ R67, R60, R63.reuse ;  /* 0x0000003f3c437220 */ /* 0x080fe20000410000 */
        /* <DEDUP_REMOVED lines=85> */
[-C--:B------:R-:W-:Y:S01]  /*e230*/  FFMA.FTZ R60, R60, R62.reuse, -R65 ;  /* 0x0000003e3c3c7223 */ /* 0x080fe20000010841 */
[----:B------:R-:W-:Y:S01]  /*e240*/  F2FP.F16.E4M3.UNPACK_B R59, R41.H1 ;  /* 0x00000029ff3b723e */ /* 0x000fe200030006ff */
[----:B------:R-:W-:Y:S01]  /*e250*/  FFMA.FTZ R41, R63, R62, R66 ;  /* 0x0000003e3f297223 */ /* 0x000fe20000010042 */
[----:B------:R-:W-:Y:S01]  /*e260*/  HADD2.F32 R46, -RZ, R61.H0_H0 ;  /* 0x2000003dff2e7230 */ /* 0x000fe20000004100 */
[-C--:B------:R-:W-:Y:S01]  /*e270*/  F2FP.F16.E4M3.UNPACK_B R70, R42.reuse ;  /* 0x0000002aff46723e */ /* 0x080fe200020006ff */
[----:B------:R-:W-:Y:S01]  /*e280*/  HADD2.F32 R63, -RZ, R64.H0_H0 ;  /* 0x20000040ff3f7230 */ /* 0x000fe20000004100 */
[----:B------:R-:W-:Y:S01]  /*e290*/  F2FP.F16.E4M3.UNPACK_B R71, R42.H1 ;  /* 0x0000002aff47723e */ /* 0x000fe200030006ff */
[----:B------:R-:W-:Y:S01]  /*e2a0*/  HADD2.F32 R45, -RZ, R59.H0_H0 ;  /* 0x2000003bff2d7230 */ /* 0x000fe20000004100 */
[----:B------:R-:W-:Y:S01]  /*e2b0*/  F2FP.F16.E4M3.UNPACK_B R67, R40 ;  /* 0x00000028ff43723e */ /* 0x000fe200020006ff */
[----:B------:R-:W-:-:S02]  /*e2c0*/  HADD2.F32 R62, -RZ, R61.H1_H1 ;  /* 0x3000003dff3e7230 */ /* 0x000fc40000004100 */
[-C--:B------:R-:W-:Y:S01]  /*e2d0*/  FMUL.FTZ R66, R46, R63.reuse ;  /* 0x0000003f2e427220 */ /* 0x080fe20000410000 */
[----:B------:R-:W-:Y:S02]  /*e2e0*/  HADD2.F32 R65, -RZ, R64.H1_H1 ;  /* 0x30000040ff417230 */ /* 0x000fe40000004100 */
[----:B------:R-:W-:Y:S01]  /*e2f0*/  FMUL.FTZ R63, R45, R63 ;  /* 0x0000003f2d3f7220 */ /* 0x000fe20000410000 */
[----:B------:R-:W-:Y:S01]  /*e300*/  HADD2.F32 R59, -RZ, R59.H1_H1 ;  /* 0x3000003bff3b7230 */ /* 0x000fe20000004100 */
[----:B------:R-:W-:Y:S01]  /*e310*/  F2FP.SATFINITE.E4M3.F32.PACK_AB_MERGE_C R53, R152, R69, R77 ;  /* 0x000000459835723e */ /* 0x000fe2000480704d */
[--C-:B------:R-:W-:Y:S02]  /*e320*/  HADD2.F32 R61, -RZ, R44.reuse.H0_H0 ;  /* 0x2000002cff3d7230 */ /* 0x100fe40000004100 */
[-C--:B------:R-:W-:Y:S01]  /*e330*/  FMUL.FTZ R68, R62, R65.reuse ;  /* 0x000000413e447220 */ /* 0x080fe20000410000 */
[----:B------:R-:W-:Y:S02]  /*e340*/  HADD2.F32 R64, -RZ, R44.H1_H1 ;  /* 0x3000002cff407230 */ /* 0x000fe40000004100 */
[----:B------:R-:W-:Y:S01]  /*e350*/  FMUL.FTZ R65, R59, R65 ;  /* 0x000000413b417220 */ /* 0x000fe20000410000 */
[----:B------:R-:W-:-:S02]  /*e360*/  HADD2.F32 R77, -RZ, R71.H0_H0 ;  /* 0x20000047ff4d7230 */ /* 0x000fc40000004100 */
[-C--:B------:R-:W-:Y:S01]  /*e370*/  FFMA.FTZ R44, R45, R61.reuse, -R66 ;  /* 0x0000003d2d2c7223 */ /* 0x080fe20000010842 */
[----:B------:R-:W-:Y:S01]  /*e380*/  FFMA.FTZ R45, R46, R61, R63 ;  /* 0x0000003d2e2d7223 */ /* 0x000fe2000001003f */
[----:B------:R-:W-:Y:S01]  /*e390*/  F2FP.F16.E4M3.UNPACK_B R63, R47 ;  /* 0x0000002fff3f723e */ /* 0x000fe200020006ff */
[-C--:B------:R-:W-:Y:S01]  /*e3a0*/  FFMA.FTZ R59, R59, R64.reuse, -R68 ;  /* 0x000000403b3b7223 */ /* 0x080fe20000010844 */
[----:B------:R-:W-:Y:S01]  /*e3b0*/  FFMA.FTZ R46, R62, R64, R65 ;  /* 0x000000403e2e7223 */ /* 0x000fe20000010041 */
[----:B------:R-:W-:Y:S01]  /*e3c0*/  F2FP.F16.E4M3.UNPACK_B R61, R43 ;  /* 0x0000002bff3d723e */ /* 0x000fe200020006ff */
[----:B------:R-:W-:Y:S01]  /*e3d0*/  HADD2.F32 R42, -RZ, R67.H0_H0 ;  /* 0x20000043ff2a7230 */ /* 0x000fe20000004100 */
[----:B------:R-:W-:Y:S01]  /*e3e0*/  F2FP.F16.E4M3.UNPACK_B R64, R47.H1 ;  /* 0x0000002fff40723e */ /* 0x000fe200030006ff */
[----:B------:R-:W-:Y:S01]  /*e3f0*/  HADD2.F32 R65, -RZ, R63.H0_H0 ;  /* 0x2000003fff417230 */ /* 0x000fe20000004100 */
[----:B------:R-:W-:Y:S01]  /*e400*/  F2FP.F16.E4M3.UNPACK_B R43, R43.H1 ;  /* 0x0000002bff2b723e */ /* 0x000fe200030006ff */
        /* <DEDUP_REMOVED lines=9> */
[----:B------:R-:W-:Y:S01]  /*e4a0*/  FMUL.FTZ R78, R47, R40 ;  /* 0x000000282f4e7220 */ /* 0x000fe20000410000 */
[----:B------:R-:W-:Y:S02]  /*e4b0*/  HADD2.F32 R71, -RZ, R71.H1_H1 ;  /* 0x30000047ff477230 */ /* 0x000fe40000004100 */
[-C--:B------:R-:W-:Y:S01]  /*e4c0*/  FMUL.FTZ R79, R66, R77.reuse ;  /* 0x0000004d424f7220 */ /* 0x080fe20000410000 */
[----:B------:R-:W-:Y:S02]  /*e4d0*/  HADD2.F32 R43, -RZ, R43.H1_H1 ;  /* 0x3000002bff2b7230 */ /* 0x000fe40000004100 */
[----:B------:R-:W-:Y:S01]  /*e4e0*/  FMUL.FTZ R77, R62, R77 ;  /* 0x0000004d3e4d7220 */ /* 0x000fe20000410000 */
[----:B------:R-:W-:-:S02]  /*e4f0*/  HADD2.F32 R69, -RZ, R68.H0_H0 ;  /* 0x20000044ff457230 */ /* 0x000fc40000004100 */
[----:B------:R-:W-:Y:S01]  /*e500*/  FFMA.FTZ R40, R47, R42, -R76 ;  /* 0x0000002a2f287223 */ /* 0x000fe2000001084c */
[----:B------:R-:W-:Y:S02]  /*e510*/  HADD2.F32 R63, -RZ, R63.H1_H1 ;  /* 0x3000003fff3f7230 */ /* 0x000fe40000004100 */
        /* <DEDUP_REMOVED lines=9> */
[----:B------:R-:W-:Y:S01]  /*e5b0*/  FMUL.FTZ R70, R61, R70 ;  /* 0x000000463d467220 */ /* 0x000fe20000410000 */
[-C--:B------:R-:W-:Y:S01]  /*e5c0*/  FFMA.FTZ R76, R43, R68.reuse, -R76 ;  /* 0x000000442b4c7223 */ /* 0x080fe2000001084c */
[----:B------:R-:W-:Y:S01]  /*e5d0*/  FFMA.FTZ R64, R64, R68, R71 ;  /* 0x0000004440407223 */ /* 0x000fe20000010047 */
[----:B------:R-:W-:Y:S01]  /*e5e0*/  FFMA.FTZ R42, R65, R42, R78 ;  /* 0x0000002a412a7223 */ /* 0x000fe2000001004e */
[-C--:B------:R-:W-:Y:S01]  /*e5f0*/  FFMA.FTZ R61, R61, R62.reuse, -R66 ;  /* 0x0000003e3d3d7223 */ /* 0x080fe20000010842 */
[----:B------:R-:W-:Y:S01]  /*e600*/  FFMA.FTZ R63, R63, R62, R70 ;  /* 0x0000003e3f3f7223 */ /* 0x000fe20000010046 */
[----:B------:R-:W-:Y:S01]  /*e610*/  F2FP.SATFINITE.E4M3.F32.PACK_AB_MERGE_C R76, R76, R79, RZ ;  /* 0x0000004f4c4c723e */ /* 0x000fe200048070ff */
[----:B------:R-:W-:Y:S01]  /*e620*/  IMAD.MOV.U32 R46, RZ, RZ, R53 ;  /* 0x000000ffff2e7224 */ /* 0x000fe200078e0035 */
[----:B------:R-:W-:-:S02]  /*e630*/  F2FP.SATFINITE.E4M3.F32.PACK_AB_MERGE_C R64, R64, R77, RZ ;  /* 0x0000004d4040723e */ /* 0x000fc400048070ff */
[----:B------:R-:W-:Y:S01]  /*e640*/  F2FP.SATFINITE.E4M3.F32.PACK_AB_MERGE_C R57, R60, R57, R44 ;  /* 0x000000393c39723e */ /* 0x000fe2000480702c */
[----:B------:R-:W-:Y:S01]  /*e650*/  IMAD.MOV.U32 R44, RZ, RZ, R55 ;  /* 0x000000ffff2c7224 */ /* 0x000fe200078e0037 */
[----:B------:R-:W-:Y:S02]  /*e660*/  F2FP.SATFINITE.E4M3.F32.PACK_AB_MERGE_C R43, R61, R40, R76 ;  /* 0x000000283d2b723e */ /* 0x000fe4000480704c */
[----:B------:R-:W-:Y:S01]  /*e670*/  F2FP.SATFINITE.E4M3.F32.PACK_AB_MERGE_C R45, R41, R58, R45 ;  /* 0x0000003a292d723e */ /* 0x000fe2000480702d */
[----:B------:R-:W-:Y:S01]  /*e680*/  IMAD.MOV.U32 R41, RZ, RZ, R57 ;  /* 0x000000ffff297224 */ /* 0x000fe200078e0039 */
[----:B------:R-:W-:Y:S01]  /*e690*/  F2FP.SATFINITE.E4M3.F32.PACK_AB_MERGE_C R47, R63, R42, R64 ;  /* 0x0000002a3f2f723e */ /* 0x000fe20004807040 */
[----:B------:R-:W-:Y:S01]  /*e6a0*/  IMAD.MOV.U32 R42, RZ, RZ, R54 ;  /* 0x000000ffff2a7224 */ /* 0x000fe200078e0036 */
[----:B------:R-:W-:-:S07]  /*e6b0*/  MOV R40, R56 ;  /* 0x0000003800287202 */ /* 0x000fce0000000f00 */
.L_x_2344:
[----:B------:R-:W-:Y:S05]  /*e6c0*/  BSYNC B2 ;  /* 0x0000000000027941 */ /* 0x000fea0003800000 */
.L_x_2343:
[----:B-1----:R4:W-:Y:S04]  /*e6d0*/  STG.E.128 desc[UR56][R48.64], R40 ;  /* 0x0000002830007986 */ /* 0x0029e8000c101d38 */
[----:B---3--:R4:W-:Y:S02]  /*e6e0*/  @!P2 STG.E.128 desc[UR56][R50.64], R44 ;  /* 0x0000002c3200a986 */ /* 0x0089e4000c101d38 */
.L_x_2342:
[----:B------:R-:W-:Y:S05]  /*e6f0*/  BSYNC B1 ;  /* 0x0000000000017941 */ /* 0x000fea0003800000 */
.L_x_2341:
[----:B------:R-:W-:-:S13]  /*e700*/  ISETP.NE.AND P2, PT, R36, RZ, PT ;  /* 0x000000ff2400720c */ /* 0x000fda0003f45270 */
[----:B------:R-:W-:Y:S05]  /*e710*/  @!P2 BRA `(.L_x_2295) ;  /* 0x0000001000bca947 */ /* 0x000fea0003800000 */
[----:B-1--4-:R-:W3:Y:S01]  /*e720*/  LDL R40, [R1+0x14] ;  /* 0x0000140001287983 */ /* 0x012ee20000100800 */
[----:B------:R-:W-:Y:S01]  /*e730*/  IADD3 R49, P2, P4, R116, R134, R29 ;  /* 0x0000008674317210 */ /* 0x000fe20007c5e01d */
[----:B------:R-:W-:Y:S03]  /*e740*/  BSSY B1, `(.L_x_2345) ;  /* 0x00000ec000017945 */ /* 0x000fe60003800000 */
[----:B------:R-:W-:Y:S02]  /*e750*/  IADD3.X R42, R4, R52, R32, P2, P4 ;  /* 0x00000034042a7210 */ /* 0x000fe400017e8420 */
[----:B------:R-:W-:-:S05]  /*e760*/  IADD3 R48, P2, R49, R122, RZ ;  /* 0x0000007a31307210 */ /* 0x000fca0007f5e0ff */
[----:B------:R-:W-:Y:S01]  /*e770*/  IMAD.X R49, R42, 0x1, R123, P2 ;  /* 0x000000012a317824 */ /* 0x000fe200010e067b */
[----:B------:R-:W-:Y:S02]  /*e780*/  ISETP.GE.AND P2, PT, R6, R132, PT ;  /* 0x000000840600720c */ /* 0x000fe40003f46270 */
[----:B---3--:R-:W-:-:S04]  /*e790*/  LOP3.LUT P5, RZ, R40, 0x1, RZ, 0xc0, !PT ;  /* 0x0000000128ff7812 */ /* 0x008fc800078ac0ff */
[----:B------:R-:W-:-:S04]  /*e7a0*/  SEL R155, R99, R155, !P5 ;  /* 0x0000009b639b7207 */ /* 0x000fc80006800000 */
[----:B------:R-:W-:-:S04]  /*e7b0*/  SHF.R.S32.HI R40, RZ, 0x1f, R155 ;  /* 0x0000001fff287819 */ /* 0x000fc8000001149b */
[----:B------:R-:W-:-:S04]  /*e7c0*/  LEA.HI R155, R40, R155, RZ, 0x5 ;  /* 0x0000009b289b7211 */ /* 0x000fc800078f28ff */
[----:B------:R-:W-:-:S04]  /*e7d0*/  LEA.HI.SX32 R155, R155, R28, 0x1b ;  /* 0x0000001c9b9b7211 */ /* 0x000fc800078fdaff */
[----:B------:R-:W-:Y:S02]  /*e7e0*/  SHF.R.S32.HI R40, RZ, 0x1f, R155 ;  /* 0x0000001fff287819 */ /* 0x000fe4000001149b */
[----:B------:R-:W-:Y:S02]  /*e7f0*/  SHF.L.U32 R51, R155, 0x4, RZ ;  /* 0x000000049b337819 */ /* 0x000fe400000006ff */
        /* <DEDUP_REMOVED lines=13> */
[--C-:B------:R-:W-:Y:S01]  /*e8d0*/  SHF.R.U32.HI R53, RZ, 0x8, R85.reuse ;  /* 0x00000008ff357819 */ /* 0x100fe20000011655 */
[----:B---3--:R-:W-:Y:S01]  /*e8e0*/  IMAD.MOV.U32 R58, RZ, RZ, R44 ;  /* 0x000000ffff3a7224 */ /* 0x008fe200078e002c */
[----:B-1----:R-:W-:Y:S01]  /*e8f0*/  MOV R50, R41 ;  /* 0x0000002900327202 */ /* 0x002fe20000000f00 */
        /* <DEDUP_REMOVED lines=8> */
[----:B------:R-:W-:Y:S01]  /*e980*/  SHF.R.U32.HI R64, RZ, 0x8, R87 ;  /* 0x00000008ff407819 */ /* 0x000fe20000011657 */
[----:B------:R-:W-:Y:S01]  /*e990*/  IMAD.SHL.U32 R44, R61, 0x100, RZ ;  /* 0x000001003d2c7824 */ /* 0x000fe200078e00ff */
[----:B------:R-:W-:Y:S01]  /*e9a0*/  LOP3.LUT R41, R54, 0xff00, R41, 0xf8, !PT ;  /* 0x0000ff0036297812 */ /* 0x000fe200078ef829 */
[----:B------:R-:W-:Y:S01]  /*e9b0*/  IMAD.SHL.U32 R54, R60, 0x100, RZ ;  /* 0x000001003c367824 */ /* 0x000fe200078e00ff */
[----:B------:R-:W-:Y:S02]  /*e9c0*/  SHF.R.U32.HI R62, RZ, 0x10, R87 ;  /* 0x00000010ff3e7819 */ /* 0x000fe40000011657 */
[----:B------:R-:W-:Y:S02]  /*e9d0*/  LOP3.LUT R57, R73, 0xff0000ff, RZ, 0xc0, !PT ;  /* 0xff0000ff49397812 */ /* 0x000fe400078ec0ff */
[----:B------:R-:W-:Y:S02]  /*e9e0*/  LOP3.LUT R59, R75, 0xff0000ff, RZ, 0xc0, !PT ;  /* 0xff0000ff4b3b7812 */ /* 0x000fe400078ec0ff */
[----:B------:R-:W-:-:S02]  /*e9f0*/  LOP3.LUT R55, R87, 0xff0000ff, RZ, 0xc0, !PT ;  /* 0xff0000ff57377812 */ /* 0x000fc400078ec0ff */
[----:B------:R-:W-:Y:S02]  /*ea00*/  SHF.L.U32 R40, R64, 0x8, RZ ;  /* 0x0000000840287819 */ /* 0x000fe400000006ff */
        /* <DEDUP_REMOVED lines=17> */
[----:B------:R-:W-:Y:S01]  /*eb20*/  SHF.L.U32 R63, R63, 0x10, RZ ;  /* 0x000000103f3f7819 */ /* 0x000fe200000006ff */
[C---:B------:R-:W-:Y:S01]  /*eb30*/  FMUL.FTZ R66, R54.reuse, R41 ;  /* 0x0000002936427220 */ /* 0x040fe20000410000 */
[----:B------:R-:W-:Y:S02]  /*eb40*/  IMAD.U32 R65, R65, 0x10000, RZ ;  /* 0x0001000041417824 */ /* 0x000fe400078e00ff */
[-C--:B------:R-:W-:Y:S01]  /*eb50*/  FFMA.FTZ R54, R54, R61.reuse, -R67 ;  /* 0x0000003d36367223 */ /* 0x080fe20000010843 */
[----:B------:R-:W-:Y:S01]  /*eb60*/  LOP3.LUT R44, R44, 0xff0000, R63, 0xf8, !PT ;  /* 0x00ff00002c2c7812 */ /* 0x000fe200078ef83f */
        /* <DEDUP_REMOVED lines=9> */
[-C--:B------:R-:W-:Y:S01]  /*ec00*/  FMUL.FTZ R65, R57, R61.reuse ;  /* 0x0000003d39417220 */ /* 0x080fe20000410000 */
[----:B------:R-:W-:Y:S01]  /*ec10*/  FMUL.FTZ R56, R62, R61 ;  /* 0x0000003d3e387220 */ /* 0x000fe20000410000 */
[----:B------:R-:W-:Y:S01]  /*ec20*/  F2FP.F16.E4M3.UNPACK_B R148, R148 ;  /* 0x00000094ff94723e */ /* 0x000fe200020006ff */
[----:B------:R-:W-:Y:S01]  /*ec30*/  HADD2.F32 R64, -RZ, R146.H0_H0 ;  /* 0x20000092ff407230 */ /* 0x000fe20000004100 */
[----:B------:R-:W-:Y:S01]  /*ec40*/  F2FP.F16.E4M3.UNPACK_B R67, R147.H1 ;  /* 0x00000093ff43723e */ /* 0x000fe200030006ff */
[----:B------:R-:W-:-:S02]  /*ec50*/  HADD2.F32 R61, -RZ, R59.H0_H0 ;  /* 0x2000003bff3d7230 */ /* 0x000fc40000004100 */
[-C--:B------:R-:W-:Y:S01]  /*ec60*/  FFMA.FTZ R57, R57, R63.reuse, -R56 ;  /* 0x0000003f39397223 */ /* 0x080fe20000010838 */
[----:B------:R-:W-:Y:S02]  /*ec70*/  HADD2.F32 R58, -RZ, R60.H0_H0 ;  /* 0x2000003cff3a7230 */ /* 0x000fe40000004100 */
[----:B------:R-:W-:Y:S01]  /*ec80*/  FFMA.FTZ R56, R62, R63, R65 ;  /* 0x0000003f3e387223 */ /* 0x000fe20000010041 */
        /* <DEDUP_REMOVED lines=8> */
[----:B------:R-:W-:Y:S01]  /*ed10*/  F2FP.F16.E4M3.UNPACK_B R64, R46.H1 ;  /* 0x0000002eff40723e */ /* 0x000fe200030006ff */
[----:B------:R-:W-:Y:S02]  /*ed20*/  HADD2.F32 R148, -RZ, R148.H1_H1 ;  /* 0x30000094ff947230 */ /* 0x000fe40000004100 */
[-C--:B------:R-:W-:Y:S01]  /*ed30*/  FMUL.FTZ R61, R63, R146.reuse ;  /* 0x000000923f3d7220 */ /* 0x080fe20000410000 */
[----:B------:R-:W-:Y:S01]  /*ed40*/  FMUL.FTZ R146, R60, R146 ;  /* 0x000000923c927220 */ /* 0x000fe20000410000 */
[----:B------:R-:W-:Y:S01]  /*ed50*/  F2FP.F16.E4M3.UNPACK_B R66, R149.H1 ;  /* 0x00000095ff42723e */ /* 0x000fe200030006ff */
[----:B------:R-:W-:Y:S01]  /*ed60*/  HADD2.F32 R70, -RZ, R67.H0_H0 ;  /* 0x20000043ff467230 */ /* 0x000fe20000004100 */
[----:B------:R-:W-:Y:S01]  /*ed70*/  F2FP.F16.E4M3.UNPACK_B R62, R53.H1 ;  /* 0x00000035ff3e723e */ /* 0x000fe200030006ff */
[----:B------:R-:W-:-:S02]  /*ed80*/  HADD2.F32 R65, -RZ, R64.H0_H0 ;  /* 0x20000040ff417230 */ /* 0x000fc40000004100 */
[-C--:B------:R-:W-:Y:S01]  /*ed90*/  FFMA.FTZ R61, R60, R148.reuse, -R61 ;  /* 0x000000943c3d7223 */ /* 0x080fe2000001083d */
[----:B------:R-:W-:Y:S01]  /*eda0*/  FFMA.FTZ R60, R63, R148, R146 ;  /* 0x000000943f3c7223 */ /* 0x000fe20000010092 */
[----:B------:R-:W-:Y:S01]  /*edb0*/  HADD2.F32 R68, -RZ, R66.H0_H0 ;  /* 0x20000042ff447230 */ /* 0x000fe20000004100 */
[----:B------:R-:W-:Y:S01]  /*edc0*/  F2FP.F16.E4M3.UNPACK_B R147, R147 ;  /* 0x00000093ff93723e */ /* 0x000fe200020006ff */
[----:B------:R-:W-:Y:S02]  /*edd0*/  HADD2.F32 R63, -RZ, R62.H0_H0 ;  /* 0x2000003eff3f7230 */ /* 0x000fe40000004100 */
[-C--:B------:R-:W-:Y:S01]  /*ede0*/  FMUL.FTZ R72, R65, R70.reuse ;  /* 0x0000004641487220 */ /* 0x080fe20000410000 */
[----:B------:R-:W-:Y:S01]  /*edf0*/  HADD2.F32 R67, -RZ, R67.H1_H1 ;  /* 0x30000043ff437230 */ /* 0x000fe20000004100 */
[----:B------:R-:W-:Y:S01]  /*ee00*/  F2FP.F16.E4M3.UNPACK_B R53, R53 ;  /* 0x00000035ff35723e */ /* 0x000fe200020006ff */
[----:B------:R-:W-:Y:S02]  /*ee10*/  HADD2.F32 R64, -RZ, R64.H1_H1 ;  /* 0x30000040ff407230 */ /* 0x000fe40000004100 */
[C---:B------:R-:W-:Y:S01]  /*ee20*/  FMUL.FTZ R70, R63.reuse, R70 ;  /* 0x000000463f467220 */ /* 0x040fe20000410000 */
[----:B------:R-:W-:Y:S01]  /*ee30*/  FFMA.FTZ R72, R63, R68, -R72 ;  /* 0x000000443f487223 */ /* 0x000fe20000010848 */
[----:B------:R-:W-:Y:S01]  /*ee40*/  HADD2.F32 R62, -RZ, R62.H1_H1 ;  /* 0x3000003eff3e7230 */ /* 0x000fe20000004100 */
[----:B------:R-:W-:Y:S01]  /*ee50*/  F2FP.F16.E4M3.UNPACK_B R149, R149 ;  /* 0x00000095ff95723e */ /* 0x000fe200020006ff */
[----:B------:R-:W-:-:S02]  /*ee60*/  HADD2.F32 R63, -RZ, R66.H1_H1 ;  /* 0x30000042ff3f7230 */ /* 0x000fc40000004100 */
[-C--:B------:R-:W-:Y:S01]  /*ee70*/  FMUL.FTZ R69, R64, R67.reuse ;  /* 0x0000004340457220 */ /* 0x080fe20000410000 */
[----:B------:R-:W-:Y:S01]  /*ee80*/  FFMA.FTZ R70, R65, R68, R70 ;  /* 0x0000004441467223 */ /* 0x000fe20000010046 */
[C---:B------:R-:W-:Y:S01]  /*ee90*/  FMUL.FTZ R67, R62.reuse, R67 ;  /* 0x000000433e437220 */ /* 0x040fe20000410000 */
[--C-:B------:R-:W-:Y:S02]  /*eea0*/  HADD2.F32 R65, -RZ, R147.reuse.H0_H0 ;  /* 0x20000093ff417230 */ /* 0x100fe40000004100 */
[-C--:B------:R-:W-:Y:S01]  /*eeb0*/  FFMA.FTZ R69, R62, R63.reuse, -R69 ;  /* 0x0000003f3e457223 */ /* 0x080fe20000010845 */
[----:B------:R-:W-:Y:S01]  /*eec0*/  F2FP.F16.E4M3.UNPACK_B R62, R46 ;  /* 0x0000002eff3e723e */ /* 0x000fe200020006ff */
[----:B------:R-:W-:Y:S01]  /*eed0*/  FFMA.FTZ R71, R64, R63, R67 ;  /* 0x0000003f40477223 */ /* 0x000fe20000010043 */
[----:B------:R-:W-:Y:S01]  /*eee0*/  HADD2.F32 R147, -RZ, R147.H1_H1 ;  /* 0x30000093ff937230 */ /* 0x000fe20000004100 */
[----:B------:R-:W-:Y:S01]  /*eef0*/  F2FP.SATFINITE.E4M3.F32.PACK_AB_MERGE_C R54, R57, R54, RZ ;  /* 0x000000363936723e */ /* 0x000fe200048070ff */
[----:B------:R-:W-:Y:S01]  /*ef00*/  HADD2.F32 R46, -RZ, R53.H0_H0 ;  /* 0x20000035ff2e7230 */ /* 0x000fe20000004100 */
[----:B------:R-:W-:Y:S01]  /*ef10*/  F2FP.SATFINITE.E4M3.F32.PACK_AB_MERGE_C R56, R56, R55, RZ ;  /* 0x000000373838723e */ /* 0x000fe200048070ff */
[--C-:B------:R-:W-:Y:S01]  /*ef20*/  HADD2.F32 R63, -RZ, R62.reuse.H0_H0 ;  /* 0x2000003eff3f7230 */ /* 0x100fe20000004100 */
[----:B------:R-:W-:Y:S01]  /*ef30*/  F2FP.SATFINITE.E4M3.F32.PACK_AB_MERGE_C R55, R61, R58, R54 ;  /* 0x0000003a3d37723e */ /* 0x000fe20004807036 */
        /* <DEDUP_REMOVED lines=100> */
[----:B------:R-:W-:Y:S01]  /*f580*/  F2FP.SATFINITE.E4M3.F32.PACK_AB_MERGE_C R60, R60, R69, RZ ;  /* 0x000000453c3c723e */ /* 0x000fe200048070ff */
[----:B------:R-:W-:Y:S01]  /*f590*/  IMAD.MOV.U32 R40, RZ, RZ, R55 ;  /* 0x000000ffff287224 */ /* 0x000fe200078e0037 */
[----:B------:R-:W-:Y:S01]  /*f5a0*/  F2FP.SATFINITE.E4M3.F32.PACK_AB_MERGE_C R41, R45, R56, R42 ;  /* 0x000000382d29723e */ /* 0x000fe2000480702a */
[----:B------:R-:W-:Y:S01]  /*f5b0*/  IMAD.MOV.U32 R42, RZ, RZ, R53 ;  /* 0x000000ffff2a7224 */ /* 0x000fe200078e0035 */
[----:B------:R-:W-:-:S02]  /*f5c0*/  F2FP.SATFINITE.E4M3.F32.PACK_AB_MERGE_C R43, R47, R70, R43 ;  /* 0x000000462f2b723e */ /* 0x000fc4000480702b */
[----:B------:R-:W-:Y:S01]  /*f5d0*/  F2FP.SATFINITE.E4M3.F32.PACK_AB_MERGE_C R45, R44, R57, R50 ;  /* 0x000000392c2d723e */ /* 0x000fe20004807032 */
[----:B------:R-:W-:Y:S01]  /*f5e0*/  IMAD.MOV.U32 R44, RZ, RZ, R54 ;  /* 0x000000ffff2c7224 */ /* 0x000fe200078e0036 */
[----:B------:R-:W-:-:S07]  /*f5f0*/  F2FP.SATFINITE.E4M3.F32.PACK_AB_MERGE_C R47, R66, R75, R60 ;  /* 0x0000004b422f723e */ /* 0x000fce000480703c */
.L_x_2346:
[----:B------:R-:W-:Y:S05]  /*f600*/  BSYNC B1 ;  /* 0x0000000000017941 */ /* 0x000fea0003800000 */
.L_x_2345:
[----:B-1----:R1:W-:Y:S01]  /*f610*/  STG.E.128 desc[UR56][R48.64], R40 ;  /* 0x0000002830007986 */ /* 0x0023e2000c101d38 */
[----:B------:R-:W-:-:S13]  /*f620*/  ISETP.GE.AND P2, PT, R51, R150, PT ;  /* 0x000000963300720c */ /* 0x000fda0003f46270 */
[----:B------:R-:W-:Y:S05]  /*f630*/  @P2 BRA `(.L_x_2295) ;  /* 0x0000000000f42947 */ /* 0x000fea0003800000 */
[--C-:B-1----:R-:W-:Y:S02]  /*f640*/  SHF.R.S32.HI R41, RZ, 0x1f, R51.reuse ;  /* 0x0000001fff297819 */ /* 0x102fe40000011433 */
[----:B------:R-:W-:-:S04]  /*f650*/  IADD3 R51, P2, P4, R116, R134, R51 ;  /* 0x0000008674337210 */ /* 0x000fc80007c5e033 */
[----:B------:R-:W-:Y:S02]  /*f660*/  IADD3.X R52, R4, R52, R41, P2, P4 ;  /* 0x0000003404347210 */ /* 0x000fe400017e8429 */
[----:B------:R-:W-:-:S04]  /*f670*/  IADD3 R122, P2, R51, R122, RZ ;  /* 0x0000007a337a7210 */ /* 0x000fc80007f5e0ff */
[----:B------:R-:W-:-:S05]  /*f680*/  IADD3.X R123, R52, R123, RZ, P2, !PT ;  /* 0x0000007b347b7210 */ /* 0x000fca00017fe4ff */
[----:B---3--:R1:W-:Y:S01]  /*f690*/  STG.E.128 desc[UR56][R122.64], R44 ;  /* 0x0000002c7a007986 */ /* 0x0083e2000c101d38 */
[----:B------:R-:W-:Y:S05]  /*f6a0*/  BRA `(.L_x_2295) ;  /* 0x0000000000d87947 */ /* 0x000fea0003800000 */
.L_x_2262:
[----:B------:R-:W-:-:S06]  /*f6b0*/  UISETP.NE.AND UP0, UPT, UR53, 0x3, UPT ;  /* 0x000000033500788c */ /* 0x000fcc000bf05270 */
[----:B------:R-:W-:-:S13]  /*f6c0*/  PLOP3.LUT P1, PT, PT, PT, UP0, 0x80, 0x0 ;  /* 0x000000000000781c */ /* 0x000fda0003f2f008 */
[----:B------:R-:W-:Y:S05]  /*f6d0*/  @!P1 BRA `(.L_x_2347) ;  /* 0x0000000000049947 */ /* 0x000fea0003800000 */
[----:B------:R-:W-:Y:S01]  /*f6e0*/  BPT.TRAP 0x1 ;  /* 0x000000040000795c */ /* 0x000fe20000300000 */
.L_x_2347:
[----:B------:R-:W-:Y:S01]  /*f6f0*/  IMAD R97, R17, 0x8, R16 ;  /* 0x0000000811617824 */ /* 0x000fe200078e0210 */
[----:B------:R-:W-:Y:S01]  /*f700*/  SHF.L.U32 R98, R191, 0x1f, RZ ;  /* 0x0000001fbf627819 */ /* 0x000fe200000006ff */
[----:B------:R-:W-:Y:S01]  /*f710*/  IMAD R96, R24, -0xa0, R2 ;  /* 0xffffff6018607824 */ /* 0x000fe200078e0202 */
[----:B------:R-:W-:Y:S02]  /*f720*/  BSSY B1, `(.L_x_2348) ;  /* 0x0000004000017945 */ /* 0x000fe40003800000 */
[----:B------:R-:W1:Y:S02]  /*f730*/  SYNCS.PHASECHK.TRANS64.TRYWAIT P2, [R97+URZ+0x29890], R98 ;  /* 0x02989062610075a7 */ /* 0x000e64000804017f */
[----:B------:R-:W-:Y:S01]  /*f740*/  VIMNMX R96, R96, 0xa0, PT ;  /* 0x000000a060607848 */ /* 0x000fe20003fe0100 */
[----:B-1----:R-:W-:Y:S06]  /*f750*/  @!P2 BRA `(.L_x_2349) ;  /* 0x0000021000b8a947 */ /* 0x002fec0003800000 */
.L_x_2607:
[----:B------:R-:W-:Y:S05]  /*f760*/  BSYNC B1 ;  /* 0x0000000000017941 */ /* 0x000fea0003800000 */
.L_x_2348:
        /* <DEDUP_REMOVED lines=21> */
.L_x_2351:
[----:B------:R-:W-:Y:S05]  /*f8c0*/  BSYNC B1 ;  /* 0x0000000000017941 */ /* 0x000fea0003800000 */
.L_x_2350:
        /* <DEDUP_REMOVED lines=20> */
.L_x_2295:
[----:B------:R-:W-:Y:S05]  /*fa10*/  BSYNC B0 ;  /* 0x0000000000007941 */ /* 0x000fea0003800000 */
.L_x_2261:
        /* <DEDUP_REMOVED lines=12> */
[----:B------:R-:W-:-:S05]  /*fae0*/  @!P2 VIADD R40, R97, 0x298a0 ;  /* 0x000298a06128a836 */ /* 0x000fca0000000000 */
[----:B------:R-:W-:-:S04]  /*faf0*/  @!P2 PRMT R40, RZ, 0x654, R40 ;  /* 0x00000654ff28a816 */ /* 0x000fc80000000028 */
[----:B------:R0:W-:Y:S01]  /*fb00*/  @!P2 SYNCS.ARRIVE.TRANS64.RED.A1T0 RZ, [R40+URZ], RZ ;  /* 0x000000ff28ffa9a7 */ /* 0x0001e2000810043f */
[----:B------:R-:W-:Y:S05]  /*fb10*/  @!P1 BRA `(.L_x_2353) ;  /* 0x0000000000049947 */ /* 0x000fea0003800000 */
[----:B------:R-:W-:Y:S01]  /*fb20*/  BPT.TRAP 0x1 ;  /* 0x000000040000795c */ /* 0x000fe20000300000 */
.L_x_2353:
[----:B------:R-:W-:Y:S05]  /*fb30*/  BSYNC B0 ;  /* 0x0000000000007941 */ /* 0x000fea0003800000 */
.L_x_2352:
[----:B------:R-:W1:Y:S01]  /*fb40*/  SYNCS.PHASECHK.TRANS64.TRYWAIT P1, [R97+URZ+0x298b0], R98 ;  /* 0x0298b062610075a7 */ /* 0x000e62000802017f */
[----:B------:R-:W-:Y:S01]  /*fb50*/  ULDC UR42, c[0x0][0x320] ;  /* 0x0000c800002a7ab9 */ /* 0x000fe20000000800 */
[----:B------:R-:W-:Y:S01]  /*fb60*/  ULDC.64 UR38, c[0x0][0x328] ;  /* 0x0000ca0000267ab9 */ /* 0x000fe20000000a00 */
[----:B------:R-:W-:Y:S01]  /*fb70*/  ULDC.64 UR40, c[0x0][0x318] ;  /* 0x0000c60000287ab9 */ /* 0x000fe20000000a00 */
[----:B------:R-:W-:Y:S01]  /*fb80*/  BSSY B0, `(.L_x_2354) ;  /* 0x0000003000007945 */ /* 0x000fe20003800000 */
[----:B------:R-:W-:-:S03]  /*fb90*/  IMAD R41, R17, 0x5000, R214 ;  /* 0x0000500011297824 */ /* 0x000fc600078e02d6 */
[----:B-1----:R-:W-:Y:S05]  /*fba0*/  @!P1 BRA `(.L_x_2355) ;  /* 0x0000020c00b89947 */ /* 0x002fea0003800000 */
.L_x_2608:
[----:B------:R-:W-:Y:S05]  /*fbb0*/  BSYNC B0 ;  /* 0x0000000000007941 */ /* 0x000fea0003800000 */
.L_x_2354:
[----:B------:R-:W-:Y:S01]  /*fbc0*/  ISETP.GE.AND P1, PT, R188, R96, PT ;  /* 0x00000060bc00720c */ /* 0x000fe20003f26270 */
[----:B------:R-:W-:Y:S01]  /*fbd0*/  BSSY B0, `(.L_x_2356) ;  /* 0x000001a000007945 */ /* 0x000fe20003800000 */
[C---:B------:R-:W-:Y:S01]  /*fbe0*/  IMAD.IADD R48, R16.reuse, 0x1, R41 ;  /* 0x0000000110307824 */ /* 0x040fe200078e0229 */
[-C--:B------:R-:W-:Y:S01]  /*fbf0*/  IADD3 R49, R16, R41.reuse, R124 ;  /* 0x0000002910317210 */ /* 0x080fe20007ffe07c */
[----:B---3--:R-:W-:Y:S01]  /*fc00*/  IMAD.WIDE R44, R24, 0xa0, R118 ;  /* 0x000000a0182c7825 */ /* 0x008fe200078e0276 */
[CC--:B------:R-:W-:Y:S02]  /*fc10*/  IADD3 R50, R16.reuse, R41.reuse, R121 ;  /* 0x0000002910327210 */ /* 0x0c0fe40007ffe079 */
[----:B------:R-:W-:-:S06]  /*fc20*/  IADD3 R51, R16, R41, R130 ;  /* 0x0000002910337210 */ /* 0x000fcc0007ffe082 */
[----:B------:R-:W-:Y:S05]  /*fc30*/  @P1 BRA `(.L_x_2357) ;  /* 0x00000000004c1947 */ /* 0x000fea0003800000 */
[----:B------:R-:W-:Y:S01]  /*fc40*/  MOV R41, R33 ;  /* 0x0000002100297202 */ /* 0x000fe20000000f00 */
[----:B0-----:R-:W-:Y:S02]  /*fc50*/  IMAD.MOV.U32 R40, RZ, RZ, R114 ;  /* 0x000000ffff287224 */ /* 0x001fe400078e0072 */
        /* <DEDUP_REMOVED lines=17> */
.L_x_2357:
[----:B------:R-:W-:Y:S05]  /*fd70*/  BSYNC B0 ;  /* 0x0000000000007941 */ /* 0x000fea0003800000 */
.L_x_2356:
[----:B------:R-:W-:Y:S01]  /*fd80*/  ISETP.GE.AND P1, PT, R221, R96, PT ;  /* 0x00000060dd00720c */ /* 0x000fe20003f26270 */
[----:B------:R-:W-:-:S12]  /*fd90*/  BSSY B0, `(.L_x_2358) ;  /* 0x0000017000007945 */ /* 0x000fd80003800000 */
[----:B------:R-:W-:Y:S05]  /*fda0*/  @P1 BRA `(.L_x_2359) ;  /* 0x0000000000541947 */ /* 0x000fea0003800000 */
[----:B--2---:R-:W-:Y:S01]  /*fdb0*/  IADD3 R43, P1, R44, 0x80, RZ ;  /* 0x000000802c2b7810 */ /* 0x004fe20007f3e0ff */
[----:B0-----:R-:W-:Y:S02]  /*fdc0*/  IMAD.MOV.U32 R40, RZ, RZ, R114 ;  /* 0x000000ffff287224 */ /* 0x001fe400078e0072 */
[----:B------:R-:W-:Y:S02]  /*fdd0*/  IMAD.MOV.U32 R41, RZ, RZ, R33 ;  /* 0x000000ffff297224 */ /* 0x000fe400078e0021 */
        /* <DEDUP_REMOVED lines=18> */
.L_x_2359:
[----:B------:R-:W-:Y:S05]  /*ff00*/  BSYNC B0 ;  /* 0x0000000000007941 */ /* 0x000fea0003800000 */
.L_x_2358:
[----:B0-23--:R-:W2:Y:S01]  /*ff10*/  LDL R40, [R1+0x14] ;  /* 0x0000140001287983 */ /* 0x00dea20000100800 */
[----:B-1----:R-:W-:Y:S01]  /*ff20*/  @!P2 VIADD R97, R97, 0x298c0 ;  /* 0x000298c06161a836 */ /* 0x002fe20000000000 */
[----:B------:R-:W-:Y:S01]  /*ff30*/  IADD3 R17, R17, 0x1, RZ ;  /* 0x0000000111117810 */ /* 0x000fe20007ffe0ff */
        /* <DEDUP_REMOVED lines=20> */
.L_x_2256:
[----:B------:R-:W0:Y:S01]  /*10080*/  LDC R0, c[0x0][0x448] ;  /* 0x00011200ff007b82 */ /* 0x000e220000000800 */
[----:B------:R-:W-:Y:S02]  /*10090*/  VIADD R3, R204, 0x7f ;  /* 0x0000007fcc037836 */ /* 0x000fe40000000000 */
[----:B------:R-:W-:Y:S01]  /*100a0*/  IMAD.MOV.U32 R104, RZ, RZ, RZ ;  /* 0x000000ffff687224 */ /* 0x000fe200078e00ff */
[----:B0-----:R-:W-:-:S13]  /*100b0*/  ISETP.NE.AND P1, PT, R0, 0x1, PT ;  /* 0x000000010000780c */ /* 0x001fda0003f25270 */
[----:B------:R-:W0:Y:S08]  /*100c0*/  @P1 LDC R0, c[0x0][0x44c] ;  /* 0x00011300ff001b82 */ /* 0x000e300000000800 */
[----:B------:R-:W1:Y:S01]  /*100d0*/  @P1 LDC R5, c[0x0][0x450] ;  /* 0x00011400ff051b82 */ /* 0x000e620000000800 */
[----:B0-----:R-:W-:-:S05]  /*100e0*/  @P1 IMAD.HI.U32 R0, R3, R0, RZ ;  /* 0x0000000003001227 */ /* 0x001fca00078e00ff */
[----:B-1----:R-:W-:-:S05]  /*100f0*/  @P1 SHF.R.U32.HI R3, RZ, R5, R0 ;  /* 0x00000005ff031219 */ /* 0x002fca0000011600 */
[----:B------:R-:W-:-:S04]  /*10100*/  IMAD.IADD R3, R166, 0x1, R3 ;  /* 0x00000001a6037824 */ /* 0x000fc800078e0203 */
[----:B------:R-:W-:-:S05]  /*10110*/  IMAD.HI R3, R3, 0x66666667, RZ ;  /* 0x6666666703037827 */ /* 0x000fca00078e02ff */
[----:B------:R-:W-:-:S04]  /*10120*/  SHF.R.U32.HI R0, RZ, 0x1f, R3 ;  /* 0x0000001fff007819 */ /* 0x000fc80000011603 */
[----:B------:R-:W-:-:S04]  /*10130*/  LEA.HI.SX32 R0, R3, R0, 0x1a ;  /* 0x0000000003007211 */ /* 0x000fc800078fd2ff */
[----:B------:R-:W-:-:S04]  /*10140*/  VIMNMX R185, R185, R0, PT ;  /* 0x00000000b9b97248 */ /* 0x000fc80003fe0100 */
[----:B------:R-:W-:Y:S01]  /*10150*/  ISETP.GE.AND P1, PT, R185, 0x1, PT ;  /* 0x00000001b900780c */ /* 0x000fe20003f26270 */
[----:B------:R-:W-:-:S12]  /*10160*/  @P0 BRA `(.L_x_2361) ;  /* 0x00000000000c0947 */ /* 0x000fd80003800000 */
[----:B------:R-:W0:Y:S01]  /*10170*/  FENCE.VIEW.ASYNC.G ;  /* 0x00000000000073c6 */ /* 0x000e220000000100 */
[----:B------:R-:W-:Y:S05]  /*10180*/  WARPSYNC.ALL ;  /* 0x0000000000007948 */ /* 0x000fea0003800000 */
[----:B0-----:R-:W-:Y:S06]  /*10190*/  BAR.ARV 0xc, 0x180 ;  /* 0x0306000000007b1d */ /* 0x001fec0000002000 */
.L_x_2361:
[----:B------:R-:W-:Y:S04]  /*101a0*/  BSSY B0, `(.L_x_2362) ;  /* 0x0000020000007945 */ /* 0x000fe80003800000 */
[----:B------:R-:W-:Y:S05]  /*101b0*/  @!P1 BRA `(.L_x_2363) ;  /* 0x0000000000789947 */ /* 0x000fea0003800000 */
[----:B------:R-:W-:Y:S01]  /*101c0*/  ISETP.NE.AND P0, PT, R217, RZ, PT ;  /* 0x000000ffd900720c */ /* 0x000fe20003f05270 */
[----:B------:R-:W-:-:S03]  /*101d0*/  ULDC UR4, c[0x0][0x9f0] ;  /* 0x00027c0000047ab9 */ /* 0x000fc60000000800 */
[----:B------:R-:W-:-:S04]  /*101e0*/  SEL R6, R217, UR4, P0 ;  /* 0x00000004d9067c07 */ /* 0x000fc80008000000 */
        /* <DEDUP_REMOVED lines=11> */
[----:B0-----:R-:W-:Y:S01]  /*102a0*/  IMAD.MOV.U32 R2, RZ, RZ, RZ ;  /* 0x000000ffff027224 */ /* 0x001fe200078e00ff */
[----:B-1----:R-:W-:-:S05]  /*102b0*/  IADD3 R8, RZ, -R3, RZ ;  /* 0x80000003ff087210 */ /* 0x002fca0007ffe0ff */
[----:B------:R-:W-:-:S04]  /*102c0*/  IMAD R7, R8, R5, RZ ;  /* 0x0000000508077224 */ /* 0x000fc800078e02ff */
[----:B------:R-:W-:-:S04]  /*102d0*/  IMAD.HI.U32 R3, R3, R7, R2 ;  /* 0x0000000703037227 */ /* 0x000fc800078e0002 */
        /* <DEDUP_REMOVED lines=10> */
[----:B------:R-:W-:-:S05]  /*10380*/  @!P1 LOP3.LUT R3, RZ, R6, RZ, 0x33, !PT ;  /* 0x00000006ff039212 */ /* 0x000fca00078e33ff */
[----:B------:R-:W-:-:S07]  /*10390*/  IMAD.MOV.U32 R104, RZ, RZ, R3 ;  /* 0x000000ffff687224 */ /* 0x000fce00078e0003 */
.L_x_2363:
[----:B------:R-:W-:Y:S05]  /*103a0*/  BSYNC B0 ;  /* 0x0000000000007941 */ /* 0x000fea0003800000 */
.L_x_2362:
[-C--:B------:R-:W-:Y:S01]  /*103b0*/  IMAD R203, R222, R104.reuse, RZ ;  /* 0x00000068decb7224 */ /* 0x080fe200078e02ff */
[----:B------:R-:W-:Y:S02]  /*103c0*/  PLOP3.LUT P0, PT, PT, PT, PT, 0x80, 0x0 ;  /* 0x000000000000781c */ /* 0x000fe40003f0f070 */
[----:B------:R-:W-:Y:S02]  /*103d0*/  CS2R R14, SRZ ;  /* 0x00000000000e7805 */ /* 0x000fe4000001ff00 */
[----:B------:R-:W-:Y:S02]  /*103e0*/  CS2R R88, SRZ ;  /* 0x0000000000587805 */ /* 0x000fe4000001ff00 */
[----:B------:R-:W-:Y:S02]  /*103f0*/  CS2R R10, SRZ ;  /* 0x00000000000a7805 */ /* 0x000fe4000001ff00 */
[----:B------:R-:W-:Y:S02]  /*10400*/  VIADDMNMX R104, R203, R104, R185, PT ;  /* 0x00000068cb687246 */ /* 0x000fe400038001b9 */
[----:B------:R-:W-:-:S02]  /*10410*/  CS2R R58, SRZ ;  /* 0x00000000003a7805 */ /* 0x000fc4000001ff00 */
[----:B------:R-:W-:Y:S02]  /*10420*/  CS2R R56, SRZ ;  /* 0x0000000000387805 */ /* 0x000fe4000001ff00 */
[----:B------:R-:W-:Y:S02]  /*10430*/  CS2R R80, SRZ ;  /* 0x0000000000507805 */ /* 0x000fe4000001ff00 */
[----:B------:R-:W-:Y:S01]  /*10440*/  ISETP.GT.AND P1, PT, R104, R203, PT ;  /* 0x000000cb6800720c */ /* 0x000fe20003f24270 */
[----:B------:R-:W-:Y:S01]  /*10450*/  IMAD.MOV.U32 R55, RZ, RZ, RZ ;  /* 0x000000ffff377224 */ /* 0x000fe200078e00ff */
[----:B------:R-:W-:Y:S02]  /*10460*/  CS2R R112, SRZ ;  /* 0x0000000000707805 */ /* 0x000fe4000001ff00 */
[----:B------:R-:W-:Y:S02]  /*10470*/  MOV R0, RZ ;  /* 0x000000ff00007202 */ /* 0x000fe40000000f00 */
[----:B------:R-:W-:-:S02]  /*10480*/  CS2R R90, SRZ ;  /* 0x00000000005a7805 */ /* 0x000fc4000001ff00 */
[----:B------:R-:W-:Y:S02]  /*10490*/  CS2R R72, SRZ ;  /* 0x0000000000487805 */ /* 0x000fe4000001ff00 */
[----:B------:R-:W-:Y:S02]  /*104a0*/  CS2R R96, SRZ ;  /* 0x0000000000607805 */ /* 0x000fe4000001ff00 */
[----:B------:R-:W-:Y:S02]  /*104b0*/  CS2R R92, SRZ ;  /* 0x00000000005c7805 */ /* 0x000fe4000001ff00 */
[----:B------:R-:W-:Y:S02]  /*104c0*/  CS2R R52, SRZ ;  /* 0x0000000000347805 */ /* 0x000fe4000001ff00 */
[----:B------:R-:W-:Y:S01]  /*104d0*/  CS2R R116, SRZ ;  /* 0x0000000000747805 */ /* 0x000fe2000001ff00 */
[----:B------:R-:W-:Y:S01]  /*104e0*/  IMAD.MOV.U32 R98, RZ, RZ, RZ ;  /* 0x000000ffff627224 */ /* 0x000fe200078e00ff */
[----:B------:R-:W-:Y:S01]  /*104f0*/  CS2R R40, SRZ ;  /* 0x0000000000287805 */ /* 0x000fe2000001ff00 */
[----:B------:R-:W-:Y:S01]  /*10500*/  IMAD.MOV.U32 R63, RZ, RZ, RZ ;  /* 0x000000ffff3f7224 */ /* 0x000fe200078e00ff */
[----:B------:R-:W-:-:S02]  /*10510*/  CS2R R68, SRZ ;  /* 0x0000000000447805 */ /* 0x000fc4000001ff00 */
[----:B------:R-:W-:Y:S02]  /*10520*/  CS2R R44, SRZ ;  /* 0x00000000002c7805 */ /* 0x000fe4000001ff00 */
[----:B------:R-:W-:Y:S02]  /*10530*/  CS2R R36, SRZ ;  /* 0x0000000000247805 */ /* 0x000fe4000001ff00 */
[----:B------:R-:W-:Y:S01]  /*10540*/  CS2R R114, SRZ ;  /* 0x0000000000727805 */ /* 0x000fe2000001ff00 */
[----:B------:R-:W-:Y:S01]  /*10550*/  IMAD.MOV.U32 R121, RZ, RZ, RZ ;  /* 0x000000ffff797224 */ /* 0x000fe200078e00ff */
[----:B------:R-:W-:Y:S01]  /*10560*/  CS2R R34, SRZ ;  /* 0x0000000000227805 */ /* 0x000fe2000001ff00 */
[----:B------:R-:W-:Y:S01]  /*10570*/  IMAD.MOV.U32 R65, RZ, RZ, RZ ;  /* 0x000000ffff417224 */ /* 0x000fe200078e00ff */
[----:B------:R-:W-:Y:S02]  /*10580*/  MOV R102, RZ ;  /* 0x000000ff00667202 */ /* 0x000fe40000000f00 */
        /* <DEDUP_REMOVED lines=13> */
[----:B------:R-:W-:-:S02]  /*10660*/  IMAD.MOV.U32 R12, RZ, RZ, RZ ;  /* 0x000000ffff0c7224 */ /* 0x000fc400078e00ff */
[----:B------:R-:W-:Y:S02]  /*10670*/  IMAD.MOV.U32 R66, RZ, RZ, RZ ;  /* 0x000000ffff427224 */ /* 0x000fe400078e00ff */
[----:B------:R-:W-:Y:S01]  /*10680*/  IMAD.MOV.U32 R87, RZ, RZ, RZ ;  /* 0x000000ffff577224 */ /* 0x000fe200078e00ff */
[----:B------:R-:W-:Y:S06]  /*10690*/  @!P1 BRA `(.L_x_2364) ;  /* 0x0000014400849947 */ /* 0x000fec0003800000 */
[----:B------:R-:W-:-:S03]  /*106a0*/  UMOV UR4, 0xffffffff ;  /* 0xffffffff00047882 */ /* 0x000fc60000000000 */
[----:B------:R-:W-:Y:S05]  /*106b0*/  BRA.DIV UR4, `(.L_x_2365) ;  /* 0x0000020604087947 */ /* 0x000fea000b800000 */
[----:B------:R-:W0:Y:S02]  /*106c0*/  S2R R0, SR_TID.X ;  /* 0x0000000000007919 */ /* 0x000e240000002100 */
[C---:B0-----:R-:W-:Y:S02]  /*106d0*/  VIADD R2, R0.reuse, 0xffffff80 ;  /* 0xffffff8000027836 */ /* 0x041fe40000000000 */
[----:B------:R-:W-:-:S05]  /*106e0*/  VIADD R0, R0, 0xffffff80 ;  /* 0xffffff8000007836 */ /* 0x000fca0000000000 */
[----:B------:R-:W-:-:S04]  /*106f0*/  SHF.R.S32.HI R0, RZ, 0x1f, R0 ;  /* 0x0000001fff007819 */ /* 0x000fc80000011400 */
[----:B------:R-:W-:-:S04]  /*10700*/  LEA.HI R0, R0, R2, RZ, 0x7 ;  /* 0x0000000200007211 */ /* 0x000fc800078f38ff */
[----:B------:R-:W-:-:S05]  /*10710*/  SHF.R.S32.HI R0, RZ, 0x7, R0 ;  /* 0x00000007ff007819 */ /* 0x000fca0000011400 */
[----:B------:R0:W1:Y:S02]  /*10720*/  SHFL.IDX PT, R197, R0, RZ, 0x1f ;  /* 0x00001fff00c57589 */ /* 0x00006400000e0000 */
.L_x_2611:
        /* <DEDUP_REMOVED lines=12> */
[----:B------:R-:W-:Y:S01]  /*107f0*/  MOV R4, UR4 ;  /* 0x0000000400047c02 */ /* 0x000fe20008000f00 */
        /* <DEDUP_REMOVED lines=12> */
.L_x_2366:
        /* <DEDUP_REMOVED lines=14> */
[----:B------:R-:W-:Y:S01]  /*109a0*/  @P0 IMAD.WIDE.U32 R2, R212, R6, RZ ;  /* 0x00000006d4020225 */ /* 0x000fe200078e00ff */
[----:B------:R-:W-:-:S03]  /*109b0*/  @P1 IADD3 R5, R5, R9, RZ ;  /* 0x0000000905051210 */ /* 0x000fc60007ffe0ff */
[----:B------:R-:W-:Y:S02]  /*109c0*/  @P0 IMAD R7, R212, R7, R0 ;  /* 0x00000007d4070224 */ /* 0x000fe400078e0200 */
[----:B------:R-:W-:Y:S02]  /*109d0*/  IMAD.MOV.U32 R0, RZ, RZ, 0x3f800000 ;  /* 0x3f800000ff007424 */ /* 0x000fe400078e00ff */
[----:B------:R-:W-:Y:S02]  /*109e0*/  @P0 IMAD.IADD R3, R3, 0x1, R7 ;  /* 0x0000000103030824 */ /* 0x000fe400078e0207 */
[----:B--2---:R-:W-:-:S04]  /*109f0*/  @P0 IMAD.WIDE.U32 R2, R209, R10, R2 ;  /* 0x0000000ad1020225 */ /* 0x004fc800078e0002 */
[C---:B---3--:R-:W-:Y:S01]  /*10a00*/  @P1 IMAD.WIDE.U32 R6, R209.reuse, R12, R4 ;  /* 0x0000000cd1061225 */ /* 0x048fe200078e0004 */
[----:B------:R-:W-:Y:S01]  /*10a10*/  @P0 LEA R4, P2, R2, UR4, 0x2 ;  /* 0x0000000402040c11 */ /* 0x000fe2000f8410ff */
[----:B------:R-:W-:Y:S02]  /*10a20*/  ULDC UR4, c[0x0][0x3f4] ;  /* 0x0000fd0000047ab9 */ /* 0x000fe40000000800 */
[C---:B------:R-:W-:Y:S01]  /*10a30*/  @P0 IMAD R5, R209.reuse, R11, R3 ;  /* 0x0000000bd1050224 */ /* 0x040fe200078e0203 */
        /* <DEDUP_REMOVED lines=22> */
.L_x_2370:
[----:B-1----:R1:W2:Y:S02]  /*10ba0*/  SYNCS.PHASECHK.TRANS64.TRYWAIT P0, [R16+URZ+0x29800], R3 ;  /* 0x02980003100075a7 */ /* 0x0022a4000800017f */
[----:B--2---:R-:W-:Y:S05]  /*10bb0*/  @!P0 NANOSLEEP.SYNCS 0x989680 ;  /* 0x009896800000895d */ /* 0x004fea0003900000 */
[----:B------:R-:W2:Y:S02]  /*10bc0*/  @!P0 SYNCS.PHASECHK.TRANS64 P0, [R16+URZ+0x29800], R3 ;  /* 0x02980003100085a7 */ /* 0x000ea4000800007f */
[----:B--2---:R-:W-:Y:S05]  /*10bd0*/  @!P0 BRA `(.L_x_2370) ;  /* 0xfffffffc00f08947 */ /* 0x004fea000383ffff */
.L_x_2369:
[----:B------:R-:W-:Y:S05]  /*10be0*/  BSYNC B0 ;  /* 0x0000000000007941 */ /* 0x000fea0003800000 */
.L_x_2368:
[----:B------:R-:W-:Y:S05]  /*10bf0*/  BRA `(.L_x_2371) ;  /* 0x0000006c00dc7947 */ /* 0x000fea0003800000 */
.L_x_2367:
        /* <DEDUP_REMOVED lines=29> */
[----:B-1----:R-:W-:Y:S05]  /*10dd0*/  CALL.ABS.NOINC R14 ;  /* 0x000000000e007343 */ /* 0x002fea0003c00000 */
.L_x_2372:
[----:B------:R-:W-:Y:S01]  /*10de0*/  ULDC.U8 UR4, c[0x0][0x410] ;  /* 0x0001040000047ab9 */ /* 0x000fe20000000000 */
[----:B------:R-:W-:Y:S01]  /*10df0*/  BSSY B0, `(.L_x_2373) ;  /* 0x00006cf000007945 */ /* 0x000fe20003800000 */
[----:B------:R-:W-:Y:S02]  /*10e00*/  ISETP.NE.AND P0, PT, RZ, UR4, PT ;  /* 0x00000004ff007c0c */ /* 0x000fe4000bf05270 */
[----:B------:R-:W-:-:S11]  /*10e10*/  IADD3 R10, R188, R204, RZ ;  /* 0x000000ccbc0a7210 */ /* 0x000fd60007ffe0ff */
[----:B------:R-:W-:Y:S05]  /*10e20*/  @!P0 BRA `(.L_x_2374) ;  /* 0x0000003400988947 */ /* 0x000fea0003800000 */
[----:B------:R-:W0:Y:S01]  /*10e30*/  LDC R20, c[0x0][0x448] ;  /* 0x00011200ff147b82 */ /* 0x000e220000000800 */
[----:B------:R-:W-:Y:S01]  /*10e40*/  IMAD.MOV.U32 R5, RZ, RZ, R10 ;  /* 0x000000ffff057224 */ /* 0x000fe200078e000a */
[----:B------:R-:W-:Y:S01]  /*10e50*/  MOV R9, R29 ;  /* 0x0000001d00097202 */ /* 0x000fe20000000f00 */
[----:B------:R-:W-:Y:S01]  /*10e60*/  IMAD.MOV.U32 R6, RZ, RZ, R24 ;  /* 0x000000ffff067224 */ /* 0x000fe200078e0018 */
[----:B------:R-:W-:Y:S01]  /*10e70*/  ULDC.64 UR4, c[0x0][0x3f8] ;  /* 0x0000fe0000047ab9 */ /* 0x000fe20000000a00 */
[----:B------:R-:W-:Y:S01]  /*10e80*/  IMAD.MOV.U32 R8, RZ, RZ, R144 ;  /* 0x000000ffff087224 */ /* 0x000fe200078e0090 */
[----:B------:R-:W-:Y:S01]  /*10e90*/  ULDC.64 UR6, c[0x0][0x408] ;  /* 0x0001020000067ab9 */ /* 0x000fe20000000a00 */
[----:B------:R-:W-:Y:S01]  /*10ea0*/  ULDC.64 UR8, c[0x0][0x400] ;  /* 0x0001000000087ab9 */ /* 0x000fe20000000a00 */
[----:B0-----:R-:W-:-:S13]  /*10eb0*/  ISETP.NE.AND P0, PT, R20, 0x1, PT ;  /* 0x000000011400780c */ /* 0x001fda0003f05270 */
[----:B------:R-:W0:Y:S08]  /*10ec0*/  @P0 LDC R3, c[0x0][0x44c] ;  /* 0x00011300ff030b82 */ /* 0x000e300000000800 */
[----:B------:R-:W1:Y:S01]  /*10ed0*/  @P0 LDC R7, c[0x0][0x450] ;  /* 0x00011400ff070b82 */ /* 0x000e620000000800 */
[----:B0-----:R-:W-:-:S05]  /*10ee0*/  @P0 IMAD.HI.U32 R0, R10, R3, RZ ;  /* 0x000000030a000227 */ /* 0x001fca00078e00ff */
[----:B-1----:R-:W-:Y:S01]  /*10ef0*/  @P0 SHF.R.U32.HI R5, RZ, R7, R0 ;  /* 0x00000007ff050219 */ /* 0x002fe20000011600 */
[----:B------:R-:W-:-:S03]  /*10f00*/  IMAD.MOV.U32 R7, RZ, RZ, R27 ;  /* 0x000000ffff077224 */ /* 0x000fc600078e001b */
[----:B------:R-:W-:Y:S01]  /*10f10*/  SHF.R.S32.HI R0, RZ, 0x1f, R5 ;  /* 0x0000001fff007819 */ /* 0x000fe20000011405 */
[----:B------:R-:W-:-:S04]  /*10f20*/  IMAD.WIDE.U32 R6, R5, UR4, R6 ;  /* 0x0000000405067c25 */ /* 0x000fc8000f8e0006 */
[----:B------:R-:W-:Y:S02]  /*10f30*/  IMAD R4, R0, UR4, RZ ;  /* 0x0000000400047c24 */ /* 0x000fe4000f8e02ff */
[----:B------:R-:W-:-:S04]  /*10f40*/  IMAD.WIDE.U32 R8, R5, UR6, R8 ;  /* 0x0000000605087c25 */ /* 0x000fc8000f8e0008 */
[----:B------:R-:W-:Y:S02]  /*10f50*/  IMAD R0, R0, UR6, RZ ;  /* 0x0000000600007c24 */ /* 0x000fe4000f8e02ff */
[C---:B------:R-:W-:Y:S01]  /*10f60*/  IMAD R13, R5.reuse, UR5, R4 ;  /* 0x00000005050d7c24 */ /* 0x040fe2000f8e0204 */
[----:B------:R-:W-:Y:S01]  /*10f70*/  ULDC.64 UR4, c[0x0][0x3e8] ;  /* 0x0000fa0000047ab9 */ /* 0x000fe20000000a00 */
[----:B------:R-:W-:Y:S01]  /*10f80*/  IMAD R11, R5, UR7, R0 ;  /* 0x00000007050b7c24 */ /* 0x000fe2000f8e0200 */
[----:B------:R-:W-:Y:S01]  /*10f90*/  IADD3 R3, P0, R6, UR4, RZ ;  /* 0x0000000406037c10 */ /* 0x000fe2000ff1e0ff */
[----:B------:R-:W-:Y:S01]  /*10fa0*/  UMOV UR4, 0xffffffff ;  /* 0xffffffff00047882 */ /* 0x000fe20000000000 */
[----:B------:R-:W-:Y:S02]  /*10fb0*/  IADD3 R5, P1, R8, UR8, RZ ;  /* 0x0000000808057c10 */ /* 0x000fe4000ff3e0ff */
[----:B------:R-:W-:Y:S02]  /*10fc0*/  IADD3.X R13, R7, UR5, R13, P0, !PT ;  /* 0x00000005070d7c10 */ /* 0x000fe400087fe40d */
[----:B------:R-:W-:Y:S01]  /*10fd0*/  IADD3.X R4, R9, UR9, R11, P1, !PT ;  /* 0x0000000909047c10 */ /* 0x000fe20008ffe40b */
[----:B------:R-:W-:Y:S08]  /*10fe0*/  BRA.DIV UR4, `(.L_x_2375) ;  /* 0x000001fe04007947 */ /* 0x000ff0000b800000 */
[----:B------:R0:W1:Y:S04]  /*10ff0*/  SHFL.IDX PT, R0, R13, RZ, 0x1e1f ;  /* 0x001e1fff0d007589 */ /* 0x00006800000e0000 */
[----:B------:R-:W2:Y:S04]  /*11000*/  SHFL.IDX PT, R3, R3, RZ, 0x1e1f ;  /* 0x001e1fff03037589 */ /* 0x000ea800000e0000 */
[----:B------:R-:W3:Y:S04]  /*11010*/  SHFL.IDX PT, R4, R4, RZ, 0x1e1f ;  /* 0x001e1fff04047589 */ /* 0x000ee800000e0000 */
[----:B------:R0:W4:Y:S02]  /*11020*/  SHFL.IDX PT, R14, R5, RZ, 0x1e1f ;  /* 0x001e1fff050e7589 */ /* 0x00012400000e0000 */
.L_x_2617:
[----:B------:R-:W-:Y:S01]  /*11030*/  IMAD R45, R205, R20, RZ ;  /* 0x00000014cd2d7224 */ /* 0x000fe200078e02ff */
[----:B------:R-:W-:Y:S01]  /*11040*/  BSSY B1, `(.L_x_2376) ;  /* 0x000004c000017945 */ /* 0x000fe20003800000 */
[----:B------:R-:W-:Y:S02]  /*11050*/  CS2R R36, SRZ ;  /* 0x0000000000247805 */ /* 0x000fe4000001ff00 */
[----:B------:R-:W-:Y:S02]  /*11060*/  CS2R R32, SRZ ;  /* 0x0000000000207805 */ /* 0x000fe4000001ff00 */
[----:B------:R-:W-:Y:S02]  /*11070*/  CS2R R28, SRZ ;  /* 0x00000000001c7805 */ /* 0x000fe4000001ff00 */
[----:B------:R-:W-:Y:S02]  /*11080*/  ISETP.GE.AND P0, PT, R10, R45, PT ;  /* 0x0000002d0a00720c */ /* 0x000fe40003f06270 */
[----:B------:R-:W-:-:S02]  /*11090*/  CS2R R24, SRZ ;  /* 0x0000000000187805 */ /* 0x000fc4000001ff00 */
[----:B0-----:R-:W-:Y:S02]  /*110a0*/  CS2R R12, SRZ ;  /* 0x00000000000c7805 */ /* 0x001fe4000001ff00 */
        /* <DEDUP_REMOVED lines=8> */
[----:B------:R-:W3:Y:S01]  /*11130*/  LDL R51, [R1+0x58] ;  /* 0x0000580001337983 */ /* 0x000ee20000100800 */
[----:B------:R-:W-:-:S03]  /*11140*/  ULDC UR4, c[0x0][0x3f4] ;  /* 0x0000fd0000047ab9 */ /* 0x000fc60000000800 */
[----:B------:R-:W3:Y:S01]  /*11150*/  LDL R50, [R1+0x50] ;  /* 0x0000500001327983 */ /* 0x000ee20000100800 */
[----:B------:R-:W-:Y:S02]  /*11160*/  ISETP.GE.AND P5, PT, R194, UR4, PT ;  /* 0x00000004c2007c0c */ /* 0x000fe4000bfa6270 */
[----:B------:R-:W-:Y:S02]  /*11170*/  CS2R R34, SRZ ;  /* 0x0000000000227805 */ /* 0x000fe4000001ff00 */
[----:B------:R-:W-:Y:S02]  /*11180*/  ISETP.GE.AND P2, PT, R192, UR4, PT ;  /* 0x00000004c0007c0c */ /* 0x000fe4000bf46270 */
[----:B------:R-:W-:Y:S02]  /*11190*/  CS2R R32, SRZ ;  /* 0x0000000000207805 */ /* 0x000fe4000001ff00 */
[----:B------:R-:W-:Y:S02]  /*111a0*/  ISETP.GE.AND P3, PT, R193, UR4, PT ;  /* 0x00000004c1007c0c */ /* 0x000fe4000bf66270 */
[----:B------:R-:W-:-:S02]  /*111b0*/  CS2R R30, SRZ ;  /* 0x00000000001e7805 */ /* 0x000fc4000001ff00 */
[----:B------:R-:W-:Y:S02]  /*111c0*/  SHF.R.S32.HI R5, RZ, 0x1f, R194 ;  /* 0x0000001fff057819 */ /* 0x000fe400000114c2 */
[----:B------:R-:W-:Y:S02]  /*111d0*/  SHF.R.S32.HI R13, RZ, 0x1f, R192 ;  /* 0x0000001fff0d7819 */ /* 0x000fe400000114c0 */
[CC--:B--2---:R-:W-:Y:S02]  /*111e0*/  @!P5 IADD3 R6, P0, R194.reuse, R3.reuse, RZ ;  /* 0x00000003c206d210 */ /* 0x0c4fe40007f1e0ff */
[-C--:B----4-:R-:W-:Y:S02]  /*111f0*/  @!P5 IADD3 R8, P1, R194, R14.reuse, RZ ;  /* 0x0000000ec208d210 */ /* 0x090fe40007f3e0ff */
[----:B------:R-:W-:Y:S01]  /*11200*/  @!P2 IADD3 R10, P4, R192, R3, RZ ;  /* 0x00000003c00aa210 */ /* 0x000fe20007f9e0ff */
[--C-:B-1----:R-:W-:Y:S02]  /*11210*/  @!P5 IMAD.X R7, R0, 0x1, R5.reuse, P0 ;  /* 0x000000010007d824 */ /* 0x102fe400000e0605 */
[----:B---3--:R-:W-:Y:S01]  /*11220*/  @!P5 IMAD.X R9, R4, 0x1, R5, P1 ;  /* 0x000000010409d824 */ /* 0x008fe200008e0605 */
[----:B------:R-:W-:Y:S01]  /*11230*/  ISETP.GE.AND P1, PT, R22, UR4, PT ;  /* 0x0000000416007c0c */ /* 0x000fe2000bf26270 */
[----:B------:R-:W-:Y:S01]  /*11240*/  @!P2 IMAD.X R11, R0, 0x1, R13, P4 ;  /* 0x00000001000ba824 */ /* 0x000fe200020e060d */
[----:B------:R-:W-:Y:S01]  /*11250*/  @!P2 IADD3 R12, P0, R192, R14, RZ ;  /* 0x0000000ec00ca210 */ /* 0x000fe20007f1e0ff */
[----:B------:R0:W5:Y:S01]  /*11260*/  @!P5 LD.E.64 R34, desc[UR56][R6.64] ;  /* 0x000000380622d980 */ /* 0x000162000c101b00 */
[----:B------:R-:W-:-:S02]  /*11270*/  SHF.R.S32.HI R5, RZ, 0x1f, R193 ;  /* 0x0000001fff057819 */ /* 0x000fc400000114c1 */
[C---:B------:R-:W-:Y:S01]  /*11280*/  @!P3 IADD3 R42, P4, R193.reuse, R14, RZ ;  /* 0x0000000ec12ab210 */ /* 0x040fe20007f9e0ff */
[----:B------:R-:W5:Y:S01]  /*11290*/  @!P5 LD.E.64 R32, desc[UR56][R8.64] ;  /* 0x000000380820d980 */ /* 0x000f62000c101b00 */
[----:B------:R-:W-:Y:S02]  /*112a0*/  @!P3 IADD3 R20, P5, R193, R3, RZ ;  /* 0x00000003c114b210 */ /* 0x000fe40007fbe0ff */
[----:B------:R-:W-:Y:S02]  /*112b0*/  CS2R R28, SRZ ;  /* 0x00000000001c7805 */ /* 0x000fe4000001ff00 */
[----:B------:R-:W-:Y:S01]  /*112c0*/  CS2R R26, SRZ ;  /* 0x00000000001a7805 */ /* 0x000fe2000001ff00 */
[----:B------:R-:W-:Y:S01]  /*112d0*/  @!P2 IMAD.X R13, R4, 0x1, R13, P0 ;  /* 0x00000001040da824 */ /* 0x000fe200000e060d */
[----:B------:R-:W-:Y:S02]  /*112e0*/  CS2R R24, SRZ ;  /* 0x0000000000187805 */ /* 0x000fe4000001ff00 */
[----:B------:R-:W-:Y:S01]  /*112f0*/  @!P3 IADD3.X R21, R0, R5, RZ, P5, !PT ;  /* 0x000000050015b210 */ /* 0x000fe20002ffe4ff */
[----:B------:R-:W-:Y:S01]  /*11300*/  @!P3 IMAD.X R43, R4, 0x1, R5, P4 ;  /* 0x00000001042bb824 */ /* 0x000fe200020e0605 */
[----:B------:R-:W5:Y:S01]  /*11310*/  @!P2 LD.E.64 R30, desc[UR56][R10.64] ;  /* 0x000000380a1ea980 */ /* 0x000f62000c101b00 */
[----:B------:R-:W-:-:S03]  /*11320*/  ISETP.GE.AND P0, PT, R195, UR4, PT ;  /* 0x00000004c3007c0c */ /* 0x000fc6000bf06270 */
[----:B------:R-:W5:Y:S01]  /*11330*/  @!P2 LD.E.64 R28, desc[UR56][R12.64] ;  /* 0x000000380c1ca980 */ /* 0x000f62000c101b00 */
[----:B------:R-:W-:Y:S02]  /*11340*/  ISETP.GE.AND P2, PT, R196, UR4, PT ;  /* 0x00000004c4007c0c */ /* 0x000fe4000bf46270 */
[----:B------:R-:W-:Y:S01]  /*11350*/  @!P1 SHF.R.S32.HI R5, RZ, 0x1f, R22 ;  /* 0x0000001fff059819 */ /* 0x000fe20000011416 */
[----:B------:R1:W5:Y:S01]  /*11360*/  @!P3 LD.E.64 R26, desc[UR56][R20.64] ;  /* 0x00000038141ab980 */ /* 0x000362000c101b00 */
[----:B------:R-:W-:-:S03]  /*11370*/  @!P1 IADD3 R40, P4, R22, R14, RZ ;  /* 0x0000000e16289210 */ /* 0x000fc60007f9e0ff */
[----:B------:R2:W5:Y:S01]  /*11380*/  @!P3 LD.E.64 R24, desc[UR56][R42.64] ;  /* 0x000000382a18b980 */ /* 0x000562000c101b00 */
[-C--:B0-----:R-:W-:Y:S02]  /*11390*/  @!P1 IADD3 R6, P3, R22, R3.reuse, RZ ;  /* 0x0000000316069210 */ /* 0x081fe40007f7e0ff */
[----:B------:R-:W-:Y:S02]  /*113a0*/  CS2R R38, SRZ ;  /* 0x0000000000267805 */ /* 0x000fe4000001ff00 */
[----:B------:R-:W-:Y:S01]  /*113b0*/  CS2R R36, SRZ ;  /* 0x0000000000247805 */ /* 0x000fe2000001ff00 */
[--C-:B------:R-:W-:Y:S01]  /*113c0*/  @!P1 IMAD.X R41, R4, 0x1, R5.reuse, P4 ;  /* 0x0000000104299824 */ /* 0x100fe200020e0605 */
[CC--:B------:R-:W-:Y:S01]  /*113d0*/  @!P0 IADD3 R46, P5, R195.reuse, R3.reuse, RZ ;  /* 0x00000003c32e8210 */ /* 0x0c0fe20007fbe0ff */
[----:B------:R-:W-:Y:S01]  /*113e0*/  @!P1 IMAD.X R7, R0, 0x1, R5, P3 ;  /* 0x0000000100079824 */ /* 0x000fe200018e0605 */
[----:B------:R-:W-:Y:S02]  /*113f0*/  @!P2 IADD3 R48, P3, R196, R3, RZ ;  /* 0x00000003c430a210 */ /* 0x000fe40007f7e0ff */
[----:B-1----:R-:W-:Y:S01]  /*11400*/  CS2R R20, SRZ ;  /* 0x0000000000147805 */ /* 0x002fe2000001ff00 */
[----:B------:R0:W5:Y:S04]  /*11410*/  @!P1 LD.E.64 R36, desc[UR56][R40.64] ;  /* 0x0000003828249980 */ /* 0x000168000c101b00 */
[----:B------:R0:W5:Y:S01]  /*11420*/  @!P1 LD.E.64 R38, desc[UR56][R6.64] ;  /* 0x0000003806269980 */ /* 0x000162000c101b00 */
[----:B--2---:R-:W-:-:S02]  /*11430*/  @!P0 IADD3 R42, P1, R195, R14, RZ ;  /* 0x0000000ec32a8210 */ /* 0x004fc40007f3e0ff */
[----:B------:R-:W-:Y:S02]  /*11440*/  @!P2 IADD3 R14, P4, R196, R14, RZ ;  /* 0x0000000ec40ea210 */ /* 0x000fe40007f9e0ff */
[----:B------:R-:W-:Y:S02]  /*11450*/  CS2R R12, SRZ ;  /* 0x00000000000c7805 */ /* 0x000fe4000001ff00 */
[----:B------:R-:W-:Y:S02]  /*11460*/  CS2R R10, SRZ ;  /* 0x00000000000a7805 */ /* 0x000fe4000001ff00 */
[----:B------:R-:W-:Y:S01]  /*11470*/  CS2R R8, SRZ ;  /* 0x0000000000087805 */ /* 0x000fe2000001ff00 */
[----:B------:R-:W-:Y:S01]  /*11480*/  @!P0 IMAD.X R47, R0, 0x1, R51, P5 ;  /* 0x00000001002f8824 */ /* 0x000fe200028e0633 */
[----:B------:R-:W-:Y:S01]  /*11490*/  @!P0 IADD3.X R43, R4, R51, RZ, P1, !PT ;  /* 0x00000033042b8210 */ /* 0x000fe20000ffe4ff */
[----:B------:R-:W-:-:S03]  /*114a0*/  @!P2 IMAD.X R49, R0, 0x1, R50, P3 ;  /* 0x000000010031a824 */ /* 0x000fc600018e0632 */
[----:B------:R0:W5:Y:S01]  /*114b0*/  @!P0 LD.E.64 R20, desc[UR56][R46.64] ;  /* 0x000000382e148980 */ /* 0x000162000c101b00 */
[----:B------:R-:W-:-:S03]  /*114c0*/  @!P2 IMAD.X R15, R4, 0x1, R50, P4 ;  /* 0x00000001040fa824 */ /* 0x000fc600020e0632 */
[----:B------:R0:W5:Y:S04]  /*114d0*/  @!P0 LD.E.64 R12, desc[UR56][R42.64] ;  /* 0x000000382a0c8980 */ /* 0x000168000c101b00 */
[----:B------:R0:W5:Y:S04]  /*114e0*/  @!P2 LD.E.64 R10, desc[UR56][R48.64] ;  /* 0x00000038300aa980 */ /* 0x000168000c101b00 */
[----:B------:R0:W5:Y:S02]  /*114f0*/  @!P2 LD.E.64 R8, desc[UR56][R14.64] ;  /* 0x000000380e08a980 */ /* 0x000164000c101b00 */
.L_x_2377:
[----:B------:R-:W-:Y:S05]  /*11500*/  BSYNC B1 ;  /* 0x0000000000017941 */ /* 0x000fea0003800000 */
.L_x_2376:
[----:B------:R-:W-:Y:S01]  /*11510*/  ULEA.HI UR4, UR43, UR43, URZ, 0x1 ;  /* 0x0000002b2b047291 */ /* 0x000fe2000f8f083f */
[----:B--2---:R-:W-:Y:S01]  /*11520*/  VIADDMNMX R3, R45, -R204, 0x80, PT ;  /* 0x000000802d037446 */ /* 0x004fe200038009cc */
[----:B------:R-:W-:Y:S02]  /*11530*/  BSSY B1, `(.L_x_2378) ;  /* 0x0000008000017945 */ /* 0x000fe40003800000 */
[----:B------:R-:W-:Y:S01]  /*11540*/  ULOP3.LUT UR4, UR4, 0xfffffffe, URZ, 0xc0, !UPT ;  /* 0xfffffffe04047892 */ /* 0x000fe2000f8ec03f */
[----:B------:R-:W-:-:S03]  /*11550*/  ISETP.GE.AND P1, PT, R188, R3, PT ;  /* 0x00000003bc00720c */ /* 0x000fc60003f26270 */
[----:B------:R-:W-:-:S06]  /*11560*/  UIADD3 UR4, UR43, -UR4, URZ ;  /* 0x800000042b047290 */ /* 0x000fcc000fffe03f */
[----:B------:R-:W-:-:S05]  /*11570*/  IMAD.U32 R5, RZ, RZ, UR4 ;  /* 0x00000004ff057e24 */ /* 0x000fca000f8e00ff */
[----:B------:R-:W-:-:S04]  /*11580*/  SHF.L.U32 R5, R5, 0x1f, RZ ;  /* 0x0000001f05057819 */ /* 0x000fc800000006ff */
[----:B------:R-:W2:Y:S02]  /*11590*/  SYNCS.PHASECHK.TRANS64.TRYWAIT P0, [R16+URZ+0x29800], R5 ;  /* 0x02980005100075a7 */ /* 0x000ea4000800017f */
[----:B--2---:R-:W-:Y:S05]  /*115a0*/  @!P0 BRA `(.L_x_2379) ;  /* 0x000001f400fc8947 */ /* 0x004fea0003800000 */
.L_x_2618:
[----:B------:R-:W-:Y:S05]  /*115b0*/  BSYNC B1 ;  /* 0x0000000000017941 */ /* 0x000fea0003800000 */
.L_x_2378:
[----:B------:R-:W-:Y:S05]  /*115c0*/  @P1 BRA `(.L_x_2380) ;  /* 0x0000006400441947 */ /* 0x000fea0003800000 */
[----:B------:R-:W0:Y:S01]  /*115d0*/  LDC R3, c[0x0][0x3f4] ;  /* 0x0000fd00ff037b82 */ /* 0x000e220000000800 */
[----:B------:R-:W-:Y:S01]  /*115e0*/  BSSY B1, `(.L_x_2381) ;  /* 0x000007f000017945 */ /* 0x000fe20003800000 */
[----:B-1----:R-:W-:Y:S01]  /*115f0*/  IMAD.IADD R0, R16, 0x1, R210 ;  /* 0x0000000110007824 */ /* 0x002fe200078e02d2 */
[-C--:B0-----:R-:W-:Y:S02]  /*11600*/  ISETP.GE.AND P0, PT, R22, R3.reuse, PT ;  /* 0x000000031600720c */ /* 0x081fe40003f06270 */
[-C--:B------:R-:W-:Y:S02]  /*11610*/  ISETP.GE.AND P1, PT, R194, R3.reuse, PT ;  /* 0x00000003c200720c */ /* 0x080fe40003f26270 */
[-C--:B------:R-:W-:Y:S02]  /*11620*/  ISETP.GE.AND P2, PT, R192, R3.reuse, PT ;  /* 0x00000003c000720c */ /* 0x080fe40003f46270 */
[-C--:B------:R-:W-:Y:S02]  /*11630*/  ISETP.GE.AND P3, PT, R193, R3.reuse, PT ;  /* 0x00000003c100720c */ /* 0x080fe40003f66270 */
[----:B------:R-:W-:-:S02]  /*11640*/  ISETP.GE.AND P4, PT, R195, R3, PT ;  /* 0x00000003c300720c */ /* 0x000fc40003f86270 */
[----:B------:R-:W-:-:S03]  /*11650*/  ISETP.GE.AND P5, PT, R196, R3, PT ;  /* 0x00000003c400720c */ /* 0x000fc60003fa6270 */
[----:B------:R-:W-:Y:S10]  /*11660*/  @P0 BRA `(.L_x_2382) ;  /* 0x0000000400d80947 */ /* 0x000ff40003800000 */
[----:B--23--:R-:W0:Y:S01]  /*11670*/  LDS.128 R4, [R0+0x14400] ;  /* 0x0144000000047984 */ /* 0x00ce220000000c00 */
[----:B----45:R-:W-:Y:S02]  /*11680*/  SHF.R.U32.HI R14, RZ, 0x8, R38 ;  /* 0x00000008ff0e7819 */ /* 0x030fe40000011626 */
        /* <DEDUP_REMOVED lines=15> */
[----:B------:R-:W-:Y:S02]  /*11780*/  LOP3.LUT R41, R14, 0xff, RZ, 0xc0, !PT ;  /* 0x000000ff0e297812 */ /* 0x000fe400078ec0ff */
        /* <DEDUP_REMOVED lines=8> */
[-C--:B0-----:R-:W-:Y:S02]  /*11810*/  F2FP.F16.E4M3.UNPACK_B R3, R6.reuse.H1 ;  /* 0x00000006ff03723e */ /* 0x081fe400030006ff */
[----:B------:R-:W-:Y:S02]  /*11820*/  F2FP.F16.E4M3.UNPACK_B R42, R45 ;  /* 0x0000002dff2a723e */ /* 0x000fe400020006ff */
[----:B------:R-:W-:Y:S01]  /*11830*/  F2FP.F16.E4M3.UNPACK_B R39, R41 ;  /* 0x00000029ff27723e */ /* 0x000fe200020006ff */
[----:B------:R-:W-:Y:S01]  /*11840*/  HADD2.F32 R14, -RZ, R3.H1_H1 ;  /* 0x30000003ff0e7230 */ /* 0x000fe20000004100 */
[--C-:B------:R-:W-:Y:S01]  /*11850*/  LOP3.LUT R43, R43, 0xff0000, R36.reuse, 0xf8, !PT ;  /* 0x00ff00002b2b7812 */ /* 0x100fe200078ef824 */
[--C-:B------:R-:W-:Y:S01]  /*11860*/  HADD2.F32 R46, -RZ, R42.reuse.H1_H1 ;  /* 0x3000002aff2e7230 */ /* 0x100fe20000004100 */
[----:B------:R-:W-:Y:S01]  /*11870*/  F2FP.F16.E4M3.UNPACK_B R6, R6 ;  /* 0x00000006ff06723e */ /* 0x000fe200020006ff */
[----:B------:R-:W-:Y:S01]  /*11880*/  HADD2.F32 R40, -RZ, R39.H1_H1 ;  /* 0x30000027ff287230 */ /* 0x000fe20000004100 */
[----:B------:R-:W-:Y:S01]  /*11890*/  LOP3.LUT R43, R43, 0xff000000, R36, 0xf8, !PT ;  /* 0xff0000002b2b7812 */ /* 0x000fe200078ef824 */
[----:B------:R-:W-:Y:S01]  /*118a0*/  HADD2.F32 R42, -RZ, R42.H0_H0 ;  /* 0x2000002aff2a7230 */ /* 0x000fe20000004100 */
[----:B------:R-:W-:Y:S01]  /*118b0*/  LOP3.LUT R38, R15, 0xff000000, R38, 0xf8, !PT ;  /* 0xff0000000f267812 */ /* 0x000fe200078ef826 */
[C---:B------:R-:W-:Y:S01]  /*118c0*/  FMUL.FTZ R48, R14.reuse, R46 ;  /* 0x0000002e0e307220 */ /* 0x040fe20000410000 */
[-C--:B------:R-:W-:Y:S01]  /*118d0*/  F2FP.F16.E4M3.UNPACK_B R36, R7.reuse ;  /* 0x00000007ff24723e */ /* 0x080fe200020006ff */
[----:B------:R-:W-:Y:S01]  /*118e0*/  FMUL.FTZ R47, R14, R40 ;  /* 0x000000280e2f7220 */ /* 0x000fe20000410000 */
[----:B------:R-:W-:Y:S01]  /*118f0*/  F2FP.F16.E4M3.UNPACK_B R37, R7.H1 ;  /* 0x00000007ff25723e */ /* 0x000fe200030006ff */
[----:B------:R-:W-:Y:S01]  /*11900*/  HADD2.F32 R15, -RZ, R3.H0_H0 ;  /* 0x20000003ff0f7230 */ /* 0x000fe20000004100 */
        /* <DEDUP_REMOVED lines=76> */
.L_x_2382:
[----:B------:R-:W-:Y:S05]  /*11dd0*/  BSYNC B1 ;  /* 0x0000000000017941 */ /* 0x000fea0003800000 */
.L_x_2381:
[----:B------:R-:W-:Y:S04]  /*11de0*/  BSSY B1, `(.L_x_2383) ;  /* 0x000007d000017945 */ /* 0x000fe80003800000 */
[----:B------:R-:W-:Y:S05]  /*11df0*/  @P1 BRA `(.L_x_2384) ;  /* 0x0000000400ec1947 */ /* 0x000fea0003800000 */
[----:B------:R-:W0:Y:S01]  /*11e00*/  LDL R49, [R1] ;  /* 0x0000000001317983 */ /* 0x000e220000100800 */
[----:B-----5:R-:W-:Y:S02]  /*11e10*/  SHF.R.U32.HI R15, RZ, 0x8, R35 ;  /* 0x00000008ff0f7819 */ /* 0x020fe40000011623 */
[----:B------:R-:W-:Y:S02]  /*11e20*/  SHF.R.U32.HI R40, RZ, 0x8, R33 ;  /* 0x00000008ff287819 */ /* 0x000fe40000011621 */
[----:B------:R-:W-:Y:S02]  /*11e30*/  SHF.R.U32.HI R37, RZ, 0x8, R32 ;  /* 0x00000008ff257819 */ /* 0x000fe40000011620 */
        /* <DEDUP_REMOVED lines=10> */
[----:B----4-:R-:W-:Y:S02]  /*11ee0*/  LOP3.LUT R14, R34, 0xff, RZ, 0xc0, !PT ;  /* 0x000000ff220e7812 */ /* 0x010fe400078ec0ff */
        /* <DEDUP_REMOVED lines=16> */
[----:B------:R-:W-:Y:S02]  /*11ff0*/  F2FP.F16.E4M3.UNPACK_B R38, R41 ;  /* 0x00000029ff26723e */ /* 0x000fe400020006ff */
[----:B------:R-:W-:Y:S02]  /*12000*/  F2FP.F16.E4M3.UNPACK_B R35, R37 ;  /* 0x00000025ff23723e */ /* 0x000fe400020006ff */
[----:B------:R-:W-:Y:S01]  /*12010*/  LOP3.LUT R39, R39, 0xff000000, R32, 0xf8, !PT ;  /* 0xff00000027277812 */ /* 0x000fe200078ef820 */
[--C-:B------:R-:W-:Y:S01]  /*12020*/  HADD2.F32 R40, -RZ, R38.reuse.H1_H1 ;  /* 0x30000026ff287230 */ /* 0x100fe20000004100 */
[----:B------:R-:W-:Y:S01]  /*12030*/  LOP3.LUT R34, R15, 0xff000000, R34, 0xf8, !PT ;  /* 0xff0000000f227812 */ /* 0x000fe200078ef822 */
[--C-:B------:R-:W-:Y:S01]  /*12040*/  HADD2.F32 R36, -RZ, R35.reuse.H1_H1 ;  /* 0x30000023ff247230 */ /* 0x100fe20000004100 */
[----:B------:R-:W-:Y:S01]  /*12050*/  F2FP.F16.E4M3.UNPACK_B R41, R41.H1 ;  /* 0x00000029ff29723e */ /* 0x000fe200030006ff */
[----:B------:R-:W-:Y:S01]  /*12060*/  HADD2.F32 R38, -RZ, R38.H0_H0 ;  /* 0x20000026ff267230 */ /* 0x000fe20000004100 */
[----:B------:R-:W-:Y:S01]  /*12070*/  F2FP.F16.E4M3.UNPACK_B R37, R37.H1 ;  /* 0x00000025ff25723e */ /* 0x000fe200030006ff */
[----:B------:R-:W-:Y:S01]  /*12080*/  HADD2.F32 R35, -RZ, R35.H0_H0 ;  /* 0x20000023ff237230 */ /* 0x000fe20000004100 */
[----:B0-23--:R-:W0:Y:S02]  /*12090*/  LDS.128 R4, [R49] ;  /* 0x0000000031047984 */ /* 0x00de240000000c00 */
[----:B0-----:R-:W-:-:S02]  /*120a0*/  F2FP.F16.E4M3.UNPACK_B R3, R6.H1 ;  /* 0x00000006ff03723e */ /* 0x001fc400030006ff */
[----:B------:R-:W-:Y:S02]  /*120b0*/  F2FP.F16.E4M3.UNPACK_B R6, R6 ;  /* 0x00000006ff06723e */ /* 0x000fe400020006ff */
[-C--:B------:R-:W-:Y:S01]  /*120c0*/  F2FP.F16.E4M3.UNPACK_B R32, R7.reuse ;  /* 0x00000007ff20723e */ /* 0x080fe200020006ff */
[--C-:B------:R-:W-:Y:S01]  /*120d0*/  HADD2.F32 R14, -RZ, R3.reuse.H1_H1 ;  /* 0x30000003ff0e7230 */ /* 0x100fe20000004100 */
[----:B------:R-:W-:Y:S01]  /*120e0*/  F2FP.F16.E4M3.UNPACK_B R33, R7.H1 ;  /* 0x00000007ff21723e */ /* 0x000fe200030006ff */
[----:B------:R-:W-:Y:S01]  /*120f0*/  HADD2.F32 R15, -RZ, R3.H0_H0 ;  /* 0x20000003ff0f7230 */ /* 0x000fe20000004100 */
[-C--:B------:R-:W-:Y:S02]  /*12100*/  F2FP.F16.E4M3.UNPACK_B R7, R5.reuse ;  /* 0x00000005ff07723e */ /* 0x080fe400020006ff */
[C---:B------:R-:W-:Y:S01]  /*12110*/  FMUL.FTZ R42, R14.reuse, R40 ;  /* 0x000000280e2a7220 */ /* 0x040fe20000410000 */
[----:B------:R-:W-:Y:S01]  /*12120*/  FMUL.FTZ R43, R14, R36 ;  /* 0x000000240e2b7220 */ /* 0x000fe20000410000 */
[----:B------:R-:W-:Y:S01]  /*12130*/  F2FP.F16.E4M3.UNPACK_B R14, R5.H1 ;  /* 0x00000005ff0e723e */ /* 0x000fe200030006ff */
[----:B------:R-:W-:-:S02]  /*12140*/  HADD2.F32 R5, -RZ, R6.H1_H1 ;  /* 0x30000006ff057230 */ /* 0x000fc40000004100 */
[C---:B------:R-:W-:Y:S01]  /*12150*/  FFMA.FTZ R42, R15.reuse, R36, -R42 ;  /* 0x000000240f2a7223 */ /* 0x040fe2000001082a */
[----:B------:R-:W-:Y:S01]  /*12160*/  FFMA.FTZ R45, R15, R40, R43 ;  /* 0x000000280f2d7223 */ /* 0x000fe2000001002b */
[----:B------:R-:W-:Y:S01]  /*12170*/  HADD2.F32 R6, -RZ, R6.H0_H0 ;  /* 0x20000006ff067230 */ /* 0x000fe20000004100 */
[----:B------:R-:W-:Y:S01]  /*12180*/  F2FP.F16.E4M3.UNPACK_B R3, R4 ;  /* 0x00000004ff03723e */ /* 0x000fe200020006ff */
[C---:B------:R-:W-:Y:S01]  /*12190*/  FMUL.FTZ R15, R5.reuse, R38 ;  /* 0x00000026050f7220 */ /* 0x040fe20000410000 */
[-C--:B------:R-:W-:Y:S01]  /*121a0*/  FMUL.FTZ R43, R5, R35.reuse ;  /* 0x00000023052b7220 */ /* 0x080fe20000410000 */
[----:B------:R-:W-:Y:S01]  /*121b0*/  HADD2.F32 R5, -RZ, R32.H1_H1 ;  /* 0x30000020ff057230 */ /* 0x000fe20000004100 */
[----:B------:R-:W-:Y:S01]  /*121c0*/  F2FP.F16.E4M3.UNPACK_B R4, R4.H1 ;  /* 0x00000004ff04723e */ /* 0x000fe200030006ff */
[----:B------:R-:W-:Y:S02]  /*121d0*/  HADD2.F32 R36, -RZ, R41.H0_H0 ;  /* 0x20000029ff247230 */ /* 0x000fe40000004100 */
[----:B------:R-:W-:Y:S01]  /*121e0*/  FFMA.FTZ R40, R6, R35, -R15 ;  /* 0x0000002306287223 */ /* 0x000fe2000001080f */
[----:B------:R-:W-:-:S02]  /*121f0*/  HADD2.F32 R15, -RZ, R37.H0_H0 ;  /* 0x20000025ff0f7230 */ /* 0x000fc40000004100 */
[----:B------:R-:W-:Y:S01]  /*12200*/  FFMA.FTZ R43, R6, R38, R43 ;  /* 0x00000026062b7223 */ /* 0x000fe2000001002b */
        /* <DEDUP_REMOVED lines=12> */
[-C--:B------:R-:W-:Y:S01]  /*122d0*/  F2FP.F16.E4M3.UNPACK_B R15, R34.reuse ;  /* 0x00000022ff0f723e */ /* 0x080fe200020006ff */
[C---:B------:R-:W-:Y:S01]  /*122e0*/  FFMA.FTZ R48, R33.reuse, R37, -R38 ;  /* 0x0000002521307223 */ /* 0x040fe20000010826 */
[----:B------:R-:W-:Y:S02]  /*122f0*/  HADD2.F32 R6, -RZ, R4.H1_H1 ;  /* 0x30000004ff067230 */ /* 0x000fe40000004100 */
[----:B------:R-:W-:Y:S01]  /*12300*/  FFMA.FTZ R41, R33, R41, R32 ;  /* 0x0000002921297223 */ /* 0x000fe20000010020 */
[--C-:B------:R-:W-:Y:S01]  /*12310*/  HADD2.F32 R35, -RZ, R5.reuse.H1_H1 ;  /* 0x30000005ff237230 */ /* 0x100fe20000004100 */
[----:B------:R-:W-:Y:S01]  /*12320*/  F2FP.F16.E4M3.UNPACK_B R34, R34.H1 ;  /* 0x00000022ff22723e */ /* 0x000fe200030006ff */
[----:B------:R-:W-:Y:S01]  /*12330*/  HADD2.F32 R33, -RZ, R5.H0_H0 ;  /* 0x20000005ff217230 */ /* 0x000fe20000004100 */
[----:B------:R-:W-:Y:S01]  /*12340*/  F2FP.F16.E4M3.UNPACK_B R39, R39.H1 ;  /* 0x00000027ff27723e */ /* 0x000fe200030006ff */
[----:B------:R-:W-:-:S02]  /*12350*/  HADD2.F32 R32, -RZ, R15.H1_H1 ;  /* 0x3000000fff207230 */ /* 0x000fc40000004100 */
[C---:B------:R-:W-:Y:S01]  /*12360*/  FMUL.FTZ R36, R6.reuse, R35 ;  /* 0x0000002306247220 */ /* 0x040fe20000410000 */
[----:B------:R-:W-:Y:S02]  /*12370*/  HADD2.F32 R5, -RZ, R4.H0_H0 ;  /* 0x20000004ff057230 */ /* 0x000fe40000004100 */
[----:B------:R-:W-:Y:S02]  /*12380*/  HADD2.F32 R4, -RZ, R3.H1_H1 ;  /* 0x30000003ff047230 */ /* 0x000fe40000004100 */
[-C--:B------:R-:W-:Y:S01]  /*12390*/  FMUL.FTZ R38, R6, R32.reuse ;  /* 0x0000002006267220 */ /* 0x080fe20000410000 */
[----:B------:R-:W-:Y:S02]  /*123a0*/  HADD2.F32 R15, -RZ, R15.H0_H0 ;  /* 0x2000000fff0f7230 */ /* 0x000fe40000004100 */
[C---:B------:R-:W-:Y:S01]  /*123b0*/  FFMA.FTZ R36, R5.reuse, R32, -R36 ;  /* 0x0000002005247223 */ /* 0x040fe20000010824 */
[----:B------:R-:W-:Y:S02]  /*123c0*/  HADD2.F32 R3, -RZ, R3.H0_H0 ;  /* 0x20000003ff037230 */ /* 0x000fe40000004100 */
[C---:B------:R-:W-:Y:S01]  /*123d0*/  FMUL.FTZ R6, R4.reuse, R33 ;  /* 0x0000002104067220 */ /* 0x040fe20000410000 */
[----:B------:R-:W-:Y:S01]  /*123e0*/  FFMA.FTZ R35, R5, R35, R38 ;  /* 0x0000002305237223 */ /* 0x000fe20000010026 */
[----:B------:R-:W-:Y:S01]  /*123f0*/  FMUL.FTZ R4, R4, R15 ;  /* 0x0000000f04047220 */ /* 0x000fe20000410000 */
[----:B------:R-:W-:-:S02]  /*12400*/  HADD2.F32 R5, -RZ, R34.H1_H1 ;  /* 0x30000022ff057230 */ /* 0x000fc40000004100 */
[C---:B------:R-:W-:Y:S01]  /*12410*/  FFMA.FTZ R32, R3.reuse, R15, -R6 ;  /* 0x0000000f03207223 */ /* 0x040fe20000010806 */
[--C-:B------:R-:W-:Y:S02]  /*12420*/  HADD2.F32 R15, -RZ, R39.reuse.H1_H1 ;  /* 0x30000027ff0f7230 */ /* 0x100fe40000004100 */
[----:B------:R-:W-:Y:S01]  /*12430*/  FFMA.FTZ R33, R3, R33, R4 ;  /* 0x0000002103217223 */ /* 0x000fe20000010004 */
[----:B------:R-:W-:Y:S02]  /*12440*/  HADD2.F32 R4, -RZ, R14.H1_H1 ;  /* 0x3000000eff047230 */ /* 0x000fe40000004100 */
[----:B------:R-:W-:Y:S02]  /*12450*/  HADD2.F32 R6, -RZ, R39.H0_H0 ;  /* 0x20000027ff067230 */ /* 0x000fe40000004100 */
[----:B------:R-:W-:Y:S02]  /*12460*/  HADD2.F32 R3, -RZ, R7.H1_H1 ;  /* 0x30000007ff037230 */ /* 0x000fe40000004100 */
[----:B------:R-:W-:Y:S01]  /*12470*/  FMUL.FTZ R37, R4, R15 ;  /* 0x0000000f04257220 */ /* 0x000fe20000410000 */
[----:B------:R-:W-:-:S02]  /*12480*/  HADD2.F32 R34, -RZ, R34.H0_H0 ;  /* 0x20000022ff227230 */ /* 0x000fc40000004100 */
        /* <DEDUP_REMOVED lines=18> */
.L_x_2384:
[----:B------:R-:W-:Y:S05]  /*125b0*/  BSYNC B1 ;  /* 0x0000000000017941 */ /* 0x000fea0003800000 */
.L_x_2383:
[----:B------:R-:W-:Y:S04]  /*125c0*/  BSSY B1, `(.L_x_2385) ;  /* 0x0000078000017945 */ /* 0x000fe80003800000 */
[----:B------:R-:W-:Y:S05]  /*125d0*/  @P2 BRA `(.L_x_2386) ;  /* 0x0000000400d82947 */ /* 0x000fea0003800000 */
[----:B0123--:R-:W0:Y:S01]  /*125e0*/  LDS.128 R4, [R0+0x16400] ;  /* 0x0164000000047984 */ /* 0x00fe220000000c00 */
[----:B----45:R-:W-:Y:S02]  /*125f0*/  SHF.R.U32.HI R14, RZ, 0x8, R30 ;  /* 0x00000008ff0e7819 */ /* 0x030fe4000001161e */
        /* <DEDUP_REMOVED lines=116> */
.L_x_2386:
[----:B------:R-:W-:Y:S05]  /*12d40*/  BSYNC B1 ;  /* 0x0000000000017941 */ /* 0x000fea0003800000 */
.L_x_2385:
        /* <DEDUP_REMOVED lines=43> */
[----:B0123--:R-:W0:Y:S02]  /*13000*/  LDS.128 R4, [R40+0x2000] ;  /* 0x0020000028047984 */ /* 0x00fe240000000c00 */
        /* <DEDUP_REMOVED lines=81> */
.L_x_2388:
[----:B------:R-:W-:Y:S05]  /*13520*/  BSYNC B1 ;  /* 0x0000000000017941 */ /* 0x000fea0003800000 */
.L_x_2387:
        /* <DEDUP_REMOVED lines=13> */
[----:B------:R-:W-:Y:S02]  /*13600*/  LOP3.LUT R26, R13, 0xff, RZ, 0xc0, !PT ;  /* 0x000000ff0d1a7812 */ /* 0x000fe400078ec0ff */
[----:B------:R-:W-:-:S02]  /*13610*/  LOP3.LUT R27, R27, 0xff, RZ, 0xc0, !PT ;  /* 0x000000ff1b1b7812 */ /* 0x000fc400078ec0ff */
[----:B------:R-:W-:Y:S02]  /*13620*/  SHF.R.U32.HI R29, RZ, 0x10, R13 ;  /* 0x00000010ff1d7819 */ /* 0x000fe4000001160d */
[----:B------:R-:W-:Y:S02]  /*13630*/  PRMT R15, R24, 0x7604, R15 ;  /* 0x00007604180f7816 */ /* 0x000fe4000000000f */
[----:B------:R-:W-:Y:S01]  /*13640*/  LOP3.LUT R25, R14, 0xff, RZ, 0xc0, !PT ;  /* 0x000000ff0e197812 */ /* 0x000fe200078ec0ff */
[----:B------:R-:W-:Y:S01]  /*13650*/  IMAD.U32 R14, R28, 0x10000, RZ ;  /* 0x000100001c0e7824 */ /* 0x000fe200078e00ff */
[----:B------:R-:W-:Y:S02]  /*13660*/  LOP3.LUT R24, R12, 0xff, RZ, 0xc0, !PT ;  /* 0x000000ff0c187812 */ /* 0x000fe400078ec0ff */
[----:B------:R-:W-:Y:S02]  /*13670*/  PRMT R26, R27, 0x7604, R26 ;  /* 0x000076041b1a7816 */ /* 0x000fe4000000001a */
[----:B------:R-:W-:-:S02]  /*13680*/  SHF.L.U32 R29, R29, 0x10, RZ ;  /* 0x000000101d1d7819 */ /* 0x000fc400000006ff */
[----:B------:R-:W-:Y:S02]  /*13690*/  PRMT R27, R25, 0x7604, R24 ;  /* 0x00007604191b7816 */ /* 0x000fe40000000018 */
[----:B------:R-:W-:Y:S02]  /*136a0*/  LOP3.LUT R25, R15, 0xff0000, R14, 0xf8, !PT ;  /* 0x00ff00000f197812 */ /* 0x000fe400078ef80e */
[----:B------:R-:W-:Y:S02]  /*136b0*/  LOP3.LUT R29, R26, 0xff0000, R29, 0xf8, !PT ;  /* 0x00ff00001a1d7812 */ /* 0x000fe400078ef81d */
[----:B------:R-:W-:Y:S02]  /*136c0*/  LOP3.LUT R25, R25, 0xff000000, R21, 0xf8, !PT ;  /* 0xff00000019197812 */ /* 0x000fe400078ef815 */
[----:B------:R-:W-:Y:S02]  /*136d0*/  LOP3.LUT R29, R29, 0xff000000, R13, 0xf8, !PT ;  /* 0xff0000001d1d7812 */ /* 0x000fe400078ef80d */
[----:B------:R-:W-:-:S02]  /*136e0*/  LOP3.LUT R15, R3, 0xff0000, R20, 0xf8, !PT ;  /* 0x00ff0000030f7812 */ /* 0x000fc400078ef814 */
[-C--:B0-----:R-:W-:Y:S02]  /*136f0*/  F2FP.F16.E4M3.UNPACK_B R3, R6.reuse.H1 ;  /* 0x00000006ff03723e */ /* 0x081fe400030006ff */
        /* <DEDUP_REMOVED lines=91> */
.L_x_2390:
[----:B------:R-:W-:Y:S05]  /*13cb0*/  BSYNC B1 ;  /* 0x0000000000017941 */ /* 0x000fea0003800000 */
.L_x_2389:
[----:B------:R-:W-:Y:S05]  /*13cc0*/  @P5 BRA `(.L_x_2380) ;  /* 0x0000003c00845947 */ /* 0x000fea0003800000 */
[----:B-----5:R-:W1:Y:S01]  /*13cd0*/  LDL R31, [R1] ;  /* 0x00000000011f7983 */ /* 0x020e620000100800 */
[----:B------:R-:W-:Y:S02]  /*13ce0*/  SHF.R.U32.HI R12, RZ, 0x8, R11 ;  /* 0x00000008ff0c7819 */ /* 0x000fe4000001160b */
[----:B------:R-:W-:Y:S02]  /*13cf0*/  SHF.R.U32.HI R20, RZ, 0x8, R9 ;  /* 0x00000008ff147819 */ /* 0x000fe40000011609 */
[----:B------:R-:W-:Y:S02]  /*13d00*/  LOP3.LUT R13, R11, 0xff, RZ, 0xc0, !PT ;  /* 0x000000ff0b0d7812 */ /* 0x000fe400078ec0ff */
[----:B------:R-:W-:Y:S02]  /*13d10*/  LOP3.LUT R21, R9, 0xff, RZ, 0xc0, !PT ;  /* 0x000000ff09157812 */ /* 0x000fe400078ec0ff */
[----:B------:R-:W-:Y:S02]  /*13d20*/  LOP3.LUT R12, R12, 0xff, RZ, 0xc0, !PT ;  /* 0x000000ff0c0c7812 */ /* 0x000fe400078ec0ff */
[----:B------:R-:W-:-:S02]  /*13d30*/  LOP3.LUT R20, R20, 0xff, RZ, 0xc0, !PT ;  /* 0x000000ff14147812 */ /* 0x000fc400078ec0ff */
[----:B0-----:R-:W-:Y:S02]  /*13d40*/  SHF.R.U32.HI R0, RZ, 0x8, R10 ;  /* 0x00000008ff007819 */ /* 0x001fe4000001160a */
[----:B----4-:R-:W-:Y:S02]  /*13d50*/  SHF.R.U32.HI R14, RZ, 0x8, R8 ;  /* 0x00000008ff0e7819 */ /* 0x010fe40000011608 */
        /* <DEDUP_REMOVED lines=25> */
[----:B------:R-:W-:Y:S01]  /*13ef0*/  HADD2.F32 R25, -RZ, R24.H1_H1 ;  /* 0x30000018ff197230 */ /* 0x000fe20000004100 */
[----:B------:R-:W-:Y:S01]  /*13f00*/  LOP3.LUT R20, R15, 0xff000000, R8, 0xf8, !PT ;  /* 0xff0000000f147812 */ /* 0x000fe200078ef808 */
[----:B------:R-:W-:Y:S01]  /*13f10*/  HADD2.F32 R15, -RZ, R14.H1_H1 ;  /* 0x3000000eff0f7230 */ /* 0x000fe20000004100 */
[----:B------:R-:W-:Y:S01]  /*13f20*/  F2FP.F16.E4M3.UNPACK_B R21, R21.H1 ;  /* 0x00000015ff15723e */ /* 0x000fe200030006ff */
[----:B------:R-:W-:Y:S01]  /*13f30*/  HADD2.F32 R24, -RZ, R24.H0_H0 ;  /* 0x20000018ff187230 */ /* 0x000fe20000004100 */
[----:B------:R-:W-:Y:S01]  /*13f40*/  F2FP.F16.E4M3.UNPACK_B R13, R13.H1 ;  /* 0x0000000dff0d723e */ /* 0x000fe200030006ff */
[----:B------:R-:W-:Y:S01]  /*13f50*/  HADD2.F32 R14, -RZ, R14.H0_H0 ;  /* 0x2000000eff0e7230 */ /* 0x000fe20000004100 */
[----:B-123--:R-:W0:Y:S02]  /*13f60*/  LDS.128 R4, [R31+0x4000] ;  /* 0x004000001f047984 */ /* 0x00ee240000000c00 */
[----:B0-----:R-:W-:-:S02]  /*13f70*/  F2FP.F16.E4M3.UNPACK_B R0, R6.H1 ;  /* 0x00000006ff00723e */ /* 0x001fc400030006ff */
[----:B------:R-:W-:Y:S02]  /*13f80*/  F2FP.F16.E4M3.UNPACK_B R3, R6 ;  /* 0x00000006ff03723e */ /* 0x000fe400020006ff */
[-C--:B------:R-:W-:Y:S01]  /*13f90*/  F2FP.F16.E4M3.UNPACK_B R10, R7.reuse ;  /* 0x00000007ff0a723e */ /* 0x080fe200020006ff */
[--C-:B------:R-:W-:Y:S01]  /*13fa0*/  HADD2.F32 R9, -RZ, R0.reuse.H1_H1 ;  /* 0x30000000ff097230 */ /* 0x100fe20000004100 */
[----:B------:R-:W-:Y:S01]  /*13fb0*/  F2FP.F16.E4M3.UNPACK_B R11, R7.H1 ;  /* 0x00000007ff0b723e */ /* 0x000fe200030006ff */
[----:B------:R-:W-:Y:S01]  /*13fc0*/  HADD2.F32 R8, -RZ, R0.H0_H0 ;  /* 0x20000000ff087230 */ /* 0x000fe20000004100 */
[-C--:B------:R-:W-:Y:S02]  /*13fd0*/  F2FP.F16.E4M3.UNPACK_B R6, R5.reuse ;  /* 0x00000005ff06723e */ /* 0x080fe400020006ff */
[----:B------:R-:W-:Y:S01]  /*13fe0*/  F2FP.F16.E4M3.UNPACK_B R7, R5.H1 ;  /* 0x00000005ff07723e */ /* 0x000fe200030006ff */
[C---:B------:R-:W-:Y:S01]  /*13ff0*/  FMUL.FTZ R27, R9.reuse, R25 ;  /* 0x00000019091b7220 */ /* 0x040fe20000410000 */
[-C--:B------:R-:W-:Y:S01]  /*14000*/  FMUL.FTZ R26, R9, R15.reuse ;  /* 0x0000000f091a7220 */ /* 0x080fe20000410000 */
[--C-:B------:R-:W-:Y:S01]  /*14010*/  HADD2.F32 R5, -RZ, R3.reuse.H1_H1 ;  /* 0x30000003ff057230 */ /* 0x100fe20000004100 */
[----:B------:R-:W-:Y:S01]  /*14020*/  F2FP.F16.E4M3.UNPACK_B R0, R4 ;  /* 0x00000004ff00723e */ /* 0x000fe200020006ff */
[C---:B------:R-:W-:Y:S01]  /*14030*/  FFMA.FTZ R27, R8.reuse, R15, -R27 ;  /* 0x0000000f081b7223 */ /* 0x040fe2000001081b */
[----:B------:R-:W-:Y:S01]  /*14040*/  FFMA.FTZ R26, R8, R25, R26 ;  /* 0x00000019081a7223 */ /* 0x000fe2000001001a */
[----:B------:R-:W-:-:S02]  /*14050*/  HADD2.F32 R3, -RZ, R3.H0_H0 ;  /* 0x20000003ff037230 */ /* 0x000fc40000004100 */
[C---:B------:R-:W-:Y:S01]  /*14060*/  FMUL.FTZ R8, R5.reuse, R24 ;  /* 0x0000001805087220 */ /* 0x040fe20000410000 */
[----:B------:R-:W-:Y:S01]  /*14070*/  FMUL.FTZ R15, R5, R14 ;  /* 0x0000000e050f7220 */ /* 0x000fe20000410000 */
[--C-:B------:R-:W-:Y:S01]  /*14080*/  HADD2.F32 R5, -RZ, R10.reuse.H1_H1 ;  /* 0x3000000aff057230 */ /* 0x100fe20000004100 */
[----:B------:R-:W-:Y:S01]  /*14090*/  F2FP.F16.E4M3.UNPACK_B R4, R4.H1 ;  /* 0x00000004ff04723e */ /* 0x000fe200030006ff */
[----:B------:R-:W-:Y:S02]  /*140a0*/  HADD2.F32 R9, -RZ, R21.H0_H0 ;  /* 0x20000015ff097230 */ /* 0x000fe40000004100 */
[C---:B------:R-:W-:Y:S01]  /*140b0*/  FFMA.FTZ R25, R3.reuse, R14, -R8 ;  /* 0x0000000e03197223 */ /* 0x040fe20000010808 */
[----:B------:R-:W-:Y:S01]  /*140c0*/  FFMA.FTZ R24, R3, R24, R15 ;  /* 0x0000001803187223 */ /* 0x000fe2000001000f */
[----:B------:R-:W-:Y:S02]  /*140d0*/  HADD2.F32 R8, -RZ, R13.H0_H0 ;  /* 0x2000000dff087230 */ /* 0x000fe40000004100 */
        /* <DEDUP_REMOVED lines=59> */
.L_x_2374:
[----:B------:R-:W0:Y:S01]  /*14490*/  LDC R26, c[0x0][0x448] ;  /* 0x00011200ff1a7b82 */ /* 0x000e220000000800 */
[----:B------:R-:W-:Y:S01]  /*144a0*/  IMAD.MOV.U32 R9, RZ, RZ, R10 ;  /* 0x000000ffff097224 */ /* 0x000fe200078e000a */
[----:B------:R-:W-:Y:S01]  /*144b0*/  MOV R7, R29 ;  /* 0x0000001d00077202 */ /* 0x000fe20000000f00 */
[----:B------:R-:W-:Y:S01]  /*144c0*/  IMAD.MOV.U32 R4, RZ, RZ, R24 ;  /* 0x000000ffff047224 */ /* 0x000fe200078e0018 */
[----:B------:R-:W-:Y:S01]  /*144d0*/  ULDC.64 UR4, c[0x0][0x3f8] ;  /* 0x0000fe0000047ab9 */ /* 0x000fe20000000a00 */
[----:B------:R-:W-:Y:S01]  /*144e0*/  IMAD.MOV.U32 R5, RZ, RZ, R27 ;  /* 0x000000ffff057224 */ /* 0x000fe200078e001b */
[----:B------:R-:W-:Y:S01]  /*144f0*/  ULDC.64 UR6, c[0x0][0x408] ;  /* 0x0001020000067ab9 */ /* 0x000fe20000000a00 */
[----:B------:R-:W-:Y:S01]  /*14500*/  IMAD.MOV.U32 R6, RZ, RZ, R144 ;  /* 0x000000ffff067224 */ /* 0x000fe200078e0090 */
[----:B------:R-:W-:Y:S01]  /*14510*/  ULDC.64 UR8, c[0x0][0x400] ;  /* 0x0001000000087ab9 */ /* 0x000fe20000000a00 */
[----:B0-----:R-:W-:-:S13]  /*14520*/  ISETP.NE.AND P0, PT, R26, 0x1, PT ;  /* 0x000000011a00780c */ /* 0x001fda0003f05270 */
[----:B------:R-:W0:Y:S08]  /*14530*/  @P0 LDC R3, c[0x0][0x44c] ;  /* 0x00011300ff030b82 */ /* 0x000e300000000800 */
[----:B------:R-:W1:Y:S01]  /*14540*/  @P0 LDC R0, c[0x0][0x450] ;  /* 0x00011400ff000b82 */ /* 0x000e620000000800 */
[----:B0-----:R-:W-:-:S05]  /*14550*/  @P0 IMAD.HI.U32 R3, R10, R3, RZ ;  /* 0x000000030a030227 */ /* 0x001fca00078e00ff */
[----:B-1----:R-:W-:-:S04]  /*14560*/  @P0 SHF.R.U32.HI R9, RZ, R0, R3 ;  /* 0x00000000ff090219 */ /* 0x002fc80000011603 */
[----:B------:R-:W-:Y:S01]  /*14570*/  SHF.R.S32.HI R0, RZ, 0x1f, R9 ;  /* 0x0000001fff007819 */ /* 0x000fe20000011409 */
[----:B------:R-:W-:-:S04]  /*14580*/  IMAD.WIDE.U32 R4, R9, UR4, R4 ;  /* 0x0000000409047c25 */ /* 0x000fc8000f8e0004 */
[----:B------:R-:W-:Y:S02]  /*14590*/  IMAD R8, R0, UR4, RZ ;  /* 0x0000000400087c24 */ /* 0x000fe4000f8e02ff */
[----:B------:R-:W-:-:S04]  /*145a0*/  IMAD.WIDE.U32 R6, R9, UR6, R6 ;  /* 0x0000000609067c25 */ /* 0x000fc8000f8e0006 */
[----:B------:R-:W-:Y:S01]  /*145b0*/  IMAD R0, R0, UR6, RZ ;  /* 0x0000000600007c24 */ /* 0x000fe2000f8e02ff */
[----:B------:R-:W-:Y:S01]  /*145c0*/  IADD3 R21, P1, R6, UR8, RZ ;  /* 0x0000000806157c10 */ /* 0x000fe2000ff3e0ff */
        /* <DEDUP_REMOVED lines=8> */
[----:B------:R0:W1:Y:S04]  /*14650*/  SHFL.IDX PT, R0, R13, RZ, 0x1e1f ;  /* 0x001e1fff0d007589 */ /* 0x00006800000e0000 */
[----:B------:R-:W2:Y:S04]  /*14660*/  SHFL.IDX PT, R3, R3, RZ, 0x1e1f ;  /* 0x001e1fff03037589 */ /* 0x000ea800000e0000 */
[----:B------:R-:W3:Y:S04]  /*14670*/  SHFL.IDX PT, R20, R20, RZ, 0x1e1f ;  /* 0x001e1fff14147589 */ /* 0x000ee800000e0000 */
[----:B0-----:R-:W4:Y:S02]  /*14680*/  SHFL.IDX PT, R21, R21, RZ, 0x1e1f ;  /* 0x001e1fff15157589 */ /* 0x001f2400000e0000 */
.L_x_2624:
        /* <DEDUP_REMOVED lines=16> */
[----:B------:R-:W3:Y:S04]  /*14790*/  LDL R41, [R1+0xc] ;  /* 0x00000c0001297983 */ /* 0x000ee80000100800 */
[----:B------:R-:W3:Y:S01]  /*147a0*/  LDL R40, [R1+0x18] ;  /* 0x0000180001287983 */ /* 0x000ee20000100800 */
[C---:B------:R-:W-:Y:S01]  /*147b0*/  VIADD R4, R18.reuse, 0x20 ;  /* 0x0000002012047836 */ /* 0x040fe20000000000 */
[----:B------:R-:W-:Y:S01]  /*147c0*/  ULDC UR4, c[0x0][0x3f4] ;  /* 0x0000fd0000047ab9 */ /* 0x000fe20000000800 */
[C---:B------:R-:W-:Y:S01]  /*147d0*/  VIADD R5, R18.reuse, 0x40 ;  /* 0x0000004012057836 */ /* 0x040fe20000000000 */
[----:B------:R-:W-:Y:S02]  /*147e0*/  ISETP.GE.AND P2, PT, R18, UR4, PT ;  /* 0x0000000412007c0c */ /* 0x000fe4000bf46270 */
[----:B------:R-:W-:-:S02]  /*147f0*/  CS2R R24, SRZ ;  /* 0x0000000000187805 */ /* 0x000fc4000001ff00 */
[----:B------:R-:W-:Y:S02]  /*14800*/  ISETP.GE.AND P1, PT, R4, UR4, PT ;  /* 0x0000000404007c0c */ /* 0x000fe4000bf26270 */
[----:B------:R-:W-:Y:S02]  /*14810*/  CS2R R26, SRZ ;  /* 0x00000000001a7805 */ /* 0x000fe4000001ff00 */
[----:B------:R-:W-:Y:S02]  /*14820*/  ISETP.GE.AND P0, PT, R5, UR4, PT ;  /* 0x0000000405007c0c */ /* 0x000fe4000bf06270 */
[----:B------:R-:W-:Y:S02]  /*14830*/  CS2R R6, SRZ ;  /* 0x0000000000067805 */ /* 0x000fe4000001ff00 */
[----:B------:R-:W-:Y:S02]  /*14840*/  CS2R R28, SRZ ;  /* 0x00000000001c7805 */ /* 0x000fe4000001ff00 */
[----:B------:R-:W-:-:S02]  /*14850*/  CS2R R30, SRZ ;  /* 0x00000000001e7805 */ /* 0x000fc4000001ff00 */
[----:B------:R-:W-:Y:S02]  /*14860*/  @!P2 SHF.R.S32.HI R5, RZ, 0x1f, R18 ;  /* 0x0000001fff05a819 */ /* 0x000fe40000011412 */
[C---:B----4-:R-:W-:Y:S02]  /*14870*/  @!P2 IADD3 R38, P4, R18.reuse, R21, RZ ;  /* 0x000000151226a210 */ /* 0x050fe40007f9e0ff */
[----:B--2---:R-:W-:-:S03]  /*14880*/  @!P2 IADD3 R36, P3, R18, R3, RZ ;  /* 0x000000031224a210 */ /* 0x004fc60007f7e0ff */
[----:B---3--:R-:W-:Y:S01]  /*14890*/  @!P2 IMAD.X R39, R20, 0x1, R5, P4 ;  /* 0x000000011427a824 */ /* 0x008fe200020e0605 */
[----:B-1----:R-:W-:Y:S02]  /*148a0*/  @!P2 IADD3.X R37, R0, R5, RZ, P3, !PT ;  /* 0x000000050025a210 */ /* 0x002fe40001ffe4ff */
[----:B------:R-:W-:Y:S02]  /*148b0*/  CS2R R8, SRZ ;  /* 0x0000000000087805 */ /* 0x000fe4000001ff00 */
[----:B------:R-:W-:Y:S02]  /*148c0*/  CS2R R10, SRZ ;  /* 0x00000000000a7805 */ /* 0x000fe4000001ff00 */
[----:B------:R-:W-:Y:S02]  /*148d0*/  CS2R R32, SRZ ;  /* 0x0000000000207805 */ /* 0x000fe4000001ff00 */
[----:B------:R-:W-:Y:S02]  /*148e0*/  CS2R R34, SRZ ;  /* 0x0000000000227805 */ /* 0x000fe4000001ff00 */
[----:B------:R-:W-:-:S02]  /*148f0*/  CS2R R12, SRZ ;  /* 0x00000000000c7805 */ /* 0x000fc4000001ff00 */
[----:B------:R-:W-:Y:S01]  /*14900*/  CS2R R14, SRZ ;  /* 0x00000000000e7805 */ /* 0x000fe2000001ff00 */
[----:B------:R0:W5:Y:S01]  /*14910*/  @!P2 LD.E.128 R24, desc[UR56][R36.64] ;  /* 0x000000382418a980 */ /* 0x000162000c101d00 */
[----:B------:R-:W-:Y:S02]  /*14920*/  @!P1 IMAD.SHL.U32 R42, R41, 0x10, RZ ;  /* 0x00000010292a9824 */ /* 0x000fe400078e00ff */
[----:B------:R-:W-:-:S03]  /*14930*/  @!P0 IMAD.SHL.U32 R48, R40, 0x10, RZ ;  /* 0x0000001028308824 */ /* 0x000fc600078e00ff */
[----:B------:R-:W-:Y:S02]  /*14940*/  @!P1 SHF.R.S32.HI R5, RZ, 0x1f, R42 ;  /* 0x0000001fff059819 */ /* 0x000fe4000001142a */
[-C--:B------:R-:W-:Y:S02]  /*14950*/  @!P1 IADD3 R40, P5, R3, R42.reuse, RZ ;  /* 0x0000002a03289210 */ /* 0x080fe40007fbe0ff */
[----:B------:R-:W-:Y:S02]  /*14960*/  @!P1 IADD3 R42, P4, R21, R42, RZ ;  /* 0x0000002a152a9210 */ /* 0x000fe40007f9e0ff */
[-C--:B------:R-:W-:Y:S01]  /*14970*/  @!P0 IADD3 R46, P3, R3, R48.reuse, RZ ;  /* 0x00000030032e8210 */ /* 0x080fe20007f7e0ff */
[--C-:B------:R-:W-:Y:S01]  /*14980*/  @!P1 IMAD.X R41, R0, 0x1, R5.reuse, P5 ;  /* 0x0000000100299824 */ /* 0x100fe200028e0605 */
[----:B------:R-:W-:Y:S01]  /*14990*/  @!P0 SHF.R.S32.HI R3, RZ, 0x1f, R48 ;  /* 0x0000001fff038819 */ /* 0x000fe20000011430 */
[----:B------:R-:W-:Y:S01]  /*149a0*/  @!P1 IMAD.X R43, R20, 0x1, R5, P4 ;  /* 0x00000001142b9824 */ /* 0x000fe200020e0605 */
[----:B------:R-:W-:-:S02]  /*149b0*/  @!P0 IADD3 R48, P5, R21, R48, RZ ;  /* 0x0000003015308210 */ /* 0x000fc40007fbe0ff */
[----:B------:R-:W-:Y:S01]  /*149c0*/  CS2R R4, SRZ ;  /* 0x0000000000047805 */ /* 0x000fe2000001ff00 */
[----:B------:R0:W5:Y:S01]  /*149d0*/  @!P1 LD.E.128 R28, desc[UR56][R40.64] ;  /* 0x00000038281c9980 */ /* 0x000162000c101d00 */
[----:B------:R-:W-:Y:S01]  /*149e0*/  @!P0 IMAD.X R47, R0, 0x1, R3, P3 ;  /* 0x00000001002f8824 */ /* 0x000fe200018e0603 */
[----:B------:R-:W-:Y:S02]  /*149f0*/  @!P0 IADD3.X R49, R20, R3, RZ, P5, !PT ;  /* 0x0000000314318210 */ /* 0x000fe40002ffe4ff */
[----:B------:R0:W5:Y:S04]  /*14a00*/  @!P1 LD.E.128 R8, desc[UR56][R42.64] ;  /* 0x000000382a089980 */ /* 0x000168000c101d00 */
[----:B------:R0:W5:Y:S04]  /*14a10*/  @!P2 LD.E.128 R4, desc[UR56][R38.64] ;  /* 0x000000382604a980 */ /* 0x000168000c101d00 */
[----:B------:R0:W5:Y:S04]  /*14a20*/  @!P0 LD.E.128 R32, desc[UR56][R46.64] ;  /* 0x000000382e208980 */ /* 0x000168000c101d00 */
[----:B------:R0:W5:Y:S02]  /*14a30*/  @!P0 LD.E.128 R12, desc[UR56][R48.64] ;  /* 0x00000038300c8980 */ /* 0x000164000c101d00 */
.L_x_2393:
[----:B------:R-:W-:Y:S05]  /*14a40*/  BSYNC B1 ;  /* 0x0000000000017941 */ /* 0x000fea0003800000 */
.L_x_2392:
[----:B------:R-:W-:Y:S01]  /*14a50*/  ULEA.HI UR4, UR43, UR43, URZ, 0x1 ;  /* 0x0000002b2b047291 */ /* 0x000fe2000f8f083f */
[----:B--2---:R-:W-:Y:S01]  /*14a60*/  VIADDMNMX R3, R45, -R204, 0x80, PT ;  /* 0x000000802d037446 */ /* 0x004fe200038009cc */
[----:B------:R-:W-:Y:S02]  /*14a70*/  BSSY B1, `(.L_x_2394) ;  /* 0x0000008000017945 */ /* 0x000fe40003800000 */
[----:B------:R-:W-:Y:S01]  /*14a80*/  ULOP3.LUT UR4, UR4, 0xfffffffe, URZ, 0xc0, !UPT ;  /* 0xfffffffe04047892 */ /* 0x000fe2000f8ec03f */
[----:B------:R-:W-:-:S03]  /*14a90*/  ISETP.GE.AND P1, PT, R188, R3, PT ;  /* 0x00000003bc00720c */ /* 0x000fc60003f26270 */
[----:B------:R-:W-:-:S06]  /*14aa0*/  UIADD3 UR4, UR43, -UR4, URZ ;  /* 0x800000042b047290 */ /* 0x000fcc000fffe03f */
[----:B----4-:R-:W-:-:S05]  /*14ab0*/  IMAD.U32 R21, RZ, RZ, UR4 ;  /* 0x00000004ff157e24 */ /* 0x010fca000f8e00ff */
[----:B------:R-:W-:-:S04]  /*14ac0*/  SHF.L.U32 R21, R21, 0x1f, RZ ;  /* 0x0000001f15157819 */ /* 0x000fc800000006ff */
[----:B------:R-:W2:Y:S02]  /*14ad0*/  SYNCS.PHASECHK.TRANS64.TRYWAIT P0, [R16+URZ+0x29800], R21 ;  /* 0x02980015100075a7 */ /* 0x000ea4000800017f */
[----:B--2---:R-:W-:Y:S05]  /*14ae0*/  @!P0 BRA `(.L_x_2395) ;  /* 0x000001c400308947 */ /* 0x004fea0003800000 */
.L_x_2625:
[----:B------:R-:W-:Y:S05]  /*14af0*/  BSYNC B1 ;  /* 0x0000000000017941 */ /* 0x000fea0003800000 */
.L_x_2394:
[----:B------:R-:W-:Y:S05]  /*14b00*/  @P1 BRA `(.L_x_2380) ;  /* 0x0000002c00f41947 */ /* 0x000fea0003800000 */
[----:B------:R-:W4:Y:S01]  /*14b10*/  LDC R3, c[0x0][0x3f4] ;  /* 0x0000fd00ff037b82 */ /* 0x000f220000000800 */
[C---:B-1----:R-:W-:Y:S01]  /*14b20*/  VIADD R0, R18.reuse, 0x20 ;  /* 0x0000002012007836 */ /* 0x042fe20000000000 */
[----:B------:R-:W-:Y:S01]  /*14b30*/  BSSY B1, `(.L_x_2396) ;  /* 0x00000fe000017945 */ /* 0x000fe20003800000 */
[C---:B---3--:R-:W-:Y:S01]  /*14b40*/  VIADD R20, R18.reuse, 0x40 ;  /* 0x0000004012147836 */ /* 0x048fe20000000000 */
[-C--:B----4-:R-:W-:Y:S02]  /*14b50*/  ISETP.GE.AND P0, PT, R18, R3.reuse, PT ;  /* 0x000000031200720c */ /* 0x090fe40003f06270 */
[-C--:B------:R-:W-:Y:S02]  /*14b60*/  ISETP.GE.AND P1, PT, R0, R3.reuse, PT ;  /* 0x000000030000720c */ /* 0x080fe40003f26270 */
[----:B------:R-:W-:-:S09]  /*14b70*/  ISETP.GE.AND P2, PT, R20, R3, PT ;  /* 0x000000031400720c */ /* 0x000fd20003f46270 */
[----:B------:R-:W-:Y:S05]  /*14b80*/  @P0 BRA `(.L_x_2397) ;  /* 0x0000000c00e00947 */ /* 0x000fea0003800000 */
[----:B0-----:R-:W3:Y:S04]  /*14b90*/  LDL R40, [R1+0x10] ;  /* 0x0000100001287983 */ /* 0x001ee80000100800 */
[----:B------:R-:W4:Y:S01]  /*14ba0*/  LDL R67, [R1+0x64] ;  /* 0x0000640001437983 */ /* 0x000f220000100800 */
[----:B-----5:R-:W-:Y:S02]  /*14bb0*/  SHF.R.U32.HI R0, RZ, 0x8, R24 ;  /* 0x00000008ff007819 */ /* 0x020fe40000011618 */
[----:B------:R-:W-:Y:S02]  /*14bc0*/  LOP3.LUT R20, R24, 0xff, RZ, 0xc0, !PT ;  /* 0x000000ff18147812 */ /* 0x000fe400078ec0ff */
[----:B--2---:R-:W-:Y:S02]  /*14bd0*/  LOP3.LUT R21, R0, 0xff, RZ, 0xc0, !PT ;  /* 0x000000ff00157812 */ /* 0x004fe400078ec0ff */
[----:B------:R-:W-:-:S02]  /*14be0*/  SHF.R.U32.HI R37, RZ, 0x8, R25 ;  /* 0x00000008ff257819 */ /* 0x000fc40000011619 */
[----:B------:R-:W-:Y:S02]  /*14bf0*/  PRMT R45, R21, 0x7604, R20 ;  /* 0x00007604152d7816 */ /* 0x000fe40000000014 */
[----:B------:R-:W-:Y:S02]  /*14c00*/  SHF.R.U32.HI R39, RZ, 0x8, R26 ;  /* 0x00000008ff277819 */ /* 0x000fe4000001161a */
        /* <DEDUP_REMOVED lines=8> */
[----:B------:R-:W-:Y:S02]  /*14c90*/  LOP3.LUT R36, R27, 0xff, RZ, 0xc0, !PT ;  /* 0x000000ff1b247812 */ /* 0x000fe400078ec0ff */
[----:B------:R-:W-:-:S02]  /*14ca0*/  LOP3.LUT R38, R4, 0xff, RZ, 0xc0, !PT ;  /* 0x000000ff04267812 */ /* 0x000fc400078ec0ff */
[----:B------:R-:W-:Y:S02]  /*14cb0*/  LOP3.LUT R37, R37, 0xff, RZ, 0xc0, !PT ;  /* 0x000000ff25257812 */ /* 0x000fe400078ec0ff */
[----:B------:R-:W-:Y:S02]  /*14cc0*/  LOP3.LUT R39, R39, 0xff, RZ, 0xc0, !PT ;  /* 0x000000ff27277812 */ /* 0x000fe400078ec0ff */
[----:B------:R-:W-:Y:S02]  /*14cd0*/  SHF.R.U32.HI R53, RZ, 0x8, R7 ;  /* 0x00000008ff357819 */ /* 0x000fe40000011607 */
[----:B------:R-:W-:Y:S02]  /*14ce0*/  PRMT R51, R39, 0x7604, R38 ;  /* 0x0000760427337816 */ /* 0x000fe40000000026 */
[----:B------:R-:W-:Y:S02]  /*14cf0*/  LOP3.LUT R48, R5, 0xff, RZ, 0xc0, !PT ;  /* 0x000000ff05307812 */ /* 0x000fe400078ec0ff */
[----:B------:R-:W-:-:S02]  /*14d00*/  LOP3.LUT R52, R7, 0xff, RZ, 0xc0, !PT ;  /* 0x000000ff07347812 */ /* 0x000fc400078ec0ff */
[----:B------:R-:W-:Y:S02]  /*14d10*/  LOP3.LUT R53, R53, 0xff, RZ, 0xc0, !PT ;  /* 0x000000ff35357812 */ /* 0x000fe400078ec0ff */
[----:B------:R-:W-:Y:S02]  /*14d20*/  SHF.R.U32.HI R50, RZ, 0x8, R6 ;  /* 0x00000008ff327819 */ /* 0x000fe40000011606 */
[----:B------:R-:W-:Y:S02]  /*14d30*/  PRMT R52, R53, 0x7604, R52 ;  /* 0x0000760435347816 */ /* 0x000fe40000000034 */
[----:B------:R-:W-:Y:S02]  /*14d40*/  SHF.R.U32.HI R53, RZ, 0x10, R5 ;  /* 0x00000010ff357819 */ /* 0x000fe40000011605 */
[----:B------:R-:W-:Y:S02]  /*14d50*/  LOP3.LUT R49, R6, 0xff, RZ, 0xc0, !PT ;  /* 0x000000ff06317812 */ /* 0x000fe400078ec0ff */
[----:B------:R-:W-:Y:S01]  /*14d60*/  LOP3.LUT R50, R50, 0xff, RZ, 0xc0, !PT ;  /* 0x000000ff32327812 */ /* 0x000fe200078ec0ff */
[----:B------:R-:W-:Y:S01]  /*14d70*/  IMAD.U32 R53, R53, 0x10000, RZ ;  /* 0x0001000035357824 */ /* 0x000fe200078e00ff */
[----:B------:R-:W-:-:S02]  /*14d80*/  LOP3.LUT R45, R45, 0xff0000, R24, 0xf8, !PT ;  /* 0x00ff00002d2d7812 */ /* 0x000fc400078ef818 */
[----:B------:R-:W-:Y:S02]  /*14d90*/  PRMT R55, R50, 0x7604, R49 ;  /* 0x0000760432377816 */ /* 0x000fe40000000031 */
[----:B------:R-:W-:Y:S02]  /*14da0*/  SHF.R.U32.HI R49, RZ, 0x10, R27 ;  /* 0x00000010ff317819 */ /* 0x000fe4000001161b */
[----:B------:R-:W-:Y:S02]  /*14db0*/  LOP3.LUT R45, R45, 0xff000000, R24, 0xf8, !PT ;  /* 0xff0000002d2d7812 */ /* 0x000fe400078ef818 */
[----:B------:R-:W-:Y:S01]  /*14dc0*/  LOP3.LUT R47, R47, 0xff0000, R26, 0xf8, !PT ;  /* 0x00ff00002f2f7812 */ /* 0x000fe200078ef81a */
[----:B------:R-:W-:Y:S01]  /*14dd0*/  IMAD.U32 R49, R49, 0x10000, RZ ;  /* 0x0001000031317824 */ /* 0x000fe200078e00ff */
[----:B------:R-:W-:Y:S02]  /*14de0*/  SHF.R.U32.HI R57, RZ, 0x10, R7 ;  /* 0x00000010ff397819 */ /* 0x000fe40000011607 */
[----:B------:R-:W-:-:S02]  /*14df0*/  LOP3.LUT R51, R51, 0xff0000, R4, 0xf8, !PT ;  /* 0x00ff000033337812 */ /* 0x000fc400078ef804 */
[----:B------:R-:W-:-:S04]  /*14e00*/  SHF.L.U32 R57, R57, 0x10, RZ ;  /* 0x0000001039397819 */ /* 0x000fc800000006ff */
[----:B------:R-:W-:Y:S02]  /*14e10*/  LOP3.LUT R59, R52, 0xff0000, R57, 0xf8, !PT ;  /* 0x00ff0000343b7812 */ /* 0x000fe400078ef839 */
[----:B------:R-:W-:Y:S02]  /*14e20*/  LOP3.LUT R57, R51, 0xff000000, R4, 0xf8, !PT ;  /* 0xff00000033397812 */ /* 0x000fe400078ef804 */
[----:B------:R-:W-:Y:S02]  /*14e30*/  LOP3.LUT R59, R59, 0xff000000, R7, 0xf8, !PT ;  /* 0xff0000003b3b7812 */ /* 0x000fe400078ef807 */
[----:B---3--:R-:W-:Y:S02]  /*14e40*/  LEA.HI R0, R3, R40, RZ, 0x1c ;  /* 0x0000002803007211 */ /* 0x008fe400078fe0ff */
[----:B------:R-:W-:Y:S02]  /*14e50*/  SHF.R.U32.HI R40, RZ, 0x8, R5 ;  /* 0x00000008ff287819 */ /* 0x000fe40000011605 */
[----:B------:R-:W-:-:S04]  /*14e60*/  SHF.R.S32.HI R21, RZ, 0x1f, R0 ;  /* 0x0000001fff157819 */ /* 0x000fc80000011400 */
[----:B------:R-:W-:Y:S01]  /*14e70*/  LEA.HI R20, R21, R0, RZ, 0x2 ;  /* 0x0000000015147211 */ /* 0x000fe200078f10ff */
[----:B------:R-:W-:-:S03]  /*14e80*/  IMAD.SHL.U32 R21, R0, 0x10, RZ ;  /* 0x0000001000157824 */ /* 0x000fc600078e00ff */
[----:B------:R-:W-:Y:S02]  /*14e90*/  SHF.L.U32 R20, R20, 0xb, RZ ;  /* 0x0000000b14147819 */ /* 0x000fe400000006ff */
[----:B------:R-:W-:Y:S02]  /*14ea0*/  LOP3.LUT R0, R198, 0x30, R21, 0xf8, !PT ;  /* 0x00000030c6007812 */ /* 0x000fe400078ef815 */
[----:B------:R-:W-:Y:S02]  /*14eb0*/  LOP3.LUT R21, R20, 0xffffe000, RZ, 0xc0, !PT ;  /* 0xffffe00014157812 */ /* 0x000fe400078ec0ff */
[----:B------:R-:W-:Y:S02]  /*14ec0*/  LOP3.LUT R0, R0, R199, RZ, 0x3c, !PT ;  /* 0x000000c700007212 */ /* 0x000fe400078e3cff */
[----:B------:R-:W-:Y:S02]  /*14ed0*/  PRMT R20, R37, 0x7604, R36 ;  /* 0x0000760425147816 */ /* 0x000fe40000000024 */
[----:B------:R-:W-:Y:S01]  /*14ee0*/  IADD3 R21, R0, R200, R21 ;  /* 0x000000c800157210 */ /* 0x000fe20007ffe015 */
[----:B----4-:R-:W0:Y:S01]  /*14ef0*/  LDS.128 R36, [R67+0x14400] ;  /* 0x0144000043247984 */ /* 0x010e220000000c00 */
[----:B------:R-:W-:-:S02]  /*14f00*/  LOP3.LUT R49, R20, 0xff0000, R49, 0xf8, !PT ;  /* 0x00ff000014317812 */ /* 0x000fc400078ef831 */
[----:B------:R-:W-:Y:S01]  /*14f10*/  LOP3.LUT R20, R47, 0xff000000, R26, 0xf8, !PT ;  /* 0xff0000002f147812 */ /* 0x000fe200078ef81a */
[----:B------:R-:W-:Y:S01]  /*14f20*/  IMAD.IADD R0, R16, 0x1, R21 ;  /* 0x0000000110007824 */ /* 0x000fe200078e0215 */
[----:B------:R-:W-:Y:S02]  /*14f30*/  LOP3.LUT R21, R40, 0xff, RZ, 0xc0, !PT ;  /* 0x000000ff28157812 */ /* 0x000fe400078ec0ff */
[----:B------:R-:W-:Y:S02]  /*14f40*/  LOP3.LUT R54, R49, 0xff000000, R27, 0xf8, !PT ;  /* 0xff00000031367812 */ /* 0x000fe400078ef81b */
[----:B------:R-:W1:Y:S01]  /*14f50*/  LDS.128 R40, [R0+0x14400] ;  /* 0x0144000000287984 */ /* 0x000e620000000c00 */
[----:B------:R-:W-:Y:S02]  /*14f60*/  PRMT R48, R21, 0x7604, R48 ;  /* 0x0000760415307816 */ /* 0x000fe40000000030 */
[----:B------:R-:W-:Y:S02]  /*14f70*/  SHF.R.U32.HI R21, RZ, 0x10, R25 ;  /* 0x00000010ff157819 */ /* 0x000fe40000011619 */
[----:B------:R-:W-:-:S03]  /*14f80*/  LOP3.LUT R53, R48, 0xff0000, R53, 0xf8, !PT ;  /* 0x00ff000030357812 */ /* 0x000fc600078ef835 */
[----:B------:R-:W-:-:S05]  /*14f90*/  IMAD.U32 R21, R21, 0x10000, RZ ;  /* 0x0001000015157824 */ /* 0x000fca00078e00ff */
[----:B------:R-:W-:-:S04]  /*14fa0*/  LOP3.LUT R21, R46, 0xff0000, R21, 0xf8, !PT ;  /* 0x00ff00002e157812 */ /* 0x000fc800078ef815 */
[----:B------:R-:W-:Y:S02]  /*14fb0*/  LOP3.LUT R24, R21, 0xff000000, R25, 0xf8, !PT ;  /* 0xff00000015187812 */ /* 0x000fe400078ef819 */
[--C-:B------:R-:W-:Y:S02]  /*14fc0*/  LOP3.LUT R21, R55, 0xff0000, R6.reuse, 0xf8, !PT ;  /* 0x00ff000037157812 */ /* 0x100fe400078ef806 */
[----:B------:R-:W-:Y:S02]  /*14fd0*/  LOP3.LUT R55, R53, 0xff000000, R5, 0xf8, !PT ;  /* 0xff00000035377812 */ /* 0x000fe400078ef805 */
[----:B------:R-:W-:Y:S02]  /*14fe0*/  LOP3.LUT R5, R21, 0xff000000, R6, 0xf8, !PT ;  /* 0xff00000015057812 */ /* 0x000fe400078ef806 */
[----:B------:R-:W-:Y:S02]  /*14ff0*/  F2FP.F16.E4M3.UNPACK_B R56, R55 ;  /* 0x00000037ff38723e */ /* 0x000fe400020006ff */
[----:B------:R-:W-:-:S02]  /*15000*/  F2FP.F16.E4M3.UNPACK_B R27, R24 ;  /* 0x00000018ff1b723e */ /* 0x000fc400020006ff */
[----:B------:R-:W-:Y:S02]  /*15010*/  F2FP.F16.E4M3.UNPACK_B R55, R55.H1 ;  /* 0x00000037ff37723e */ /* 0x000fe400030006ff */
[----:B0-----:R-:W-:Y:S02]  /*15020*/  F2FP.F16.E4M3.UNPACK_B R21, R37 ;  /* 0x00000025ff15723e */ /* 0x001fe400020006ff */
[-C--:B------:R-:W-:Y:S02]  /*15030*/  F2FP.F16.E4M3.UNPACK_B R48, R39.reuse ;  /* 0x00000027ff30723e */ /* 0x080fe400020006ff */
[----:B------:R-:W-:Y:S01]  /*15040*/  F2FP.F16.E4M3.UNPACK_B R49, R39.H1 ;  /* 0x00000027ff31723e */ /* 0x000fe200030006ff */
[----:B------:R-:W-:Y:S01]  /*15050*/  HADD2.F32 R39, -RZ, R56.H0_H0 ;  /* 0x20000038ff277230 */ /* 0x000fe20000004100 */
[-C--:B------:R-:W-:Y:S01]  /*15060*/  F2FP.F16.E4M3.UNPACK_B R46, R36.reuse ;  /* 0x00000024ff2e723e */ /* 0x080fe200020006ff */
[----:B------:R-:W-:Y:S01]  /*15070*/  HADD2.F32 R25, -RZ, R21.H0_H0 ;  /* 0x20000015ff197230 */ /* 0x000fe20000004100 */
[----:B------:R-:W-:Y:S01]  /*15080*/  F2FP.F16.E4M3.UNPACK_B R47, R36.H1 ;  /* 0x00000024ff2f723e */ /* 0x000fe200030006ff */
[----:B------:R-:W-:Y:S01]  /*15090*/  HADD2.F32 R36, -RZ, R27.H0_H0 ;  /* 0x2000001bff247230 */ /* 0x000fe20000004100 */
[----:B-1----:R-:W-:-:S02]  /*150a0*/  F2FP.F16.E4M3.UNPACK_B R26, R41 ;  /* 0x00000029ff1a723e */ /* 0x002fc400020006ff */
[-C--:B------:R-:W-:Y:S02]  /*150b0*/  F2FP.F16.E4M3.UNPACK_B R50, R40.reuse ;  /* 0x00000028ff32723e */ /* 0x080fe400020006ff */
[----:B------:R-:W-:Y:S01]  /*150c0*/  F2FP.F16.E4M3.UNPACK_B R51, R40.H1 ;  /* 0x00000028ff33723e */ /* 0x000fe200030006ff */
[--C-:B------:R-:W-:Y:S01]  /*150d0*/  HADD2.F32 R6, -RZ, R26.reuse.H0_H0 ;  /* 0x2000001aff067230 */ /* 0x100fe20000004100 */
[----:B------:R-:W-:Y:S01]  /*150e0*/  F2FP.F16.E4M3.UNPACK_B R41, R41.H1 ;  /* 0x00000029ff29723e */ /* 0x000fe200030006ff */
[----:B------:R-:W-:Y:S01]  /*150f0*/  HADD2.F32 R26, -RZ, R26.H1_H1 ;  /* 0x3000001aff1a7230 */ /* 0x000fe20000004100 */
[----:B------:R-:W-:Y:S02]  /*15100*/  F2FP.F16.E4M3.UNPACK_B R52, R43 ;  /* 0x0000002bff34723e */ /* 0x000fe400020006ff */
[C---:B------:R-:W-:Y:S01]  /*15110*/  FMUL.FTZ R40, R6.reuse, R39 ;  /* 0x0000002706287220 */ /* 0x040fe20000410000 */
[----:B------:R-:W-:Y:S01]  /*15120*/  FMUL.FTZ R58, R6, R36 ;  /* 0x00000024063a7220 */ /* 0x000fe20000410000 */
[----:B------:R-:W-:Y:S01]  /*15130*/  F2FP.F16.E4M3.UNPACK_B R53, R43.H1 ;  /* 0x0000002bff35723e */ /* 0x000fe200030006ff */
[----:B------:R-:W-:-:S02]  /*15140*/  HADD2.F32 R43, -RZ, R56.H1_H1 ;  /* 0x30000038ff2b7230 */ /* 0x000fc40000004100 */
[C---:B------:R-:W-:Y:S01]  /*15150*/  FFMA.FTZ R6, R25.reuse, R36, -R40 ;  /* 0x0000002419067223 */ /* 0x040fe20000010828 */
[----:B------:R-:W-:Y:S01]  /*15160*/  F2FP.F16.E4M3.UNPACK_B R36, R24.H1 ;  /* 0x00000018ff24723e */ /* 0x000fe200030006ff */
[----:B------:R-:W-:Y:S01]  /*15170*/  FFMA.FTZ R25, R25, R39, R58 ;  /* 0x0000002719197223 */ /* 0x000fe2000001003a */
[----:B------:R-:W-:Y:S01]  /*15180*/  F2FP.F16.E4M3.UNPACK_B R37, R37.H1 ;  /* 0x00000025ff25723e */ /* 0x000fe200030006ff */
[----:B------:R-:W-:Y:S02]  /*15190*/  HADD2.F32 R39, -RZ, R27.H1_H1 ;  /* 0x3000001bff277230 */ /* 0x000fe40000004100 */
[C---:B------:R-:W-:Y:S01]  /*151a0*/  FMUL.FTZ R61, R26.reuse, R43 ;  /* 0x0000002b1a3d7220 */ /* 0x040fe20000410000 */
[----:B------:R-:W-:Y:S01]  /*151b0*/  HADD2.F32 R24, -RZ, R21.H1_H1 ;  /* 0x30000015ff187230 */ /* 0x000fe20000004100 */
[-C--:B------:R-:W-:Y:S01]  /*151c0*/  F2FP.F16.E4M3.UNPACK_B R7, R42.reuse ;  /* 0x0000002aff07723e */ /* 0x080fe200020006ff */
[----:B------:R-:W-:Y:S02]  /*151d0*/  HADD2.F32 R56, -RZ, R55.H0_H0 ;  /* 0x20000037ff387230 */ /* 0x000fe40000004100 */
[----:B------:R-:W-:Y:S01]  /*151e0*/  FMUL.FTZ R26, R26, R39 ;  /* 0x000000271a1a7220 */ /* 0x000fe20000410000 */
[----:B------:R-:W-:Y:S01]  /*151f0*/  HADD2.F32 R21, -RZ, R41.H0_H0 ;  /* 0x20000029ff157230 */ /* 0x000fe20000004100 */
[----:B------:R-:W-:Y:S01]  /*15200*/  F2FP.F16.E4M3.UNPACK_B R42, R42.H1 ;  /* 0x0000002aff2a723e */ /* 0x000fe200030006ff */
[----:B------:R-:W-:Y:S01]  /*15210*/  HADD2.F32 R40, -RZ, R36.H0_H0 ;  /* 0x20000024ff287230 */ /* 0x000fe20000004100 */
        /* <DEDUP_REMOVED lines=8> */
[-C--:B------:R-:W-:Y:S01]  /*152a0*/  F2FP.F16.E4M3.UNPACK_B R58, R59.reuse ;  /* 0x0000003bff3a723e */ /* 0x080fe200020006ff */
[----:B------:R-:W-:Y:S01]  /*152b0*/  FFMA.FTZ R27, R27, R56, R63 ;  /* 0x000000381b1b7223 */ /* 0x000fe2000001003f */
[-C--:B------:R-:W-:Y:S01]  /*152c0*/  F2FP.F16.E4M3.UNPACK_B R43, R54.reuse ;  /* 0x00000036ff2b723e */ /* 0x080fe200020006ff */
[----:B------:R-:W-:Y:S01]  /*152d0*/  HADD2.F32 R39, -RZ, R36.H1_H1 ;  /* 0x30000024ff277230 */ /* 0x000fe20000004100 */
[----:B------:R-:W-:Y:S01]  /*152e0*/  F2FP.F16.E4M3.UNPACK_B R59, R59.H1 ;  /* 0x0000003bff3b723e */ /* 0x000fe200030006ff */
[----:B------:R-:W-:Y:S01]  /*152f0*/  HADD2.F32 R56, -RZ, R55.H1_H1 ;  /* 0x30000037ff387230 */ /* 0x000fe20000004100 */
[----:B------:R-:W-:Y:S01]  /*15300*/  F2FP.F16.E4M3.UNPACK_B R54, R54.H1 ;  /* 0x00000036ff36723e */ /* 0x000fe200030006ff */
[----:B------:R-:W-:Y:S01]  /*15310*/  HADD2.F32 R36, -RZ, R37.H1_H1 ;  /* 0x30000025ff247230 */ /* 0x000fe20000004100 */
[----:B------:R-:W-:Y:S01]  /*15320*/  F2FP.F16.E4M3.UNPACK_B R38, R38.H1 ;  /* 0x00000026ff26723e */ /* 0x000fe200030006ff */
[----:B------:R-:W-:-:S02]  /*15330*/  HADD2.F32 R60, -RZ, R58.H0_H0 ;  /* 0x2000003aff3c7230 */ /* 0x000fc40000004100 */
[C---:B------:R-:W-:Y:S01]  /*15340*/  FMUL.FTZ R61, R41.reuse, R56 ;  /* 0x00000038293d7220 */ /* 0x040fe20000410000 */
[----:B------:R-:W-:Y:S02]  /*15350*/  HADD2.F32 R37, -RZ, R52.H0_H0 ;  /* 0x20000034ff257230 */ /* 0x000fe40000004100 */
[----:B------:R-:W-:Y:S01]  /*15360*/  FMUL.FTZ R41, R41, R39 ;  /* 0x0000002729297220 */ /* 0x000fe20000410000 */
[--C-:B------:R-:W-:Y:S02]  /*15370*/  HADD2.F32 R55, -RZ, R43.reuse.H0_H0 ;  /* 0x2000002bff377230 */ /* 0x100fe40000004100 */
[----:B------:R-:W-:Y:S02]  /*15380*/  HADD2.F32 R40, -RZ, R48.H0_H0 ;  /* 0x20000030ff287230 */ /* 0x000fe40000004100 */
[C---:B------:R-:W-:Y:S01]  /*15390*/  FMUL.FTZ R63, R37.reuse, R60 ;  /* 0x0000003c253f7220 */ /* 0x040fe20000410000 */
[----:B------:R-:W-:Y:S02]  /*153a0*/  HADD2.F32 R58, -RZ, R58.H1_H1 ;  /* 0x3000003aff3a7230 */ /* 0x000fe40000004100 */
[----:B------:R-:W-:Y:S01]  /*153b0*/  FMUL.FTZ R65, R37, R55 ;  /* 0x0000003725417220 */ /* 0x000fe20000410000 */
[C---:B------:R-:W-:Y:S01]  /*153c0*/  FFMA.FTZ R37, R36.reuse, R39, -R61 ;  /* 0x0000002724257223 */ /* 0x040fe2000001083d */
[----:B------:R-:W-:Y:S01]  /*153d0*/  FFMA.FTZ R36, R36, R56, R41 ;  /* 0x0000003824247223 */ /* 0x000fe20000010029 */
[C---:B------:R-:W-:Y:S01]  /*153e0*/  FFMA.FTZ R39, R40.reuse, R55, -R63 ;  /* 0x0000003728277223 */ /* 0x040fe2000001083f */
[----:B------:R-:W-:Y:S01]  /*153f0*/  FFMA.FTZ R40, R40, R60, R65 ;  /* 0x0000003c28287223 */ /* 0x000fe20000010041 */
[----:B------:R-:W-:-:S02]  /*15400*/  HADD2.F32 R55, -RZ, R43.H1_H1 ;  /* 0x3000002bff377230 */ /* 0x000fc40000004100 */
[----:B------:R-:W-:Y:S01]  /*15410*/  HADD2.F32 R41, -RZ, R48.H1_H1 ;  /* 0x30000030ff297230 */ /* 0x000fe20000004100 */
[----:B------:R-:W-:Y:S01]  /*15420*/  F2FP.SATFINITE.E4M3.F32.PACK_AB_MERGE_C R27, R36, R27, RZ ;  /* 0x0000001b241b723e */ /* 0x000fe200048070ff */
[----:B------:R-:W-:Y:S02]  /*15430*/  HADD2.F32 R52, -RZ, R52.H1_H1 ;  /* 0x30000034ff347230 */ /* 0x000fe40000004100 */
[----:B------:R-:W-:Y:S01]  /*15440*/  HADD2.F32 R60, -RZ, R59.H0_H0 ;  /* 0x2000003bff3c7230 */ /* 0x000fe20000004100 */
[----:B------:R-:W-:Y:S01]  /*15450*/  F2FP.SATFINITE.E4M3.F32.PACK_AB_MERGE_C R25, R24, R25, R27 ;  /* 0x000000191819723e */ /* 0x000fe2000480701b */
        /* <DEDUP_REMOVED lines=8> */
[----:B------:R-:W-:Y:S01]  /*154e0*/  FFMA.FTZ R48, R41, R55, -R62 ;  /* 0x0000003729307223 */ /* 0x000fe2000001083e */
[C---:B------:R-:W-:Y:S01]  /*154f0*/  FFMA.FTZ R63, R43.reuse, R56, -R52 ;  /* 0x000000382b3f7223 */ /* 0x040fe20000010834 */
[----:B------:R-:W-:Y:S01]  /*15500*/  F2FP.F16.E4M3.UNPACK_B R55, R57.H1 ;  /* 0x00000039ff37723e */ /* 0x000fe200030006ff */
[----:B------:R-:W-:Y:S01]  /*15510*/  FFMA.FTZ R65, R43, R60, R65 ;  /* 0x0000003c2b417223 */ /* 0x000fe20000010041 */
[----:B------:R-:W-:Y:S01]  /*15520*/  HADD2.F32 R60, -RZ, R59.H1_H1 ;  /* 0x3000003bff3c7230 */ /* 0x000fe20000004100 */
[----:B------:R-:W-:Y:S01]  /*15530*/  F2FP.F16.E4M3.UNPACK_B R52, R45.H1 ;  /* 0x0000002dff34723e */ /* 0x000fe200030006ff */
[----:B------:R-:W-:Y:S01]  /*15540*/  FFMA.FTZ R61, R41, R58, R61 ;  /* 0x0000003a293d7223 */ /* 0x000fe2000001003d */
[----:B------:R-:W-:Y:S01]  /*15550*/  HADD2.F32 R56, -RZ, R54.H1_H1 ;  /* 0x30000036ff387230 */ /* 0x000fe20000004100 */
[----:B------:R-:W-:Y:S01]  /*15560*/  F2FP.F16.E4M3.UNPACK_B R57, R57 ;  /* 0x00000039ff39723e */ /* 0x000fe200020006ff */
[----:B------:R-:W-:-:S02]  /*15570*/  HADD2.F32 R49, -RZ, R49.H1_H1 ;  /* 0x30000031ff317230 */ /* 0x000fc40000004100 */
[C---:B------:R-:W-:Y:S01]  /*15580*/  FMUL.FTZ R64, R53.reuse, R60 ;  /* 0x0000003c35407220 */ /* 0x040fe20000410000 */
[----:B------:R-:W-:Y:S02]  /*15590*/  HADD2.F32 R58, -RZ, R55.H0_H0 ;  /* 0x20000037ff3a7230 */ /* 0x000fe40000004100 */
[-C--:B------:R-:W-:Y:S01]  /*155a0*/  FMUL.FTZ R53, R53, R56.reuse ;  /* 0x0000003835357220 */ /* 0x080fe20000410000 */
[----:B------:R-:W-:Y:S02]  /*155b0*/  HADD2.F32 R43, -RZ, R51.H0_H0 ;  /* 0x20000033ff2b7230 */ /* 0x000fe40000004100 */
[C---:B------:R-:W-:Y:S01]  /*155c0*/  FFMA.FTZ R64, R49.reuse, R56, -R64 ;  /* 0x0000003831407223 */ /* 0x040fe20000010840 */
[----:B------:R-:W-:Y:S02]  /*155d0*/  HADD2.F32 R54, -RZ, R52.H0_H0 ;  /* 0x20000034ff367230 */ /* 0x000fe40000004100 */
[----:B------:R-:W-:Y:S01]  /*155e0*/  FFMA.FTZ R66, R49, R60, R53 ;  /* 0x0000003c31427223 */ /* 0x000fe20000010035 */
[----:B------:R-:W-:-:S02]  /*155f0*/  HADD2.F32 R41, -RZ, R47.H0_H0 ;  /* 0x2000002fff297230 */ /* 0x000fc40000004100 */
[C---:B------:R-:W-:Y:S01]  /*15600*/  FMUL.FTZ R62, R43.reuse, R58 ;  /* 0x0000003a2b3e7220 */ /* 0x040fe20000410000 */
[----:B------:R-:W-:Y:S02]  /*15610*/  HADD2.F32 R56, -RZ, R55.H1_H1 ;  /* 0x30000037ff387230 */ /* 0x000fe40000004100 */
[----:B------:R-:W-:Y:S01]  /*15620*/  FMUL.FTZ R43, R43, R54 ;  /* 0x000000362b2b7220 */ /* 0x000fe20000410000 */
[----:B------:R-:W-:Y:S01]  /*15630*/  HADD2.F32 R51, -RZ, R51.H1_H1 ;  /* 0x30000033ff337230 */ /* 0x000fe20000004100 */
[----:B------:R-:W-:Y:S01]  /*15640*/  F2FP.F16.E4M3.UNPACK_B R45, R45 ;  /* 0x0000002dff2d723e */ /* 0x000fe200020006ff */
[----:B------:R-:W-:Y:S02]  /*15650*/  HADD2.F32 R52, -RZ, R52.H1_H1 ;  /* 0x30000034ff347230 */ /* 0x000fe40000004100 */
[----:B------:R-:W-:Y:S01]  /*15660*/  FFMA.FTZ R53, R41, R58, R43 ;  /* 0x0000003a29357223 */ /* 0x000fe2000001002b */
[----:B------:R-:W-:Y:S02]  /*15670*/  HADD2.F32 R47, -RZ, R47.H1_H1 ;  /* 0x3000002fff2f7230 */ /* 0x000fe40000004100 */
[----:B------:R-:W-:Y:S01]  /*15680*/  FMUL.FTZ R58, R51, R56 ;  /* 0x00000038333a7220 */ /* 0x000fe20000410000 */
[----:B------:R-:W-:Y:S01]  /*15690*/  FFMA.FTZ R62, R41, R54, -R62 ;  /* 0x00000036293e7223 */ /* 0x000fe2000001083e */
[----:B------:R-:W-:Y:S01]  /*156a0*/  FMUL.FTZ R41, R51, R52 ;  /* 0x0000003433297220 */ /* 0x000fe20000410000 */
[----:B------:R-:W-:-:S02]  /*156b0*/  HADD2.F32 R54, -RZ, R57.H0_H0 ;  /* 0x20000039ff367230 */ /* 0x000fc40000004100 */
[C---:B------:R-:W-:Y:S01]  /*156c0*/  FFMA.FTZ R51, R47.reuse, R52, -R58 ;  /* 0x000000342f337223 */ /* 0x040fe2000001083a */
[----:B------:R-:W-:Y:S02]  /*156d0*/  HADD2.F32 R43, -RZ, R50.H0_H0 ;  /* 0x20000032ff2b7230 */ /* 0x000fe40000004100 */
[----:B------:R-:W-:Y:S01]  /*156e0*/  FFMA.FTZ R60, R47, R56, R41 ;  /* 0x000000382f3c7223 */ /* 0x000fe20000010029 */
[----:B------:R-:W-:Y:S01]  /*156f0*/  HADD2.F32 R52, -RZ, R45.H0_H0 ;  /* 0x2000002dff347230 */ /* 0x000fe20000004100 */
[----:B------:R-:W-:Y:S01]  /*15700*/  F2FP.F16.E4M3.UNPACK_B R47, R5.H1 ;  /* 0x00000005ff2f723e */ /* 0x000fe200030006ff */
        /* <DEDUP_REMOVED lines=10> */
[----:B------:R-:W-:Y:S01]  /*157b0*/  F2FP.F16.E4M3.UNPACK_B R41, R20.H1 ;  /* 0x00000014ff29723e */ /* 0x000fe200030006ff */
[-C--:B------:R-:W-:Y:S01]  /*157c0*/  FMUL.FTZ R52, R50, R45.reuse ;  /* 0x0000002d32347220 */ /* 0x080fe20000410000 */
[----:B------:R-:W-:Y:S02]  /*157d0*/  HADD2.F32 R50, -RZ, R47.H0_H0 ;  /* 0x2000002fff327230 */ /* 0x000fe40000004100 */
[----:B------:R-:W-:Y:S01]  /*157e0*/  FFMA.FTZ R49, R46, R45, -R43 ;  /* 0x0000002d2e317223 */ /* 0x000fe2000001082b */
[----:B------:R-:W-:-:S02]  /*157f0*/  HADD2.F32 R43, -RZ, R42.H0_H0 ;  /* 0x2000002aff2b7230 */ /* 0x000fc40000004100 */
[----:B------:R-:W-:Y:S01]  /*15800*/  FFMA.FTZ R57, R46, R57, R52 ;  /* 0x000000392e397223 */ /* 0x000fe20000010034 */
[----:B------:R-:W-:Y:S01]  /*15810*/  HADD2.F32 R46, -RZ, R41.H0_H0 ;  /* 0x20000029ff2e7230 */ /* 0x000fe20000004100 */
        /* <DEDUP_REMOVED lines=10> */
[----:B------:R-:W-:Y:S01]  /*158c0*/  FMUL.FTZ R42, R42, R45 ;  /* 0x0000002d2a2a7220 */ /* 0x000fe20000410000 */
[----:B------:R-:W-:Y:S01]  /*158d0*/  F2FP.SATFINITE.E4M3.F32.PACK_AB_MERGE_C R65, R66, R65, RZ ;  /* 0x000000414241723e */ /* 0x000fe200048070ff */
[C---:B------:R-:W-:Y:S01]  /*158e0*/  FFMA.FTZ R52, R41.reuse, R46, -R52 ;  /* 0x0000002e29347223 */ /* 0x040fe20000010834 */
[----:B------:R-:W-:Y:S01]  /*158f0*/  FFMA.FTZ R54, R41, R50, R54 ;  /* 0x0000003229367223 */ /* 0x000fe20000010036 */
[C---:B------:R-:W-:Y:S01]  /*15900*/  FFMA.FTZ R55, R38.reuse, R45, -R43 ;  /* 0x0000002d26377223 */ /* 0x040fe2000001082b */
[----:B------:R-:W-:Y:S01]  /*15910*/  FFMA.FTZ R59, R38, R47, R42 ;  /* 0x0000002f263b7223 */ /* 0x000fe2000001002a */
[--C-:B------:R-:W-:Y:S01]  /*15920*/  HADD2.F32 R38, -RZ, R20.reuse.H0_H0 ;  /* 0x20000014ff267230 */ /* 0x100fe20000004100 */
[----:B------:R-:W-:Y:S01]  /*15930*/  F2FP.SATFINITE.E4M3.F32.PACK_AB_MERGE_C R53, R60, R53, RZ ;  /* 0x000000353c35723e */ /* 0x000fe200048070ff */
[----:B------:R-:W-:Y:S01]  /*15940*/  HADD2.F32 R41, -RZ, R20.H1_H1 ;  /* 0x30000014ff297230 */ /* 0x000fe20000004100 */
[----:B------:R-:W-:Y:S01]  /*15950*/  F2FP.SATFINITE.E4M3.F32.PACK_AB_MERGE_C R52, R55, R52, RZ ;  /* 0x000000343734723e */ /* 0x000fe200048070ff */
[----:B------:R-:W-:Y:S01]  /*15960*/  HADD2.F32 R42, -RZ, R5.H0_H0 ;  /* 0x20000005ff2a7230 */ /* 0x000fe20000004100 */
[----:B------:R-:W-:Y:S01]  /*15970*/  F2FP.SATFINITE.E4M3.F32.PACK_AB_MERGE_C R27, R61, R40, R65 ;  /* 0x000000283d1b723e */ /* 0x000fe20004807041 */
[----:B------:R-:W-:Y:S01]  /*15980*/  HADD2.F32 R20, -RZ, R7.H0_H0 ;  /* 0x20000007ff147230 */ /* 0x000fe20000004100 */
[----:B------:R-:W-:Y:S01]  /*15990*/  F2FP.SATFINITE.E4M3.F32.PACK_AB_MERGE_C R24, R57, R58, R53 ;  /* 0x0000003a3918723e */ /* 0x000fe20004807035 */
[----:B------:R-:W-:-:S02]  /*159a0*/  HADD2.F32 R43, -RZ, R5.H1_H1 ;  /* 0x30000005ff2b7230 */ /* 0x000fc40000004100 */
        /* <DEDUP_REMOVED lines=19> */
[----:B------:R-:W-:-:S03]  /*15ae0*/  F2FP.SATFINITE.E4M3.F32.PACK_AB_MERGE_C R26, R20, R45, R26 ;  /* 0x0000002d141a723e */ /* 0x000fc6000480701a */
[----:B------:R1:W-:Y:S04]  /*15af0*/  STS.128 [R67+0x14400], R4 ;  /* 0x0144000443007388 */ /* 0x0003e80000000c00 */
[----:B------:R1:W-:Y:S02]  /*15b00*/  STS.128 [R0+0x14400], R24 ;  /* 0x0144001800007388 */ /* 0x0003e40000000c00 */
.L_x_2397:
[----:B------:R-:W-:Y:S05]  /*15b10*/  BSYNC B1 ;  /* 0x0000000000017941 */ /* 0x000fea0003800000 */
.L_x_2396:
[----:B------:R-:W-:Y:S04]  /*15b20*/  BSSY B1, `(.L_x_2398) ;  /* 0x0000102000017945 */ /* 0x000fe80003800000 */
[----:B------:R-:W-:Y:S05]  /*15b30*/  @P1 BRA `(.L_x_2399) ;  /* 0x0000001000001947 */ /* 0x000fea0003800000 */
[----:B------:R-:W3:Y:S04]  /*15b40*/  LDL R20, [R1+0xc] ;  /* 0x00000c0001147983 */ /* 0x000ee80000100800 */
[----:B------:R-:W4:Y:S01]  /*15b50*/  LDL R59, [R1+0x60] ;  /* 0x00006000013b7983 */ /* 0x000f220000100800 */
[----:B-1---5:R-:W-:Y:S02]  /*15b60*/  SHF.R.U32.HI R0, RZ, 0x8, R28 ;  /* 0x00000008ff007819 */ /* 0x022fe4000001161c */
[----:B------:R-:W-:Y:S02]  /*15b70*/  LOP3.LUT R5, R28, 0xff, RZ, 0xc0, !PT ;  /* 0x000000ff1c057812 */ /* 0x000fe400078ec0ff */
[----:B------:R-:W-:Y:S02]  /*15b80*/  LOP3.LUT R4, R0, 0xff, RZ, 0xc0, !PT ;  /* 0x000000ff00047812 */ /* 0x000fe400078ec0ff */
[----:B--2---:R-:W-:-:S02]  /*15b90*/  LOP3.LUT R21, R31, 0xff, RZ, 0xc0, !PT ;  /* 0x000000ff1f157812 */ /* 0x004fc400078ec0ff */
[----:B0-----:R-:W-:Y:S02]  /*15ba0*/  PRMT R37, R4, 0x7604, R5 ;  /* 0x0000760404257816 */ /* 0x001fe40000000005 */
[----:B------:R-:W-:Y:S02]  /*15bb0*/  SHF.R.U32.HI R24, RZ, 0x8, R8 ;  /* 0x00000008ff187819 */ /* 0x000fe40000011608 */
[----:B------:R-:W-:Y:S02]  /*15bc0*/  SHF.R.U32.HI R6, RZ, 0x8, R29 ;  /* 0x00000008ff067819 */ /* 0x000fe4000001161d */
[----:B------:R-:W-:Y:S02]  /*15bd0*/  LOP3.LUT R25, R8, 0xff, RZ, 0xc0, !PT ;  /* 0x000000ff08197812 */ /* 0x000fe400078ec0ff */
[----:B------:R-:W-:Y:S02]  /*15be0*/  LOP3.LUT R24, R24, 0xff, RZ, 0xc0, !PT ;  /* 0x000000ff18187812 */ /* 0x000fe400078ec0ff */
[----:B------:R-:W-:-:S02]  /*15bf0*/  LOP3.LUT R7, R29, 0xff, RZ, 0xc0, !PT ;  /* 0x000000ff1d077812 */ /* 0x000fc400078ec0ff */
[----:B------:R-:W-:Y:S02]  /*15c00*/  LOP3.LUT R6, R6, 0xff, RZ, 0xc0, !PT ;  /* 0x000000ff06067812 */ /* 0x000fe400078ec0ff */
[----:B------:R-:W-:Y:S02]  /*15c10*/  PRMT R43, R24, 0x7604, R25 ;  /* 0x00007604182b7816 */ /* 0x000fe40000000019 */
[----:B------:R-:W-:Y:S02]  /*15c20*/  LOP3.LUT R25, R9, 0xff, RZ, 0xc0, !PT ;  /* 0x000000ff09197812 */ /* 0x000fe400078ec0ff */
[----:B------:R-:W-:Y:S02]  /*15c30*/  SHF.R.U32.HI R24, RZ, 0x8, R11 ;  /* 0x00000008ff187819 */ /* 0x000fe4000001160b */
[----:B------:R-:W-:Y:S02]  /*15c40*/  PRMT R36, R6, 0x7604, R7 ;  /* 0x0000760406247816 */ /* 0x000fe40000000007 */
[----:B------:R-:W-:-:S02]  /*15c50*/  SHF.R.U32.HI R6, RZ, 0x8, R30 ;  /* 0x00000008ff067819 */ /* 0x000fc4000001161e */
        /* <DEDUP_REMOVED lines=9> */
[----:B------:R-:W-:Y:S02]  /*15cf0*/  LOP3.LUT R40, R40, 0xff, RZ, 0xc0, !PT ;  /* 0x000000ff28287812 */ /* 0x000fe400078ec0ff */
[----:B------:R-:W-:-:S04]  /*15d00*/  LOP3.LUT R38, R38, 0xff, RZ, 0xc0, !PT ;  /* 0x000000ff26267812 */ /* 0x000fc800078ec0ff */
[----:B------:R-:W-:Y:S02]  /*15d10*/  PRMT R39, R38, 0x7054, R39 ;  /* 0x0000705426277816 */ /* 0x000fe40000000027 */
[----:B------:R-:W-:-:S04]  /*15d20*/  SHF.R.U32.HI R38, RZ, 0x10, R10 ;  /* 0x00000010ff267819 */ /* 0x000fc8000001160a */
[----:B------:R-:W-:Y:S02]  /*15d30*/  LOP3.LUT R38, R38, 0xff, RZ, 0xc0, !PT ;  /* 0x000000ff26267812 */ /* 0x000fe400078ec0ff */
[----:B---3--:R-:W-:Y:S02]  /*15d40*/  LEA.HI R0, R3, R20, RZ, 0x1c ;  /* 0x0000001403007211 */ /* 0x008fe400078fe0ff */
[----:B------:R-:W-:Y:S02]  /*15d50*/  SHF.R.U32.HI R20, RZ, 0x8, R31 ;  /* 0x00000008ff147819 */ /* 0x000fe4000001161f */
[----:B------:R-:W-:Y:S02]  /*15d60*/  SHF.R.S32.HI R5, RZ, 0x1f, R0 ;  /* 0x0000001fff057819 */ /* 0x000fe40000011400 */
[----:B------:R-:W-:Y:S02]  /*15d70*/  LOP3.LUT R20, R20, 0xff, RZ, 0xc0, !PT ;  /* 0x000000ff14147812 */ /* 0x000fe400078ec0ff */
[----:B------:R-:W-:Y:S01]  /*15d80*/  LEA.HI R4, R5, R0, RZ, 0x2 ;  /* 0x0000000005047211 */ /* 0x000fe200078f10ff */
[----:B------:R-:W-:Y:S01]  /*15d90*/  IMAD.SHL.U32 R5, R0, 0x10, RZ ;  /* 0x0000001000057824 */ /* 0x000fe200078e00ff */
[----:B------:R-:W-:-:S02]  /*15da0*/  PRMT R41, R20, 0x7604, R21 ;  /* 0x0000760414297816 */ /* 0x000fc40000000015 */
[----:B------:R-:W-:Y:S01]  /*15db0*/  SHF.R.U32.HI R20, RZ, 0x8, R10 ;  /* 0x00000008ff147819 */ /* 0x000fe2000001160a */
[----:B------:R-:W-:Y:S01]  /*15dc0*/  IMAD.SHL.U32 R4, R4, 0x800, RZ ;  /* 0x0000080004047824 */ /* 0x000fe200078e00ff */
[----:B------:R-:W-:Y:S02]  /*15dd0*/  LOP3.LUT R0, R198, 0x30, R5, 0xf8, !PT ;  /* 0x00000030c6007812 */ /* 0x000fe400078ef805 */
[----:B------:R-:W-:Y:S02]  /*15de0*/  LOP3.LUT R20, R20, 0xff, RZ, 0xc0, !PT ;  /* 0x000000ff14147812 */ /* 0x000fe400078ec0ff */
[----:B------:R-:W-:Y:S02]  /*15df0*/  LOP3.LUT R0, R0, R199, RZ, 0x3c, !PT ;  /* 0x000000c700007212 */ /* 0x000fe400078e3cff */
[----:B------:R-:W-:Y:S02]  /*15e00*/  LOP3.LUT R5, R4, 0xffffe000, RZ, 0xc0, !PT ;  /* 0xffffe00004057812 */ /* 0x000fe400078ec0ff */
[----:B------:R-:W-:-:S02]  /*15e10*/  PRMT R49, R20, 0x7604, R27 ;  /* 0x0000760414317816 */ /* 0x000fc4000000001b */
[----:B------:R-:W-:Y:S02]  /*15e20*/  IADD3 R21, R0, R200, R5 ;  /* 0x000000c800157210 */ /* 0x000fe40007ffe005 */
[----:B------:R-:W-:Y:S01]  /*15e30*/  SHF.R.U32.HI R0, RZ, 0x8, R9 ;  /* 0x00000008ff007819 */ /* 0x000fe20000011609 */
[----:B----4-:R-:W-:Y:S01]  /*15e40*/  LDS.128 R4, [R59+0x14400] ;  /* 0x014400003b047984 */ /* 0x010fe20000000c00 */
[----:B------:R-:W-:Y:S02]  /*15e50*/  SHF.R.U32.HI R20, RZ, 0x10, R28 ;  /* 0x00000010ff147819 */ /* 0x000fe4000001161c */
[----:B------:R-:W-:Y:S02]  /*15e60*/  LOP3.LUT R0, R0, 0xff, RZ, 0xc0, !PT ;  /* 0x000000ff00007812 */ /* 0x000fe400078ec0ff */
[----:B------:R-:W-:Y:S02]  /*15e70*/  LOP3.LUT R20, R20, 0xff, RZ, 0xc0, !PT ;  /* 0x000000ff14147812 */ /* 0x000fe400078ec0ff */
[----:B------:R-:W-:Y:S01]  /*15e80*/  PRMT R45, R0, 0x7604, R25 ;  /* 0x00007604002d7816 */ /* 0x000fe20000000019 */
[----:B------:R-:W-:Y:S01]  /*15e90*/  IMAD.IADD R0, R16, 0x1, R21 ;  /* 0x0000000110007824 */ /* 0x000fe200078e0215 */
[----:B------:R-:W-:-:S02]  /*15ea0*/  SHF.R.U32.HI R21, RZ, 0x10, R29 ;  /* 0x00000010ff157819 */ /* 0x000fc4000001161d */
[----:B------:R-:W-:Y:S02]  /*15eb0*/  PRMT R41, R40, 0x7054, R41 ;  /* 0x0000705428297816 */ /* 0x000fe40000000029 */
[----:B------:R-:W0:Y:S01]  /*15ec0*/  LDS.128 R24, [R0+0x14400] ;  /* 0x0144000000187984 */ /* 0x000e220000000c00 */
[----:B------:R-:W-:Y:S02]  /*15ed0*/  LOP3.LUT R21, R21, 0xff, RZ, 0xc0, !PT ;  /* 0x000000ff15157812 */ /* 0x000fe400078ec0ff */
[----:B------:R-:W-:Y:S02]  /*15ee0*/  SHF.R.U32.HI R40, RZ, 0x10, R11 ;  /* 0x00000010ff287819 */ /* 0x000fe4000001160b */
[----:B------:R-:W-:Y:S02]  /*15ef0*/  PRMT R21, R21, 0x7054, R36 ;  /* 0x0000705415157816 */ /* 0x000fe40000000024 */
[----:B------:R-:W-:Y:S02]  /*15f00*/  SHF.R.U32.HI R36, RZ, 0x10, R9 ;  /* 0x00000010ff247819 */ /* 0x000fe40000011609 */
[----:B------:R-:W-:-:S02]  /*15f10*/  PRMT R37, R20, 0x7054, R37 ;  /* 0x0000705414257816 */ /* 0x000fc40000000025 */
[----:B------:R-:W-:Y:S02]  /*15f20*/  LOP3.LUT R36, R36, 0xff, RZ, 0xc0, !PT ;  /* 0x000000ff24247812 */ /* 0x000fe400078ec0ff */
[----:B------:R-:W-:Y:S02]  /*15f30*/  SHF.R.U32.HI R20, RZ, 0x10, R8 ;  /* 0x00000010ff147819 */ /* 0x000fe40000011608 */
[----:B------:R-:W-:Y:S02]  /*15f40*/  LOP3.LUT R40, R40, 0xff, RZ, 0xc0, !PT ;  /* 0x000000ff28287812 */ /* 0x000fe400078ec0ff */
[----:B------:R-:W-:Y:S02]  /*15f50*/  PRMT R51, R36, 0x7054, R45 ;  /* 0x0000705424337816 */ /* 0x000fe4000000002d */
[----:B------:R-:W-:Y:S02]  /*15f60*/  LOP3.LUT R20, R20, 0xff, RZ, 0xc0, !PT ;  /* 0x000000ff14147812 */ /* 0x000fe400078ec0ff */
[----:B------:R-:W-:-:S02]  /*15f70*/  PRMT R55, R40, 0x7054, R55 ;  /* 0x0000705428377816 */ /* 0x000fc40000000037 */
[----:B------:R-:W-:Y:S02]  /*15f80*/  LOP3.LUT R51, R51, 0xff000000, R9, 0xf8, !PT ;  /* 0xff00000033337812 */ /* 0x000fe400078ef809 */
[----:B------:R-:W-:Y:S02]  /*15f90*/  LOP3.LUT R21, R21, 0xff000000, R29, 0xf8, !PT ;  /* 0xff00000015157812 */ /* 0x000fe400078ef81d */
[----:B------:R-:W-:Y:S02]  /*15fa0*/  PRMT R47, R20, 0x7054, R43 ;  /* 0x00007054142f7816 */ /* 0x000fe4000000002b */
[----:B------:R-:W-:Y:S02]  /*15fb0*/  PRMT R53, R38, 0x7054, R49 ;  /* 0x0000705426357816 */ /* 0x000fe40000000031 */
[----:B------:R-:W-:Y:S02]  /*15fc0*/  LOP3.LUT R55, R55, 0xff000000, R11, 0xf8, !PT ;  /* 0xff00000037377812 */ /* 0x000fe400078ef80b */
[----:B------:R-:W-:-:S02]  /*15fd0*/  LOP3.LUT R20, R39, 0xff000000, R30, 0xf8, !PT ;  /* 0xff00000027147812 */ /* 0x000fc400078ef81e */
[----:B------:R-:W-:Y:S02]  /*15fe0*/  F2FP.F16.E4M3.UNPACK_B R46, R51 ;  /* 0x00000033ff2e723e */ /* 0x000fe400020006ff */
[----:B------:R-:W-:Y:S02]  /*15ff0*/  F2FP.F16.E4M3.UNPACK_B R30, R21 ;  /* 0x00000015ff1e723e */ /* 0x000fe400020006ff */
[----:B------:R-:W-:Y:S01]  /*16000*/  LOP3.LUT R49, R47, 0xff000000, R8, 0xf8, !PT ;  /* 0xff0000002f317812 */ /* 0x000fe200078ef808 */
[----:B------:R-:W-:Y:S01]  /*16010*/  HADD2.F32 R48, -RZ, R46.H0_H0 ;  /* 0x2000002eff307230 */ /* 0x000fe20000004100 */
[----:B0-----:R-:W-:Y:S01]  /*16020*/  F2FP.F16.E4M3.UNPACK_B R11, R25 ;  /* 0x00000019ff0b723e */ /* 0x001fe200020006ff */
[----:B------:R-:W-:Y:S01]  /*16030*/  HADD2.F32 R42, -RZ, R30.H0_H0 ;  /* 0x2000001eff2a7230 */ /* 0x000fe20000004100 */
[----:B------:R-:W-:Y:S01]  /*16040*/  LOP3.LUT R45, R37, 0xff000000, R28, 0xf8, !PT ;  /* 0xff000000252d7812 */ /* 0x000fe200078ef81c */
[----:B------:R-:W-:Y:S01]  /*16050*/  HADD2.F32 R46, -RZ, R46.H1_H1 ;  /* 0x3000002eff2e7230 */ /* 0x000fe20000004100 */
[----:B------:R-:W-:Y:S01]  /*16060*/  LOP3.LUT R8, R53, 0xff000000, R10, 0xf8, !PT ;  /* 0xff00000035087812 */ /* 0x000fe200078ef80a */
[----:B------:R-:W-:Y:S01]  /*16070*/  HADD2.F32 R30, -RZ, R30.H1_H1 ;  /* 0x3000001eff1e7230 */ /* 0x000fe20000004100 */
[----:B------:R-:W-:-:S02]  /*16080*/  F2FP.F16.E4M3.UNPACK_B R10, R5 ;  /* 0x00000005ff0a723e */ /* 0x000fc400020006ff */
[----:B------:R-:W-:Y:S01]  /*16090*/  F2FP.F16.E4M3.UNPACK_B R28, R5.H1 ;  /* 0x00000005ff1c723e */ /* 0x000fe200030006ff */
[--C-:B------:R-:W-:Y:S01]  /*160a0*/  HADD2.F32 R5, -RZ, R11.reuse.H0_H0 ;  /* 0x2000000bff057230 */ /* 0x100fe20000004100 */
[----:B------:R-:W-:Y:S01]  /*160b0*/  LOP3.LUT R43, R41, 0xff000000, R31, 0xf8, !PT ;  /* 0xff000000292b7812 */ /* 0x000fe200078ef81f */
[--C-:B------:R-:W-:Y:S01]  /*160c0*/  HADD2.F32 R9, -RZ, R10.reuse.H0_H0 ;  /* 0x2000000aff097230 */ /* 0x100fe20000004100 */
[-C--:B------:R-:W-:Y:S01]  /*160d0*/  F2FP.F16.E4M3.UNPACK_B R39, R24.reuse ;  /* 0x00000018ff27723e */ /* 0x080fe200020006ff */
[----:B------:R-:W-:Y:S01]  /*160e0*/  HADD2.F32 R11, -RZ, R11.H1_H1 ;  /* 0x3000000bff0b7230 */ /* 0x000fe20000004100 */
[----:B------:R-:W-:Y:S01]  /*160f0*/  F2FP.F16.E4M3.UNPACK_B R40, R24.H1 ;  /* 0x00000018ff28723e */ /* 0x000fe200030006ff */
[C---:B------:R-:W-:Y:S01]  /*16100*/  FMUL.FTZ R24, R5.reuse, R48 ;  /* 0x0000003005187220 */ /* 0x040fe20000410000 */
[-C--:B------:R-:W-:Y:S02]  /*16110*/  F2FP.F16.E4M3.UNPACK_B R38, R27.reuse ;  /* 0x0000001bff26723e */ /* 0x080fe400020006ff */
[----:B------:R-:W-:Y:S01]  /*16120*/  F2FP.F16.E4M3.UNPACK_B R41, R27.H1 ;  /* 0x0000001bff29723e */ /* 0x000fe200030006ff */
[-C--:B------:R-:W-:Y:S01]  /*16130*/  FMUL.FTZ R27, R5, R42.reuse ;  /* 0x0000002a051b7220 */ /* 0x080fe20000410000 */
[----:B------:R-:W-:Y:S01]  /*16140*/  FFMA.FTZ R5, R9, R42, -R24 ;  /* 0x0000002a09057223 */ /* 0x000fe20000010818 */
[----:B------:R-:W-:Y:S01]  /*16150*/  F2FP.F16.E4M3.UNPACK_B R25, R25.H1 ;  /* 0x00000019ff19723e */ /* 0x000fe200030006ff */
[----:B------:R-:W-:-:S02]  /*16160*/  HADD2.F32 R24, -RZ, R10.H1_H1 ;  /* 0x3000000aff187230 */ /* 0x000fc40000004100 */
[----:B------:R-:W-:Y:S01]  /*16170*/  FFMA.FTZ R9, R9, R48, R27 ;  /* 0x0000003009097223 */ /* 0x000fe2000001001b */
[----:B------:R-:W-:Y:S01]  /*16180*/  F2FP.F16.E4M3.UNPACK_B R51, R51.H1 ;  /* 0x00000033ff33723e */ /* 0x000fe200030006ff */
[C---:B------:R-:W-:Y:S01]  /*16190*/  FMUL.FTZ R53, R11.reuse, R46 ;  /* 0x0000002e0b357220 */ /* 0x040fe20000410000 */
[----:B------:R-:W-:Y:S01]  /*161a0*/  F2FP.F16.E4M3.UNPACK_B R27, R21.H1 ;  /* 0x00000015ff1b723e */ /* 0x000fe200030006ff */
[----:B------:R-:W-:Y:S02]  /*161b0*/  HADD2.F32 R10, -RZ, R25.H0_H0 ;  /* 0x20000019ff0a7230 */ /* 0x000fe40000004100 */
[----:B------:R-:W-:Y:S01]  /*161c0*/  FMUL.FTZ R11, R11, R30 ;  /* 0x0000001e0b0b7220 */ /* 0x000fe20000410000 */
[----:B------:R-:W-:Y:S01]  /*161d0*/  HADD2.F32 R47, -RZ, R51.H0_H0 ;  /* 0x20000033ff2f7230 */ /* 0x000fe20000004100 */
[-C--:B------:R-:W-:Y:S01]  /*161e0*/  F2FP.F16.E4M3.UNPACK_B R36, R7.reuse ;  /* 0x00000007ff24723e */ /* 0x080fe200020006ff */
[----:B------:R-:W-:Y:S01]  /*161f0*/  HADD2.F32 R42, -RZ, R27.H0_H0 ;  /* 0x2000001bff2a7230 */ /* 0x000fe20000004100 */
[----:B------:R-:W-:Y:S01]  /*16200*/  F2FP.F16.E4M3.UNPACK_B R37, R7.H1 ;  /* 0x00000007ff25723e */ /* 0x000fe200030006ff */
[----:B------:R-:W-:-:S02]  /*16210*/  HADD2.F32 R21, -RZ, R28.H0_H0 ;  /* 0x2000001cff157230 */ /* 0x000fc40000004100 */
[C---:B------:R-:W-:Y:S01]  /*16220*/  FMUL.FTZ R48, R10.reuse, R47 ;  /* 0x0000002f0a307220 */ /* 0x040fe20000410000 */
[----:B------:R-:W-:Y:S02]  /*16230*/  HADD2.F32 R51, -RZ, R51.H1_H1 ;  /* 0x30000033ff337230 */ /* 0x000fe40000004100 */
[----:B------:R-:W-:Y:S01]  /*16240*/  FMUL.FTZ R50, R10, R42 ;  /* 0x0000002a0a327220 */ /* 0x000fe20000410000 */
        /* <DEDUP_REMOVED lines=9> */
[-C--:B------:R-:W-:Y:S01]  /*162e0*/  F2FP.F16.E4M3.UNPACK_B R31, R4.reuse.H1 ;  /* 0x00000004ff1f723e */ /* 0x080fe200030006ff */
[----:B------:R-:W-:Y:S01]  /*162f0*/  HADD2.F32 R50, -RZ, R48.H0_H0 ;  /* 0x20000030ff327230 */ /* 0x000fe20000004100 */
[----:B------:R-:W-:Y:S01]  /*16300*/  F2FP.F16.E4M3.UNPACK_B R29, R4 ;  /* 0x00000004ff1d723e */ /* 0x000fe200020006ff */
[----:B------:R-:W-:-:S02]  /*16310*/  HADD2.F32 R28, -RZ, R38.H0_H0 ;  /* 0x20000026ff1c7230 */ /* 0x000fc40000004100 */
[C---:B------:R-:W-:Y:S01]  /*16320*/  FMUL.FTZ R53, R25.reuse, R51 ;  /* 0x0000003319357220 */ /* 0x040fe20000410000 */
[----:B------:R-:W-:Y:S01]  /*16330*/  HADD2.F32 R42, -RZ, R27.H1_H1 ;  /* 0x3000001bff2a7230 */ /* 0x000fe20000004100 */
[----:B------:R-:W-:Y:S01]  /*16340*/  F2FP.F16.E4M3.UNPACK_B R4, R6 ;  /* 0x00000006ff04723e */ /* 0x000fe200020006ff */
[----:B------:R-:W-:Y:S02]  /*16350*/  HADD2.F32 R47, -RZ, R46.H0_H0 ;  /* 0x2000002eff2f7230 */ /* 0x000fe40000004100 */
[C---:B------:R-:W-:Y:S01]  /*16360*/  FMUL.FTZ R54, R28.reuse, R50 ;  /* 0x000000321c367220 */ /* 0x040fe20000410000 */
[--C-:B------:R-:W-:Y:S02]  /*16370*/  HADD2.F32 R27, -RZ, R36.reuse.H0_H0 ;  /* 0x20000024ff1b7230 */ /* 0x100fe40000004100 */
[-C--:B------:R-:W-:Y:S01]  /*16380*/  FMUL.FTZ R52, R25, R42.reuse ;  /* 0x0000002a19347220 */ /* 0x080fe20000410000 */
[----:B------:R-:W-:Y:S02]  /*16390*/  HADD2.F32 R36, -RZ, R36.H1_H1 ;  /* 0x30000024ff247230 */ /* 0x000fe40000004100 */
[-C--:B------:R-:W-:Y:S01]  /*163a0*/  FMUL.FTZ R57, R28, R47.reuse ;  /* 0x0000002f1c397220 */ /* 0x080fe20000410000 */
[C---:B------:R-:W-:Y:S01]  /*163b0*/  FFMA.FTZ R28, R30.reuse, R42, -R53 ;  /* 0x0000002a1e1c7223 */ /* 0x040fe20000010835 */
[----:B------:R-:W-:Y:S01]  /*163c0*/  FFMA.FTZ R25, R27, R47, -R54 ;  /* 0x0000002f1b197223 */ /* 0x000fe20000010836 */
[----:B------:R-:W-:Y:S01]  /*163d0*/  FFMA.FTZ R30, R30, R51, R52 ;  /* 0x000000331e1e7223 */ /* 0x000fe20000010034 */
[----:B------:R-:W-:Y:S01]  /*163e0*/  HADD2.F32 R47, -RZ, R46.H1_H1 ;  /* 0x3000002eff2f7230 */ /* 0x000fe20000004100 */
[----:B------:R-:W-:Y:S01]  /*163f0*/  F2FP.F16.E4M3.UNPACK_B R46, R43.H1 ;  /* 0x0000002bff2e723e */ /* 0x000fe200030006ff */
[----:B------:R-:W-:-:S02]  /*16400*/  HADD2.F32 R51, -RZ, R48.H1_H1 ;  /* 0x30000030ff337230 */ /* 0x000fc40000004100 */
[----:B------:R-:W-:Y:S01]  /*16410*/  FFMA.FTZ R27, R27, R50, R57 ;  /* 0x000000321b1b7223 */ /* 0x000fe20000010039 */
[----:B------:R-:W-:Y:S01]  /*16420*/  HADD2.F32 R42, -RZ, R38.H1_H1 ;  /* 0x30000026ff2a7230 */ /* 0x000fe20000004100 */
[----:B------:R-:W-:Y:S01]  /*16430*/  F2FP.F16.E4M3.UNPACK_B R7, R6.H1 ;  /* 0x00000006ff07723e */ /* 0x000fe200030006ff */
        /* <DEDUP_REMOVED lines=8> */
[C---:B------:R-:W-:Y:S01]  /*164c0*/  FFMA.FTZ R54, R36.reuse, R47, -R53 ;  /* 0x0000002f24367223 */ /* 0x040fe20000010835 */
[-C--:B------:R-:W-:Y:S01]  /*164d0*/  FMUL.FTZ R43, R43, R48.reuse ;  /* 0x000000302b2b7220 */ /* 0x080fe20000410000 */
[----:B------:R-:W-:Y:S01]  /*164e0*/  FFMA.FTZ R56, R36, R51, R42 ;  /* 0x0000003324387223 */ /* 0x000fe2000001002a */
[----:B------:R-:W-:Y:S01]  /*164f0*/  F2FP.F16.E4M3.UNPACK_B R47, R49.H1 ;  /* 0x00000031ff2f723e */ /* 0x000fe200030006ff */
[C---:B------:R-:W-:Y:S01]  /*16500*/  FFMA.FTZ R57, R38.reuse, R48, -R57 ;  /* 0x0000003026397223 */ /* 0x040fe20000010839 */
[----:B------:R-:W-:Y:S01]  /*16510*/  F2FP.F16.E4M3.UNPACK_B R42, R45.H1 ;  /* 0x0000002dff2a723e */ /* 0x000fe200030006ff */
[----:B------:R-:W-:Y:S01]  /*16520*/  FFMA.FTZ R58, R38, R50, R43 ;  /* 0x00000032263a7223 */ /* 0x000fe2000001002b */
[----:B------:R-:W-:Y:S01]  /*16530*/  HADD2.F32 R46, -RZ, R46.H1_H1 ;  /* 0x3000002eff2e7230 */ /* 0x000fe20000004100 */
[----:B------:R-:W-:Y:S01]  /*16540*/  F2FP.F16.E4M3.UNPACK_B R49, R49 ;  /* 0x00000031ff31723e */ /* 0x000fe200020006ff */
[----:B------:R-:W-:Y:S01]  /*16550*/  HADD2.F32 R48, -RZ, R55.H1_H1 ;  /* 0x30000037ff307230 */ /* 0x000fe20000004100 */
[----:B------:R-:W-:Y:S01]  /*16560*/  F2FP.F16.E4M3.UNPACK_B R45, R45 ;  /* 0x0000002dff2d723e */ /* 0x000fe200020006ff */
[----:B------:R-:W-:Y:S01]  /*16570*/  HADD2.F32 R41, -RZ, R41.H1_H1 ;  /* 0x30000029ff297230 */ /* 0x000fe20000004100 */
[----:B------:R-:W-:Y:S01]  /*16580*/  F2FP.F16.E4M3.UNPACK_B R26, R26.H1 ;  /* 0x0000001aff1a723e */ /* 0x000fe200030006ff */
[----:B------:R-:W-:Y:S01]  /*16590*/  HADD2.F32 R51, -RZ, R47.H0_H0 ;  /* 0x2000002fff337230 */ /* 0x000fe20000004100 */
[----:B------:R-:W-:Y:S01]  /*165a0*/  F2FP.SATFINITE.E4M3.F32.PACK_AB_MERGE_C R11, R28, R11, RZ ;  /* 0x0000000b1c0b723e */ /* 0x000fe200048070ff */
[----:B------:R-:W-:-:S02]  /*165b0*/  HADD2.F32 R38, -RZ, R40.H0_H0 ;  /* 0x20000028ff267230 */ /* 0x000fc40000004100 */
        /* <DEDUP_REMOVED lines=9> */
[----:B------:R-:W-:Y:S02]  /*16650*/  HADD2.F32 R40, -RZ, R40.H1_H1 ;  /* 0x30000028ff287230 */ /* 0x000fe40000004100 */
[----:B------:R-:W-:Y:S01]  /*16660*/  FFMA.FTZ R55, R37, R48, R53 ;  /* 0x0000003025377223 */ /* 0x000fe20000010035 */
[----:B------:R-:W-:Y:S02]  /*16670*/  HADD2.F32 R42, -RZ, R42.H1_H1 ;  /* 0x3000002aff2a7230 */ /* 0x000fe40000004100 */
[C---:B------:R-:W-:Y:S01]  /*16680*/  FFMA.FTZ R50, R36.reuse, R43, -R41 ;  /* 0x0000002b24327223 */ /* 0x040fe20000010829 */
[----:B------:R-:W-:Y:S01]  /*16690*/  FFMA.FTZ R51, R36, R51, R38 ;  /* 0x0000003324337223 */ /* 0x000fe20000010026 */
[----:B------:R-:W-:Y:S02]  /*166a0*/  HADD2.F32 R31, -RZ, R31.H1_H1 ;  /* 0x3000001fff1f7230 */ /* 0x000fe40000004100 */
[C---:B------:R-:W-:Y:S01]  /*166b0*/  FMUL.FTZ R46, R40.reuse, R47 ;  /* 0x0000002f282e7220 */ /* 0x040fe20000410000 */
[----:B------:R-:W-:Y:S01]  /*166c0*/  FMUL.FTZ R40, R40, R42 ;  /* 0x0000002a28287220 */ /* 0x000fe20000410000 */
[----:B------:R-:W-:Y:S01]  /*166d0*/  HADD2.F32 R38, -RZ, R49.H0_H0 ;  /* 0x20000031ff267230 */ /* 0x000fe20000004100 */
[----:B------:R-:W-:Y:S01]  /*166e0*/  F2FP.F16.E4M3.UNPACK_B R41, R8.H1 ;  /* 0x00000008ff29723e */ /* 0x000fe200030006ff */
[----:B------:R-:W-:-:S02]  /*166f0*/  HADD2.F32 R36, -RZ, R39.H0_H0 ;  /* 0x20000027ff247230 */ /* 0x000fc40000004100 */
[C---:B------:R-:W-:Y:S01]  /*16700*/  FFMA.FTZ R53, R31.reuse, R42, -R46 ;  /* 0x0000002a1f357223 */ /* 0x040fe2000001082e */
[----:B------:R-:W-:Y:S02]  /*16710*/  HADD2.F32 R37, -RZ, R45.H0_H0 ;  /* 0x2000002dff257230 */ /* 0x000fe40000004100 */
[----:B------:R-:W-:Y:S01]  /*16720*/  FFMA.FTZ R52, R31, R47, R40 ;  /* 0x0000002f1f347223 */ /* 0x000fe20000010028 */
        /* <DEDUP_REMOVED lines=24> */
[----:B------:R-:W-:Y:S01]  /*168b0*/  HADD2.F32 R37, -RZ, R37.H1_H1 ;  /* 0x30000025ff257230 */ /* 0x000fe20000004100 */
[----:B------:R-:W-:Y:S01]  /*168c0*/  F2FP.F16.E4M3.UNPACK_B R8, R8 ;  /* 0x00000008ff08723e */ /* 0x000fe200020006ff */
[----:B------:R-:W-:-:S02]  /*168d0*/  HADD2.F32 R7, -RZ, R7.H1_H1 ;  /* 0x30000007ff077230 */ /* 0x000fc40000004100 */
[C---:B------:R-:W-:Y:S01]  /*168e0*/  FMUL.FTZ R36, R26.reuse, R41 ;  /* 0x000000291a247220 */ /* 0x040fe20000410000 */
[----:B------:R-:W-:Y:S01]  /*168f0*/  FFMA.FTZ R48, R29, R38, R48 ;  /* 0x000000261d307223 */ /* 0x000fe20000010030 */
[-C--:B------:R-:W-:Y:S01]  /*16900*/  FMUL.FTZ R26, R26, R37.reuse ;  /* 0x000000251a1a7220 */ /* 0x080fe20000410000 */
[----:B------:R-:W-:Y:S02]  /*16910*/  HADD2.F32 R29, -RZ, R20.H1_H1 ;  /* 0x30000014ff1d7230 */ /* 0x000fe40000004100 */
        /* <DEDUP_REMOVED lines=10> */
[----:B------:R-:W-:Y:S01]  /*169c0*/  F2FP.SATFINITE.E4M3.F32.PACK_AB_MERGE_C R47, R47, R48, RZ ;  /* 0x000000302f2f723e */ /* 0x000fe200048070ff */
        /* <DEDUP_REMOVED lines=17> */
[----:B------:R-:W-:Y:S02]  /*16ae0*/  F2FP.SATFINITE.E4M3.F32.PACK_AB_MERGE_C R9, R24, R9, R21 ;  /* 0x000000091809723e */ /* 0x000fe40004807015 */
[----:B------:R-:W-:Y:S01]  /*16af0*/  F2FP.SATFINITE.E4M3.F32.PACK_AB_MERGE_C R11, R56, R27, R55 ;  /* 0x0000001b380b723e */ /* 0x000fe20004807037 */
[----:B------:R3:W-:Y:S01]  /*16b00*/  STS.128 [R59+0x14400], R4 ;  /* 0x014400043b007388 */ /* 0x0007e20000000c00 */
[----:B------:R-:W-:Y:S02]  /*16b10*/  F2FP.SATFINITE.E4M3.F32.PACK_AB_MERGE_C R8, R43, R46, R8 ;  /* 0x0000002e2b08723e */ /* 0x000fe40004807008 */
[----:B------:R-:W-:-:S05]  /*16b20*/  F2FP.SATFINITE.E4M3.F32.PACK_AB_MERGE_C R10, R31, R20, R47 ;  /* 0x000000141f0a723e */ /* 0x000fca000480702f */
[----:B------:R3:W-:Y:S02]  /*16b30*/  STS.128 [R0+0x14400], R8 ;  /* 0x0144000800007388 */ /* 0x0007e40000000c00 */
.L_x_2399:
[----:B------:R-:W-:Y:S05]  /*16b40*/  BSYNC B1 ;  /* 0x0000000000017941 */ /* 0x000fea0003800000 */
.L_x_2398:
[----:B------:R-:W-:Y:S05]  /*16b50*/  @P2 BRA `(.L_x_2380) ;  /* 0x0000000c00e02947 */ /* 0x000fea0003800000 */
[----:B-1-3--:R-:W3:Y:S04]  /*16b60*/  LDL R0, [R1+0x18] ;  /* 0x0000180001007983 */ /* 0x00aee80000100800 */
[----:B0-----:R-:W4:Y:S01]  /*16b70*/  LDL R47, [R1+0x5c] ;  /* 0x00005c00012f7983 */ /* 0x001f220000100800 */
[----:B-----5:R-:W-:Y:S02]  /*16b80*/  SHF.R.U32.HI R4, RZ, 0x8, R32 ;  /* 0x00000008ff047819 */ /* 0x020fe40000011620 */
[----:B------:R-:W-:Y:S02]  /*16b90*/  SHF.R.U32.HI R8, RZ, 0x8, R34 ;  /* 0x00000008ff087819 */ /* 0x000fe40000011622 */
[----:B------:R-:W-:Y:S02]  /*16ba0*/  LOP3.LUT R5, R4, 0xff, RZ, 0xc0, !PT ;  /* 0x000000ff04057812 */ /* 0x000fe400078ec0ff */
[----:B------:R-:W-:-:S02]  /*16bb0*/  LOP3.LUT R4, R34, 0xff, RZ, 0xc0, !PT ;  /* 0x000000ff22047812 */ /* 0x000fc400078ec0ff */
[----:B------:R-:W-:Y:S02]  /*16bc0*/  LOP3.LUT R9, R8, 0xff, RZ, 0xc0, !PT ;  /* 0x000000ff08097812 */ /* 0x000fe400078ec0ff */
[----:B------:R-:W-:Y:S02]  /*16bd0*/  SHF.R.U32.HI R7, RZ, 0x8, R33 ;  /* 0x00000008ff077819 */ /* 0x000fe40000011621 */
[----:B------:R-:W-:Y:S02]  /*16be0*/  PRMT R25, R9, 0x7604, R4 ;  /* 0x0000760409197816 */ /* 0x000fe40000000004 */
[----:B------:R-:W-:Y:S02]  /*16bf0*/  LOP3.LUT R6, R33, 0xff, RZ, 0xc0, !PT ;  /* 0x000000ff21067812 */ /* 0x000fe400078ec0ff */
[----:B------:R-:W-:Y:S02]  /*16c00*/  LOP3.LUT R7, R7, 0xff, RZ, 0xc0, !PT ;  /* 0x000000ff07077812 */ /* 0x000fe400078ec0ff */
[----:B------:R-:W-:-:S02]  /*16c10*/  SHF.R.U32.HI R8, RZ, 0x8, R12 ;  /* 0x00000008ff087819 */ /* 0x000fc4000001160c */
[----:B------:R-:W-:Y:S02]  /*16c20*/  PRMT R20, R7, 0x7604, R6 ;  /* 0x0000760407147816 */ /* 0x000fe40000000006 */
[----:B------:R-:W-:Y:S02]  /*16c30*/  LOP3.LUT R7, R12, 0xff, RZ, 0xc0, !PT ;  /* 0x000000ff0c077812 */ /* 0x000fe400078ec0ff */
[----:B------:R-:W-:Y:S02]  /*16c40*/  LOP3.LUT R8, R8, 0xff, RZ, 0xc0, !PT ;  /* 0x000000ff08087812 */ /* 0x000fe400078ec0ff */
[----:B------:R-:W-:Y:S02]  /*16c50*/  SHF.R.U32.HI R6, RZ, 0x8, R35 ;  /* 0x00000008ff067819 */ /* 0x000fe40000011623 */
[----:B------:R-:W-:Y:S02]  /*16c60*/  PRMT R29, R8, 0x7604, R7 ;  /* 0x00007604081d7816 */ /* 0x000fe40000000007 */
[----:B------:R-:W-:-:S02]  /*16c70*/  SHF.R.U32.HI R8, RZ, 0x8, R13 ;  /* 0x00000008ff087819 */ /* 0x000fc4000001160d */
[----:B------:R-:W-:Y:S02]  /*16c80*/  LOP3.LUT R6, R6, 0xff, RZ, 0xc0, !PT ;  /* 0x000000ff06067812 */ /* 0x000fe400078ec0ff */
[----:B------:R-:W-:Y:S02]  /*16c90*/  SHF.R.U32.HI R31, RZ, 0x8, R15 ;  /* 0x00000008ff1f7819 */ /* 0x000fe4000001160f */
[----:B------:R-:W-:Y:S02]  /*16ca0*/  LOP3.LUT R30, R15, 0xff, RZ, 0xc0, !PT ;  /* 0x000000ff0f1e7812 */ /* 0x000fe400078ec0ff */
[----:B------:R-:W-:Y:S02]  /*16cb0*/  LOP3.LUT R31, R31, 0xff, RZ, 0xc0, !PT ;  /* 0x000000ff1f1f7812 */ /* 0x000fe400078ec0ff */
[----:B------:R-:W-:Y:S02]  /*16cc0*/  LOP3.LUT R26, R13, 0xff, RZ, 0xc0, !PT ;  /* 0x000000ff0d1a7812 */ /* 0x000fe400078ec0ff */
[----:B------:R-:W-:-:S02]  /*16cd0*/  PRMT R30, R31, 0x7604, R30 ;  /* 0x000076041f1e7816 */ /* 0x000fc4000000001e */
[----:B------:R-:W-:Y:S02]  /*16ce0*/  SHF.R.U32.HI R31, RZ, 0x10, R13 ;  /* 0x00000010ff1f7819 */ /* 0x000fe4000001160d */
[----:B------:R-:W-:Y:S02]  /*16cf0*/  SHF.R.U32.HI R28, RZ, 0x8, R14 ;  /* 0x00000008ff1c7819 */ /* 0x000fe4000001160e */
[----:B------:R-:W-:Y:S01]  /*16d00*/  LOP3.LUT R27, R14, 0xff, RZ, 0xc0, !PT ;  /* 0x000000ff0e1b7812 */ /* 0x000fe200078ec0ff */
[----:B------:R-:W-:Y:S01]  /*16d10*/  IMAD.U32 R31, R31, 0x10000, RZ ;  /* 0x000100001f1f7824 */ /* 0x000fe200078e00ff */
[----:B------:R-:W-:Y:S02]  /*16d20*/  LOP3.LUT R28, R28, 0xff, RZ, 0xc0, !PT ;  /* 0x000000ff1c1c7812 */ /* 0x000fe400078ec0ff */
[----:B------:R-:W-:Y:S02]  /*16d30*/  SHF.R.U32.HI R39, RZ, 0x10, R15 ;  /* 0x00000010ff277819 */ /* 0x000fe4000001160f */
[----:B------:R-:W-:-:S02]  /*16d40*/  PRMT R37, R28, 0x7604, R27 ;  /* 0x000076041c257816 */ /* 0x000fc4000000001b */
[----:B------:R-:W-:Y:S02]  /*16d50*/  SHF.R.U32.HI R27, RZ, 0x10, R35 ;  /* 0x00000010ff1b7819 */ /* 0x000fe40000011623 */
[----:B------:R-:W-:Y:S02]  /*16d60*/  LOP3.LUT R25, R25, 0xff0000, R34, 0xf8, !PT ;  /* 0x00ff000019197812 */ /* 0x000fe400078ef822 */
[----:B------:R-:W-:Y:S01]  /*16d70*/  SHF.L.U32 R39, R39, 0x10, RZ ;  /* 0x0000001027277819 */ /* 0x000fe200000006ff */
[----:B------:R-:W-:Y:S01]  /*16d80*/  IMAD.U32 R27, R27, 0x10000, RZ ;  /* 0x000100001b1b7824 */ /* 0x000fe200078e00ff */
[--C-:B------:R-:W-:Y:S02]  /*16d90*/  LOP3.LUT R29, R29, 0xff0000, R12.reuse, 0xf8, !PT ;  /* 0x00ff00001d1d7812 */ /* 0x100fe400078ef80c */
[----:B------:R-:W-:Y:S02]  /*16da0*/  LOP3.LUT R41, R30, 0xff0000, R39, 0xf8, !PT ;  /* 0x00ff00001e297812 */ /* 0x000fe400078ef827 */
[----:B------:R-:W-:-:S02]  /*16db0*/  LOP3.LUT R39, R29, 0xff000000, R12, 0xf8, !PT ;  /* 0xff0000001d277812 */ /* 0x000fc400078ef80c */
[----:B------:R-:W-:Y:S02]  /*16dc0*/  LOP3.LUT R41, R41, 0xff000000, R15, 0xf8, !PT ;  /* 0xff00000029297812 */ /* 0x000fe400078ef80f */
[----:B---3--:R-:W-:Y:S02]  /*16dd0*/  LEA.HI R3, R3, R0, RZ, 0x1c ;  /* 0x0000000003037211 */ /* 0x008fe400078fe0ff */
[----:B------:R-:W-:-:S04]  /*16de0*/  LOP3.LUT R0, R32, 0xff, RZ, 0xc0, !PT ;  /* 0x000000ff20007812 */ /* 0x000fc800078ec0ff */
[----:B--2---:R-:W-:Y:S02]  /*16df0*/  PRMT R21, R5, 0x7604, R0 ;  /* 0x0000760405157816 */ /* 0x004fe40000000000 */
[----:B------:R-:W-:Y:S02]  /*16e00*/  SHF.R.S32.HI R0, RZ, 0x1f, R3 ;  /* 0x0000001fff007819 */ /* 0x000fe40000011403 */
[----:B------:R-:W-:Y:S02]  /*16e10*/  LOP3.LUT R5, R35, 0xff, RZ, 0xc0, !PT ;  /* 0x000000ff23057812 */ /* 0x000fe400078ec0ff */
[----:B------:R-:W-:Y:S01]  /*16e20*/  LEA.HI R4, R0, R3, RZ, 0x2 ;  /* 0x0000000300047211 */ /* 0x000fe200078f10ff */
[----:B------:R-:W-:Y:S01]  /*16e30*/  IMAD.SHL.U32 R3, R3, 0x10, RZ ;  /* 0x0000001003037824 */ /* 0x000fe200078e00ff */
[----:B------:R-:W-:Y:S02]  /*16e40*/  PRMT R24, R6, 0x7604, R5 ;  /* 0x0000760406187816 */ /* 0x000fe40000000005 */
[----:B------:R-:W-:-:S02]  /*16e50*/  SHF.L.U32 R4, R4, 0xb, RZ ;  /* 0x0000000b04047819 */ /* 0x000fc400000006ff */
[----:B------:R-:W-:Y:S02]  /*16e60*/  LOP3.LUT R0, R198, 0x30, R3, 0xf8, !PT ;  /* 0x00000030c6007812 */ /* 0x000fe400078ef803 */
[----:B------:R-:W-:Y:S02]  /*16e70*/  LOP3.LUT R3, R4, 0xffffe000, RZ, 0xc0, !PT ;  /* 0xffffe00004037812 */ /* 0x000fe400078ec0ff */
[----:B------:R-:W-:Y:S01]  /*16e80*/  LOP3.LUT R0, R0, R199, RZ, 0x3c, !PT ;  /* 0x000000c700007212 */ /* 0x000fe200078e3cff */
[----:B----4-:R-:W0:Y:S01]  /*16e90*/  LDS.128 R4, [R47+0x14400] ;  /* 0x014400002f047984 */ /* 0x010e220000000c00 */
[--C-:B------:R-:W-:Y:S02]  /*16ea0*/  LOP3.LUT R21, R21, 0xff0000, R32.reuse, 0xf8, !PT ;  /* 0x00ff000015157812 */ /* 0x100fe400078ef820 */
[----:B------:R-:W-:Y:S02]  /*16eb0*/  IADD3 R3, R0, R200, R3 ;  /* 0x000000c800037210 */ /* 0x000fe40007ffe003 */
        /* <DEDUP_REMOVED lines=8> */
[----:B------:R-:W-:-:S02]  /*16f40*/  LOP3.LUT R31, R26, 0xff0000, R31, 0xf8, !PT ;  /* 0x00ff00001a1f7812 */ /* 0x000fc400078ef81f */
[----:B------:R-:W-:Y:S01]  /*16f50*/  LOP3.LUT R35, R27, 0xff000000, R35, 0xf8, !PT ;  /* 0xff0000001b237812 */ /* 0x000fe200078ef823 */
[----:B------:R-:W-:Y:S01]  /*16f60*/  IMAD.U32 R3, R3, 0x10000, RZ ;  /* 0x0001000003037824 */ /* 0x000fe200078e00ff */
[----:B------:R-:W-:Y:S02]  /*16f70*/  LOP3.LUT R37, R31, 0xff000000, R13, 0xf8, !PT ;  /* 0xff0000001f257812 */ /* 0x000fe400078ef80d */
[----:B------:R-:W-:Y:S02]  /*16f80*/  LOP3.LUT R12, R21, 0xff000000, R14, 0xf8, !PT ;  /* 0xff000000150c7812 */ /* 0x000fe400078ef80e */
[----:B------:R-:W-:Y:S02]  /*16f90*/  LOP3.LUT R3, R20, 0xff0000, R3, 0xf8, !PT ;  /* 0x00ff000014037812 */ /* 0x000fe400078ef803 */
[----:B------:R-:W-:Y:S02]  /*16fa0*/  F2FP.F16.E4M3.UNPACK_B R40, R37 ;  /* 0x00000025ff28723e */ /* 0x000fe400020006ff */
[----:B------:R-:W-:-:S02]  /*16fb0*/  LOP3.LUT R33, R3, 0xff000000, R33, 0xf8, !PT ;  /* 0xff00000003217812 */ /* 0x000fc400078ef821 */
[----:B------:R-:W-:Y:S01]  /*16fc0*/  LOP3.LUT R3, R25, 0xff000000, R34, 0xf8, !PT ;  /* 0xff00000019037812 */ /* 0x000fe200078ef822 */
[--C-:B------:R-:W-:Y:S01]  /*16fd0*/  HADD2.F32 R42, -RZ, R40.reuse.H0_H0 ;  /* 0x20000028ff2a7230 */ /* 0x100fe20000004100 */
[----:B------:R-:W-:Y:S01]  /*16fe0*/  F2FP.F16.E4M3.UNPACK_B R34, R33 ;  /* 0x00000021ff22723e */ /* 0x000fe200020006ff */
[----:B------:R-:W-:Y:S01]  /*16ff0*/  HADD2.F32 R40, -RZ, R40.H1_H1 ;  /* 0x30000028ff287230 */ /* 0x000fe20000004100 */
[----:B------:R-:W-:Y:S02]  /*17000*/  F2FP.F16.E4M3.UNPACK_B R37, R37.H1 ;  /* 0x00000025ff25723e */ /* 0x000fe400030006ff */
[----:B------:R-:W-:Y:S01]  /*17010*/  F2FP.F16.E4M3.UNPACK_B R33, R33.H1 ;  /* 0x00000021ff21723e */ /* 0x000fe200030006ff */
[--C-:B------:R-:W-:Y:S01]  /*17020*/  HADD2.F32 R38, -RZ, R34.reuse.H0_H0 ;  /* 0x20000022ff267230 */ /* 0x100fe20000004100 */
[-C--:B0-----:R-:W-:Y:S01]  /*17030*/  F2FP.F16.E4M3.UNPACK_B R13, R5.reuse ;  /* 0x00000005ff0d723e */ /* 0x081fe200020006ff */
[----:B------:R-:W-:Y:S01]  /*17040*/  HADD2.F32 R34, -RZ, R34.H1_H1 ;  /* 0x30000022ff227230 */ /* 0x000fe20000004100 */
[----:B------:R-:W-:-:S02]  /*17050*/  F2FP.F16.E4M3.UNPACK_B R20, R5.H1 ;  /* 0x00000005ff14723e */ /* 0x000fc400030006ff */
[-C--:B------:R-:W-:Y:S01]  /*17060*/  F2FP.F16.E4M3.UNPACK_B R24, R7.reuse ;  /* 0x00000007ff18723e */ /* 0x080fe200020006ff */
[--C-:B------:R-:W-:Y:S01]  /*17070*/  HADD2.F32 R21, -RZ, R13.reuse.H0_H0 ;  /* 0x2000000dff157230 */ /* 0x100fe20000004100 */
[----:B------:R-:W-:Y:S01]  /*17080*/  F2FP.F16.E4M3.UNPACK_B R25, R7.H1 ;  /* 0x00000007ff19723e */ /* 0x000fe200030006ff */
[----:B------:R-:W-:Y:S01]  /*17090*/  HADD2.F32 R13, -RZ, R13.H1_H1 ;  /* 0x3000000dff0d7230 */ /* 0x000fe20000004100 */
[-C--:B------:R-:W-:Y:S02]  /*170a0*/  F2FP.F16.E4M3.UNPACK_B R14, R4.reuse ;  /* 0x00000004ff0e723e */ /* 0x080fe400020006ff */
[----:B------:R-:W-:Y:S02]  /*170b0*/  F2FP.F16.E4M3.UNPACK_B R15, R4.H1 ;  /* 0x00000004ff0f723e */ /* 0x000fe400030006ff */
[----:B------:R-:W-:Y:S02]  /*170c0*/  F2FP.F16.E4M3.UNPACK_B R4, R6 ;  /* 0x00000006ff04723e */ /* 0x000fe400020006ff */
[----:B-1----:R-:W-:-:S02]  /*170d0*/  F2FP.F16.E4M3.UNPACK_B R28, R9 ;  /* 0x00000009ff1c723e */ /* 0x002fc400020006ff */
[-C--:B------:R-:W-:Y:S02]  /*170e0*/  F2FP.F16.E4M3.UNPACK_B R26, R8.reuse ;  /* 0x00000008ff1a723e */ /* 0x080fe400020006ff */
[----:B------:R-:W-:Y:S01]  /*170f0*/  F2FP.F16.E4M3.UNPACK_B R27, R8.H1 ;  /* 0x00000008ff1b723e */ /* 0x000fe200030006ff */
[--C-:B------:R-:W-:Y:S01]  /*17100*/  HADD2.F32 R5, -RZ, R28.reuse.H0_H0 ;  /* 0x2000001cff057230 */ /* 0x100fe20000004100 */
[----:B------:R-:W-:Y:S01]  /*17110*/  F2FP.F16.E4M3.UNPACK_B R29, R9.H1 ;  /* 0x00000009ff1d723e */ /* 0x000fe200030006ff */
[----:B------:R-:W-:Y:S01]  /*17120*/  HADD2.F32 R28, -RZ, R28.H1_H1 ;  /* 0x3000001cff1c7230 */ /* 0x000fe20000004100 */
[-C--:B------:R-:W-:Y:S02]  /*17130*/  F2FP.F16.E4M3.UNPACK_B R31, R11.reuse ;  /* 0x0000000bff1f723e */ /* 0x080fe400020006ff */
[C---:B------:R-:W-:Y:S01]  /*17140*/  FMUL.FTZ R8, R5.reuse, R42 ;  /* 0x0000002a05087220 */ /* 0x040fe20000410000 */
[----:B------:R-:W-:Y:S01]  /*17150*/  FMUL.FTZ R9, R5, R38 ;  /* 0x0000002605097220 */ /* 0x000fe20000410000 */
[----:B------:R-:W-:Y:S01]  /*17160*/  F2FP.F16.E4M3.UNPACK_B R32, R11.H1 ;  /* 0x0000000bff20723e */ /* 0x000fe200030006ff */
[----:B------:R-:W-:-:S02]  /*17170*/  HADD2.F32 R11, -RZ, R33.H0_H0 ;  /* 0x20000021ff0b7230 */ /* 0x000fc40000004100 */
[C---:B------:R-:W-:Y:S01]  /*17180*/  FFMA.FTZ R5, R21.reuse, R38, -R8 ;  /* 0x0000002615057223 */ /* 0x040fe20000010808 */
[----:B------:R-:W-:Y:S01]  /*17190*/  F2FP.F16.E4M3.UNPACK_B R7, R6.H1 ;  /* 0x00000006ff07723e */ /* 0x000fe200030006ff */
[----:B------:R-:W-:Y:S01]  /*171a0*/  HADD2.F32 R38, -RZ, R37.H0_H0 ;  /* 0x20000025ff267230 */ /* 0x000fe20000004100 */
[-C--:B------:R-:W-:Y:S01]  /*171b0*/  F2FP.F16.E4M3.UNPACK_B R6, R10.reuse ;  /* 0x0000000aff06723e */ /* 0x080fe200020006ff */
[----:B------:R-:W-:Y:S01]  /*171c0*/  HADD2.F32 R8, -RZ, R29.H0_H0 ;  /* 0x2000001dff087230 */ /* 0x000fe20000004100 */
[----:B------:R-:W-:Y:S01]  /*171d0*/  F2FP.F16.E4M3.UNPACK_B R30, R10.H1 ;  /* 0x0000000aff1e723e */ /* 0x000fe200030006ff */
        /* <DEDUP_REMOVED lines=20> */
[----:B------:R-:W-:Y:S02]  /*17320*/  HADD2.F32 R33, -RZ, R33.H1_H1 ;  /* 0x30000021ff217230 */ /* 0x000fe40000004100 */
[C---:B------:R-:W-:Y:S01]  /*17330*/  FMUL.FTZ R50, R28.reuse, R42 ;  /* 0x0000002a1c327220 */ /* 0x040fe20000410000 */
[----:B------:R-:W-:Y:S02]  /*17340*/  HADD2.F32 R21, -RZ, R24.H0_H0 ;  /* 0x20000018ff157230 */ /* 0x000fe40000004100 */
[----:B------:R-:W-:Y:S01]  /*17350*/  FMUL.FTZ R45, R28, R37 ;  /* 0x000000251c2d7220 */ /* 0x000fe20000410000 */
[----:B------:R-:W-:Y:S02]  /*17360*/  HADD2.F32 R20, -RZ, R20.H1_H1 ;  /* 0x30000014ff147230 */ /* 0x000fe40000004100 */
[----:B------:R-:W-:Y:S01]  /*17370*/  FMUL.FTZ R29, R29, R33 ;  /* 0x000000211d1d7220 */ /* 0x000fe20000410000 */
[----:B------:R-:W-:-:S02]  /*17380*/  HADD2.F32 R28, -RZ, R35.H0_H0 ;  /* 0x20000023ff1c7230 */ /* 0x000fc40000004100 */
[C---:B------:R-:W-:Y:S01]  /*17390*/  FFMA.FTZ R50, R21.reuse, R37, -R50 ;  /* 0x0000002515327223 */ /* 0x040fe20000010832 */
[----:B------:R-:W-:Y:S01]  /*173a0*/  FFMA.FTZ R45, R21, R42, R45 ;  /* 0x0000002a152d7223 */ /* 0x000fe2000001002d */
[----:B------:R-:W-:Y:S02]  /*173b0*/  HADD2.F32 R21, -RZ, R32.H0_H0 ;  /* 0x20000020ff157230 */ /* 0x000fe40000004100 */
[C---:B------:R-:W-:Y:S01]  /*173c0*/  FFMA.FTZ R46, R20.reuse, R33, -R43 ;  /* 0x00000021142e7223 */ /* 0x040fe2000001082b */
[----:B------:R-:W-:Y:S01]  /*173d0*/  FFMA.FTZ R48, R20, R38, R29 ;  /* 0x0000002614307223 */ /* 0x000fe2000001001d */
[----:B------:R-:W-:Y:S02]  /*173e0*/  HADD2.F32 R40, -RZ, R40.H1_H1 ;  /* 0x30000028ff287230 */ /* 0x000fe40000004100 */
[----:B------:R-:W-:Y:S02]  /*173f0*/  HADD2.F32 R31, -RZ, R31.H1_H1 ;  /* 0x3000001fff1f7230 */ /* 0x000fe40000004100 */
[----:B------:R-:W-:Y:S01]  /*17400*/  FMUL.FTZ R38, R21, R28 ;  /* 0x0000001c15267220 */ /* 0x000fe20000410000 */
[----:B------:R-:W-:Y:S01]  /*17410*/  HADD2.F32 R34, -RZ, R34.H1_H1 ;  /* 0x30000022ff227230 */ /* 0x000fe20000004100 */
[----:B------:R-:W-:Y:S01]  /*17420*/  F2FP.SATFINITE.E4M3.F32.PACK_AB_MERGE_C R11, R46, R11, RZ ;  /* 0x0000000b2e0b723e */ /* 0x000fe200048070ff */
[----:B------:R-:W-:-:S02]  /*17430*/  HADD2.F32 R29, -RZ, R41.H0_H0 ;  /* 0x20000029ff1d7230 */ /* 0x000fc40000004100 */
[C---:B------:R-:W-:Y:S01]  /*17440*/  FMUL.FTZ R33, R31.reuse, R40 ;  /* 0x000000281f217220 */ /* 0x040fe20000410000 */
[----:B------:R-:W-:Y:S02]  /*17450*/  HADD2.F32 R20, -RZ, R25.H0_H0 ;  /* 0x20000019ff147230 */ /* 0x000fe40000004100 */
[-C--:B------:R-:W-:Y:S01]  /*17460*/  FMUL.FTZ R31, R31, R34.reuse ;  /* 0x000000221f1f7220 */ /* 0x080fe20000410000 */
[----:B------:R-:W-:Y:S02]  /*17470*/  HADD2.F32 R24, -RZ, R24.H1_H1 ;  /* 0x30000018ff187230 */ /* 0x000fe40000004100 */
[-C--:B------:R-:W-:Y:S01]  /*17480*/  FMUL.FTZ R43, R21, R29.reuse ;  /* 0x0000001d152b7220 */ /* 0x080fe20000410000 */
[----:B------:R-:W-:Y:S02]  /*17490*/  HADD2.F32 R21, -RZ, R27.H0_H0 ;  /* 0x2000001bff157230 */ /* 0x000fe40000004100 */
        /* <DEDUP_REMOVED lines=15> */
[----:B------:R-:W-:Y:S01]  /*17590*/  F2FP.SATFINITE.E4M3.F32.PACK_AB_MERGE_C R5, R8, R5, R11 ;  /* 0x000000050805723e */ /* 0x000fe2000480700b */
        /* <DEDUP_REMOVED lines=59> */
[----:B------:R-:W-:Y:S01]  /*17950*/  HADD2.F32 R20, -RZ, R14.H0_H0 ;  /* 0x2000000eff147230 */ /* 0x000fe20000004100 */
[----:B------:R-:W-:Y:S01]  /*17960*/  F2FP.SATFINITE.E4M3.F32.PACK_AB_MERGE_C R29, R32, R29, RZ ;  /* 0x0000001d201d723e */ /* 0x000fe200048070ff */
[--C-:B------:R-:W-:Y:S01]  /*17970*/  HADD2.F32 R12, -RZ, R3.reuse.H0_H0 ;  /* 0x20000003ff0c7230 */ /* 0x100fe20000004100 */
[----:B------:R-:W-:Y:S01]  /*17980*/  F2FP.SATFINITE.E4M3.F32.PACK_AB_MERGE_C R30, R35, R30, RZ ;  /* 0x0000001e231e723e */ /* 0x000fe200048070ff */
[----:B------:R-:W-:-:S02]  /*17990*/  HADD2.F32 R15, -RZ, R3.H1_H1 ;  /* 0x30000003ff0f7230 */ /* 0x000fc40000004100 */
[----:B------:R-:W-:Y:S02]  /*179a0*/  HADD2.F32 R21, -RZ, R14.H1_H1 ;  /* 0x3000000eff157230 */ /* 0x000fe40000004100 */
        /* <DEDUP_REMOVED lines=19> */
.L_x_2380:
[----:B------:R-:W-:Y:S05]  /*17ae0*/  BSYNC B0 ;  /* 0x0000000000007941 */ /* 0x000fea0003800000 */
.L_x_2373:
        /* <DEDUP_REMOVED lines=8> */
.L_x_2371:
[----:B0--3--:R-:W-:-:S05]  /*17b70*/  IMAD.U32 R0, RZ, RZ, UR53 ;  /* 0x00000035ff007e24 */ /* 0x009fca000f8e00ff */
[----:B------:R-:W-:-:S13]  /*17b80*/  ISETP.NE.AND P1, PT, R0, 0x3, PT ;  /* 0x000000030000780c */ /* 0x000fda0003f25270 */
[----:B------:R-:W-:Y:S05]  /*17b90*/  @!P1 BRA `(.L_x_2400) ;  /* 0x0000000000049947 */ /* 0x000fea0003800000 */
[----:B------:R-:W-:Y:S01]  /*17ba0*/  BPT.TRAP 0x1 ;  /* 0x000000040000795c */ /* 0x000fe20000300000 */
.L_x_2400:
[----:B------:R-:W-:Y:S01]  /*17bb0*/  IMAD R0, R189, 0x8, R16 ;  /* 0x00000008bd007824 */ /* 0x000fe200078e0210 */
[----:B-1----:R-:W-:-:S04]  /*17bc0*/  SHF.L.U32 R3, R190, 0x1f, RZ ;  /* 0x0000001fbe037819 */ /* 0x002fc800000006ff */
[----:B------:R0:W1:Y:S01]  /*17bd0*/  SYNCS.PHASECHK.TRANS64.TRYWAIT P0, [R0+URZ+0x29830], R3 ;  /* 0x02983003000075a7 */ /* 0x000062000800017f */
[----:B------:R-:W-:Y:S05]  /*17be0*/  @!P1 BRA `(.L_x_2401) ;  /* 0x0000000000049947 */ /* 0x000fea0003800000 */
[----:B------:R-:W-:Y:S01]  /*17bf0*/  BPT.TRAP 0x1 ;  /* 0x000000040000795c */ /* 0x000fe20000300000 */
.L_x_2401:
[----:B-----5:R-:W3:Y:S02]  /*17c00*/  S2R R4, SR_TID.X ;  /* 0x0000000000047919 */ /* 0x020ee40000002100 */
[----:B---3--:R-:W-:-:S04]  /*17c10*/  LOP3.LUT R4, R4, 0x7f, RZ, 0xc0, !PT ;  /* 0x0000007f04047812 */ /* 0x008fc800078ec0ff */
[----:B------:R-:W-:Y:S01]  /*17c20*/  ISETP.NE.AND P2, PT, R4, RZ, PT ;  /* 0x000000ff0400720c */ /* 0x000fe20003f45270 */
[----:B-1----:R-:W-:-:S12]  /*17c30*/  @P0 BRA `(.L_x_2402) ;  /* 0x0000000000080947 */ /* 0x002fd80003800000 */
[----:B------:R-:W1:Y:S02]  /*17c40*/  SYNCS.PHASECHK.TRANS64.TRYWAIT P0, [R0+URZ+0x29830], R3 ;  /* 0x02983003000075a7 */ /* 0x000e64000800017f */
[----:B-1----:R-:W-:Y:S05]  /*17c50*/  @!P0 BRA `(.L_x_2403) ;  /* 0x0000019000e88947 */ /* 0x002fea0003800000 */
.L_x_2402:
[----:B------:R-:W-:Y:S05]  /*17c60*/  WARPSYNC.ALL ;  /* 0x0000000000007948 */ /* 0x000fea0003800000 */
[----:B01----:R-:W-:Y:S01]  /*17c70*/  VIADD R3, R16, 0x1a400 ;  /* 0x0001a40010037836 */ /* 0x003fe20000000000 */
[----:B------:R-:W-:Y:S01]  /*17c80*/  R2UR UR44, R44 ;  /* 0x000000002c2c72ca */ /* 0x000fe200000e0000 */
[----:B------:R-:W-:Y:S01]  /*17c90*/  IMAD.MOV.U32 R7, RZ, RZ, -0x7fffffe0 ;  /* 0x80000020ff077424 */ /* 0x000fe200078e00ff */
[----:B------:R-:W-:Y:S01]  /*17ca0*/  WARPGROUP.ARRIVE ;  /* 0x00000000000079c5 */ /* 0x000fe20000000000 */
        /* <DEDUP_REMOVED lines=20> */
[----:B------:R-:W-:Y:S01]  /*17df0*/  UMOV UR8, UR24 ;  /* 0x0000001800087c82 */ /* 0x000fe20008000000 */
[----:B------:R-:W-:Y:S01]  /*17e00*/  IADD3 R8, R6, 0x80, RZ ;  /* 0x0000008006087810 */ /* 0x000fe20007ffe0ff */
[----:B------:R-:W-:Y:S01]  /*17e10*/  UMOV UR12, UR24 ;  /* 0x00000018000c7c82 */ /* 0x000fe20008000000 */
[----:B------:R-:W-:Y:S01]  /*17e20*/  R2UR UR10, R10 ;  /* 0x000000000a0a72ca */ /* 0x000fe200000e0000 */
[----:B------:R-:W-:Y:S01]  /*17e30*/  UMOV UR16, UR24 ;  /* 0x0000001800107c82 */ /* 0x000fe20008000000 */
[C---:B------:R-:W-:Y:S01]  /*17e40*/  IADD3 R10, R6.reuse, 0x200, RZ ;  /* 0x00000200060a7810 */ /* 0x040fe20007ffe0ff */
[----:B------:R-:W-:Y:S01]  /*17e50*/  VIADD R12, R6, 0x2 ;  /* 0x00000002060c7836 */ /* 0x000fe20000000000 */
[----:B------:R-:W-:Y:S01]  /*17e60*/  R2UR UR19, R11 ;  /* 0x000000000b1372ca */ /* 0x000fe200000e0000 */
[----:B------:R-:W-:Y:S01]  /*17e70*/  IMAD.MOV.U32 R11, RZ, RZ, -0x7fffffe0 ;  /* 0x80000020ff0b7424 */ /* 0x000fe200078e00ff */
[----:B------:R-:W-:Y:S01]  /*17e80*/  R2UR UR18, R10 ;  /* 0x000000000a1272ca */ /* 0x000fe200000e0000 */
[----:B------:R-:W-:Y:S01]  /*17e90*/  VIADD R10, R6, 0x102 ;  /* 0x00000102060a7836 */ /* 0x000fe20000000000 */
[----:B------:R-:W-:Y:S01]  /*17ea0*/  R2UR UR6, R12 ;  /* 0x000000000c0672ca */ /* 0x000fe200000e0000 */
[----:B------:R-:W-:Y:S01]  /*17eb0*/  QGMMA.64x32x32.F32.E4M3.E4M3 R88, gdesc[UR24], RZ, !UPT, gsb0 ;  /* 0x00600000185879f3 */ /* 0x000fe2000c0008ff */
[----:B------:R-:W-:Y:S01]  /*17ec0*/  R2UR UR26, R8 ;  /* 0x00000000081a72ca */ /* 0x000fe200000e0000 */
[----:B------:R-:W-:Y:S01]  /*17ed0*/  VIADD R8, R6, 0x180 ;  /* 0x0000018006087836 */ /* 0x000fe20000000000 */
[----:B------:R-:W-:Y:S01]  /*17ee0*/  R2UR UR27, R9 ;  /* 0x00000000091b72ca */ /* 0x000fe200000e0000 */
[----:B------:R-:W-:Y:S01]  /*17ef0*/  IMAD.MOV.U32 R9, RZ, RZ, -0x7fffffe0 ;  /* 0x80000020ff097424 */ /* 0x000fe200078e00ff */
[----:B------:R-:W-:Y:S01]  /*17f00*/  R2UR UR7, R13 ;  /* 0x000000000d0772ca */ /* 0x000fe200000e0000 */
[----:B------:R-:W-:Y:S01]  /*17f10*/  UMOV UR20, UR4 ;  /* 0x0000000400147c82 */ /* 0x000fe20008000000 */
[----:B------:R-:W-:Y:S01]  /*17f20*/  R2UR UR14, R8 ;  /* 0x00000000080e72ca */ /* 0x000fe200000e0000 */
[----:B------:R-:W-:Y:S01]  /*17f30*/  UMOV UR21, UR5 ;  /* 0x0000000500157c82 */ /* 0x000fe20008000000 */
[----:B------:R-:W-:Y:S01]  /*17f40*/  R2UR UR15, R9 ;  /* 0x00000000090f72ca */ /* 0x000fe200000e0000 */
[----:B------:R-:W-:Y:S01]  /*17f50*/  IMAD.MOV.U32 R9, RZ, RZ, -0x7fffffe0 ;  /* 0x80000020ff097424 */ /* 0x000fe200078e00ff */
[C---:B------:R-:W-:Y:S01]  /*17f60*/  IADD3 R8, R6.reuse, 0x82, RZ ;  /* 0x0000008206087810 */ /* 0x040fe20007ffe0ff */
[----:B------:R-:W-:Y:S01]  /*17f70*/  VIADD R12, R6, 0x280 ;  /* 0x00000280060c7836 */ /* 0x000fe20000000000 */
[----:B------:R-:W0:Y:S01]  /*17f80*/  LDC R7, c[0x0][0x448] ;  /* 0x00011200ff077b82 */ /* 0x000e220000000800 */
[----:B------:R-:W-:Y:S01]  /*17f90*/  IMAD.MOV.U32 R13, RZ, RZ, -0x7fffffe0 ;  /* 0x80000020ff0d7424 */ /* 0x000fe200078e00ff */
[----:B------:R-:W-:Y:S01]  /*17fa0*/  ULDC UR54, c[0x0][0x988] ;  /* 0x0002620000367ab9 */ /* 0x000fe20000000800 */
[----:B------:R-:W-:Y:S01]  /*17fb0*/  @!P2 VIADD R0, R0, 0x29840 ;  /* 0x000298400000a836 */ /* 0x000fe20000000000 */
[----:B------:R-:W-:-:S04]  /*17fc0*/  ULDC UR55, c[0x0][0x988] ;  /* 0x0002620000377ab9 */ /* 0x000fc80000000800 */
[----:B------:R-:W-:Y:S02]  /*17fd0*/  @!P2 PRMT R0, RZ, 0x654, R0 ;  /* 0x00000654ff00a816 */ /* 0x000fe40000000000 */
[----:B0-----:R-:W-:Y:S01]  /*17fe0*/  ISETP.NE.AND P0, PT, R7, 0x1, PT ;  /* 0x000000010700780c */ /* 0x001fe20003f05270 */
[----:B------:R-:W-:Y:S01]  /*17ff0*/  IMAD.IADD R7, R211, 0x1, R204 ;  /* 0x00000001d3077824 */ /* 0x000fe200078e02cc */
        /* <DEDUP_REMOVED lines=192> */
[----:B--2---:R-:W-:-:S04]  /*18c00*/  FMUL.FTZ R21, R2, R103 ;  /* 0x0000006702157220 */ /* 0x004fc80000410000 */
[----:B------:R-:W-:Y:S01]  /*18c10*/  QGMMA.64x32x32.F32.E4M3.E4M3 R72, gdesc[UR20], R72, gsb0 ;  /* 0x00600000144879f3 */ /* 0x000fe20008000848 */
[----:B------:R-:W-:Y:S01]  /*18c20*/  R2UR UR22, R8 ;  /* 0x00000000081672ca */ /* 0x000fe200000e0000 */
[----:B------:R-:W-:Y:S01]  /*18c30*/  VIADD R8, R6, 0x682 ;  /* 0x0000068206087836 */ /* 0x000fe20000000000 */
[----:B------:R-:W-:Y:S01]  /*18c40*/  R2UR UR23, R9 ;  /* 0x00000000091772ca */ /* 0x000fe200000e0000 */
[C---:B------:R-:W-:Y:S01]  /*18c50*/  FMUL.FTZ R123, R2.reuse, R92 ;  /* 0x0000005c027b7220 */ /* 0x040fe20000410000 */
[----:B------:R-:W-:Y:S01]  /*18c60*/  MOV R9, 0x80000020 ;  /* 0x8000002000097802 */ /* 0x000fe20000000f00 */
[----:B------:R-:W0:Y:S01]  /*18c70*/  MUFU.TANH R119, R119 ;  /* 0x0000007700777308 */ /* 0x000e220000002400 */
[C---:B------:R-:W-:Y:S01]  /*18c80*/  FMUL.FTZ R13, R2.reuse, R99 ;  /* 0x00000063020d7220 */ /* 0x040fe20000410000 */
[C---:B------:R-:W-:Y:S01]  /*18c90*/  FMUL.FTZ R88, R2.reuse, R96 ;  /* 0x0000006002587220 */ /* 0x040fe20000410000 */
[C---:B----4-:R-:W-:Y:S01]  /*18ca0*/  FMUL.FTZ R14, R2.reuse, R97 ;  /* 0x00000061020e7220 */ /* 0x050fe20000410000 */
[----:B------:R-:W-:Y:S01]  /*18cb0*/  FMUL.FTZ R15, R2, R100 ;  /* 0x00000064020f7220 */ /* 0x000fe20000410000 */
[----:B------:R-:W-:-:S02]  /*18cc0*/  VIADD R6, R6, 0x702 ;  /* 0x0000070206067836 */ /* 0x000fc40000000000 */
[C---:B------:R-:W-:Y:S01]  /*18cd0*/  FMUL.FTZ R115, R2.reuse, R101 ;  /* 0x0000006502737220 */ /* 0x040fe20000410000 */
[C---:B------:R-:W-:Y:S01]  /*18ce0*/  FMUL.FTZ R5, R2.reuse, R91 ;  /* 0x0000005b02057220 */ /* 0x040fe20000410000 */
[----:B------:R-:W1:Y:S01]  /*18cf0*/  MUFU.TANH R117, R117 ;  /* 0x0000007500757308 */ /* 0x000e620000002400 */
[C---:B------:R-:W-:Y:S01]  /*18d00*/  FMUL.FTZ R3, R2.reuse, R90 ;  /* 0x0000005a02037220 */ /* 0x040fe20000410000 */
[C---:B------:R-:W-:Y:S01]  /*18d10*/  FMUL.FTZ R10, R2.reuse, R94 ;  /* 0x0000005e020a7220 */ /* 0x040fe20000410000 */
[C---:B------:R-:W-:Y:S01]  /*18d20*/  FMUL.FTZ R12, R2.reuse, R98 ;  /* 0x00000062020c7220 */ /* 0x040fe20000410000 */
[----:B------:R-:W-:-:S04]  /*18d30*/  FMUL.FTZ R20, R2, R102 ;  /* 0x0000006602147220 */ /* 0x000fc80000410000 */
[----:B------:R-:W2:Y:S08]  /*18d40*/  MUFU.TANH R123, R123 ;  /* 0x0000007b007b7308 */ /* 0x000eb00000002400 */
[----:B------:R-:W3:Y:S08]  /*18d50*/  MUFU.TANH R121, R121 ;  /* 0x0000007900797308 */ /* 0x000ef00000002400 */
[----:B------:R-:W4:Y:S08]  /*18d60*/  MUFU.TANH R88, R88 ;  /* 0x0000005800587308 */ /* 0x000f300000002400 */
        /* <DEDUP_REMOVED lines=12> */
[----:B------:R-:W-:Y:S01]  /*18e30*/  R2UR UR23, R9 ;  /* 0x00000000091772ca */ /* 0x000fe200000e0000 */
        /* <DEDUP_REMOVED lines=11> */
[----:B------:R-:W-:-:S03]  /*18ef0*/  FMUL.FTZ R78, R2, R86 ;  /* 0x00000056024e7220 */ /* 0x000fc60000410000 */
[----:B------:R-:W5:Y:S08]  /*18f00*/  MUFU.TANH R111, R111 ;  /* 0x0000006f006f7308 */ /* 0x000f700000002400 */
[----:B------:R-:W5:Y:S08]  /*18f10*/  MUFU.TANH R109, R109 ;  /* 0x0000006d006d7308 */ /* 0x000f700000002400 */
[----:B------:R-:W5:Y:S08]  /*18f20*/  MUFU.TANH R107, R107 ;  /* 0x0000006b006b7308 */ /* 0x000f700000002400 */
[----:B------:R-:W5:Y:S08]  /*18f30*/  MUFU.TANH R105, R105 ;  /* 0x0000006900697308 */ /* 0x000f700000002400 */
[----:B------:R-:W5:Y:S08]  /*18f40*/  MUFU.TANH R103, R103 ;  /* 0x0000006700677308 */ /* 0x000f700000002400 */
[----:B------:R-:W5:Y:S01]  /*18f50*/  MUFU.TANH R101, R101 ;  /* 0x0000006500657308 */ /* 0x000f620000002400 */
[----:B------:R-:W-:-:S02]  /*18f60*/  WARPGROUP.DEPBAR.LE gsb0, 0x0 ;  /* 0x00008000000079c5 */ /* 0x000fc40000010000 */
[C---:B------:R-:W-:Y:S01]  /*18f70*/  FMUL.FTZ R95, R2.reuse, R56 ;  /* 0x00000038025f7220 */ /* 0x040fe20000410000 */
[C---:B------:R-:W-:Y:S01]  /*18f80*/  FMUL.FTZ R80, R2.reuse, R60 ;  /* 0x0000003c02507220 */ /* 0x040fe20000410000 */
[----:B------:R-:W0:Y:S01]  /*18f90*/  @P0 LDC R56, c[0x0][0x44c] ;  /* 0x00011300ff380b82 */ /* 0x000e220000000800 */
[----:B------:R-:W-:Y:S01]  /*18fa0*/  WARPGROUP.ARRIVE ;  /* 0x00000000000079c5 */ /* 0x000fe20000000000 */
[C---:B------:R-:W-:Y:S01]  /*18fb0*/  FMUL.FTZ R93, R2.reuse, R57 ;  /* 0x00000039025d7220 */ /* 0x040fe20000410000 */
[----:B------:R-:W-:Y:S01]  /*18fc0*/  FMUL.FTZ R81, R2, R61 ;  /* 0x0000003d02517220 */ /* 0x000fe20000410000 */
[----:B------:R-:W-:Y:S02]  /*18fd0*/  IMAD R61, R104, -0xa0, R206 ;  /* 0xffffff60683d7824 */ /* 0x000fe400078e02ce */
[C---:B------:R-:W-:Y:S01]  /*18fe0*/  FMUL.FTZ R82, R2.reuse, R64 ;  /* 0x0000004002527220 */ /* 0x040fe20000410000 */
[----:B------:R-:W-:Y:S01]  /*18ff0*/  FMUL.FTZ R8, R2, R58 ;  /* 0x0000003a02087220 */ /* 0x000fe20000410000 */
[----:B------:R-:W-:Y:S01]  /*19000*/  QGMMA.64x32x32.F32.E4M3.E4M3 R40, gdesc[UR20], R40, gsb0 ;  /* 0x00600000142879f3 */ /* 0x000fe20008000828 */
[----:B------:R-:W1:Y:S01]  /*19010*/  @P0 LDC R60, c[0x0][0x450] ;  /* 0x00011400ff3c0b82 */ /* 0x000e620000000800 */
[----:B------:R-:W-:Y:S01]  /*19020*/  IADD3 R64, -R208, 0xa0, R61 ;  /* 0x000000a0d0407810 */ /* 0x000fe20007ffe13d */
[----:B------:R-:W-:Y:S01]  /*19030*/  FMUL.FTZ R58, R2, R66 ;  /* 0x00000042023a7220 */ /* 0x000fe20000410000 */
[----:B------:R-:W-:Y:S01]  /*19040*/  R2UR UR22, R6 ;  /* 0x00000000061672ca */ /* 0x000fe200000e0000 */
[----:B------:R-:W5:Y:S01]  /*19050*/  MUFU.TANH R97, R97 ;  /* 0x0000006100617308 */ /* 0x000f620000002400 */
[C---:B------:R-:W-:Y:S01]  /*19060*/  FMUL.FTZ R65, R2.reuse, R65 ;  /* 0x0000004102417220 */ /* 0x040fe20000410000 */
[C---:B------:R-:W-:Y:S01]  /*19070*/  FMUL.FTZ R68, R2.reuse, R68 ;  /* 0x0000004402447220 */ /* 0x040fe20000410000 */
[C---:B------:R-:W-:Y:S01]  /*19080*/  FMUL.FTZ R69, R2.reuse, R69 ;  /* 0x0000004502457220 */ /* 0x040fe20000410000 */
[C---:B------:R-:W-:Y:S01]  /*19090*/  FMUL.FTZ R9, R2.reuse, R59 ;  /* 0x0000003b02097220 */ /* 0x040fe20000410000 */
[C---:B------:R-:W-:Y:S01]  /*190a0*/  FMUL.FTZ R59, R2.reuse, R67 ;  /* 0x00000043023b7220 */ /* 0x040fe20000410000 */
[----:B------:R-:W-:-:S02]  /*190b0*/  FMUL.FTZ R61, R2, R71 ;  /* 0x00000047023d7220 */ /* 0x000fc40000410000 */
[----:B------:R-:W5:Y:S01]  /*190c0*/  MUFU.TANH R95, R95 ;  /* 0x0000005f005f7308 */ /* 0x000f620000002400 */
[----:B0-----:R-:W-:-:S04]  /*190d0*/  @P0 IMAD.HI.U32 R57, R7, R56, RZ ;  /* 0x0000003807390227 */ /* 0x001fc800078e00ff */
[----:B------:R-:W-:Y:S01]  /*190e0*/  FMUL.FTZ R56, R2, R62 ;  /* 0x0000003e02387220 */ /* 0x000fe20000410000 */
[----:B------:R-:W-:Y:S02]  /*190f0*/  IMAD.MOV.U32 R62, RZ, RZ, R7 ;  /* 0x000000ffff3e7224 */ /* 0x000fe400078e0007 */
[----:B------:R-:W0:Y:S01]  /*19100*/  MUFU.TANH R93, R93 ;  /* 0x0000005d005d7308 */ /* 0x000e220000002400 */
[----:B------:R-:W-:Y:S01]  /*19110*/  IMAD R7, R104, -0xa0, RZ ;  /* 0xffffff6068077824 */ /* 0x000fe200078e02ff */
[----:B-1----:R-:W-:Y:S01]  /*19120*/  @P0 SHF.R.U32.HI R62, RZ, R60, R57 ;  /* 0x0000003cff3e0219 */ /* 0x002fe20000011639 */
[C---:B------:R-:W-:Y:S01]  /*19130*/  FMUL.FTZ R57, R2.reuse, R63 ;  /* 0x0000003f02397220 */ /* 0x040fe20000410000 */
[----:B------:R-:W-:Y:S02]  /*19140*/  FMUL.FTZ R60, R2, R70 ;  /* 0x00000046023c7220 */ /* 0x000fe40000410000 */
[----:B------:R-:W-:Y:S01]  /*19150*/  IADD3 R7, -R208, 0xa1, R7 ;  /* 0x000000a1d0077810 */ /* 0x000fe20007ffe107 */
[----:B------:R-:W1:Y:S01]  /*19160*/  SHFL.IDX PT, R63, R62, RZ, 0x1c1f ;  /* 0x001c1fff3e3f7589 */ /* 0x000e6200000e0000 */
[----:B------:R-:W0:Y:S02]  /*19170*/  MUFU.TANH R80, R80 ;  /* 0x0000005000507308 */ /* 0x000e240000002400 */
[----:B------:R-:W-:Y:S01]  /*19180*/  IADD3 R99, -R205, R7, R206 ;  /* 0x00000007cd637210 */ /* 0x000fe20007ffe1ce */
[----:B------:R-:W-:Y:S01]  /*19190*/  IMAD.MOV.U32 R7, RZ, RZ, -0x7fffffe0 ;  /* 0x80000020ff077424 */ /* 0x000fe200078e00ff */
[----:B------:R-:W0:Y:S04]  /*191a0*/  SHFL.IDX PT, R62, R62, 0x1, 0x1c1f ;  /* 0x003c1f003e3e7f89 */ /* 0x000e2800000e0000 */
[----:B------:R-:W-:Y:S01]  /*191b0*/  R2UR UR23, R7 ;  /* 0x00000000071772ca */ /* 0x000fe200000e0000 */
[----:B------:R-:W0:Y:S08]  /*191c0*/  MUFU.TANH R81, R81 ;  /* 0x0000005100517308 */ /* 0x000e300000002400 */
[----:B------:R-:W0:Y:S01]  /*191d0*/  MUFU.TANH R82, R82 ;  /* 0x0000005200527308 */ /* 0x000e220000002400 */
[----:B-1----:R-:W-:-:S07]  /*191e0*/  VIADDMNMX R66, R63, R99, R64, PT ;  /* 0x000000633f427246 */ /* 0x002fce0003800140 */
[----:B------:R-:W1:Y:S01]  /*191f0*/  MUFU.TANH R65, R65 ;  /* 0x0000004100417308 */ /* 0x000e620000002400 */
[C---:B------:R-:W-:Y:S02]  /*19200*/  ISETP.GT.AND P4, PT, R66.reuse, RZ, PT ;  /* 0x000000ff4200720c */ /* 0x040fe40003f84270 */
[C---:B------:R-:W-:Y:S01]  /*19210*/  ISETP.GT.AND P3, PT, R66.reuse, 0x1, PT ;  /* 0x000000014200780c */ /* 0x040fe20003f64270 */
[----:B------:R-:W-:Y:S02]  /*19220*/  WARPGROUP.DEPBAR.LE gsb0, 0x0 ;  /* 0x00008000000079c5 */ /* 0x000fe40000010000 */
[----:B------:R-:W-:Y:S01]  /*19230*/  ISETP.GT.AND P5, PT, R66, 0x8, PT ;  /* 0x000000084200780c */ /* 0x000fe20003fa4270 */
[----:B------:R-:W-:Y:S01]  /*19240*/  WARPGROUP.ARRIVE ;  /* 0x00000000000079c5 */ /* 0x000fe20000000000 */
[----:B------:R-:W-:Y:S01]  /*19250*/  FSEL R119, R119, -INF , P4 ;  /* 0xff80000077777808 */ /* 0x000fe20002000000 */
[C---:B------:R-:W-:Y:S01]  /*19260*/  FMUL.FTZ R63, R2.reuse, R40 ;  /* 0x00000028023f7220 */ /* 0x040fe20000410000 */
[----:B------:R-:W-:Y:S01]  /*19270*/  FSEL R117, R117, -INF , P3 ;  /* 0xff80000075757808 */ /* 0x000fe20001800000 */
[----:B------:R-:W-:Y:S01]  /*19280*/  FMUL.FTZ R49, R2, R49 ;  /* 0x0000003102317220 */ /* 0x000fe20000410000 */
[----:B------:R-:W-:Y:S01]  /*19290*/  ISETP.GT.AND P4, PT, R66, 0x9, PT ;  /* 0x000000094200780c */ /* 0x000fe20003f84270 */
[----:B------:R-:W-:Y:S01]  /*192a0*/  QGMMA.64x32x32.F32.E4M3.E4M3 R24, gdesc[UR20], R24, gsb0 ;  /* 0x00600000141879f3 */ /* 0x000fe20008000818 */
[----:B--2---:R-:W-:Y:S01]  /*192b0*/  FSEL R123, R123, -INF , P5 ;  /* 0xff8000007b7b7808 */ /* 0x004fe20002800000 */
[----:B------:R-:W2:Y:S01]  /*192c0*/  MUFU.TANH R68, R68 ;  /* 0x0000004400447308 */ /* 0x000ea20000002400 */
[----:B------:R-:W-:Y:S01]  /*192d0*/  FMNMX.FTZ R6, R119, R117, !PT ;  /* 0x0000007577067209 */ /* 0x000fe20007810000 */
[----:B------:R-:W-:Y:S01]  /*192e0*/  FMUL.FTZ R67, R2, R41 ;  /* 0x0000002902437220 */ /* 0x000fe20000410000 */
[----:B------:R-:W-:Y:S01]  /*192f0*/  ISETP.GT.AND P3, PT, R66, 0x10, PT ;  /* 0x000000104200780c */ /* 0x000fe20003f64270 */
[C---:B------:R-:W-:Y:S01]  /*19300*/  FMUL.FTZ R44, R2.reuse, R44 ;  /* 0x0000002c022c7220 */ /* 0x040fe20000410000 */
[----:B---3--:R-:W-:Y:S01]  /*19310*/  FSEL R121, R121, -INF , P4 ;  /* 0xff80000079797808 */ /* 0x008fe20002000000 */
[----:B------:R-:W-:Y:S01]  /*19320*/  FMUL.FTZ R48, R2, R48 ;  /* 0x0000003002307220 */ /* 0x000fe20000410000 */
[----:B------:R-:W-:Y:S01]  /*19330*/  FMNMX.FTZ R6, R123, R6, !PT ;  /* 0x000000067b067209 */ /* 0x000fe20007810000 */
[----:B------:R3:W-:Y:S01]  /*19340*/  MUFU.TANH R70, R49 ;  /* 0x0000003100467308 */ /* 0x0007e20000002400 */
[----:B------:R-:W-:Y:S01]  /*19350*/  ISETP.GT.AND P5, PT, R66, 0x11, PT ;  /* 0x000000114200780c */ /* 0x000fe20003fa4270 */
[----:B------:R-:W-:Y:S01]  /*19360*/  FMUL.FTZ R53, R2, R53 ;  /* 0x0000003502357220 */ /* 0x000fe20000410000 */
[----:B----4-:R-:W-:Y:S01]  /*19370*/  FSEL R125, R88, -INF , P3 ;  /* 0xff800000587d7808 */ /* 0x010fe20001800000 */
[----:B------:R-:W-:Y:S01]  /*19380*/  FMUL.FTZ R52, R2, R52 ;  /* 0x0000003402347220 */ /* 0x000fe20000410000 */
[----:B------:R-:W-:-:S02]  /*19390*/  FMNMX.FTZ R6, R121, R6, !PT ;  /* 0x0000000679067209 */ /* 0x000fc40007810000 */
[----:B------:R-:W-:Y:S01]  /*193a0*/  ISETP.GT.AND P4, PT, R66, 0x18, PT ;  /* 0x000000184200780c */ /* 0x000fe20003f84270 */
[----:B------:R-:W4:Y:S01]  /*193b0*/  MUFU.TANH R69, R69 ;  /* 0x0000004500457308 */ /* 0x000f220000002400 */
[----:B-----5:R-:W-:Y:S01]  /*193c0*/  FSEL R129, R14, -INF , P5 ;  /* 0xff8000000e817808 */ /* 0x020fe20002800000 */
[----:B------:R-:W-:Y:S01]  /*193d0*/  FMUL.FTZ R14, R2, R45 ;  /* 0x0000002d020e7220 */ /* 0x000fe20000410000 */
[----:B------:R-:W-:Y:S02]  /*193e0*/  FMNMX.FTZ R6, R125, R6, !PT ;  /* 0x000000067d067209 */ /* 0x000fe40007810000 */
[----:B------:R-:W-:Y:S02]  /*193f0*/  ISETP.GT.AND P3, PT, R66, 0x19, PT ;  /* 0x000000194200780c */ /* 0x000fe40003f64270 */
[----:B------:R-:W-:Y:S01]  /*19400*/  FSEL R127, R15, -INF , P4 ;  /* 0xff8000000f7f7808 */ /* 0x000fe20002000000 */
[----:B------:R-:W5:Y:S01]  /*19410*/  MUFU.TANH R63, R63 ;  /* 0x0000003f003f7308 */ /* 0x000f620000002400 */
[----:B------:R-:W-:-:S02]  /*19420*/  FMNMX.FTZ R6, R129, R6, !PT ;  /* 0x0000000681067209 */ /* 0x000fc40007810000 */
[C---:B------:R-:W-:Y:S02]  /*19430*/  ISETP.GT.AND P4, PT, R66.reuse, 0x20, PT ;  /* 0x000000204200780c */ /* 0x040fe40003f84270 */
        /* <DEDUP_REMOVED lines=8> */
[----:B------:R-:W-:Y:S02]  /*194c0*/  FSEL R111, R111, -INF , P3 ;  /* 0xff8000006f6f7808 */ /* 0x000fe40001800000 */
        /* <DEDUP_REMOVED lines=9> */
[----:B------:R-:W-:Y:S01]  /*19560*/  ISETP.GT.AND P3, PT, R66, 0x31, PT ;  /* 0x000000314200780c */ /* 0x000fe20003f64270 */
[----:B------:R-:W-:Y:S02]  /*19570*/  WARPGROUP.DEPBAR.LE gsb0, 0x0 ;  /* 0x00008000000079c5 */ /* 0x000fe40000010000 */
[----:B------:R-:W-:Y:S01]  /*19580*/  FSEL R105, R105, -INF , P4 ;  /* 0xff80000069697808 */ /* 0x000fe20002000000 */
[C---:B------:R-:W-:Y:S01]  /*19590*/  FMUL.FTZ R15, R2.reuse, R25 ;  /* 0x00000019020f7220 */ /* 0x040fe20000410000 */
[----:B------:R-:W-:Y:S01]  /*195a0*/  FMNMX.FTZ R6, R107, R6, !PT ;  /* 0x000000066b067209 */ /* 0x000fe20007810000 */
[----:B------:R-:W-:Y:S01]  /*195b0*/  FMUL.FTZ R24, R2, R24 ;  /* 0x0000001802187220 */ /* 0x000fe20000410000 */
[----:B------:R-:W-:Y:S01]  /*195c0*/  ISETP.GT.AND P4, PT, R66, 0x38, PT ;  /* 0x000000384200780c */ /* 0x000fe20003f84270 */
[----:B------:R-:W-:Y:S01]  /*195d0*/  MUFU.TANH R83, R53 ;  /* 0x0000003500537308 */ /* 0x000fe20000002400 */
[----:B------:R-:W-:Y:S01]  /*195e0*/  FSEL R103, R103, -INF , P3 ;  /* 0xff80000067677808 */ /* 0x000fe20001800000 */
[C---:B------:R-:W-:Y:S01]  /*195f0*/  FMUL.FTZ R28, R2.reuse, R28 ;  /* 0x0000001c021c7220 */ /* 0x040fe20000410000 */
[----:B------:R-:W-:Y:S01]  /*19600*/  FMNMX.FTZ R6, R105, R6, !PT ;  /* 0x0000000669067209 */ /* 0x000fe20007810000 */
[----:B------:R-:W-:Y:S01]  /*19610*/  FMUL.FTZ R32, R2, R32 ;  /* 0x0000002002207220 */ /* 0x000fe20000410000 */
[----:B------:R-:W-:Y:S01]  /*19620*/  ISETP.GT.AND P3, PT, R66, 0x39, PT ;  /* 0x000000394200780c */ /* 0x000fe20003f64270 */
[C---:B------:R-:W-:Y:S01]  /*19630*/  FMUL.FTZ R36, R2.reuse, R36 ;  /* 0x0000002402247220 */ /* 0x040fe20000410000 */
[----:B------:R-:W-:Y:S01]  /*19640*/  FSEL R101, R101, -INF , P4 ;  /* 0xff80000065657808 */ /* 0x000fe20002000000 */
[----:B------:R-:W5:Y:S01]  /*19650*/  MUFU.TANH R52, R52 ;  /* 0x0000003400347308 */ /* 0x000f620000002400 */
[----:B------:R-:W-:Y:S01]  /*19660*/  FMNMX.FTZ R6, R103, R6, !PT ;  /* 0x0000000667067209 */ /* 0x000fe20007810000 */
[----:B------:R-:W-:Y:S01]  /*19670*/  FMUL.FTZ R34, R2, R34 ;  /* 0x0000002202227220 */ /* 0x000fe20000410000 */
[----:B------:R-:W-:Y:S01]  /*19680*/  ISETP.GT.AND P4, PT, R66, 0x40, PT ;  /* 0x000000404200780c */ /* 0x000fe20003f84270 */
[C---:B------:R-:W-:Y:S01]  /*19690*/  FMUL.FTZ R39, R2.reuse, R39 ;  /* 0x0000002702277220 */ /* 0x040fe20000410000 */
[----:B------:R-:W-:Y:S01]  /*196a0*/  FSEL R97, R97, -INF , P3 ;  /* 0xff80000061617808 */ /* 0x000fe20001800000 */
[----:B------:R5:W-:Y:S01]  /*196b0*/  @!P2 SYNCS.ARRIVE.TRANS64.RED.A1T0 RZ, [R0+URZ], RZ ;  /* 0x000000ff00ffa9a7 */ /* 0x000be2000810043f */
[----:B------:R-:W-:Y:S01]  /*196c0*/  FMNMX.FTZ R40, R101, R6, !PT ;  /* 0x0000000665287209 */ /* 0x000fe20007810000 */
[----:B------:R-:W-:Y:S01]  /*196d0*/  FMUL.FTZ R6, R2, R42 ;  /* 0x0000002a02067220 */ /* 0x000fe20000410000 */
[----:B------:R-:W-:Y:S01]  /*196e0*/  ISETP.GT.AND P3, PT, R66, 0x41, PT ;  /* 0x000000414200780c */ /* 0x000fe20003f64270 */
[----:B------:R-:W5:Y:S01]  /*196f0*/  MUFU.TANH R24, R24 ;  /* 0x0000001800187308 */ /* 0x000f620000002400 */
[----:B------:R-:W-:-:S02]  /*19700*/  FSEL R95, R95, -INF , P4 ;  /* 0xff8000005f5f7808 */ /* 0x000fc40002000000 */
[----:B------:R-:W-:Y:S02]  /*19710*/  FMNMX.FTZ R40, R97, R40, !PT ;  /* 0x0000002861287209 */ /* 0x000fe40007810000 */
[----:B------:R-:W-:Y:S02]  /*19720*/  ISETP.GT.AND P4, PT, R66, 0x48, PT ;  /* 0x000000484200780c */ /* 0x000fe40003f84270 */
[----:B0-----:R-:W-:Y:S01]  /*19730*/  FSEL R93, R93, -INF , P3 ;  /* 0xff8000005d5d7808 */ /* 0x001fe20001800000 */
[----:B------:R-:W-:Y:S01]  /*19740*/  MUFU.TANH R28, R28 ;  /* 0x0000001c001c7308 */ /* 0x000fe20000002400 */
[----:B------:R-:W-:Y:S01]  /*19750*/  FMNMX.FTZ R42, R95, R40, !PT ;  /* 0x000000285f2a7209 */ /* 0x000fe20007810000 */
[----:B------:R-:W-:Y:S01]  /*19760*/  FMUL.FTZ R40, R2, R43 ;  /* 0x0000002b02287220 */ /* 0x000fe20000410000 */
[----:B------:R-:W-:Y:S02]  /*19770*/  ISETP.GT.AND P3, PT, R66, 0x49, PT ;  /* 0x000000494200780c */ /* 0x000fe40003f64270 */
[----:B---3--:R-:W-:-:S02]  /*19780*/  FSEL R49, R80, -INF , P4 ;  /* 0xff80000050317808 */ /* 0x008fc40002000000 */
[----:B------:R-:W-:Y:S01]  /*19790*/  FMNMX.FTZ R42, R93, R42, !PT ;  /* 0x0000002a5d2a7209 */ /* 0x000fe20007810000 */
[----:B------:R-:W-:Y:S01]  /*197a0*/  MUFU.TANH R32, R32 ;  /* 0x0000002000207308 */ /* 0x000fe20000002400 */
[C---:B------:R-:W-:Y:S02]  /*197b0*/  ISETP.GT.AND P4, PT, R66.reuse, 0x50, PT ;  /* 0x000000504200780c */ /* 0x040fe40003f84270 */
[----:B------:R-:W-:Y:S02]  /*197c0*/  FSEL R7, R81, -INF , P3 ;  /* 0xff80000051077808 */ /* 0x000fe40001800000 */
[----:B------:R-:W-:Y:S02]  /*197d0*/  FMNMX.FTZ R42, R49, R42, !PT ;  /* 0x0000002a312a7209 */ /* 0x000fe40007810000 */
[----:B------:R-:W-:Y:S01]  /*197e0*/  ISETP.GT.AND P3, PT, R66, 0x51, PT ;  /* 0x000000514200780c */ /* 0x000fe20003f64270 */
[----:B------:R0:W3:Y:S01]  /*197f0*/  MUFU.TANH R81, R15 ;  /* 0x0000000f00517308 */ /* 0x0000e20000002400 */
[----:B------:R-:W-:-:S02]  /*19800*/  FSEL R41, R82, -INF , P4 ;  /* 0xff80000052297808 */ /* 0x000fc40002000000 */
[----:B------:R-:W-:Y:S02]  /*19810*/  FMNMX.FTZ R42, R7, R42, !PT ;  /* 0x0000002a072a7209 */ /* 0x000fe40007810000 */
[----:B------:R-:W-:Y:S02]  /*19820*/  ISETP.GT.AND P4, PT, R66, 0x58, PT ;  /* 0x000000584200780c */ /* 0x000fe40003f84270 */
[----:B-1----:R-:W-:Y:S01]  /*19830*/  FSEL R43, R65, -INF , P3 ;  /* 0xff800000412b7808 */ /* 0x002fe20001800000 */
[----:B------:R-:W-:Y:S01]  /*19840*/  MUFU.TANH R36, R36 ;  /* 0x0000002400247308 */ /* 0x000fe20000002400 */
[----:B------:R-:W-:Y:S01]  /*19850*/  FMNMX.FTZ R42, R41, R42, !PT ;  /* 0x0000002a292a7209 */ /* 0x000fe20007810000 */
[----:B0-----:R-:W-:Y:S01]  /*19860*/  FMUL.FTZ R15, R2, R29 ;  /* 0x0000001d020f7220 */ /* 0x001fe20000410000 */
[----:B------:R-:W-:Y:S02]  /*19870*/  ISETP.GT.AND P3, PT, R66, 0x59, PT ;  /* 0x000000594200780c */ /* 0x000fe40003f64270 */
[----:B--2---:R-:W-:-:S02]  /*19880*/  FSEL R25, R68, -INF , P4 ;  /* 0xff80000044197808 */ /* 0x004fc40002000000 */
[----:B------:R-:W-:Y:S01]  /*19890*/  FMNMX.FTZ R42, R43, R42, !PT ;  /* 0x0000002a2b2a7209 */ /* 0x000fe20007810000 */
[----:B------:R-:W0:Y:S01]  /*198a0*/  MUFU.TANH R15, R15 ;  /* 0x0000000f000f7308 */ /* 0x000e220000002400 */
[C---:B------:R-:W-:Y:S02]  /*198b0*/  ISETP.GT.AND P4, PT, R66.reuse, 0x60, PT ;  /* 0x000000604200780c */ /* 0x040fe40003f84270 */
[----:B----4-:R-:W-:Y:S02]  /*198c0*/  FSEL R45, R69, -INF , P3 ;  /* 0xff800000452d7808 */ /* 0x010fe40001800000 */
[----:B------:R-:W-:Y:S02]  /*198d0*/  FMNMX.FTZ R42, R25, R42, !PT ;  /* 0x0000002a192a7209 */ /* 0x000fe40007810000 */
[----:B------:R-:W-:Y:S01]  /*198e0*/  ISETP.GT.AND P3, PT, R66, 0x61, PT ;  /* 0x000000614200780c */ /* 0x000fe20003f64270 */
[----:B------:R-:W-:Y:S01]  /*198f0*/  MUFU.TANH R3, R3 ;  /* 0x0000000300037308 */ /* 0x000fe20000002400 */
[----:B-----5:R-:W-:-:S02]  /*19900*/  FSEL R63, R63, -INF , P4 ;  /* 0xff8000003f3f7808 */ /* 0x020fc40002000000 */
[----:B------:R-:W-:Y:S02]  /*19910*/  FMNMX.FTZ R42, R45, R42, !PT ;  /* 0x0000002a2d2a7209 */ /* 0x000fe40007810000 */
[C---:B------:R-:W-:Y:S02]  /*19920*/  ISETP.GT.AND P4, PT, R66.reuse, 0x68, PT ;  /* 0x000000684200780c */ /* 0x040fe40003f84270 */
[----:B------:R-:W-:Y:S01]  /*19930*/  FSEL R53, R67, -INF , P3 ;  /* 0xff80000043357808 */ /* 0x000fe20001800000 */
[----:B------:R-:W-:Y:S01]  /*19940*/  MUFU.TANH R5, R5 ;  /* 0x0000000500057308 */ /* 0x000fe20000002400 */
[----:B------:R-:W-:Y:S02]  /*19950*/  FMNMX.FTZ R42, R63, R42, !PT ;  /* 0x0000002a3f2a7209 */ /* 0x000fe40007810000 */
[----:B------:R-:W-:Y:S02]  /*19960*/  ISETP.GT.AND P3, PT, R66, 0x69, PT ;  /* 0x000000694200780c */ /* 0x000fe40003f64270 */
[----:B------:R-:W-:Y:S01]  /*19970*/  FSEL R65, R44, -INF , P4 ;  /* 0xff8000002c417808 */ /* 0x000fe20002000000 */
[C---:B------:R-:W-:Y:S01]  /*19980*/  FMUL.FTZ R44, R2.reuse, R46 ;  /* 0x0000002e022c7220 */ /* 0x040fe20000410000 */
[----:B------:R-:W-:Y:S01]  /*19990*/  FMNMX.FTZ R42, R53, R42, !PT ;  /* 0x0000002a352a7209 */ /* 0x000fe20007810000 */
[----:B------:R-:W-:Y:S01]  /*199a0*/  FMUL.FTZ R46, R2, R47 ;  /* 0x0000002f022e7220 */ /* 0x000fe20000410000 */
[----:B------:R-:W-:Y:S01]  /*199b0*/  ISETP.GT.AND P4, PT, R66, 0x70, PT ;  /* 0x000000704200780c */ /* 0x000fe20003f84270 */
[----:B------:R-:W-:Y:S01]  /*199c0*/  MUFU.TANH R10, R10 ;  /* 0x0000000a000a7308 */ /* 0x000fe20000002400 */
[----:B------:R-:W-:Y:S01]  /*199d0*/  FSEL R29, R14, -INF , P3 ;  /* 0xff8000000e1d7808 */ /* 0x000fe20001800000 */
[----:B------:R-:W-:Y:S01]  /*199e0*/  FMUL.FTZ R14, R2, R33 ;  /* 0x00000021020e7220 */ /* 0x000fe20000410000 */
[----:B------:R-:W-:-:S02]  /*199f0*/  FMNMX.FTZ R42, R65, R42, !PT ;  /* 0x0000002a412a7209 */ /* 0x000fc40007810000 */
[----:B------:R-:W-:Y:S02]  /*19a00*/  ISETP.GT.AND P3, PT, R66, 0x71, PT ;  /* 0x000000714200780c */ /* 0x000fe40003f64270 */
[----:B------:R-:W-:Y:S01]  /*19a10*/  FSEL R67, R48, -INF , P4 ;  /* 0xff80000030437808 */ /* 0x000fe20002000000 */
[----:B------:R1:W2:Y:S01]  /*19a20*/  MUFU.TANH R87, R14 ;  /* 0x0000000e00577308 */ /* 0x0002a20000002400 */
[----:B------:R-:W-:Y:S01]  /*19a30*/  FMNMX.FTZ R42, R29, R42, !PT ;  /* 0x0000002a1d2a7209 */ /* 0x000fe20007810000 */
[----:B------:R-:W-:Y:S01]  /*19a40*/  FMUL.FTZ R48, R2, R55 ;  /* 0x0000003702307220 */ /* 0x000fe20000410000 */
[----:B------:R-:W-:Y:S01]  /*19a50*/  ISETP.GT.AND P4, PT, R66, 0x78, PT ;  /* 0x000000784200780c */ /* 0x000fe20003f84270 */
[----:B------:R-:W-:Y:S01]  /*19a60*/  FMUL.FTZ R55, R2, R35 ;  /* 0x0000002302377220 */ /* 0x000fe20000410000 */
[----:B------:R-:W-:Y:S02]  /*19a70*/  FSEL R69, R70, -INF , P3 ;  /* 0xff80000046457808 */ /* 0x000fe40001800000 */
[----:B------:R-:W-:Y:S01]  /*19a80*/  FMNMX.FTZ R42, R67, R42, !PT ;  /* 0x0000002a432a7209 */ /* 0x000fe20007810000 */
[----:B------:R-:W-:Y:S01]  /*19a90*/  MUFU.TANH R11, R11 ;  /* 0x0000000b000b7308 */ /* 0x000fe20000002400 */
[----:B------:R-:W-:Y:S01]  /*19aa0*/  ISETP.GT.AND P3, PT, R66, 0x79, PT ;  /* 0x000000794200780c */ /* 0x000fe20003f64270 */
[----:B-1----:R-:W-:Y:S01]  /*19ab0*/  FMUL.FTZ R14, R2, R37 ;  /* 0x00000025020e7220 */ /* 0x002fe20000410000 */
[----:B------:R-:W-:Y:S01]  /*19ac0*/  FSEL R71, R52, -INF , P4 ;  /* 0xff80000034477808 */ /* 0x000fe20002000000 */
[----:B------:R-:W-:Y:S01]  /*19ad0*/  FMUL.FTZ R52, R2, R30 ;  /* 0x0000001e02347220 */ /* 0x000fe20000410000 */
[----:B------:R-:W-:-:S02]  /*19ae0*/  FMNMX.FTZ R42, R69, R42, !PT ;  /* 0x0000002a452a7209 */ /* 0x000fc40007810000 */
[C---:B------:R-:W-:Y:S01]  /*19af0*/  ISETP.GT.AND P4, PT, R66.reuse, 0x80, PT ;  /* 0x000000804200780c */ /* 0x040fe20003f84270 */
[----:B------:R-:W1:Y:S01]  /*19b00*/  MUFU.TANH R14, R14 ;  /* 0x0000000e000e7308 */ /* 0x000e620000002400 */
[----:B------:R-:W-:Y:S02]  /*19b10*/  FSEL R33, R83, -INF , P3 ;  /* 0xff80000053217808 */ /* 0x000fe40001800000 */
[----:B------:R-:W-:Y:S02]  /*19b20*/  FMNMX.FTZ R42, R71, R42, !PT ;  /* 0x0000002a472a7209 */ /* 0x000fe40007810000 */
[----:B------:R-:W-:Y:S02]  /*19b30*/  ISETP.GT.AND P3, PT, R66, 0x81, PT ;  /* 0x000000814200780c */ /* 0x000fe40003f64270 */
[----:B------:R-:W-:Y:S01]  /*19b40*/  FSEL R83, R24, -INF , P4 ;  /* 0xff80000018537808 */ /* 0x000fe20002000000 */
[----:B------:R-:W-:Y:S01]  /*19b50*/  MUFU.TANH R12, R12 ;  /* 0x0000000c000c7308 */ /* 0x000fe20000002400 */
[----:B------:R-:W-:-:S02]  /*19b60*/  FMNMX.FTZ R42, R33, R42, !PT ;  /* 0x0000002a212a7209 */ /* 0x000fc40007810000 */
[C---:B------:R-:W-:Y:S02]  /*19b70*/  ISETP.GT.AND P4, PT, R66.reuse, 0x88, PT ;  /* 0x000000884200780c */ /* 0x040fe40003f84270 */
[----:B---3--:R-:W-:Y:S02]  /*19b80*/  FSEL R81, R81, -INF , P3 ;  /* 0xff80000051517808 */ /* 0x008fe40001800000 */
[----:B------:R-:W-:Y:S01]  /*19b90*/  FMNMX.FTZ R42, R83, R42, !PT ;  /* 0x0000002a532a7209 */ /* 0x000fe20007810000 */
[----:B------:R-:W3:Y:S01]  /*19ba0*/  MUFU.TANH R13, R13 ;  /* 0x0000000d000d7308 */ /* 0x000ee20000002400 */
[----:B------:R-:W-:Y:S02]  /*19bb0*/  ISETP.GT.AND P3, PT, R66, 0x89, PT ;  /* 0x000000894200780c */ /* 0x000fe40003f64270 */
[----:B------:R-:W-:Y:S02]  /*19bc0*/  FSEL R37, R28, -INF , P4 ;  /* 0xff8000001c257808 */ /* 0x000fe40002000000 */
[----:B------:R-:W-:-:S02]  /*19bd0*/  FMNMX.FTZ R42, R81, R42, !PT ;  /* 0x0000002a512a7209 */ /* 0x000fc40007810000 */
[C---:B------:R-:W-:Y:S01]  /*19be0*/  ISETP.GT.AND P4, PT, R66.reuse, 0x90, PT ;  /* 0x000000904200780c */ /* 0x040fe20003f84270 */
[----:B------:R-:W4:Y:S01]  /*19bf0*/  MUFU.TANH R20, R20 ;  /* 0x0000001400147308 */ /* 0x000f220000002400 */
[----:B0-----:R-:W-:Y:S02]  /*19c00*/  FSEL R85, R15, -INF , P3 ;  /* 0xff8000000f557808 */ /* 0x001fe40001800000 */
[----:B------:R-:W-:Y:S02]  /*19c10*/  FMNMX.FTZ R42, R37, R42, !PT ;  /* 0x0000002a252a7209 */ /* 0x000fe40007810000 */
[----:B------:R-:W-:Y:S02]  /*19c20*/  ISETP.GT.AND P3, PT, R66, 0x91, PT ;  /* 0x000000914200780c */ /* 0x000fe40003f64270 */
[----:B------:R-:W-:Y:S01]  /*19c30*/  FSEL R89, R32, -INF , P4 ;  /* 0xff80000020597808 */ /* 0x000fe20002000000 */
[----:B------:R-:W0:Y:S01]  /*19c40*/  MUFU.TANH R21, R21 ;  /* 0x0000001500157308 */ /* 0x000e220000002400 */
[----:B------:R-:W-:Y:S01]  /*19c50*/  FMNMX.FTZ R42, R85, R42, !PT ;  /* 0x0000002a552a7209 */ /* 0x000fe20007810000 */
[----:B------:R-:W-:Y:S01]  /*19c60*/  FMUL.FTZ R32, R2, R50 ;  /* 0x0000003202207220 */ /* 0x000fe20000410000 */
[----:B------:R-:W-:Y:S01]  /*19c70*/  ISETP.GT.AND P4, PT, R66, 0x98, PT ;  /* 0x000000984200780c */ /* 0x000fe20003f84270 */
[----:B------:R-:W-:Y:S01]  /*19c80*/  FMUL.FTZ R50, R2, R26 ;  /* 0x0000001a02327220 */ /* 0x000fe20000410000 */
[----:B--2---:R-:W-:-:S02]  /*19c90*/  FSEL R87, R87, -INF , P3 ;  /* 0xff80000057577808 */ /* 0x004fc40001800000 */
[----:B------:R-:W-:Y:S01]  /*19ca0*/  FMNMX.FTZ R42, R89, R42, !PT ;  /* 0x0000002a592a7209 */ /* 0x000fe20007810000 */
[----:B------:R-:W2:Y:S01]  /*19cb0*/  MUFU.TANH R72, R72 ;  /* 0x0000004800487308 */ /* 0x000ea20000002400 */
[----:B------:R-:W-:Y:S01]  /*19cc0*/  ISETP.GT.AND P3, PT, R66, 0x99, PT ;  /* 0x000000994200780c */ /* 0x000fe20003f64270 */
[----:B------:R-:W-:Y:S01]  /*19cd0*/  FMUL.FTZ R66, R2, R38 ;  /* 0x0000002602427220 */ /* 0x000fe20000410000 */
[----:B------:R-:W-:Y:S01]  /*19ce0*/  FSEL R47, R36, -INF , P4 ;  /* 0xff800000242f7808 */ /* 0x000fe20002000000 */
[C---:B------:R-:W-:Y:S01]  /*19cf0*/  FMUL.FTZ R36, R2.reuse, R51 ;  /* 0x0000003302247220 */ /* 0x040fe20000410000 */
[----:B------:R-:W-:Y:S01]  /*19d00*/  FMNMX.FTZ R42, R87, R42, !PT ;  /* 0x0000002a572a7209 */ /* 0x000fe20007810000 */
[----:B------:R-:W-:Y:S01]  /*19d10*/  FMUL.FTZ R51, R2, R27 ;  /* 0x0000001b02337220 */ /* 0x000fe20000410000 */
[----:B-1----:R-:W-:Y:S01]  /*19d20*/  FSEL R91, R14, -INF , P3 ;  /* 0xff8000000e5b7808 */ /* 0x002fe20001800000 */
[----:B------:R-:W1:Y:S01]  /*19d30*/  MUFU.TANH R73, R73 ;  /* 0x0000004900497308 */ /* 0x000e620000002400 */
[----:B------:R-:W-:-:S02]  /*19d40*/  FMNMX.FTZ R42, R47, R42, !PT ;  /* 0x0000002a2f2a7209 */ /* 0x000fc40007810000 */
[----:B------:R-:W-:Y:S02]  /*19d50*/  VIADDMNMX R64, R62, R99, R64, PT ;  /* 0x000000633e407246 */ /* 0x000fe40003800140 */
[----:B------:R-:W-:Y:S01]  /*19d60*/  FMNMX.FTZ R14, R91, R42, !PT ;  /* 0x0000002a5b0e7209 */ /* 0x000fe20007810000 */
[----:B------:R-:W-:Y:S01]  /*19d70*/  FMUL.FTZ R42, R2, R54 ;  /* 0x00000036022a7220 */ /* 0x000fe20000410000 */
[----:B------:R-:W-:Y:S01]  /*19d80*/  ISETP.GT.AND P4, PT, R64, RZ, PT ;  /* 0x000000ff4000720c */ /* 0x000fe20003f84270 */
[----:B------:R-:W-:Y:S01]  /*19d90*/  FMUL.FTZ R54, R2, R31 ;  /* 0x0000001f02367220 */ /* 0x000fe20000410000 */
[----:B------:R-:W-:Y:S01]  /*19da0*/  ISETP.GT.AND P5, PT, R64, 0x1, PT ;  /* 0x000000014000780c */ /* 0x000fe20003fa4270 */
[----:B------:R-:W5:Y:S01]  /*19db0*/  SHFL.BFLY PT, R15, R14, 0x2, 0x1f ;  /* 0x0c401f000e0f7f89 */ /* 0x000f6200000e0000 */
[----:B------:R-:W-:Y:S01]  /*19dc0*/  FSEL R3, R3, -INF , P4 ;  /* 0xff80000003037808 */ /* 0x000fe20002000000 */
[----:B------:R-:W1:Y:S01]  /*19dd0*/  MUFU.TANH R74, R74 ;  /* 0x0000004a004a7308 */ /* 0x000e620000002400 */
[----:B------:R-:W-:-:S02]  /*19de0*/  FSEL R5, R5, -INF , P5 ;  /* 0xff80000005057808 */ /* 0x000fc40002800000 */
[----:B------:R-:W-:-:S04]  /*19df0*/  ISETP.GT.AND P4, PT, R64, 0x9, PT ;  /* 0x000000094000780c */ /* 0x000fc80003f84270 */
[----:B------:R-:W-:Y:S01]  /*19e00*/  FSEL R11, R11, -INF , P4 ;  /* 0xff8000000b0b7808 */ /* 0x000fe20002000000 */
[----:B------:R-:W1:Y:S01]  /*19e10*/  MUFU.TANH R75, R75 ;  /* 0x0000004b004b7308 */ /* 0x000e620000002400 */
[----:B------:R-:W-:-:S04]  /*19e20*/  ISETP.GT.AND P4, PT, R64, 0x11, PT ;  /* 0x000000114000780c */ /* 0x000fc80003f84270 */
[----:B---3--:R-:W-:Y:S02]  /*19e30*/  FSEL R13, R13, -INF , P4 ;  /* 0xff8000000d0d7808 */ /* 0x008fe40002000000 */
[----:B------:R-:W-:Y:S01]  /*19e40*/  ISETP.GT.AND P4, PT, R64, 0x19, PT ;  /* 0x000000194000780c */ /* 0x000fe20003f84270 */
[----:B------:R-:W3:Y:S01]  /*19e50*/  MUFU.TANH R76, R76 ;  /* 0x0000004c004c7308 */ /* 0x000ee20000002400 */
[----:B-----5:R-:W-:Y:S02]  /*19e60*/  FMNMX.FTZ R24, R14, R15, !PT ;  /* 0x0000000f0e187209 */ /* 0x020fe40007810000 */
[----:B------:R-:W-:-:S05]  /*19e70*/  MOV R14, UR6 ;  /* 0x00000006000e7c02 */ /* 0x000fca0008000f00 */
[----:B------:R-:W5:Y:S01]  /*19e80*/  MUFU.TANH R77, R77 ;  /* 0x0000004d004d7308 */ /* 0x000f620000002400 */
[----:B------:R-:W4:Y:S07]  /*19e90*/  SHFL.BFLY PT, R15, R24, 0x1, 0x1f ;  /* 0x0c201f00180f7f89 */ /* 0x000f2e00000e0000 */
[----:B------:R-:W5:Y:S08]  /*19ea0*/  MUFU.TANH R78, R78 ;  /* 0x0000004e004e7308 */ /* 0x000f700000002400 */
[----:B------:R-:W5:Y:S08]  /*19eb0*/  MUFU.TANH R79, R79 ;  /* 0x0000004f004f7308 */ /* 0x000f700000002400 */
[----:B------:R-:W5:Y:S01]  /*19ec0*/  MUFU.TANH R8, R8 ;  /* 0x0000000800087308 */ /* 0x000f620000002400 */
[----:B----4-:R-:W-:-:S04]  /*19ed0*/  FMNMX.FTZ R15, R24, R15, !PT ;  /* 0x0000000f180f7209 */ /* 0x010fc80007810000 */
[C---:B------:R-:W-:Y:S01]  /*19ee0*/  FSETP.NEU.FTZ.AND P3, PT, R15.reuse, -INF , PT ;  /* 0xff8000000f00780b */ /* 0x040fe20003f7d000 */
[----:B------:R-:W-:-:S02]  /*19ef0*/  FFMA.FTZ R24, R15, R14, -8 ;  /* 0xc10000000f187423 */ /* 0x000fc4000001000e */
[----:B------:R-:W4:Y:S03]  /*19f00*/  MUFU.TANH R9, R9 ;  /* 0x0000000900097308 */ /* 0x000f260000002400 */
[----:B------:R-:W-:Y:S02]  /*19f10*/  FSEL R24, R24, RZ, P3 ;  /* 0x000000ff18187208 */ /* 0x000fe40001800000 */
[----:B------:R-:W-:-:S03]  /*19f20*/  ISETP.GT.AND P3, PT, R64, 0x8, PT ;  /* 0x000000084000780c */ /* 0x000fc60003f64270 */
[----:B------:R-:W4:Y:S01]  /*19f30*/  MUFU.TANH R56, R56 ;  /* 0x0000003800387308 */ /* 0x000f220000002400 */
[----:B------:R-:W-:-:S01]  /*19f40*/  FFMA.FTZ R31, R117, R14, -R24 ;  /* 0x0000000e751f7223 */ /* 0x000fc20000010818 */
[----:B------:R-:W-:Y:S01]  /*19f50*/  FSEL R99, R10, -INF , P3 ;  /* 0xff8000000a637808 */ /* 0x000fe20001800000 */
[----:B------:R-:W-:-:S01]  /*19f60*/  FFMA.FTZ R62, R113, R14, -R24 ;  /* 0x0000000e713e7223 */ /* 0x000fc20000010818 */
[----:B------:R-:W-:Y:S01]  /*19f70*/  FMNMX.FTZ R10, R3, R5, !PT ;  /* 0x00000005030a7209 */ /* 0x000fe20007810000 */
[----:B------:R-:W-:-:S01]  /*19f80*/  FFMA.FTZ R68, R111, R14, -R24 ;  /* 0x0000000e6f447223 */ /* 0x000fc20000010818 */
[----:B------:R-:W-:Y:S01]  /*19f90*/  ISETP.GT.AND P3, PT, R64, 0x10, PT ;  /* 0x000000104000780c */ /* 0x000fe20003f64270 */
[----:B------:R-:W-:-:S01]  /*19fa0*/  FFMA.FTZ R26, R119, R14, -R24 ;  /* 0x0000000e771a7223 */ /* 0x000fc20000010818 */
[----:B------:R-:W-:Y:S01]  /*19fb0*/  FMNMX.FTZ R10, R99, R10, !PT ;  /* 0x0000000a630a7209 */ /* 0x000fe20007810000 */
[----:B------:R-:W-:-:S01]  /*19fc0*/  FFMA.FTZ R35, R121, R14, -R24 ;  /* 0x0000000e79237223 */ /* 0x000fc20000010818 */
[----:B------:R-:W-:Y:S01]  /*19fd0*/  FSEL R117, R12, -INF , P3 ;  /* 0xff8000000c757808 */ /* 0x000fe20001800000 */
[----:B------:R-:W4:Y:S01]  /*19fe0*/  MUFU.TANH R57, R57 ;  /* 0x0000003900397308 */ /* 0x000f220000002400 */
[----:B------:R-:W-:Y:S01]  /*19ff0*/  FMNMX.FTZ R12, R11, R10, !PT ;  /* 0x0000000a0b0c7209 */ /* 0x000fe20007810000 */
[-CC-:B------:R-:W-:Y:S01]  /*1a000*/  FFMA.FTZ R70, R103, R14.reuse, -R24.reuse ;  /* 0x0000000e67467223 */ /* 0x180fe20000010818 */
[----:B------:R-:W-:Y:S01]  /*1a010*/  ISETP.GT.AND P3, PT, R64, 0x18, PT ;  /* 0x000000184000780c */ /* 0x000fe20003f64270 */
[--C-:B------:R-:W-:Y:S01]  /*1a020*/  FFMA.FTZ R28, R123, R14, -R24.reuse ;  /* 0x0000000e7b1c7223 */ /* 0x100fe20000010818 */
[----:B------:R-:W-:Y:S01]  /*1a030*/  FMNMX.FTZ R12, R117, R12, !PT ;  /* 0x0000000c750c7209 */ /* 0x000fe20007810000 */
[--C-:B------:R-:W-:Y:S01]  /*1a040*/  FFMA.FTZ R27, R125, R14, -R24.reuse ;  /* 0x0000000e7d1b7223 */ /* 0x100fe20000010818 */
[----:B------:R-:W-:Y:S01]  /*1a050*/  FSEL R113, R20, -INF , P3 ;  /* 0xff80000014717808 */ /* 0x000fe20001800000 */
[----:B------:R2:W-:Y:S01]  /*1a060*/  MUFU.EX2 R10, R62 ;  /* 0x0000003e000a7308 */ /* 0x0005e20000000800 */
[----:B------:R-:W-:Y:S01]  /*1a070*/  FMNMX.FTZ R12, R13, R12, !PT ;  /* 0x0000000c0d0c7209 */ /* 0x000fe20007810000 */
[-CC-:B------:R-:W-:Y:S01]  /*1a080*/  FFMA.FTZ R38, R127, R14.reuse, -R24.reuse ;  /* 0x0000000e7f267223 */ /* 0x180fe20000010818 */
[C---:B------:R-:W-:Y:S01]  /*1a090*/  ISETP.GT.AND P3, PT, R64.reuse, 0x20, PT ;  /* 0x000000204000780c */ /* 0x040fe20003f64270 */
[-CC-:B------:R-:W-:Y:S01]  /*1a0a0*/  FFMA.FTZ R30, R129, R14.reuse, -R24.reuse ;  /* 0x0000000e811e7223 */ /* 0x180fe20000010818 */
[----:B0-----:R-:W-:Y:S01]  /*1a0b0*/  FSEL R111, R21, -INF , P4 ;  /* 0xff800000156f7808 */ /* 0x001fe20002000000 */
[--C-:B------:R-:W-:Y:S01]  /*1a0c0*/  FFMA.FTZ R115, R115, R14, -R24.reuse ;  /* 0x0000000e73737223 */ /* 0x100fe20000010818 */
[----:B------:R-:W-:Y:S01]  /*1a0d0*/  FMNMX.FTZ R12, R113, R12, !PT ;  /* 0x0000000c710c7209 */ /* 0x000fe20007810000 */
[----:B------:R0:W-:Y:S01]  /*1a0e0*/  MUFU.EX2 R21, R68 ;  /* 0x0000004400157308 */ /* 0x0001e20000000800 */
[----:B------:R-:W-:Y:S01]  /*1a0f0*/  ISETP.GT.AND P4, PT, R64, 0x21, PT ;  /* 0x000000214000780c */ /* 0x000fe20003f84270 */
[-CC-:B--2---:R-:W-:Y:S01]  /*1a100*/  FFMA.FTZ R62, R109, R14.reuse, -R24.reuse ;  /* 0x0000000e6d3e7223 */ /* 0x184fe20000010818 */
[----:B------:R-:W-:Y:S01]  /*1a110*/  FSEL R119, R72, -INF , P3 ;  /* 0xff80000048777808 */ /* 0x000fe20001800000 */
[--C-:B------:R-:W-:Y:S01]  /*1a120*/  FFMA.FTZ R69, R69, R14, -R24.reuse ;  /* 0x0000000e45457223 */ /* 0x100fe20000010818 */
[----:B------:R-:W-:Y:S01]  /*1a130*/  FMNMX.FTZ R20, R111, R12, !PT ;  /* 0x0000000c6f147209 */ /* 0x000fe20007810000 */
[-CC-:B------:R-:W-:Y:S01]  /*1a140*/  FFMA.FTZ R107, R107, R14.reuse, -R24.reuse ;  /* 0x0000000e6b6b7223 */ /* 0x180fe20000010818 */
[C---:B------:R-:W-:Y:S01]  /*1a150*/  ISETP.GT.AND P3, PT, R64.reuse, 0x28, PT ;  /* 0x000000284000780c */ /* 0x040fe20003f64270 */
[----:B------:R2:W-:Y:S01]  /*1a160*/  MUFU.EX2 R12, R62 ;  /* 0x0000003e000c7308 */ /* 0x0005e20000000800 */
[----:B-1----:R-:W-:Y:S01]  /*1a170*/  FSEL R73, R73, -INF , P4 ;  /* 0xff80000049497808 */ /* 0x002fe20002000000 */
[--C-:B0-----:R-:W-:Y:S01]  /*1a180*/  FFMA.FTZ R68, R105, R14, -R24.reuse ;  /* 0x0000000e69447223 */ /* 0x101fe20000010818 */
[----:B------:R-:W-:Y:S01]  /*1a190*/  FMNMX.FTZ R20, R119, R20, !PT ;  /* 0x0000001477147209 */ /* 0x000fe20007810000 */
[-CC-:B------:R-:W-:Y:S01]  /*1a1a0*/  FFMA.FTZ R7, R7, R14.reuse, -R24.reuse ;  /* 0x0000000e07077223 */ /* 0x180fe20000010818 */
[----:B------:R-:W-:Y:S01]  /*1a1b0*/  ISETP.GT.AND P4, PT, R64, 0x29, PT ;  /* 0x000000294000780c */ /* 0x000fe20003f84270 */
[--C-:B------:R-:W-:Y:S01]  /*1a1c0*/  FFMA.FTZ R25, R25, R14, -R24.reuse ;  /* 0x0000000e19197223 */ /* 0x100fe20000010818 */
[----:B------:R-:W-:Y:S01]  /*1a1d0*/  FSEL R109, R74, -INF , P3 ;  /* 0xff8000004a6d7808 */ /* 0x000fe20001800000 */
[----:B------:R-:W0:Y:S01]  /*1a1e0*/  MUFU.TANH R58, R58 ;  /* 0x0000003a003a7308 */ /* 0x000e220000002400 */
[----:B------:R-:W-:Y:S01]  /*1a1f0*/  FMNMX.FTZ R20, R73, R20, !PT ;  /* 0x0000001449147209 */ /* 0x000fe20007810000 */
[-CC-:B------:R-:W-:Y:S01]  /*1a200*/  FFMA.FTZ R33, R33, R14.reuse, -R24.reuse ;  /* 0x0000000e21217223 */ /* 0x180fe20000010818 */
[C---:B------:R-:W-:Y:S01]  /*1a210*/  ISETP.GT.AND P3, PT, R64.reuse, 0x30, PT ;  /* 0x000000304000780c */ /* 0x040fe20003f64270 */
[-CC-:B------:R-:W-:Y:S01]  /*1a220*/  FFMA.FTZ R37, R37, R14.reuse, -R24.reuse ;  /* 0x0000000e25257223 */ /* 0x180fe20000010818 */
[----:B------:R-:W-:Y:S01]  /*1a230*/  FSEL R75, R75, -INF , P4 ;  /* 0xff8000004b4b7808 */ /* 0x000fe20002000000 */
[--C-:B------:R-:W-:Y:S01]  /*1a240*/  FFMA.FTZ R87, R87, R14, -R24.reuse ;  /* 0x0000000e57577223 */ /* 0x100fe20000010818 */
[----:B------:R-:W-:Y:S01]  /*1a250*/  FMNMX.FTZ R20, R109, R20, !PT ;  /* 0x000000146d147209 */ /* 0x000fe20007810000 */
[----:B------:R-:W1:Y:S01]  /*1a260*/  MUFU.TANH R59, R59 ;  /* 0x0000003b003b7308 */ /* 0x000e620000002400 */
[----:B------:R-:W-:Y:S01]  /*1a270*/  ISETP.GT.AND P4, PT, R64, 0x31, PT ;  /* 0x000000314000780c */ /* 0x000fe20003f84270 */
[----:B------:R-:W-:Y:S01]  /*1a280*/  FFMA.FTZ R47, R47, R14, -R24 ;  /* 0x0000000e2f2f7223 */ /* 0x000fe20000010818 */
[----:B---3--:R-:W-:-:S02]  /*1a290*/  FSEL R121, R76, -INF , P3 ;  /* 0xff8000004c797808 */ /* 0x008fc40001800000 */
[----:B--2---:R-:W-:Y:S02]  /*1a2a0*/  FMNMX.FTZ R62, R75, R20, !PT ;  /* 0x000000144b3e7209 */ /* 0x004fe40007810000 */
[C---:B------:R-:W-:Y:S01]  /*1a2b0*/  ISETP.GT.AND P3, PT, R64.reuse, 0x38, PT ;  /* 0x000000384000780c */ /* 0x040fe20003f64270 */
[----:B------:R-:W2:Y:S01]  /*1a2c0*/  MUFU.TANH R60, R60 ;  /* 0x0000003c003c7308 */ /* 0x000ea20000002400 */
[----:B-----5:R-:W-:Y:S02]  /*1a2d0*/  FSEL R77, R77, -INF , P4 ;  /* 0xff8000004d4d7808 */ /* 0x020fe40002000000 */
[----:B------:R-:W-:Y:S02]  /*1a2e0*/  FMNMX.FTZ R62, R121, R62, !PT ;  /* 0x0000003e793e7209 */ /* 0x000fe40007810000 */
[----:B------:R-:W-:Y:S02]  /*1a2f0*/  ISETP.GT.AND P4, PT, R64, 0x39, PT ;  /* 0x000000394000780c */ /* 0x000fe40003f84270 */
[----:B------:R-:W-:Y:S01]  /*1a300*/  FSEL R105, R78, -INF , P3 ;  /* 0xff8000004e697808 */ /* 0x000fe20001800000 */
[----:B------:R-:W3:Y:S01]  /*1a310*/  MUFU.TANH R61, R61 ;  /* 0x0000003d003d7308 */ /* 0x000ee20000002400 */
[----:B------:R-:W-:-:S02]  /*1a320*/  FMNMX.FTZ R62, R77, R62, !PT ;  /* 0x0000003e4d3e7209 */ /* 0x000fc40007810000 */
[C---:B------:R-:W-:Y:S02]  /*1a330*/  ISETP.GT.AND P3, PT, R64.reuse, 0x40, PT ;  /* 0x000000404000780c */ /* 0x040fe40003f64270 */
[----:B------:R-:W-:Y:S02]  /*1a340*/  FSEL R103, R79, -INF , P4 ;  /* 0xff8000004f677808 */ /* 0x000fe40002000000 */
[----:B------:R-:W-:Y:S01]  /*1a350*/  FMNMX.FTZ R62, R105, R62, !PT ;  /* 0x0000003e693e7209 */ /* 0x000fe20007810000 */
[----:B------:R-:W5:Y:S01]  /*1a360*/  MUFU.TANH R6, R6 ;  /* 0x0000000600067308 */ /* 0x000f620000002400 */
[----:B------:R-:W-:Y:S02]  /*1a370*/  ISETP.GT.AND P4, PT, R64, 0x41, PT ;  /* 0x000000414000780c */ /* 0x000fe40003f84270 */
[----:B------:R-:W-:Y:S01]  /*1a380*/  FSEL R123, R8, -INF , P3 ;  /* 0xff800000087b7808 */ /* 0x000fe20001800000 */
[----:B------:R-:W-:-:S01]  /*1a390*/  FFMA.FTZ R8, R101, R14, -R24 ;  /* 0x0000000e65087223 */ /* 0x000fc20000010818 */
[----:B------:R-:W-:-:S02]  /*1a3a0*/  FMNMX.FTZ R62, R103, R62, !PT ;  /* 0x0000003e673e7209 */ /* 0x000fc40007810000 */
[C---:B------:R-:W-:Y:S01]  /*1a3b0*/  ISETP.GT.AND P3, PT, R64.reuse, 0x48, PT ;  /* 0x000000484000780c */ /* 0x040fe20003f64270 */
[----:B------:R-:W5:Y:S01]  /*1a3c0*/  MUFU.TANH R40, R40 ;  /* 0x0000002800287308 */ /* 0x000f620000002400 */
[----:B----4-:R-:W-:Y:S01]  /*1a3d0*/  FSEL R101, R9, -INF , P4 ;  /* 0xff80000009657808 */ /* 0x010fe20002000000 */
[--C-:B------:R-:W-:Y:S01]  /*1a3e0*/  FFMA.FTZ R9, R95, R14, -R24.reuse ;  /* 0x0000000e5f097223 */ /* 0x100fe20000010818 */
[----:B------:R-:W-:Y:S02]  /*1a3f0*/  FMNMX.FTZ R62, R123, R62, !PT ;  /* 0x0000003e7b3e7209 */ /* 0x000fe40007810000 */
[----:B------:R-:W-:Y:S02]  /*1a400*/  ISETP.GT.AND P4, PT, R64, 0x49, PT ;  /* 0x000000494000780c */ /* 0x000fe40003f84270 */
[----:B------:R-:W-:Y:S01]  /*1a410*/  FSEL R125, R56, -INF , P3 ;  /* 0xff800000387d7808 */ /* 0x000fe20001800000 */
[----:B------:R-:W-:Y:S01]  /*1a420*/  FFMA.FTZ R56, R97, R14, -R24 ;  /* 0x0000000e61387223 */ /* 0x000fe20000010818 */
[----:B------:R-:W-:Y:S01]  /*1a430*/  FMNMX.FTZ R62, R101, R62, !PT ;  /* 0x0000003e653e7209 */ /* 0x000fe20007810000 */
[----:B------:R-:W4:Y:S01]  /*1a440*/  MUFU.TANH R44, R44 ;  /* 0x0000002c002c7308 */ /* 0x000f220000002400 */
[----:B------:R-:W-:-:S02]  /*1a450*/  ISETP.GT.AND P3, PT, R64, 0x50, PT ;  /* 0x000000504000780c */ /* 0x000fc40003f64270 */
[----:B------:R-:W-:Y:S02]  /*1a460*/  FSEL R97, R57, -INF , P4 ;  /* 0xff80000039617808 */ /* 0x000fe40002000000 */
[----:B------:R-:W-:Y:S02]  /*1a470*/  FMNMX.FTZ R62, R125, R62, !PT ;  /* 0x0000003e7d3e7209 */ /* 0x000fe40007810000 */
[----:B------:R-:W-:Y:S01]  /*1a480*/  ISETP.GT.AND P4, PT, R64, 0x51, PT ;  /* 0x000000514000780c */ /* 0x000fe20003f84270 */
[----:B------:R-:W4:Y:S01]  /*1a490*/  MUFU.TANH R46, R46 ;  /* 0x0000002e002e7308 */ /* 0x000f220000002400 */
[----:B0-----:R-:W-:Y:S02]  /*1a4a0*/  FSEL R127, R58, -INF , P3 ;  /* 0xff8000003a7f7808 */ /* 0x001fe40001800000 */
[----:B------:R-:W-:Y:S02]  /*1a4b0*/  FMNMX.FTZ R62, R97, R62, !PT ;  /* 0x0000003e613e7209 */ /* 0x000fe40007810000 */
[----:B------:R-:W-:-:S02]  /*1a4c0*/  ISETP.GT.AND P3, PT, R64, 0x58, PT ;  /* 0x000000584000780c */ /* 0x000fc40003f64270 */
[----:B-1----:R-:W-:Y:S01]  /*1a4d0*/  FSEL R59, R59, -INF , P4 ;  /* 0xff8000003b3b7808 */ /* 0x002fe20002000000 */
[----:B------:R0:W-:Y:S01]  /*1a4e0*/  MUFU.EX2 R57, R56 ;  /* 0x0000003800397308 */ /* 0x0001e20000000800 */
[----:B------:R-:W-:Y:S02]  /*1a4f0*/  FMNMX.FTZ R62, R127, R62, !PT ;  /* 0x0000003e7f3e7209 */ /* 0x000fe40007810000 */
[----:B------:R-:W-:Y:S02]  /*1a500*/  ISETP.GT.AND P4, PT, R64, 0x59, PT ;  /* 0x000000594000780c */ /* 0x000fe40003f84270 */
[----:B--2---:R-:W-:Y:S02]  /*1a510*/  FSEL R95, R60, -INF , P3 ;  /* 0xff8000003c5f7808 */ /* 0x004fe40001800000 */
[----:B------:R-:W-:Y:S01]  /*1a520*/  FMNMX.FTZ R62, R59, R62, !PT ;  /* 0x0000003e3b3e7209 */ /* 0x000fe20007810000 */
[----:B------:R-:W1:Y:S01]  /*1a530*/  MUFU.TANH R32, R32 ;  /* 0x0000002000207308 */ /* 0x000e620000002400 */
[----:B------:R-:W-:Y:S01]  /*1a540*/  ISETP.GT.AND P3, PT, R64, 0x60, PT ;  /* 0x000000604000780c */ /* 0x000fe20003f64270 */
[----:B0-----:R-:W-:Y:S01]  /*1a550*/  FFMA.FTZ R56, R93, R14, -R24 ;  /* 0x0000000e5d387223 */ /* 0x001fe20000010818 */
[----:B---3--:R-:W-:-:S02]  /*1a560*/  FSEL R61, R61, -INF , P4 ;  /* 0xff8000003d3d7808 */ /* 0x008fc40002000000 */
[----:B------:R-:W-:Y:S02]  /*1a570*/  FMNMX.FTZ R62, R95, R62, !PT ;  /* 0x0000003e5f3e7209 */ /* 0x000fe40007810000 */
[----:B------:R-:W-:Y:S01]  /*1a580*/  ISETP.GT.AND P4, PT, R64, 0x61, PT ;  /* 0x000000614000780c */ /* 0x000fe20003f84270 */
[----:B------:R-:W0:Y:S01]  /*1a590*/  MUFU.TANH R36, R36 ;  /* 0x0000002400247308 */ /* 0x000e220000002400 */
[----:B-----5:R-:W-:Y:S01]  /*1a5a0*/  FSEL R93, R6, -INF , P3 ;  /* 0xff800000065d7808 */ /* 0x020fe20001800000 */
[--C-:B------:R-:W-:Y:S01]  /*1a5b0*/  FFMA.FTZ R6, R49, R14, -R24.reuse ;  /* 0x0000000e31067223 */ /* 0x100fe20000010818 */
[----:B------:R-:W-:Y:S02]  /*1a5c0*/  FMNMX.FTZ R62, R61, R62, !PT ;  /* 0x0000003e3d3e7209 */ /* 0x000fe40007810000 */
[----:B------:R-:W-:Y:S02]  /*1a5d0*/  ISETP.GT.AND P3, PT, R64, 0x68, PT ;  /* 0x000000684000780c */ /* 0x000fe40003f64270 */
[----:B------:R-:W-:Y:S01]  /*1a5e0*/  FSEL R49, R40, -INF , P4 ;  /* 0xff80000028317808 */ /* 0x000fe20002000000 */
[----:B------:R-:W2:Y:S01]  /*1a5f0*/  MUFU.TANH R42, R42 ;  /* 0x0000002a002a7308 */ /* 0x000ea20000002400 */
[----:B------:R-:W-:Y:S01]  /*1a600*/  FMNMX.FTZ R62, R93, R62, !PT ;  /* 0x0000003e5d3e7209 */ /* 0x000fe20007810000 */
[----:B------:R-:W-:Y:S01]  /*1a610*/  FFMA.FTZ R40, R65, R14, -R24 ;  /* 0x0000000e41287223 */ /* 0x000fe20000010818 */
[----:B------:R-:W-:-:S02]  /*1a620*/  ISETP.GT.AND P4, PT, R64, 0x69, PT ;  /* 0x000000694000780c */ /* 0x000fc40003f84270 */
[----:B----4-:R-:W-:Y:S01]  /*1a630*/  FSEL R129, R44, -INF , P3 ;  /* 0xff8000002c817808 */ /* 0x010fe20001800000 */
[----:B------:R-:W-:-:S01]  /*1a640*/  FFMA.FTZ R44, R71, R14, -R24 ;  /* 0x0000000e472c7223 */ /* 0x000fc20000010818 */
[----:B------:R-:W-:Y:S01]  /*1a650*/  FMNMX.FTZ R62, R49, R62, !PT ;  /* 0x0000003e313e7209 */ /* 0x000fe20007810000 */
[----:B------:R-:W3:Y:S01]  /*1a660*/  MUFU.TANH R48, R48 ;  /* 0x0000003000307308 */ /* 0x000ee20000002400 */
[----:B------:R-:W-:Y:S02]  /*1a670*/  ISETP.GT.AND P3, PT, R64, 0x70, PT ;  /* 0x000000704000780c */ /* 0x000fe40003f64270 */
[----:B------:R-:W-:Y:S01]  /*1a680*/  FSEL R133, R46, -INF , P4 ;  /* 0xff8000002e857808 */ /* 0x000fe20002000000 */
[----:B------:R-:W-:-:S01]  /*1a690*/  FFMA.FTZ R46, R81, R14, -R24 ;  /* 0x0000000e512e7223 */ /* 0x000fc20000010818 */
[----:B------:R-:W-:Y:S02]  /*1a6a0*/  FMNMX.FTZ R62, R129, R62, !PT ;  /* 0x0000003e813e7209 */ /* 0x000fe40007810000 */
[----:B------:R-:W-:Y:S01]  /*1a6b0*/  ISETP.GT.AND P4, PT, R64, 0x71, PT ;  /* 0x000000714000780c */ /* 0x000fe20003f84270 */
[----:B------:R-:W4:Y:S01]  /*1a6c0*/  MUFU.TANH R50, R50 ;  /* 0x0000003200327308 */ /* 0x000f220000002400 */
[----:B-1----:R-:W-:Y:S01]  /*1a6d0*/  FSEL R131, R32, -INF , P3 ;  /* 0xff80000020837808 */ /* 0x002fe20001800000 */
[--C-:B------:R-:W-:Y:S01]  /*1a6e0*/  FFMA.FTZ R32, R41, R14, -R24.reuse ;  /* 0x0000000e29207223 */ /* 0x100fe20000010818 */
[----:B------:R-:W-:Y:S01]  /*1a6f0*/  FMNMX.FTZ R62, R133, R62, !PT ;  /* 0x0000003e853e7209 */ /* 0x000fe20007810000 */
[-CC-:B------:R-:W-:Y:S01]  /*1a700*/  FFMA.FTZ R41, R43, R14.reuse, -R24.reuse ;  /* 0x0000000e2b297223 */ /* 0x180fe20000010818 */
[----:B------:R-:W-:Y:S01]  /*1a710*/  ISETP.GT.AND P3, PT, R64, 0x78, PT ;  /* 0x000000784000780c */ /* 0x000fe20003f64270 */
[--C-:B------:R-:W-:Y:S01]  /*1a720*/  FFMA.FTZ R43, R29, R14, -R24.reuse ;  /* 0x0000000e1d2b7223 */ /* 0x100fe20000010818 */
[----:B0-----:R-:W-:Y:S01]  /*1a730*/  FSEL R135, R36, -INF , P4 ;  /* 0xff80000024877808 */ /* 0x001fe20002000000 */
[----:B------:R-:W0:Y:S01]  /*1a740*/  MUFU.TANH R51, R51 ;  /* 0x0000003300337308 */ /* 0x000e220000002400 */
[----:B------:R-:W-:Y:S01]  /*1a750*/  FMNMX.FTZ R62, R131, R62, !PT ;  /* 0x0000003e833e7209 */ /* 0x000fe20007810000 */
[-CC-:B------:R-:W-:Y:S01]  /*1a760*/  FFMA.FTZ R36, R45, R14.reuse, -R24.reuse ;  /* 0x0000000e2d247223 */ /* 0x180fe20000010818 */
[----:B------:R-:W-:Y:S01]  /*1a770*/  ISETP.GT.AND P4, PT, R64, 0x79, PT ;  /* 0x000000794000780c */ /* 0x000fe20003f84270 */
[-CC-:B------:R-:W-:Y:S01]  /*1a780*/  FFMA.FTZ R29, R67, R14.reuse, -R24.reuse ;  /* 0x0000000e431d7223 */ /* 0x180fe20000010818 */
[----:B--2---:R-:W-:Y:S01]  /*1a790*/  FSEL R137, R42, -INF , P3 ;  /* 0xff8000002a897808 */ /* 0x004fe20001800000 */
[----:B------:R-:W-:Y:S01]  /*1a7a0*/  FFMA.FTZ R42, R53, R14, -R24 ;  /* 0x0000000e352a7223 */ /* 0x000fe20000010818 */
[----:B------:R-:W-:Y:S01]  /*1a7b0*/  FMNMX.FTZ R62, R135, R62, !PT ;  /* 0x0000003e873e7209 */ /* 0x000fe20007810000 */
[----:B------:R-:W1:Y:S01]  /*1a7c0*/  MUFU.TANH R52, R52 ;  /* 0x0000003400347308 */ /* 0x000e620000002400 */
[----:B------:R-:W-:-:S02]  /*1a7d0*/  ISETP.GT.AND P3, PT, R64, 0x80, PT ;  /* 0x000000804000780c */ /* 0x000fc40003f64270 */
[----:B---3--:R-:W-:Y:S01]  /*1a7e0*/  FSEL R139, R48, -INF , P4 ;  /* 0xff800000308b7808 */ /* 0x008fe20002000000 */
[----:B------:R-:W-:-:S01]  /*1a7f0*/  FFMA.FTZ R48, R85, R14, -R24 ;  /* 0x0000000e55307223 */ /* 0x000fc20000010818 */
[----:B------:R-:W-:Y:S02]  /*1a800*/  FMNMX.FTZ R62, R137, R62, !PT ;  /* 0x0000003e893e7209 */ /* 0x000fe40007810000 */
[----:B------:R-:W-:Y:S01]  /*1a810*/  ISETP.GT.AND P4, PT, R64, 0x81, PT ;  /* 0x000000814000780c */ /* 0x000fe20003f84270 */
[----:B------:R-:W2:Y:S01]  /*1a820*/  MUFU.TANH R54, R54 ;  /* 0x0000003600367308 */ /* 0x000ea20000002400 */
[----:B----4-:R-:W-:Y:S01]  /*1a830*/  FSEL R141, R50, -INF , P3 ;  /* 0xff800000328d7808 */ /* 0x010fe20001800000 */
[----:B------:R-:W-:Y:S01]  /*1a840*/  FFMA.FTZ R50, R89, R14, -R24 ;  /* 0x0000000e59327223 */ /* 0x000fe20000010818 */
[----:B------:R-:W-:Y:S02]  /*1a850*/  FMNMX.FTZ R62, R139, R62, !PT ;  /* 0x0000003e8b3e7209 */ /* 0x000fe40007810000 */
[----:B------:R-:W-:-:S02]  /*1a860*/  ISETP.GT.AND P3, PT, R64, 0x88, PT ;  /* 0x000000884000780c */ /* 0x000fc40003f64270 */
[----:B0-----:R-:W-:Y:S01]  /*1a870*/  FSEL R51, R51, -INF , P4 ;  /* 0xff80000033337808 */ /* 0x001fe20002000000 */
[----:B------:R-:W0:Y:S01]  /*1a880*/  MUFU.TANH R34, R34 ;  /* 0x0000002200227308 */ /* 0x000e220000002400 */
[----:B------:R-:W-:Y:S02]  /*1a890*/  FMNMX.FTZ R62, R141, R62, !PT ;  /* 0x0000003e8d3e7209 */ /* 0x000fe40007810000 */
[----:B------:R-:W-:Y:S02]  /*1a8a0*/  ISETP.GT.AND P4, PT, R64, 0x89, PT ;  /* 0x000000894000780c */ /* 0x000fe40003f84270 */
[----:B-1----:R-:W-:Y:S02]  /*1a8b0*/  FSEL R143, R52, -INF , P3 ;  /* 0xff800000348f7808 */ /* 0x002fe40001800000 */
[----:B------:R-:W-:Y:S01]  /*1a8c0*/  FMNMX.FTZ R62, R51, R62, !PT ;  /* 0x0000003e333e7209 */ /* 0x000fe20007810000 */
[----:B------:R-:W1:Y:S01]  /*1a8d0*/  MUFU.TANH R55, R55 ;  /* 0x0000003700377308 */ /* 0x000e620000002400 */
[----:B------:R-:W-:-:S02]  /*1a8e0*/  ISETP.GT.AND P3, PT, R64, 0x90, PT ;  /* 0x000000904000780c */ /* 0x000fc40003f64270 */
[----:B--2---:R-:W-:Y:S02]  /*1a8f0*/  FSEL R145, R54, -INF , P4 ;  /* 0xff80000036917808 */ /* 0x004fe40002000000 */
[----:B------:R-:W-:Y:S02]  /*1a900*/  FMNMX.FTZ R62, R143, R62, !PT ;  /* 0x0000003e8f3e7209 */ /* 0x000fe40007810000 */
[----:B------:R-:W-:Y:S01]  /*1a910*/  ISETP.GT.AND P4, PT, R64, 0x91, PT ;  /* 0x000000914000780c */ /* 0x000fe20003f84270 */
[----:B------:R-:W2:Y:S01]  /*1a920*/  MUFU.TANH R66, R66 ;  /* 0x0000004200427308 */ /* 0x000ea20000002400 */
[----:B0-----:R-:W-:Y:S01]  /*1a930*/  FSEL R147, R34, -INF , P3 ;  /* 0xff80000022937808 */ /* 0x001fe20001800000 */
[----:B------:R-:W-:Y:S01]  /*1a940*/  FFMA.FTZ R34, R63, R14, -R24 ;  /* 0x0000000e3f227223 */ /* 0x000fe20000010818 */
[----:B------:R-:W-:Y:S02]  /*1a950*/  FMNMX.FTZ R62, R145, R62, !PT ;  /* 0x0000003e913e7209 */ /* 0x000fe40007810000 */
[----:B------:R-:W-:-:S02]  /*1a960*/  ISETP.GT.AND P3, PT, R64, 0x98, PT ;  /* 0x000000984000780c */ /* 0x000fc40003f64270 */
[----:B------:R-:W-:Y:S01]  /*1a970*/  FMNMX.FTZ R62, R147, R62, !PT ;  /* 0x0000003e933e7209 */ /* 0x000fe20007810000 */
[----:B------:R-:W0:Y:S01]  /*1a980*/  MUFU.TANH R39, R39 ;  /* 0x0000002700277308 */ /* 0x000e220000002400 */
[----:B-1----:R-:W-:Y:S02]  /*1a990*/  FSEL R55, R55, -INF , P4 ;  /* 0xff80000037377808 */ /* 0x002fe40002000000 */
[----:B------:R-:W-:Y:S02]  /*1a9a0*/  ISETP.GT.AND P4, PT, R64, 0x99, PT ;  /* 0x000000994000780c */ /* 0x000fe40003f84270 */
[----:B------:R-:W-:-:S03]  /*1a9b0*/  FMNMX.FTZ R62, R55, R62, !PT ;  /* 0x0000003e373e7209 */ /* 0x000fc60007810000 */
[----:B------:R-:W-:Y:S01]  /*1a9c0*/  MUFU.EX2 R26, R26 ;  /* 0x0000001a001a7308 */ /* 0x000fe20000000800 */
[----:B--2---:R-:W-:-:S04]  /*1a9d0*/  FSEL R63, R66, -INF , P3 ;  /* 0xff800000423f7808 */ /* 0x004fc80001800000 */
[----:B------:R-:W-:-:S03]  /*1a9e0*/  FMNMX.FTZ R62, R63, R62, !PT ;  /* 0x0000003e3f3e7209 */ /* 0x000fc60007810000 */
[----:B------:R-:W-:Y:S01]  /*1a9f0*/  MUFU.EX2 R31, R31 ;  /* 0x0000001f001f7308 */ /* 0x000fe20000000800 */
[----:B0-----:R-:W-:-:S04]  /*1aa00*/  FSEL R53, R39, -INF , P4 ;  /* 0xff80000027357808 */ /* 0x001fc80002000000 */
[----:B------:R-:W-:-:S03]  /*1aa10*/  FMNMX.FTZ R62, R53, R62, !PT ;  /* 0x0000003e353e7209 */ /* 0x000fc60007810000 */
[----:B------:R-:W-:Y:S02]  /*1aa20*/  MUFU.EX2 R28, R28 ;  /* 0x0000001c001c7308 */ /* 0x000fe40000000800 */
[----:B------:R-:W0:Y:S06]  /*1aa30*/  SHFL.BFLY PT, R45, R62, 0x2, 0x1f ;  /* 0x0c401f003e2d7f89 */ /* 0x000e2c00000e0000 */
[----:B------:R-:W1:Y:S08]  /*1aa40*/  MUFU.EX2 R35, R35 ;  /* 0x0000002300237308 */ /* 0x000e700000000800 */
[----:B------:R-:W-:Y:S08]  /*1aa50*/  MUFU.EX2 R27, R27 ;  /* 0x0000001b001b7308 */ /* 0x000ff00000000800 */
[----:B------:R-:W-:Y:S01]  /*1aa60*/  MUFU.EX2 R30, R30 ;  /* 0x0000001e001e7308 */ /* 0x000fe20000000800 */
[----:B-1----:R-:W-:-:S02]  /*1aa70*/  F2FP.SATFINITE.E4M3.F32.PACK_AB_MERGE_C R184, R35, R28, RZ ;  /* 0x0000001c23b8723e */ /* 0x002fc400048070ff */
[----:B0-----:R-:W-:Y:S01]  /*1aa80*/  FMNMX.FTZ R52, R62, R45, !PT ;  /* 0x0000002d3e347209 */ /* 0x001fe20007810000 */
[----:B------:R-:W-:-:S01]  /*1aa90*/  FFMA.FTZ R45, R83, R14, -R24 ;  /* 0x0000000e532d7223 */ /* 0x000fc20000010818 */
[----:B------:R-:W-:Y:S01]  /*1aaa0*/  F2FP.SATFINITE.E4M3.F32.PACK_AB_MERGE_C R184, R31, R26, R184 ;  /* 0x0000001a1fb8723e */ /* 0x000fe200048070b8 */
[----:B------:R-:W-:-:S02]  /*1aab0*/  FFMA.FTZ R24, R91, R14, -R24 ;  /* 0x0000000e5b187223 */ /* 0x000fc40000010818 */
[----:B------:R-:W0:Y:S01]  /*1aac0*/  SHFL.BFLY PT, R65, R52, 0x1, 0x1f ;  /* 0x0c201f0034417f89 */ /* 0x000e2200000e0000 */
[----:B------:R-:W-:Y:S08]  /*1aad0*/  MUFU.EX2 R38, R38 ;  /* 0x0000002600267308 */ /* 0x000ff00000000800 */
[----:B------:R-:W1:Y:S08]  /*1aae0*/  MUFU.EX2 R115, R115 ;  /* 0x0000007300737308 */ /* 0x000e700000000800 */
[----:B------:R-:W-:Y:S01]  /*1aaf0*/  MUFU.EX2 R39, R42 ;  /* 0x0000002a00277308 */ /* 0x000fe20000000800 */
[----:B0-----:R-:W-:-:S07]  /*1ab00*/  FMNMX.FTZ R90, R52, R65, !PT ;  /* 0x00000041345a7209 */ /* 0x001fce0007810000 */
[----:B------:R0:W-:Y:S01]  /*1ab10*/  MUFU.EX2 R42, R69 ;  /* 0x00000045002a7308 */ /* 0x0001e20000000800 */
[----:B-1----:R-:W-:Y:S02]  /*1ab20*/  F2FP.SATFINITE.E4M3.F32.PACK_AB_MERGE_C R186, R115, R38, RZ ;  /* 0x0000002673ba723e */ /* 0x002fe400048070ff */
[C---:B------:R-:W-:Y:S01]  /*1ab30*/  FSETP.NEU.FTZ.AND P3, PT, R90.reuse, -INF , PT ;  /* 0xff8000005a00780b */ /* 0x040fe20003f7d000 */
[----:B------:R-:W-:-:S01]  /*1ab40*/  FFMA.FTZ R52, R90, R14, -8 ;  /* 0xc10000005a347423 */ /* 0x000fc2000001000e */
[----:B------:R-:W-:-:S03]  /*1ab50*/  F2FP.SATFINITE.E4M3.F32.PACK_AB_MERGE_C R186, R30, R27, R186 ;  /* 0x0000001b1eba723e */ /* 0x000fc600048070ba */
[----:B------:R1:W-:Y:S01]  /*1ab60*/  MUFU.EX2 R79, R70 ;  /* 0x00000046004f7308 */ /* 0x0003e20000000800 */
[----:B------:R-:W-:-:S05]  /*1ab70*/  FSEL R52, R52, RZ, P3 ;  /* 0x000000ff34347208 */ /* 0x000fca0001800000 */
        /* <DEDUP_REMOVED lines=8> */
[----:B------:R-:W-:Y:S01]  /*1ac00*/  FFMA.FTZ R78, R61, R14, -R52 ;  /* 0x0000000e3d4e7223 */ /* 0x000fe20000010834 */
[----:B------:R-:W-:-:S01]  /*1ac10*/  FADD.FTZ R61, R26, R31 ;  /* 0x0000001f1a3d7221 */ /* 0x000fc20000010000 */
[-CC-:B------:R-:W-:Y:S01]  /*1ac20*/  FFMA.FTZ R66, R111, R14.reuse, -R52.reuse ;  /* 0x0000000e6f427223 */ /* 0x180fe20000010834 */
[----:B------:R-:W-:-:S01]  /*1ac30*/  FFMA.FTZ R11, R119, R14, -R52 ;  /* 0x0000000e770b7223 */ /* 0x000fc20000010834 */
[----:B------:R-:W-:Y:S01]  /*1ac40*/  FFMA.FTZ R62, R73, R14, -R52 ;  /* 0x0000000e493e7223 */ /* 0x000fe20000010834 */
[----:B------:R-:W-:-:S01]  /*1ac50*/  FADD.FTZ R84, R28, R61 ;  /* 0x0000003d1c547221 */ /* 0x000fc20000010000 */
[----:B------:R-:W2:Y:S01]  /*1ac60*/  MUFU.EX2 R54, R54 ;  /* 0x0000003600367308 */ /* 0x000ea20000000800 */
[----:B0-----:R-:W-:-:S01]  /*1ac70*/  FFMA.FTZ R69, R109, R14, -R52 ;  /* 0x0000000e6d457223 */ /* 0x001fc20000010834 */
[----:B-1----:R-:W-:Y:S01]  /*1ac80*/  FFMA.FTZ R70, R75, R14, -R52 ;  /* 0x0000000e4b467223 */ /* 0x002fe20000010834 */
[----:B------:R-:W-:-:S01]  /*1ac90*/  FADD.FTZ R84, R35, R84 ;  /* 0x0000005423547221 */ /* 0x000fc20000010000 */
        /* <DEDUP_REMOVED lines=32> */
[----:B------:R-:W-:-:S02]  /*1aea0*/  CS2R R26, SRZ ;  /* 0x00000000001a7805 */ /* 0x000fc4000001ff00 */
[----:B------:R-:W-:-:S01]  /*1aeb0*/  FADD.FTZ R83, R30, R61 ;  /* 0x0000003d1e537221 */ /* 0x000fc20000010000 */
[----:B------:R-:W-:Y:S01]  /*1aec0*/  FFMA.FTZ R61, R51, R14, -R52 ;  /* 0x0000000e333d7223 */ /* 0x000fe20000010834 */
        /* <DEDUP_REMOVED lines=10> */
[----:B------:R-:W-:-:S06]  /*1af70*/  FADD.FTZ R84, R12, R83 ;  /* 0x000000530c547221 */ /* 0x000fcc0000010000 */
[----:B------:R-:W1:Y:S01]  /*1af80*/  MUFU.EX2 R62, R62 ;  /* 0x0000003e003e7308 */ /* 0x000e620000000800 */
[----:B--2---:R-:W-:-:S01]  /*1af90*/  FADD.FTZ R82, R66, R81 ;  /* 0x0000005142527221 */ /* 0x004fc20000010000 */
[----:B------:R-:W-:-:S04]  /*1afa0*/  F2FP.SATFINITE.E4M3.F32.PACK_AB_MERGE_C R187, R66, R13, RZ ;  /* 0x0000000d42bb723e */ /* 0x000fc800048070ff */
[----:B------:R-:W-:Y:S02]  /*1afb0*/  F2FP.SATFINITE.E4M3.F32.PACK_AB_MERGE_C R187, R58, R3, R187 ;  /* 0x000000033abb723e */ /* 0x000fe400048070bb */
[----:B------:R-:W2:Y:S01]  /*1afc0*/  MUFU.EX2 R69, R69 ;  /* 0x0000004500457308 */ /* 0x000ea20000000800 */
[----:B0-----:R-:W-:-:S07]  /*1afd0*/  FADD.FTZ R81, R11, R82 ;  /* 0x000000520b517221 */ /* 0x001fce0000010000 */
[----:B------:R-:W0:Y:S01]  /*1afe0*/  MUFU.EX2 R107, R107 ;  /* 0x0000006b006b7308 */ /* 0x000e220000000800 */
[----:B-1----:R-:W-:-:S01]  /*1aff0*/  FADD.FTZ R82, R62, R81 ;  /* 0x000000513e527221 */ /* 0x002fc20000010000 */
[----:B------:R-:W-:-:S04]  /*1b000*/  F2FP.SATFINITE.E4M3.F32.PACK_AB_MERGE_C R81, R60, R5, RZ ;  /* 0x000000053c51723e */ /* 0x000fc800048070ff */
[----:B------:R-:W-:Y:S02]  /*1b010*/  F2FP.SATFINITE.E4M3.F32.PACK_AB_MERGE_C R185, R54, R185, R81 ;  /* 0x000000b936b9723e */ /* 0x000fe40004807051 */
[----:B------:R-:W1:Y:S01]  /*1b020*/  MUFU.EX2 R70, R70 ;  /* 0x0000004600467308 */ /* 0x000e620000000800 */
[----:B--2---:R-:W-:-:S01]  /*1b030*/  FADD.FTZ R35, R69, R82 ;  /* 0x0000005245237221 */ /* 0x004fc20000010000 */
[----:B------:R-:W-:-:S06]  /*1b040*/  CS2R R82, SRZ ;  /* 0x0000000000527805 */ /* 0x000fcc000001ff00 */
[----:B------:R2:W3:Y:S01]  /*1b050*/  MUFU.EX2 R20, R68 ;  /* 0x0000004400147308 */ /* 0x0004e20000000800 */
[----:B0-----:R-:W-:-:S01]  /*1b060*/  FADD.FTZ R5, R107, R84 ;  /* 0x000000546b057221 */ /* 0x001fc20000010000 */
[----:B------:R-:W-:Y:S02]  /*1b070*/  F2FP.SATFINITE.E4M3.F32.PACK_AB_MERGE_C R180, R107, R12, RZ ;  /* 0x0000000c6bb4723e */ /* 0x000fe400048070ff */
[----:B------:R-:W-:Y:S02]  /*1b080*/  CS2R R84, SRZ ;  /* 0x0000000000547805 */ /* 0x000fe4000001ff00 */
[----:B------:R-:W-:Y:S02]  /*1b090*/  F2FP.SATFINITE.E4M3.F32.PACK_AB_MERGE_C R180, R21, R10, R180 ;  /* 0x0000000a15b4723e */ /* 0x000fe400048070b4 */
[----:B------:R-:W0:Y:S01]  /*1b0a0*/  MUFU.EX2 R64, R64 ;  /* 0x0000004000407308 */ /* 0x000e220000000800 */
[----:B--2---:R-:W-:-:S01]  /*1b0b0*/  FFMA.FTZ R68, R123, R14, -R52 ;  /* 0x0000000e7b447223 */ /* 0x004fc20000010834 */
[----:B-1----:R-:W-:Y:S01]  /*1b0c0*/  FADD.FTZ R35, R70, R35 ;  /* 0x0000002346237221 */ /* 0x002fe20000010000 */
[----:B------:R-:W-:-:S01]  /*1b0d0*/  FFMA.FTZ R52, R53, R14, -R52 ;  /* 0x0000000e35347223 */ /* 0x000fc20000010834 */
[----:B------:R-:W-:-:S04]  /*1b0e0*/  F2FP.SATFINITE.E4M3.F32.PACK_AB_MERGE_C R181, R70, R69, RZ ;  /* 0x0000004546b5723e */ /* 0x000fc800048070ff */
[----:B------:R-:W1:Y:S01]  /*1b0f0*/  MUFU.EX2 R67, R67 ;  /* 0x0000004300437308 */ /* 0x000e620000000800 */
[----:B---3--:R-:W-:-:S01]  /*1b100*/  FADD.FTZ R38, R20, R5 ;  /* 0x0000000514267221 */ /* 0x008fc20000010000 */
[----:B------:R-:W-:Y:S02]  /*1b110*/  F2FP.SATFINITE.E4M3.F32.PACK_AB_MERGE_C R181, R62, R11, R181 ;  /* 0x0000000b3eb5723e */ /* 0x000fe400048070b5 */
[----:B------:R-:W2:Y:S01]  /*1b120*/  @P0 LDC R11, c[0x0][0x44c] ;  /* 0x00011300ff0b0b82 */ /* 0x000ea20000000800 */
[----:B------:R-:W-:-:S03]  /*1b130*/  FADD.FTZ R13, R79, R38 ;  /* 0x000000264f0d7221 */ /* 0x000fc60000010000 */
[----:B------:R-:W3:Y:S01]  /*1b140*/  MUFU.EX2 R8, R8 ;  /* 0x0000000800087308 */ /* 0x000ee20000000800 */
[----:B0-----:R-:W-:-:S07]  /*1b150*/  FADD.FTZ R60, R64, R35 ;  /* 0x00000023403c7221 */ /* 0x001fce0000010000 */
[----:B------:R-:W0:Y:S01]  /*1b160*/  MUFU.EX2 R73, R73 ;  /* 0x0000004900497308 */ /* 0x000e220000000800 */
[----:B-1----:R-:W-:-:S07]  /*1b170*/  FADD.FTZ R60, R67, R60 ;  /* 0x0000003c433c7221 */ /* 0x002fce0000010000 */
[----:B------:R-:W1:Y:S01]  /*1b180*/  MUFU.EX2 R76, R76 ;  /* 0x0000004c004c7308 */ /* 0x000e620000000800 */
[----:B---3--:R-:W-:-:S01]  /*1b190*/  FADD.FTZ R12, R8, R13 ;  /* 0x0000000d080c7221 */ /* 0x008fc20000010000 */
[----:B------:R-:W-:Y:S01]  /*1b1a0*/  F2FP.SATFINITE.E4M3.F32.PACK_AB_MERGE_C R182, R57, R8, RZ ;  /* 0x0000000839b6723e */ /* 0x000fe200048070ff */
[----:B--2---:R-:W-:-:S04]  /*1b1b0*/  @P0 IMAD.HI.U32 R11, R204, R11, RZ ;  /* 0x0000000bcc0b0227 */ /* 0x004fc800078e00ff */
[----:B------:R-:W-:Y:S01]  /*1b1c0*/  FADD.FTZ R12, R57, R12 ;  /* 0x0000000c390c7221 */ /* 0x000fe20000010000 */
[----:B------:R-:W-:Y:S01]  /*1b1d0*/  F2FP.SATFINITE.E4M3.F32.PACK_AB_MERGE_C R182, R79, R20, R182 ;  /* 0x000000144fb6723e */ /* 0x000fe200048070b6 */
[----:B------:R-:W2:Y:S01]  /*1b1e0*/  MUFU.EX2 R9, R9 ;  /* 0x0000000900097308 */ /* 0x000ea20000000800 */
[----:B0-----:R-:W-:-:S07]  /*1b1f0*/  FADD.FTZ R13, R73, R60 ;  /* 0x0000003c490d7221 */ /* 0x001fce0000010000 */
[----:B------:R-:W0:Y:S01]  /*1b200*/  MUFU.EX2 R68, R68 ;  /* 0x0000004400447308 */ /* 0x000e220000000800 */
[----:B-1----:R-:W-:-:S01]  /*1b210*/  FADD.FTZ R13, R76, R13 ;  /* 0x0000000d4c0d7221 */ /* 0x002fc20000010000 */
[----:B------:R-:W-:-:S04]  /*1b220*/  F2FP.SATFINITE.E4M3.F32.PACK_AB_MERGE_C R183, R76, R73, RZ ;  /* 0x000000494cb7723e */ /* 0x000fc800048070ff */
        /* <DEDUP_REMOVED lines=12> */
[----:B------:R-:W-:-:S06]  /*1b2f0*/  CS2R R30, SRZ ;  /* 0x00000000001e7805 */ /* 0x000fcc000001ff00 */
[----:B------:R-:W0:Y:S01]  /*1b300*/  MUFU.EX2 R77, R77 ;  /* 0x0000004d004d7308 */ /* 0x000e220000000800 */
[----:B-1----:R-:W-:-:S07]  /*1b310*/  FADD.FTZ R10, R74, R3 ;  /* 0x000000034a0a7221 */ /* 0x002fce0000010000 */
[----:B------:R-:W1:Y:S01]  /*1b320*/  MUFU.EX2 R32, R32 ;  /* 0x0000002000207308 */ /* 0x000e620000000800 */
[C---:B--2---:R-:W-:Y:S01]  /*1b330*/  F2FP.SATFINITE.E4M3.F32.PACK_AB_MERGE_C R176, R7.reuse, R6, RZ ;  /* 0x0000000607b0723e */ /* 0x044fe200048070ff */
[----:B------:R-:W-:-:S03]  /*1b340*/  FADD.FTZ R7, R7, R12 ;  /* 0x0000000c07077221 */ /* 0x000fc60000010000 */
[----:B------:R-:W-:Y:S01]  /*1b350*/  F2FP.SATFINITE.E4M3.F32.PACK_AB_MERGE_C R176, R56, R9, R176 ;  /* 0x0000000938b0723e */ /* 0x000fe200048070b0 */
[----:B------:R-:W-:Y:S01]  /*1b360*/  IMAD.MOV.U32 R9, RZ, RZ, R204 ;  /* 0x000000ffff097224 */ /* 0x000fe200078e00cc */
[----:B------:R-:W-:Y:S01]  /*1b370*/  CS2R R56, SRZ ;  /* 0x0000000000387805 */ /* 0x000fe2000001ff00 */
[----:B------:R-:W2:Y:S01]  /*1b380*/  MUFU.EX2 R72, R72 ;  /* 0x0000004800487308 */ /* 0x000ea20000000800 */
[C---:B0-----:R-:W-:Y:S01]  /*1b390*/  F2FP.SATFINITE.E4M3.F32.PACK_AB_MERGE_C R177, R77.reuse, R74, RZ ;  /* 0x0000004a4db1723e */ /* 0x041fe200048070ff */
[----:B------:R-:W-:-:S03]  /*1b3a0*/  FADD.FTZ R77, R77, R10 ;  /* 0x0000000a4d4d7221 */ /* 0x000fc60000010000 */
[----:B------:R-:W-:Y:S02]  /*1b3b0*/  F2FP.SATFINITE.E4M3.F32.PACK_AB_MERGE_C R177, R71, R68, R177 ;  /* 0x0000004447b1723e */ /* 0x000fe400048070b1 */
[----:B------:R-:W-:Y:S02]  /*1b3c0*/  CS2R R68, SRZ ;  /* 0x0000000000447805 */ /* 0x000fe4000001ff00 */
[----:B------:R-:W-:Y:S01]  /*1b3d0*/  CS2R R70, SRZ ;  /* 0x0000000000467805 */ /* 0x000fe2000001ff00 */
[----:B------:R-:W0:Y:S01]  /*1b3e0*/  MUFU.EX2 R41, R41 ;  /* 0x0000002900297308 */ /* 0x000e220000000800 */
[----:B-1----:R-:W-:-:S07]  /*1b3f0*/  FADD.FTZ R10, R32, R7 ;  /* 0x00000007200a7221 */ /* 0x002fce0000010000 */
[----:B------:R-:W1:Y:S01]  /*1b400*/  MUFU.EX2 R59, R59 ;  /* 0x0000003b003b7308 */ /* 0x000e620000000800 */
[----:B--2---:R-:W-:-:S01]  /*1b410*/  FADD.FTZ R12, R72, R77 ;  /* 0x0000004d480c7221 */ /* 0x004fc20000010000 */
[----:B------:R-:W-:-:S06]  /*1b420*/  CS2R R76, SRZ ;  /* 0x00000000004c7805 */ /* 0x000fcc000001ff00 */
        /* <DEDUP_REMOVED lines=14> */
[----:B------:R-:W-:Y:S02]  /*1b510*/  F2FP.SATFINITE.E4M3.F32.PACK_AB_MERGE_C R179, R78, R75, RZ ;  /* 0x0000004b4eb3723e */ /* 0x000fe400048070ff */
[----:B------:R-:W-:Y:S02]  /*1b520*/  CS2R R74, SRZ ;  /* 0x00000000004a7805 */ /* 0x000fe4000001ff00 */
[----:B------:R-:W-:Y:S02]  /*1b530*/  CS2R R78, SRZ ;  /* 0x00000000004e7805 */ /* 0x000fe4000001ff00 */
[----:B------:R-:W-:-:S02]  /*1b540*/  F2FP.SATFINITE.E4M3.F32.PACK_AB_MERGE_C R179, R59, R72, R179 ;  /* 0x000000483bb3723e */ /* 0x000fc400048070b3 */
[----:B------:R-:W-:Y:S01]  /*1b550*/  CS2R R58, SRZ ;  /* 0x00000000003a7805 */ /* 0x000fe2000001ff00 */
[----:B------:R-:W2:Y:S01]  /*1b560*/  MUFU.EX2 R49, R49 ;  /* 0x0000003100317308 */ /* 0x000ea20000000800 */
[----:B0-----:R-:W-:-:S01]  /*1b570*/  FADD.FTZ R12, R34, R3 ;  /* 0x00000003220c7221 */ /* 0x001fc20000010000 */
[----:B------:R-:W-:-:S03]  /*1b580*/  CS2R R72, SRZ ;  /* 0x0000000000487805 */ /* 0x000fc6000001ff00 */
[----:B------:R-:W-:-:S03]  /*1b590*/  FADD.FTZ R3, R39, R12 ;  /* 0x0000000c27037221 */ /* 0x000fc60000010000 */
[----:B------:R-:W0:Y:S01]  /*1b5a0*/  MUFU.EX2 R40, R40 ;  /* 0x0000002800287308 */ /* 0x000e220000000800 */
[----:B-1----:R-:W-:-:S07]  /*1b5b0*/  FADD.FTZ R20, R0, R7 ;  /* 0x0000000700147221 */ /* 0x002fce0000010000 */
[----:B------:R-:W1:Y:S01]  /*1b5c0*/  MUFU.EX2 R51, R129 ;  /* 0x0000008100337308 */ /* 0x000e620000000800 */
[----:B--2---:R-:W-:-:S07]  /*1b5d0*/  FADD.FTZ R20, R49, R20 ;  /* 0x0000001431147221 */ /* 0x004fce0000010000 */
[----:B------:R-:W2:Y:S01]  /*1b5e0*/  MUFU.EX2 R43, R43 ;  /* 0x0000002b002b7308 */ /* 0x000ea20000000800 */
[----:B0-----:R-:W-:-:S07]  /*1b5f0*/  FADD.FTZ R12, R40, R3 ;  /* 0x00000003280c7221 */ /* 0x001fce0000010000 */
[----:B------:R-:W0:Y:S01]  /*1b600*/  MUFU.EX2 R80, R80 ;  /* 0x0000005000507308 */ /* 0x000e220000000800 */
[----:B-1----:R-:W-:-:S02]  /*1b610*/  FADD.FTZ R3, R51, R20 ;  /* 0x0000001433037221 */ /* 0x002fc40000010000 */
[----:B------:R-:W1:Y:S05]  /*1b620*/  @P0 LDC R20, c[0x0][0x450] ;  /* 0x00011400ff140b82 */ /* 0x000e6a0000000800 */
[----:B------:R-:W3:Y:S01]  /*1b630*/  MUFU.EX2 R29, R29 ;  /* 0x0000001d001d7308 */ /* 0x000ee20000000800 */
[----:B--2---:R-:W-:-:S01]  /*1b640*/  FADD.FTZ R12, R43, R12 ;  /* 0x0000000c2b0c7221 */ /* 0x004fc20000010000 */
[----:B------:R-:W-:-:S02]  /*1b650*/  F2FP.SATFINITE.E4M3.F32.PACK_AB_MERGE_C R172, R43, R40, RZ ;  /* 0x000000282bac723e */ /* 0x000fc400048070ff */
[----:B------:R-:W-:Y:S02]  /*1b660*/  CS2R R40, SRZ ;  /* 0x0000000000287805 */ /* 0x000fe4000001ff00 */
[----:B------:R-:W-:Y:S02]  /*1b670*/  F2FP.SATFINITE.E4M3.F32.PACK_AB_MERGE_C R172, R39, R34, R172 ;  /* 0x0000002227ac723e */ /* 0x000fe400048070ac */
[----:B------:R-:W-:Y:S01]  /*1b680*/  CS2R R34, SRZ ;  /* 0x0000000000227805 */ /* 0x000fe2000001ff00 */
[----:B------:R-:W2:Y:S01]  /*1b690*/  MUFU.EX2 R53, R131 ;  /* 0x0000008300357308 */ /* 0x000ea20000000800 */
[C---:B0-----:R-:W-:Y:S01]  /*1b6a0*/  F2FP.SATFINITE.E4M3.F32.PACK_AB_MERGE_C R173, R80.reuse, R51, RZ ;  /* 0x0000003350ad723e */ /* 0x041fe200048070ff */
[----:B------:R-:W-:Y:S01]  /*1b6b0*/  FADD.FTZ R80, R80, R3 ;  /* 0x0000000350507221 */ /* 0x000fe20000010000 */
[----:B------:R-:W-:Y:S02]  /*1b6c0*/  CS2R R38, SRZ ;  /* 0x0000000000267805 */ /* 0x000fe4000001ff00 */
[----:B------:R-:W-:-:S03]  /*1b6d0*/  F2FP.SATFINITE.E4M3.F32.PACK_AB_MERGE_C R173, R49, R0, R173 ;  /* 0x0000000031ad723e */ /* 0x000fc600048070ad */
[----:B------:R-:W0:Y:S01]  /*1b6e0*/  MUFU.EX2 R28, R135 ;  /* 0x00000087001c7308 */ /* 0x000e220000000800 */
[----:B---3--:R-:W-:-:S01]  /*1b6f0*/  FADD.FTZ R3, R29, R12 ;  /* 0x0000000c1d037221 */ /* 0x008fc20000010000 */
[----:B-1----:R-:W-:-:S03]  /*1b700*/  @P0 SHF.R.U32.HI R9, RZ, R20, R11 ;  /* 0x00000014ff090219 */ /* 0x002fc6000001160b */
[----:B------:R-:W-:-:S03]  /*1b710*/  FADD.FTZ R3, R42, R3 ;  /* 0x000000032a037221 */ /* 0x000fc60000010000 */
[----:B------:R-:W-:Y:S01]  /*1b720*/  MUFU.EX2 R44, R44 ;  /* 0x0000002c002c7308 */ /* 0x000fe20000000800 */
[----:B--2---:R-:W-:-:S01]  /*1b730*/  FADD.FTZ R7, R53, R80 ;  /* 0x0000005035077221 */ /* 0x004fc20000010000 */
[----:B------:R-:W-:-:S06]  /*1b740*/  CS2R R80, SRZ ;  /* 0x0000000000507805 */ /* 0x000fcc000001ff00 */
[----:B------:R-:W1:Y:S01]  /*1b750*/  MUFU.EX2 R33, R33 ;  /* 0x0000002100217308 */ /* 0x000e620000000800 */
[----:B0-----:R-:W-:-:S07]  /*1b760*/  FADD.FTZ R12, R28, R7 ;  /* 0x000000071c0c7221 */ /* 0x001fce0000010000 */
[----:B------:R-:W-:Y:S08]  /*1b770*/  MUFU.EX2 R5, R137 ;  /* 0x0000008900057308 */ /* 0x000ff00000000800 */
[----:B------:R-:W0:Y:S01]  /*1b780*/  MUFU.EX2 R8, R139 ;  /* 0x0000008b00087308 */ /* 0x000e220000000800 */
[----:B-1----:R-:W-:Y:S01]  /*1b790*/  F2FP.SATFINITE.E4M3.F32.PACK_AB_MERGE_C R174, R33, R44, RZ ;  /* 0x0000002c21ae723e */ /* 0x002fe200048070ff */
[----:B------:R-:W-:-:S03]  /*1b7a0*/  FADD.FTZ R44, R44, R3 ;  /* 0x000000032c2c7221 */ /* 0x000fc60000010000 */
[----:B------:R-:W-:Y:S01]  /*1b7b0*/  F2FP.SATFINITE.E4M3.F32.PACK_AB_MERGE_C R174, R42, R29, R174 ;  /* 0x0000001d2aae723e */ /* 0x000fe200048070ae */
[----:B------:R-:W-:-:S01]  /*1b7c0*/  FADD.FTZ R44, R33, R44 ;  /* 0x0000002c212c7221 */ /* 0x000fc20000010000 */
[----:B------:R-:W-:Y:S01]  /*1b7d0*/  CS2R R32, SRZ ;  /* 0x0000000000207805 */ /* 0x000fe2000001ff00 */
[----:B------:R-:W1:Y:S01]  /*1b7e0*/  MUFU.EX2 R45, R45 ;  /* 0x0000002d002d7308 */ /* 0x000e620000000800 */
[----:B------:R-:W-:-:S07]  /*1b7f0*/  CS2R R42, SRZ ;  /* 0x00000000002a7805 */ /* 0x000fce000001ff00 */
[----:B------:R-:W2:Y:S01]  /*1b800*/  MUFU.EX2 R141, R141 ;  /* 0x0000008d008d7308 */ /* 0x000ea20000000800 */
[----:B0-----:R-:W-:Y:S01]  /*1b810*/  F2FP.SATFINITE.E4M3.F32.PACK_AB_MERGE_C R175, R8, R5, RZ ;  /* 0x0000000508af723e */ /* 0x001fe200048070ff */
[----:B------:R-:W-:-:S03]  /*1b820*/  FADD.FTZ R5, R5, R12 ;  /* 0x0000000c05057221 */ /* 0x000fc60000010000 */
[----:B------:R-:W-:Y:S01]  /*1b830*/  F2FP.SATFINITE.E4M3.F32.PACK_AB_MERGE_C R175, R28, R53, R175 ;  /* 0x000000351caf723e */ /* 0x000fe200048070af */
[----:B------:R-:W-:-:S01]  /*1b840*/  FADD.FTZ R8, R8, R5 ;  /* 0x0000000508087221 */ /* 0x000fc20000010000 */
[----:B------:R-:W-:Y:S01]  /*1b850*/  CS2R R28, SRZ ;  /* 0x00000000001c7805 */ /* 0x000fe2000001ff00 */
[----:B------:R-:W0:Y:S01]  /*1b860*/  MUFU.EX2 R46, R46 ;  /* 0x0000002e002e7308 */ /* 0x000e220000000800 */
[----:B-1----:R-:W-:-:S07]  /*1b870*/  FADD.FTZ R3, R45, R44 ;  /* 0x0000002c2d037221 */ /* 0x002fce0000010000 */
[----:B------:R1:W3:Y:S01]  /*1b880*/  MUFU.EX2 R6, R61 ;  /* 0x0000003d00067308 */ /* 0x0002e20000000800 */
[----:B--2---:R-:W-:-:S07]  /*1b890*/  FADD.FTZ R5, R141, R8 ;  /* 0x000000088d057221 */ /* 0x004fce0000010000 */
[----:B------:R-:W-:Y:S01]  /*1b8a0*/  MUFU.EX2 R37, R37 ;  /* 0x0000002500257308 */ /* 0x000fe20000000800 */
[----:B0-----:R-:W-:-:S01]  /*1b8b0*/  FADD.FTZ R8, R46, R3 ;  /* 0x000000032e087221 */ /* 0x001fc20000010000 */
[----:B-1----:R-:W-:-:S06]  /*1b8c0*/  CS2R R60, SRZ ;  /* 0x00000000003c7805 */ /* 0x002fcc000001ff00 */
[----:B------:R-:W0:Y:S01]  /*1b8d0*/  MUFU.EX2 R48, R48 ;  /* 0x0000003000307308 */ /* 0x000e220000000800 */
[----:B---3--:R-:W-:-:S07]  /*1b8e0*/  FADD.FTZ R12, R6, R5 ;  /* 0x00000005060c7221 */ /* 0x008fce0000010000 */
[----:B------:R-:W1:Y:S08]  /*1b8f0*/  MUFU.EX2 R143, R143 ;  /* 0x0000008f008f7308 */ /* 0x000e700000000800 */
[----:B------:R-:W2:Y:S01]  /*1b900*/  MUFU.EX2 R10, R145 ;  /* 0x00000091000a7308 */ /* 0x000ea20000000800 */
[----:B0-----:R-:W-:Y:S01]  /*1b910*/  F2FP.SATFINITE.E4M3.F32.PACK_AB_MERGE_C R7, R48, R37, RZ ;  /* 0x000000253007723e */ /* 0x001fe200048070ff */
[----:B------:R-:W-:-:S03]  /*1b920*/  FADD.FTZ R37, R37, R8 ;  /* 0x0000000825257221 */ /* 0x000fc60000010000 */
[----:B------:R-:W-:Y:S01]  /*1b930*/  F2FP.SATFINITE.E4M3.F32.PACK_AB_MERGE_C R168, R46, R45, R7 ;  /* 0x0000002d2ea8723e */ /* 0x000fe20004807007 */
[----:B------:R-:W-:-:S01]  /*1b940*/  FADD.FTZ R37, R48, R37 ;  /* 0x0000002530257221 */ /* 0x000fc20000010000 */
[----:B------:R-:W-:Y:S01]  /*1b950*/  IADD3 R7, R9, R206, -R205 ;  /* 0x000000ce09077210 */ /* 0x000fe20007ffe8cd */
[----:B------:R-:W0:Y:S01]  /*1b960*/  MUFU.EX2 R50, R50 ;  /* 0x0000003200327308 */ /* 0x000e220000000800 */
[----:B-1----:R-:W-:-:S01]  /*1b970*/  FADD.FTZ R3, R143, R12 ;  /* 0x0000000c8f037221 */ /* 0x002fc20000010000 */
[----:B------:R-:W-:Y:S02]  /*1b980*/  CS2R R44, SRZ ;  /* 0x00000000002c7805 */ /* 0x000fe4000001ff00 */
[----:B------:R-:W-:Y:S01]  /*1b990*/  CS2R R48, SRZ ;  /* 0x0000000000307805 */ /* 0x000fe2000001ff00 */
[----:B------:R-:W-:-:S03]  /*1b9a0*/  IMAD.HI R7, R7, 0x66666667, RZ ;  /* 0x6666666707077827 */ /* 0x000fc600078e02ff */
[----:B------:R-:W1:Y:S01]  /*1b9b0*/  MUFU.EX2 R147, R147 ;  /* 0x0000009300937308 */ /* 0x000e620000000800 */
[C---:B--2---:R-:W-:Y:S01]  /*1b9c0*/  F2FP.SATFINITE.E4M3.F32.PACK_AB_MERGE_C R143, R10.reuse, R143, RZ ;  /* 0x0000008f0a8f723e */ /* 0x044fe200048070ff */
[----:B------:R-:W-:-:S03]  /*1b9d0*/  FADD.FTZ R10, R10, R3 ;  /* 0x000000030a0a7221 */ /* 0x000fc60000010000 */
[----:B------:R-:W-:-:S03]  /*1b9e0*/  F2FP.SATFINITE.E4M3.F32.PACK_AB_MERGE_C R169, R6, R141, R143 ;  /* 0x0000008d06a9723e */ /* 0x000fc6000480708f */
[----:B------:R2:W3:Y:S01]  /*1b9f0*/  MUFU.EX2 R65, R87 ;  /* 0x0000005700417308 */ /* 0x0004e20000000800 */
[----:B0-----:R-:W-:-:S01]  /*1ba00*/  FADD.FTZ R6, R50, R37 ;  /* 0x0000002532067221 */ /* 0x001fc20000010000 */
[----:B------:R-:W-:-:S06]  /*1ba10*/  CS2R R36, SRZ ;  /* 0x0000000000247805 */ /* 0x000fcc000001ff00 */
[----:B------:R-:W-:Y:S01]  /*1ba20*/  MUFU.EX2 R47, R47 ;  /* 0x0000002f002f7308 */ /* 0x000fe20000000800 */
[----:B-1----:R-:W-:-:S01]  /*1ba30*/  FADD.FTZ R3, R147, R10 ;  /* 0x0000000a93037221 */ /* 0x002fc20000010000 */
[----:B--2---:R-:W-:-:S06]  /*1ba40*/  CS2R R86, SRZ ;  /* 0x0000000000567805 */ /* 0x004fcc000001ff00 */
[----:B------:R-:W0:Y:S01]  /*1ba50*/  MUFU.EX2 R24, R24 ;  /* 0x0000001800187308 */ /* 0x000e220000000800 */
[----:B---3--:R-:W-:-:S07]  /*1ba60*/  FADD.FTZ R6, R65, R6 ;  /* 0x0000000641067221 */ /* 0x008fce0000010000 */
[----:B------:R1:W2:Y:S08]  /*1ba70*/  MUFU.EX2 R0, R55 ;  /* 0x0000003700007308 */ /* 0x0002b00000000800 */
[----:B------:R-:W-:Y:S01]  /*1ba80*/  MUFU.EX2 R63, R63 ;  /* 0x0000003f003f7308 */ /* 0x000fe20000000800 */
[----:B0-----:R-:W-:Y:S02]  /*1ba90*/  F2FP.SATFINITE.E4M3.F32.PACK_AB_MERGE_C R5, R24, R47, RZ ;  /* 0x0000002f1805723e */ /* 0x001fe400048070ff */
[----:B-1----:R-:W-:-:S02]  /*1baa0*/  CS2R R54, SRZ ;  /* 0x0000000000367805 */ /* 0x002fc4000001ff00 */
[----:B------:R-:W-:Y:S02]  /*1bab0*/  F2FP.SATFINITE.E4M3.F32.PACK_AB_MERGE_C R170, R65, R50, R5 ;  /* 0x0000003241aa723e */ /* 0x000fe40004807005 */
[----:B------:R-:W-:Y:S02]  /*1bac0*/  CS2R R50, SRZ ;  /* 0x0000000000327805 */ /* 0x000fe4000001ff00 */
[----:B------:R-:W-:Y:S01]  /*1bad0*/  CS2R R64, SRZ ;  /* 0x0000000000407805 */ /* 0x000fe2000001ff00 */
[----:B------:R-:W0:Y:S01]  /*1bae0*/  MUFU.EX2 R52, R52 ;  /* 0x0000003400347308 */ /* 0x000e220000000800 */
[----:B--2---:R-:W-:-:S01]  /*1baf0*/  FADD.FTZ R8, R0, R3 ;  /* 0x0000000300087221 */ /* 0x004fc20000010000 */
[----:B------:R-:W-:Y:S01]  /*1bb00*/  FADD.FTZ R3, R47, R6 ;  /* 0x000000062f037221 */ /* 0x000fe20000010000 */
[----:B------:R-:W-:Y:S02]  /*1bb10*/  SHF.R.U32.HI R6, RZ, 0x1f, R7 ;  /* 0x0000001fff067819 */ /* 0x000fe40000011607 */
[----:B------:R-:W-:Y:S01]  /*1bb20*/  CS2R R46, SRZ ;  /* 0x00000000002e7805 */ /* 0x000fe2000001ff00 */
[----:B------:R-:W-:-:S01]  /*1bb30*/  FADD.FTZ R3, R24, R3 ;  /* 0x0000000318037221 */ /* 0x000fc20000010000 */
[----:B------:R-:W-:-:S02]  /*1bb40*/  LEA.HI.SX32 R6, R7, R6, 0x1a ;  /* 0x0000000607067211 */ /* 0x000fc400078fd2ff */
[----:B------:R-:W-:Y:S02]  /*1bb50*/  CS2R R24, SRZ ;  /* 0x0000000000187805 */ /* 0x000fe4000001ff00 */
[----:B0-----:R-:W-:Y:S01]  /*1bb60*/  F2FP.SATFINITE.E4M3.F32.PACK_AB_MERGE_C R5, R52, R63, RZ ;  /* 0x0000003f3405723e */ /* 0x001fe200048070ff */
[----:B------:R-:W-:-:S01]  /*1bb70*/  FADD.FTZ R63, R63, R8 ;  /* 0x000000083f3f7221 */ /* 0x000fc20000010000 */
[----:B------:R-:W-:Y:S02]  /*1bb80*/  VIADD R8, R104, 0xfffffffe ;  /* 0xfffffffe68087836 */ /* 0x000fe40000000000 */
[----:B------:R-:W-:Y:S01]  /*1bb90*/  F2FP.SATFINITE.E4M3.F32.PACK_AB_MERGE_C R171, R0, R147, R5 ;  /* 0x0000009300ab723e */ /* 0x000fe20004807005 */
[----:B------:R-:W-:Y:S01]  /*1bba0*/  FADD.FTZ R0, R52, R63 ;  /* 0x0000003f34007221 */ /* 0x000fe20000010000 */
[----:B------:R-:W-:Y:S02]  /*1bbb0*/  VIMNMX R5, R203, R6, !PT ;  /* 0x00000006cb057248 */ /* 0x000fe40007fe0100 */
[----:B------:R-:W-:-:S02]  /*1bbc0*/  CS2R R52, SRZ ;  /* 0x0000000000347805 */ /* 0x000fc4000001ff00 */
[----:B------:R-:W-:Y:S02]  /*1bbd0*/  CS2R R62, SRZ ;  /* 0x00000000003e7805 */ /* 0x000fe4000001ff00 */
[----:B------:R-:W-:-:S13]  /*1bbe0*/  ISETP.GE.AND P2, PT, R8, R5, PT ;  /* 0x000000050800720c */ /* 0x000fda0003f46270 */
[----:B------:R-:W-:Y:S05]  /*1bbf0*/  @!P2 BRA `(.L_x_2404) ;  /* 0x000000480064a947 */ /* 0x000fea0003800000 */
[----:B------:R-:W-:Y:S01]  /*1bc00*/  IMAD.MOV.U32 R6, RZ, RZ, R90 ;  /* 0x000000ffff067224 */ /* 0x000fe200078e005a */
[----:B------:R-:W-:Y:S01]  /*1bc10*/  MOV R7, R15 ;  /* 0x0000000f00077202 */ /* 0x000fe20000000f00 */
        /* <DEDUP_REMOVED lines=33> */
.L_x_2415:
        /* <DEDUP_REMOVED lines=8> */
.L_x_2406:
        /* <DEDUP_REMOVED lines=8> */
.L_x_2407:
[----:B------:R-:W-:Y:S04]  /*1bf30*/  BSSY B0, `(.L_x_2405) ;  /* 0x0000004000007945 */ /* 0x000fe80003800000 */
[----:B-1----:R-:W-:Y:S05]  /*1bf40*/  @P3 BRA `(.L_x_2408) ;  /* 0x0000000000083947 */ /* 0x002fea0003800000 */
[----:B------:R-:W1:Y:S02]  /*1bf50*/  SYNCS.PHASECHK.TRANS64.TRYWAIT P3, [R11+URZ+0x29830], R10 ;  /* 0x0298300a0b0075a7 */ /* 0x000e64000806017f */
[----:B-1----:R-:W-:Y:S05]  /*1bf60*/  @!P3 BRA `(.L_x_2409) ;  /* 0x000001500038b947 */ /* 0x002fea0003800000 */
.L_x_2408:
[----:B------:R-:W-:Y:S05]  /*1bf70*/  BSYNC B0 ;  /* 0x0000000000007941 */ /* 0x000fea0003800000 */
.L_x_2405:
[----:B01----:R-:W0:Y:S01]  /*1bf80*/  S2R R10, SR_TID.X ;  /* 0x00000000000a7919 */ /* 0x003e220000002100 */
[----:B------:R-:W-:Y:S05]  /*1bf90*/  WARPSYNC.ALL ;  /* 0x0000000000007948 */ /* 0x000fea0003800000 */
[----:B------:R-:W-:Y:S01]  /*1bfa0*/  IMAD.MOV.U32 R13, RZ, RZ, -0x7fffffe0 ;  /* 0x80000020ff0d7424 */ /* 0x000fe200078e00ff */
[----:B------:R-:W-:Y:S01]  /*1bfb0*/  UMOV UR48, UR24 ;  /* 0x0000001800307c82 */ /* 0x000fe20008000000 */
[----:B------:R-:W-:Y:S01]  /*1bfc0*/  UMOV UR49, UR25 ;  /* 0x0000001900317c82 */ /* 0x000fe20008000000 */
[----:B------:R-:W-:Y:S01]  /*1bfd0*/  MOV R89, 0x80000020 ;  /* 0x8000002000597802 */ /* 0x000fe20000000f00 */
[----:B------:R-:W-:Y:S01]  /*1bfe0*/  UMOV UR44, UR24 ;  /* 0x00000018002c7c82 */ /* 0x000fe20008000000 */
[----:B------:R-:W-:Y:S01]  /*1bff0*/  R2UR UR51, R13 ;  /* 0x000000000d3372ca */ /* 0x000fe200000e0000 */
[----:B------:R-:W-:Y:S01]  /*1c000*/  UMOV UR45, UR25 ;  /* 0x00000019002d7c82 */ /* 0x000fe20008000000 */
[C---:B------:R-:W-:Y:S01]  /*1c010*/  R2UR UR47, R89.reuse ;  /* 0x00000000592f72ca */ /* 0x040fe200000e0000 */
[----:B------:R-:W-:Y:S01]  /*1c020*/  IMAD.MOV.U32 R15, RZ, RZ, -0x7fffffe0 ;  /* 0x80000020ff0f7424 */ /* 0x000fe200078e00ff */
[----:B------:R-:W-:Y:S01]  /*1c030*/  UMOV UR32, UR24 ;  /* 0x0000001800207c82 */ /* 0x000fe20008000000 */
[----:B------:R-:W-:Y:S01]  /*1c040*/  IMAD.MOV.U32 R21, RZ, RZ, -0x7fffffe0 ;  /* 0x80000020ff157424 */ /* 0x000fe200078e00ff */
        /* <DEDUP_REMOVED lines=8> */
[----:B------:R-:W-:-:S02]  /*1c0d0*/  IMAD.MOV.U32 R15, RZ, RZ, -0x7fffffe0 ;  /* 0x80000020ff0f7424 */ /* 0x000fc400078e00ff */
[----:B------:R-:W-:Y:S01]  /*1c0e0*/  IMAD.MOV.U32 R13, RZ, RZ, -0x7fffffe0 ;  /* 0x80000020ff0d7424 */ /* 0x000fe200078e00ff */
        /* <DEDUP_REMOVED lines=15> */
[----:B------:R-:W-:Y:S01]  /*1c1e0*/  R2UR UR34, R20 ;  /* 0x00000000142272ca */ /* 0x000fe200000e0000 */
[----:B------:R-:W-:Y:S01]  /*1c1f0*/  WARPGROUP.ARRIVE ;  /* 0x00000000000079c5 */ /* 0x000fe20000000000 */
[----:B------:R-:W-:-:S02]  /*1c200*/  R2UR UR30, R88 ;  /* 0x00000000581e72ca */ /* 0x000fc400000e0000 */
[----:B------:R-:W-:Y:S01]  /*1c210*/  R2UR UR6, R14 ;  /* 0x000000000e0672ca */ /* 0x000fe200000e0000 */
[C---:B------:R-:W-:Y:S01]  /*1c220*/  VIADD R14, R12.reuse, 0x102 ;  /* 0x000001020c0e7836 */ /* 0x040fe20000000000 */
[----:B------:R-:W-:Y:S01]  /*1c230*/  IADD3 R20, R12, 0x82, RZ ;  /* 0x000000820c147810 */ /* 0x000fe20007ffe0ff */
[----:B------:R-:W-:Y:S01]  /*1c240*/  QGMMA.64x32x32.F32.E4M3.E4M3 R152, gdesc[UR48], RZ, !UPT, gsb0 ;  /* 0x00600000309879f3 */ /* 0x000fe2000c0008ff */
[----:B------:R-:W-:Y:S01]  /*1c250*/  R2UR UR51, R15 ;  /* 0x000000000f3372ca */ /* 0x000fe200000e0000 */
[----:B------:R-:W-:Y:S01]  /*1c260*/  UMOV UR48, UR4 ;  /* 0x0000000400307c82 */ /* 0x000fe20008000000 */
[----:B------:R-:W-:Y:S01]  /*1c270*/  R2UR UR50, R14 ;  /* 0x000000000e3272ca */ /* 0x000fe200000e0000 */
[----:B------:R-:W-:Y:S01]  /*1c280*/  UMOV UR49, UR5 ;  /* 0x0000000500317c82 */ /* 0x000fe20008000000 */
[----:B------:R-:W-:Y:S01]  /*1c290*/  VIADD R14, R12, 0x182 ;  /* 0x000001820c0e7836 */ /* 0x000fe20000000000 */
[----:B------:R-:W-:Y:S01]  /*1c2a0*/  MOV R15, 0x80000020 ;  /* 0x80000020000f7802 */ /* 0x000fe20000000f00 */
[----:B------:R-:W-:-:S02]  /*1c2b0*/  WARPGROUP.DEPBAR.LE gsb0, 0x0 ;  /* 0x00008000000079c5 */ /* 0x000fc40000010000 */
[----:B------:R-:W-:-:S06]  /*1c2c0*/  WARPGROUP.ARRIVE ;  /* 0x00000000000079c5 */ /* 0x000fcc0000000000 */
[----:B------:R-:W-:Y:S01]  /*1c2d0*/  QGMMA.64x32x32.F32.E4M3.E4M3 R136, gdesc[UR44], RZ, !UPT, gsb0 ;  /* 0x006000002c8879f3 */ /* 0x000fe2000c0008ff */
[----:B------:R-:W-:Y:S01]  /*1c2e0*/  R2UR UR46, R20 ;  /* 0x00000000142e72ca */ /* 0x000fe200000e0000 */
[----:B------:R-:W-:Y:S01]  /*1c2f0*/  UMOV UR44, UR4 ;  /* 0x00000004002c7c82 */ /* 0x000fe20008000000 */
[----:B------:R-:W-:Y:S01]  /*1c300*/  R2UR UR47, R21 ;  /* 0x00000000152f72ca */ /* 0x000fe200000e0000 */
[----:B------:R-:W-:Y:S01]  /*1c310*/  UMOV UR45, UR5 ;  /* 0x00000005002d7c82 */ /* 0x000fe20008000000 */
[----:B------:R-:W-:Y:S02]  /*1c320*/  WARPGROUP.DEPBAR.LE gsb0, 0x0 ;  /* 0x00008000000079c5 */ /* 0x000fe40000010000 */
[----:B------:R-:W-:-:S06]  /*1c330*/  WARPGROUP.ARRIVE ;  /* 0x00000000000079c5 */ /* 0x000fcc0000000000 */
[----:B------:R-:W-:Y:S03]  /*1c340*/  QGMMA.64x32x32.F32.E4M3.E4M3 R120, gdesc[UR24], RZ, !UPT, gsb0 ;  /* 0x00600000187879f3 */ /* 0x000fe6000c0008ff */
[----:B------:R-:W-:Y:S02]  /*1c350*/  WARPGROUP.DEPBAR.LE gsb0, 0x0 ;  /* 0x00008000000079c5 */ /* 0x000fe40000010000 */
[----:B------:R-:W-:-:S06]  /*1c360*/  WARPGROUP.ARRIVE ;  /* 0x00000000000079c5 */ /* 0x000fcc0000000000 */
[----:B------:R-:W-:Y:S01]  /*1c370*/  QGMMA.64x32x32.F32.E4M3.E4M3 R104, gdesc[UR32], RZ, !UPT, gsb0 ;  /* 0x00600000206879f3 */ /* 0x000fe2000c0008ff */
[----:B------:R-:W-:Y:S01]  /*1c380*/  UMOV UR32, UR4 ;  /* 0x0000000400207c82 */ /* 0x000fe20008000000 */
        /* <DEDUP_REMOVED lines=47> */
[----:B------:R-:W-:Y:S01]  /*1c680*/  VIADD R14, R12, 0x400 ;  /* 0x000004000c0e7836 */ /* 0x000fe20000000000 */
[----:B------:R-:W-:-:S04]  /*1c690*/  MOV R15, 0x80000020 ;  /* 0x80000020000f7802 */ /* 0x000fc80000000f00 */
[----:B------:R-:W-:Y:S01]  /*1c6a0*/  R2UR UR46, R14 ;  /* 0x000000000e2e72ca */ /* 0x000fe200000e0000 */
[----:B------:R-:W-:Y:S01]  /*1c6b0*/  VIADD R14, R12, 0x480 ;  /* 0x000004800c0e7836 */ /* 0x000fe20000000000 */
[----:B------:R-:W-:Y:S01]  /*1c6c0*/  R2UR UR47, R15 ;  /* 0x000000000f2f72ca */ /* 0x000fe200000e0000 */
        /* <DEDUP_REMOVED lines=29> */
[----:B------:R-:W-:Y:S01]  /*1c8a0*/  MOV R15, 0x80000020 ;  /* 0x80000020000f7802 */ /* 0x000fe20000000f00 */
        /* <DEDUP_REMOVED lines=85> */
[----:B------:R-:W-:Y:S01]  /*1ce00*/  MOV R15, 0x80000020 ;  /* 0x80000020000f7802 */ /* 0x000fe20000000f00 */
[----:B------:R-:W-:Y:S01]  /*1ce10*/  VIADD R12, R12, 0x702 ;  /* 0x000007020c0c7836 */ /* 0x000fe20000000000 */
        /* <DEDUP_REMOVED lines=33> */
.L_x_2411:
[----:B------:R-:W-:Y:S01]  /*1d030*/  SHF.L.U32 R9, R9, 0x1f, RZ ;  /* 0x0000001f09097819 */ /* 0x000fe200000006ff */
[----:B------:R-:W-:-:S04]  /*1d040*/  IMAD R11, R189, 0x8, R16 ;  /* 0x00000008bd0b7824 */ /* 0x000fc800078e0210 */
[----:B------:R0:W1:Y:S01]  /*1d050*/  SYNCS.PHASECHK.TRANS64.TRYWAIT P2, [R11+URZ+0x29850], R9 ;  /* 0x029850090b0075a7 */ /* 0x000062000804017f */
[----:B------:R-:W-:Y:S05]  /*1d060*/  @!P1 BRA `(.L_x_2412) ;  /* 0x0000000000049947 */ /* 0x000fea0003800000 */
[----:B------:R-:W-:Y:S01]  /*1d070*/  BPT.TRAP 0x1 ;  /* 0x000000040000795c */ /* 0x000fe20000300000 */
.L_x_2412:
[----:B-1----:R-:W-:Y:S05]  /*1d080*/  @P2 BRA `(.L_x_2410) ;  /* 0x0000000000082947 */ /* 0x002fea0003800000 */
[----:B------:R-:W1:Y:S02]  /*1d090*/  SYNCS.PHASECHK.TRANS64.TRYWAIT P2, [R11+URZ+0x29850], R9 ;  /* 0x029850090b0075a7 */ /* 0x000e64000804017f */
[----:B-1----:R-:W-:Y:S05]  /*1d0a0*/  @!P2 BRA `(.L_x_2413) ;  /* 0x0000013c00fca947 */ /* 0x002fea0003800000 */
.L_x_2410:
        /* <DEDUP_REMOVED lines=8> */
[----:B------:R-:W-:-:S02]  /*1d130*/  IMAD.MOV.U32 R13, RZ, RZ, -0x3ffffff0 ;  /* 0xc0000010ff0d7424 */ /* 0x000fc400078e00ff */
[C---:B------:R-:W-:Y:S01]  /*1d140*/  FMUL.FTZ R11, R2.reuse, R154 ;  /* 0x0000009a020b7220 */ /* 0x040fe20000410000 */
[C---:B------:R-:W-:Y:S01]  /*1d150*/  FMUL.FTZ R154, R2.reuse, R161 ;  /* 0x000000a1029a7220 */ /* 0x040fe20000410000 */
[----:B------:R-:W-:Y:S01]  /*1d160*/  LOP3.LUT R9, R9, 0x10000, RZ, 0xfc, !PT ;  /* 0x0001000009097812 */ /* 0x000fe200078efcff */
[C---:B------:R-:W-:Y:S01]  /*1d170*/  FMUL.FTZ R161, R2.reuse, R141 ;  /* 0x0000008d02a17220 */ /* 0x040fe20000410000 */
        /* <DEDUP_REMOVED lines=25> */
[----:B------:R-:W-:-:S02]  /*1d310*/  IMAD.MOV.U32 R15, RZ, RZ, -0x3ffffff0 ;  /* 0xc0000010ff0f7424 */ /* 0x000fc400078e00ff */
[C---:B------:R-:W-:Y:S01]  /*1d320*/  FMUL.FTZ R122, R2.reuse, R123 ;  /* 0x0000007b027a7220 */ /* 0x040fe20000410000 */
[C---:B------:R-:W-:Y:S01]  /*1d330*/  FMUL.FTZ R125, R2.reuse, R127 ;  /* 0x0000007f027d7220 */ /* 0x040fe20000410000 */
[C---:B------:R-:W-:Y:S01]  /*1d340*/  FMUL.FTZ R123, R2.reuse, R124 ;  /* 0x0000007c027b7220 */ /* 0x040fe20000410000 */
[C---:B------:R-:W-:Y:S01]  /*1d350*/  FMUL.FTZ R127, R2.reuse, R129 ;  /* 0x00000081027f7220 */ /* 0x040fe20000410000 */
[C---:B------:R-:W-:Y:S01]  /*1d360*/  FMUL.FTZ R124, R2.reuse, R126 ;  /* 0x0000007e027c7220 */ /* 0x040fe20000410000 */
[C---:B------:R-:W-:Y:S01]  /*1d370*/  FMUL.FTZ R129, R2.reuse, R131 ;  /* 0x0000008302817220 */ /* 0x040fe20000410000 */
[C---:B------:R-:W-:Y:S01]  /*1d380*/  FMUL.FTZ R126, R2.reuse, R128 ;  /* 0x00000080027e7220 */ /* 0x040fe20000410000 */
[----:B------:R-:W-:Y:S02]  /*1d390*/  IMAD.IADD R131, R211, 0x1, R204 ;  /* 0x00000001d3837824 */ /* 0x000fe400078e02cc */
        /* <DEDUP_REMOVED lines=38> */
[----:B------:R-:W-:-:S05]  /*1d600*/  FMUL.FTZ R103, R2, R103 ;  /* 0x0000006702677220 */ /* 0x000fca0000410000 */
        /* <DEDUP_REMOVED lines=14> */
[----:B------:R-:W1:Y:S01]  /*1d6f0*/  S2R R187, SR_TID.X ;  /* 0x0000000000bb7919 */ /* 0x000e620000002100 */
[----:B------:R-:W-:Y:S01]  /*1d700*/  QGMMA.64x128x32.F32.E4M3.E4M3 R24, R180, gdesc[UR4], R24, gsb0 ;  /* 0x01e00004b4187df3 */ /* 0x000fe20008000818 */
[----:B------:R-:W-:Y:S02]  /*1d710*/  R2UR UR6, R14 ;  /* 0x000000000e0672ca */ /* 0x000fe400000e0000 */
[----:B------:R-:W-:Y:S01]  /*1d720*/  R2UR UR7, R15 ;  /* 0x000000000f0772ca */ /* 0x000fe200000e0000 */
[----:B------:R-:W-:Y:S01]  /*1d730*/  IMAD.MOV.U32 R15, RZ, RZ, -0x3ffffff0 ;  /* 0xc0000010ff0f7424 */ /* 0x000fe200078e00ff */
[C---:B------:R-:W-:Y:S01]  /*1d740*/  IADD3 R14, R12.reuse, 0x300, RZ ;  /* 0x000003000c0e7810 */ /* 0x040fe20007ffe0ff */
[----:B------:R-:W-:Y:S01]  /*1d750*/  VIADD R12, R12, 0x400 ;  /* 0x000004000c0c7836 */ /* 0x000fe20000000000 */
[----:B------:R-:W-:Y:S08]  /*1d760*/  MUFU.TANH R127, R127 ;  /* 0x0000007f007f7308 */ /* 0x000ff00000002400 */
[----:B------:R-:W-:Y:S08]  /*1d770*/  MUFU.TANH R130, R130 ;  /* 0x0000008200827308 */ /* 0x000ff00000002400 */
[----:B------:R-:W-:Y:S01]  /*1d780*/  MUFU.TANH R132, R132 ;  /* 0x0000008400847308 */ /* 0x000fe20000002400 */
[----:B-1----:R-:W-:-:S07]  /*1d790*/  LOP3.LUT R187, R187, 0x7f, RZ, 0xc0, !PT ;  /* 0x0000007fbbbb7812 */ /* 0x002fce00078ec0ff */
        /* <DEDUP_REMOVED lines=22> */
[C---:B------:R-:W-:Y:S02]  /*1d900*/  FMUL.FTZ R156, R2.reuse, R164 ;  /* 0x000000a4029c7220 */ /* 0x040fe40000410000 */
[----:B------:R-:W-:Y:S01]  /*1d910*/  MUFU.TANH R146, R146 ;  /* 0x0000009200927308 */ /* 0x000fe20000002400 */
[----:B------:R-:W-:-:S07]  /*1d920*/  FMUL.FTZ R157, R2, R166 ;  /* 0x000000a6029d7220 */ /* 0x000fce0000410000 */
        /* <DEDUP_REMOVED lines=22> */
[----:B------:R-:W-:Y:S01]  /*1da90*/  FMUL.FTZ R153, R2, R162 ;  /* 0x000000a202997220 */ /* 0x000fe20000410000 */
[----:B------:R-:W-:Y:S01]  /*1daa0*/  R2UR UR6, R12 ;  /* 0x000000000c0672ca */ /* 0x000fe200000e0000 */
[----:B------:R-:W1:Y:S01]  /*1dab0*/  @P0 LDC R162, c[0x0][0x44c] ;  /* 0x00011300ffa20b82 */ /* 0x000e620000000800 */
[C---:B------:R-:W-:Y:S01]  /*1dac0*/  FMUL.FTZ R12, R2.reuse, R155 ;  /* 0x0000009b020c7220 */ /* 0x040fe20000410000 */
[----:B------:R-:W-:Y:S01]  /*1dad0*/  FMUL.FTZ R155, R2, R163 ;  /* 0x000000a3029b7220 */ /* 0x000fe20000410000 */
[----:B------:R-:W2:Y:S05]  /*1dae0*/  MUFU.TANH R13, R13 ;  /* 0x0000000d000d7308 */ /* 0x000eaa0000002400 */
[----:B------:R-:W3:Y:S03]  /*1daf0*/  @P0 LDC R163, c[0x0][0x450] ;  /* 0x00011400ffa30b82 */ /* 0x000ee60000000800 */
[----:B------:R-:W-:Y:S08]  /*1db00*/  MUFU.TANH R153, R153 ;  /* 0x0000009900997308 */ /* 0x000ff00000002400 */
[----:B------:R-:W-:Y:S01]  /*1db10*/  MUFU.TANH R12, R12 ;  /* 0x0000000c000c7308 */ /* 0x000fe20000002400 */
[----:B-1----:R-:W-:Y:S01]  /*1db20*/  @P0 IMAD.HI.U32 R133, R131, R162, RZ ;  /* 0x000000a283850227 */ /* 0x002fe200078e00ff */
[----:B------:R-:W-:-:S03]  /*1db30*/  MOV R162, R131 ;  /* 0x0000008300a27202 */ /* 0x000fc60000000f00 */
[C---:B------:R-:W-:Y:S01]  /*1db40*/  FMUL.FTZ R131, R2.reuse, R134 ;  /* 0x0000008602837220 */ /* 0x040fe20000410000 */
[----:B------:R-:W-:Y:S01]  /*1db50*/  FMUL.FTZ R134, R2, R104 ;  /* 0x0000006802867220 */ /* 0x000fe20000410000 */
[----:B------:R-:W-:Y:S01]  /*1db60*/  IMAD R104, R8, -0xa0, RZ ;  /* 0xffffff6008687824 */ /* 0x000fe200078e02ff */
[----:B------:R-:W-:Y:S01]  /*1db70*/  MUFU.TANH R155, R155 ;  /* 0x0000009b009b7308 */ /* 0x000fe20000002400 */
[----:B---3--:R-:W-:Y:S01]  /*1db80*/  @P0 SHF.R.U32.HI R162, RZ, R163, R133 ;  /* 0x000000a3ffa20219 */ /* 0x008fe20000011685 */
[----:B------:R-:W-:Y:S02]  /*1db90*/  FMUL.FTZ R133, R2, R135 ;  /* 0x0000008702857220 */ /* 0x000fe40000410000 */
[----:B------:R-:W-:Y:S02]  /*1dba0*/  IADD3 R135, -R208, 0x1, R104 ;  /* 0x00000001d0877810 */ /* 0x000fe40007ffe168 */
[----:B------:R-:W1:Y:S02]  /*1dbb0*/  SHFL.IDX PT, R163, R162, RZ, 0x1c1f ;  /* 0x001c1fffa2a37589 */ /* 0x000e6400000e0000 */
[----:B------:R-:W-:Y:S01]  /*1dbc0*/  IADD3 R135, -R205, R135, R206 ;  /* 0x00000087cd877210 */ /* 0x000fe20007ffe1ce */
[----:B------:R3:W-:Y:S01]  /*1dbd0*/  MUFU.TANH R104, R106 ;  /* 0x0000006a00687308 */ /* 0x0007e20000002400 */
[----:B------:R-:W4:Y:S07]  /*1dbe0*/  SHFL.IDX PT, R162, R162, 0x1, 0x1c1f ;  /* 0x003c1f00a2a27f89 */ /* 0x000f2e00000e0000 */
[----:B------:R-:W5:Y:S01]  /*1dbf0*/  MUFU.TANH R134, R134 ;  /* 0x0000008600867308 */ /* 0x000f620000002400 */
[----:B---3--:R-:W-:-:S07]  /*1dc00*/  FMUL.FTZ R106, R2, R107 ;  /* 0x0000006b026a7220 */ /* 0x008fce0000410000 */
[----:B------:R-:W-:Y:S01]  /*1dc10*/  MUFU.TANH R133, R133 ;  /* 0x0000008500857308 */ /* 0x000fe20000002400 */
[----:B-1----:R-:W-:Y:S02]  /*1dc20*/  IMAD.IADD R107, R135, 0x1, R163 ;  /* 0x00000001876b7824 */ /* 0x002fe400078e02a3 */
[----:B------:R-:W-:-:S05]  /*1dc30*/  FMUL.FTZ R163, R2, R110 ;  /* 0x0000006e02a37220 */ /* 0x000fca0000410000 */
[----:B------:R-:W-:Y:S01]  /*1dc40*/  MUFU.TANH R124, R124 ;  /* 0x0000007c007c7308 */ /* 0x000fe20000002400 */
[----:B----4-:R-:W-:Y:S01]  /*1dc50*/  IMAD.IADD R162, R135, 0x1, R162 ;  /* 0x0000000187a27824 */ /* 0x010fe200078e02a2 */
[C---:B------:R-:W-:Y:S02]  /*1dc60*/  ISETP.GT.AND P2, PT, R107.reuse, RZ, PT ;  /* 0x000000ff6b00720c */ /* 0x040fe40003f44270 */
[----:B------:R-:W-:Y:S02]  /*1dc70*/  ISETP.GT.AND P3, PT, R107, 0x1, PT ;  /* 0x000000016b00780c */ /* 0x000fe40003f64270 */
[----:B0-----:R-:W-:Y:S02]  /*1dc80*/  FSEL R9, R9, -INF , P2 ;  /* 0xff80000009097808 */ /* 0x001fe40001000000 */
[----:B------:R-:W-:Y:S01]  /*1dc90*/  MUFU.TANH R163, R163 ;  /* 0x000000a300a37308 */ /* 0x000fe20000002400 */
[----:B------:R-:W-:Y:S02]  /*1dca0*/  ISETP.GT.AND P2, PT, R107, 0x8, PT ;  /* 0x000000086b00780c */ /* 0x000fe40003f44270 */
[----:B--2---:R-:W-:-:S02]  /*1dcb0*/  FSEL R13, R13, -INF , P3 ;  /* 0xff8000000d0d7808 */ /* 0x004fc40001800000 */
[----:B------:R-:W-:Y:S02]  /*1dcc0*/  FMNMX.FTZ R164, R9, R7, !PT ;  /* 0x0000000709a47209 */ /* 0x000fe40007810000 */
[----:B------:R-:W-:Y:S01]  /*1dcd0*/  ISETP.GT.AND P3, PT, R107, 0x9, PT ;  /* 0x000000096b00780c */ /* 0x000fe20003f64270 */
[----:B------:R-:W-:Y:S01]  /*1dce0*/  MUFU.TANH R125, R125 ;  /* 0x0000007d007d7308 */ /* 0x000fe20000002400 */
[----:B------:R-:W-:Y:S02]  /*1dcf0*/  FSEL R110, R14, -INF , P2 ;  /* 0xff8000000e6e7808 */ /* 0x000fe40001000000 */
[----:B------:R-:W-:Y:S02]  /*1dd00*/  FMNMX.FTZ R164, R13, R164, !PT ;  /* 0x000000a40da47209 */ /* 0x000fe40007810000 */
[----:B------:R-:W-:Y:S02]  /*1dd10*/  ISETP.GT.AND P2, PT, R107, 0x10, PT ;  /* 0x000000106b00780c */ /* 0x000fe40003f44270 */
[----:B------:R-:W-:Y:S01]  /*1dd20*/  FMNMX.FTZ R164, R110, R164, !PT ;  /* 0x000000a46ea47209 */ /* 0x000fe20007810000 */
[----:B------:R0:W1:Y:S01]  /*1dd30*/  MUFU.TANH R14, R109 ;  /* 0x0000006d000e7308 */ /* 0x0000620000002400 */
[----:B------:R-:W-:-:S02]  /*1dd40*/  FSEL R152, R152, -INF , P2 ;  /* 0xff80000098987808 */ /* 0x000fc40001000000 */
[C---:B------:R-:W-:Y:S02]  /*1dd50*/  ISETP.GT.AND P2, PT, R107.reuse, 0x18, PT ;  /* 0x000000186b00780c */ /* 0x040fe40003f44270 */
[----:B------:R-:W-:Y:S02]  /*1dd60*/  ISETP.GT.AND P4, PT, R107, 0x68, PT ;  /* 0x000000686b00780c */ /* 0x000fe40003f84270 */
[----:B------:R-:W-:Y:S01]  /*1dd70*/  FSEL R156, R156, -INF , P2 ;  /* 0xff8000009c9c7808 */ /* 0x000fe20001000000 */
[----:B------:R-:W-:Y:S01]  /*1dd80*/  MUFU.TANH R129, R129 ;  /* 0x0000008100817308 */ /* 0x000fe20000002400 */
[----:B0-----:R-:W-:Y:S02]  /*1dd90*/  FSEL R109, R15, -INF , P3 ;  /* 0xff8000000f6d7808 */ /* 0x001fe40001800000 */
[----:B------:R-:W-:Y:S02]  /*1dda0*/  ISETP.GT.AND P3, PT, R107, 0x11, PT ;  /* 0x000000116b00780c */ /* 0x000fe40003f64270 */
[----:B------:R-:W-:-:S02]  /*1ddb0*/  FMNMX.FTZ R164, R109, R164, !PT ;  /* 0x000000a46da47209 */ /* 0x000fc40007810000 */
[----:B------:R-:W-:Y:S01]  /*1ddc0*/  FSEL R154, R154, -INF , P3 ;  /* 0xff8000009a9a7808 */ /* 0x000fe20001800000 */
[----:B------:R-:W-:Y:S01]  /*1ddd0*/  MUFU.TANH R131, R131 ;  /* 0x0000008300837308 */ /* 0x000fe20000002400 */
[----:B------:R-:W-:Y:S02]  /*1dde0*/  FMNMX.FTZ R164, R152, R164, !PT ;  /* 0x000000a498a47209 */ /* 0x000fe40007810000 */
[C---:B------:R-:W-:Y:S02]  /*1ddf0*/  ISETP.GT.AND P3, PT, R107.reuse, 0x19, PT ;  /* 0x000000196b00780c */ /* 0x040fe40003f64270 */
[----:B------:R-:W-:Y:S02]  /*1de00*/  FMNMX.FTZ R164, R154, R164, !PT ;  /* 0x000000a49aa47209 */ /* 0x000fe40007810000 */
[----:B------:R-:W-:Y:S01]  /*1de10*/  ISETP.GT.AND P2, PT, R107, 0x20, PT ;  /* 0x000000206b00780c */ /* 0x000fe20003f44270 */
[----:B------:R-:W-:Y:S01]  /*1de20*/  MUFU.TANH R106, R106 ;  /* 0x0000006a006a7308 */ /* 0x000fe20000002400 */
[----:B------:R-:W-:-:S02]  /*1de30*/  FSEL R159, R159, -INF , P3 ;  /* 0xff8000009f9f7808 */ /* 0x000fc40001800000 */
[----:B------:R-:W-:Y:S02]  /*1de40*/  FMNMX.FTZ R164, R156, R164, !PT ;  /* 0x000000a49ca47209 */ /* 0x000fe40007810000 */
[----:B------:R-:W-:Y:S02]  /*1de50*/  ISETP.GT.AND P3, PT, R107, 0x21, PT ;  /* 0x000000216b00780c */ /* 0x000fe40003f64270 */
[----:B------:R-:W-:Y:S01]  /*1de60*/  FSEL R136, R136, -INF , P2 ;  /* 0xff80000088887808 */ /* 0x000fe20001000000 */
[----:B------:R-:W-:Y:S01]  /*1de70*/  MUFU.TANH R91, R91 ;  /* 0x0000005b005b7308 */ /* 0x000fe20000002400 */
[----:B------:R-:W-:Y:S02]  /*1de80*/  FMNMX.FTZ R164, R159, R164, !PT ;  /* 0x000000a49fa47209 */ /* 0x000fe40007810000 */
[----:B------:R-:W-:Y:S02]  /*1de90*/  ISETP.GT.AND P2, PT, R107, 0x28, PT ;  /* 0x000000286b00780c */ /* 0x000fe40003f44270 */
[----:B------:R-:W-:-:S02]  /*1dea0*/  FSEL R160, R160, -INF , P3 ;  /* 0xff800000a0a07808 */ /* 0x000fc40001800000 */
[----:B------:R-:W-:Y:S01]  /*1deb0*/  FMNMX.FTZ R164, R136, R164, !PT ;  /* 0x000000a488a47209 */ /* 0x000fe20007810000 */
[----:B------:R-:W-:Y:S01]  /*1dec0*/  MUFU.TANH R94, R94 ;  /* 0x0000005e005e7308 */ /* 0x000fe20000002400 */
[----:B------:R-:W-:Y:S02]  /*1ded0*/  ISETP.GT.AND P3, PT, R107, 0x29, PT ;  /* 0x000000296b00780c */ /* 0x000fe40003f64270 */
[----:B------:R-:W-:Y:S02]  /*1dee0*/  FSEL R139, R139, -INF , P2 ;  /* 0xff8000008b8b7808 */ /* 0x000fe40001000000 */
[----:B------:R-:W-:Y:S02]  /*1def0*/  FMNMX.FTZ R164, R160, R164, !PT ;  /* 0x000000a4a0a47209 */ /* 0x000fe40007810000 */
[----:B------:R-:W-:Y:S01]  /*1df00*/  ISETP.GT.AND P2, PT, R107, 0x30, PT ;  /* 0x000000306b00780c */ /* 0x000fe20003f44270 */
[----:B------:R-:W-:Y:S01]  /*1df10*/  MUFU.TANH R98, R98 ;  /* 0x0000006200627308 */ /* 0x000fe20000002400 */
[----:B------:R-:W-:Y:S01]  /*1df20*/  FSEL R161, R161, -INF , P3 ;  /* 0xff800000a1a17808 */ /* 0x000fe20001800000 */
[----:B------:R-:W-:-:S02]  /*1df30*/  WARPGROUP.DEPBAR.LE gsb0, 0x0 ;  /* 0x00008000000079c5 */ /* 0x000fc40000010000 */
[----:B------:R-:W-:Y:S01]  /*1df40*/  FMNMX.FTZ R164, R139, R164, !PT ;  /* 0x000000a48ba47209 */ /* 0x000fe20007810000 */
[----:B------:R-:W-:Y:S01]  /*1df50*/  WARPGROUP.ARRIVE ;  /* 0x00000000000079c5 */ /* 0x000fe20000000000 */
[----:B------:R-:W-:Y:S02]  /*1df60*/  ISETP.GT.AND P3, PT, R107, 0x31, PT ;  /* 0x000000316b00780c */ /* 0x000fe40003f64270 */
[----:B------:R-:W-:Y:S01]  /*1df70*/  FSEL R142, R142, -INF , P2 ;  /* 0xff8000008e8e7808 */ /* 0x000fe20001000000 */
[----:B------:R-:W-:Y:S01]  /*1df80*/  MUFU.TANH R99, R99 ;  /* 0x0000006300637308 */ /* 0x000fe20000002400 */
[----:B------:R-:W-:Y:S01]  /*1df90*/  FMNMX.FTZ R164, R161, R164, !PT ;  /* 0x000000a4a1a47209 */ /* 0x000fe20007810000 */
[----:B------:R-:W-:Y:S01]  /*1dfa0*/  QGMMA.64x128x32.F32.E4M3.E4M3 R24, R168, gdesc[UR4], R24, gsb0 ;  /* 0x01e00004a8187df3 */ /* 0x000fe20008000818 */
        /* <DEDUP_REMOVED lines=9> */
[----:B------:R-:W-:-:S02]  /*1e040*/  FSEL R148, R148, -INF , P3 ;  /* 0xff80000094947808 */ /* 0x000fc40001800000 */
[----:B------:R-:W-:Y:S02]  /*1e050*/  FMNMX.FTZ R164, R147, R164, !PT ;  /* 0x000000a493a47209 */ /* 0x000fe40007810000 */
[C---:B------:R-:W-:Y:S02]  /*1e060*/  ISETP.GT.AND P3, PT, R107.reuse, 0x41, PT ;  /* 0x000000416b00780c */ /* 0x040fe40003f64270 */
[----:B------:R-:W-:Y:S02]  /*1e070*/  FSEL R120, R120, -INF , P2 ;  /* 0xff80000078787808 */ /* 0x000fe40001000000 */
[----:B------:R-:W-:Y:S02]  /*1e080*/  FMNMX.FTZ R164, R148, R164, !PT ;  /* 0x000000a494a47209 */ /* 0x000fe40007810000 */
[----:B------:R-:W-:Y:S02]  /*1e090*/  ISETP.GT.AND P2, PT, R107, 0x48, PT ;  /* 0x000000486b00780c */ /* 0x000fe40003f44270 */
[----:B------:R-:W-:-:S02]  /*1e0a0*/  FSEL R150, R150, -INF , P3 ;  /* 0xff80000096967808 */ /* 0x000fc40001800000 */
[----:B------:R-:W-:Y:S02]  /*1e0b0*/  FMNMX.FTZ R164, R120, R164, !PT ;  /* 0x000000a478a47209 */ /* 0x000fe40007810000 */
[----:B------:R-:W-:Y:S02]  /*1e0c0*/  ISETP.GT.AND P3, PT, R107, 0x49, PT ;  /* 0x000000496b00780c */ /* 0x000fe40003f64270 */
        /* <DEDUP_REMOVED lines=18> */
[----:B-----5:R-:W-:Y:S02]  /*1e1f0*/  FSEL R134, R134, -INF , P2 ;  /* 0xff80000086867808 */ /* 0x020fe40001000000 */
[----:B------:R-:W-:Y:S02]  /*1e200*/  FMNMX.FTZ R164, R132, R164, !PT ;  /* 0x000000a484a47209 */ /* 0x000fe40007810000 */
[----:B------:R-:W-:Y:S02]  /*1e210*/  FSEL R105, R105, -INF , P3 ;  /* 0xff80000069697808 */ /* 0x000fe40001800000 */
[----:B------:R-:W-:-:S02]  /*1e220*/  FMNMX.FTZ R164, R134, R164, !PT ;  /* 0x000000a486a47209 */ /* 0x000fc40007810000 */
[----:B------:R-:W-:Y:S02]  /*1e230*/  ISETP.GT.AND P2, PT, R107, 0x69, PT ;  /* 0x000000696b00780c */ /* 0x000fe40003f44270 */
[----:B------:R-:W-:Y:S02]  /*1e240*/  FSEL R108, R108, -INF , P4 ;  /* 0xff8000006c6c7808 */ /* 0x000fe40002000000 */
[----:B------:R-:W-:Y:S02]  /*1e250*/  FMNMX.FTZ R15, R105, R164, !PT ;  /* 0x000000a4690f7209 */ /* 0x000fe40007810000 */
[----:B-1----:R-:W-:Y:S02]  /*1e260*/  FSEL R164, R14, -INF , P2 ;  /* 0xff8000000ea47808 */ /* 0x002fe40001000000 */
[----:B------:R-:W-:Y:S02]  /*1e270*/  ISETP.GT.AND P3, PT, R107, 0x70, PT ;  /* 0x000000706b00780c */ /* 0x000fe40003f64270 */
[----:B------:R-:W-:-:S02]  /*1e280*/  FMNMX.FTZ R14, R108, R15, !PT ;  /* 0x0000000f6c0e7209 */ /* 0x000fc40007810000 */
[C---:B------:R-:W-:Y:S02]  /*1e290*/  ISETP.GT.AND P4, PT, R107.reuse, 0x71, PT ;  /* 0x000000716b00780c */ /* 0x040fe40003f84270 */
[----:B------:R-:W-:Y:S02]  /*1e2a0*/  FSEL R112, R112, -INF , P3 ;  /* 0xff80000070707808 */ /* 0x000fe40001800000 */
[----:B------:R-:W-:Y:S02]  /*1e2b0*/  FMNMX.FTZ R14, R164, R14, !PT ;  /* 0x0000000ea40e7209 */ /* 0x000fe40007810000 */
[----:B------:R-:W-:Y:S02]  /*1e2c0*/  ISETP.GT.AND P5, PT, R107, 0x78, PT ;  /* 0x000000786b00780c */ /* 0x000fe40003fa4270 */
[----:B------:R-:W-:Y:S02]  /*1e2d0*/  FSEL R113, R113, -INF , P4 ;  /* 0xff80000071717808 */ /* 0x000fe40002000000 */
[----:B------:R-:W-:-:S02]  /*1e2e0*/  FMNMX.FTZ R14, R112, R14, !PT ;  /* 0x0000000e700e7209 */ /* 0x000fc40007810000 */
[----:B------:R-:W-:Y:S02]  /*1e2f0*/  ISETP.GT.AND P2, PT, R107, 0x79, PT ;  /* 0x000000796b00780c */ /* 0x000fe40003f44270 */
[----:B------:R-:W-:Y:S02]  /*1e300*/  FSEL R116, R116, -INF , P5 ;  /* 0xff80000074747808 */ /* 0x000fe40002800000 */
[----:B------:R-:W-:Y:S02]  /*1e310*/  FMNMX.FTZ R14, R113, R14, !PT ;  /* 0x0000000e710e7209 */ /* 0x000fe40007810000 */
[----:B------:R-:W-:Y:S02]  /*1e320*/  ISETP.GT.AND P3, PT, R107, 0x80, PT ;  /* 0x000000806b00780c */ /* 0x000fe40003f64270 */
[----:B------:R-:W-:Y:S02]  /*1e330*/  FSEL R117, R117, -INF , P2 ;  /* 0xff80000075757808 */ /* 0x000fe40001000000 */
[----:B------:R-:W-:-:S02]  /*1e340*/  FMNMX.FTZ R14, R116, R14, !PT ;  /* 0x0000000e740e7209 */ /* 0x000fc40007810000 */
[C---:B------:R-:W-:Y:S02]  /*1e350*/  ISETP.GT.AND P4, PT, R107.reuse, 0x81, PT ;  /* 0x000000816b00780c */ /* 0x040fe40003f84270 */
[C---:B------:R-:W-:Y:S02]  /*1e360*/  ISETP.GT.AND P5, PT, R107.reuse, 0x88, PT ;  /* 0x000000886b00780c */ /* 0x040fe40003fa4270 */
[----:B------:R-:W-:Y:S02]  /*1e370*/  ISETP.GT.AND P2, PT, R107, 0x89, PT ;  /* 0x000000896b00780c */ /* 0x000fe40003f44270 */
[----:B------:R-:W-:Y:S02]  /*1e380*/  FSEL R88, R88, -INF , P3 ;  /* 0xff80000058587808 */ /* 0x000fe40001800000 */
[----:B------:R-:W-:Y:S02]  /*1e390*/  FMNMX.FTZ R15, R117, R14, !PT ;  /* 0x0000000e750f7209 */ /* 0x000fe40007810000 */
[----:B------:R-:W-:Y:S01]  /*1e3a0*/  FSEL R89, R89, -INF , P4 ;  /* 0xff80000059597808 */ /* 0x000fe20002000000 */
[----:B------:R0:W1:Y:S01]  /*1e3b0*/  MUFU.TANH R14, R100 ;  /* 0x00000064000e7308 */ /* 0x0000620000002400 */
[----:B------:R-:W-:-:S02]  /*1e3c0*/  FSEL R92, R92, -INF , P5 ;  /* 0xff8000005c5c7808 */ /* 0x000fc40002800000 */
[----:B------:R-:W-:Y:S02]  /*1e3d0*/  FSEL R93, R93, -INF , P2 ;  /* 0xff8000005d5d7808 */ /* 0x000fe40001000000 */
[C---:B------:R-:W-:Y:S02]  /*1e3e0*/  ISETP.GT.AND P3, PT, R107.reuse, 0x90, PT ;  /* 0x000000906b00780c */ /* 0x040fe40003f64270 */
[C---:B------:R-:W-:Y:S02]  /*1e3f0*/  ISETP.GT.AND P4, PT, R107.reuse, 0x91, PT ;  /* 0x000000916b00780c */ /* 0x040fe40003f84270 */
[C---:B------:R-:W-:Y:S02]  /*1e400*/  ISETP.GT.AND P5, PT, R107.reuse, 0x98, PT ;  /* 0x000000986b00780c */ /* 0x040fe40003fa4270 */
[----:B------:R-:W-:Y:S01]  /*1e410*/  ISETP.GT.AND P2, PT, R107, 0x99, PT ;  /* 0x000000996b00780c */ /* 0x000fe20003f44270 */
[----:B------:R-:W-:Y:S01]  /*1e420*/  FMUL.FTZ R107, R2, R101 ;  /* 0x00000065026b7220 */ /* 0x000fe20000410000 */
[----:B------:R-:W-:-:S02]  /*1e430*/  FMNMX.FTZ R15, R88, R15, !PT ;  /* 0x0000000f580f7209 */ /* 0x000fc40007810000 */
[----:B0-----:R-:W-:Y:S02]  /*1e440*/  FSEL R100, R96, -INF , P3 ;  /* 0xff80000060647808 */ /* 0x001fe40001800000 */
[----:B------:R-:W-:Y:S01]  /*1e450*/  FMNMX.FTZ R15, R89, R15, !PT ;  /* 0x0000000f590f7209 */ /* 0x000fe20007810000 */
[----:B------:R-:W0:Y:S01]  /*1e460*/  MUFU.TANH R107, R107 ;  /* 0x0000006b006b7308 */ /* 0x000e220000002400 */
[----:B------:R-:W-:Y:S01]  /*1e470*/  FSEL R101, R97, -INF , P4 ;  /* 0xff80000061657808 */ /* 0x000fe20002000000 */
[----:B------:R-:W-:Y:S02]  /*1e480*/  WARPGROUP.DEPBAR.LE gsb0, 0x0 ;  /* 0x00008000000079c5 */ /* 0x000fe40000010000 */
[----:B------:R-:W-:Y:S02]  /*1e490*/  FMNMX.FTZ R15, R92, R15, !PT ;  /* 0x0000000f5c0f7209 */ /* 0x000fe40007810000 */
[----:B-1----:R-:W-:Y:S02]  /*1e4a0*/  FSEL R97, R14, -INF , P5 ;  /* 0xff8000000e617808 */ /* 0x002fe40002800000 */
[----:B------:R-:W-:Y:S01]  /*1e4b0*/  FMNMX.FTZ R15, R93, R15, !PT ;  /* 0x0000000f5d0f7209 */ /* 0x000fe20007810000 */
[----:B------:R1:W-:Y:S01]  /*1e4c0*/  MUFU.TANH R96, R111 ;  /* 0x0000006f00607308 */ /* 0x0003e20000002400 */
[----:B------:R-:W-:-:S02]  /*1e4d0*/  ISETP.GT.AND P4, PT, R162, 0x9, PT ;  /* 0x00000009a200780c */ /* 0x000fc40003f84270 */
[----:B------:R-:W-:Y:S02]  /*1e4e0*/  FMNMX.FTZ R15, R100, R15, !PT ;  /* 0x0000000f640f7209 */ /* 0x000fe40007810000 */
[----:B------:R-:W-:Y:S02]  /*1e4f0*/  FSEL R21, R21, -INF , P4 ;  /* 0xff80000015157808 */ /* 0x000fe40002000000 */
[----:B------:R-:W-:Y:S02]  /*1e500*/  FMNMX.FTZ R15, R101, R15, !PT ;  /* 0x0000000f650f7209 */ /* 0x000fe40007810000 */
[----:B0-----:R-:W-:Y:S01]  /*1e510*/  FSEL R107, R107, -INF , P2 ;  /* 0xff8000006b6b7808 */ /* 0x001fe20001000000 */
[C---:B-1----:R-:W-:Y:S01]  /*1e520*/  FMUL.FTZ R111, R2.reuse, R114 ;  /* 0x00000072026f7220 */ /* 0x042fe20000410000 */
[----:B------:R-:W-:Y:S01]  /*1e530*/  FMNMX.FTZ R15, R97, R15, !PT ;  /* 0x0000000f610f7209 */ /* 0x000fe20007810000 */
[----:B------:R-:W-:Y:S01]  /*1e540*/  FMUL.FTZ R114, R2, R115 ;  /* 0x0000007302727220 */ /* 0x000fe20000410000 */
[----:B------:R-:W-:Y:S01]  /*1e550*/  ISETP.GT.AND P4, PT, R162, 0x19, PT ;  /* 0x00000019a200780c */ /* 0x000fe20003f84270 */
[C---:B------:R-:W-:Y:S01]  /*1e560*/  FMUL.FTZ R115, R2.reuse, R118 ;  /* 0x0000007602737220 */ /* 0x040fe20000410000 */
[----:B------:R-:W-:Y:S01]  /*1e570*/  FMNMX.FTZ R15, R107, R15, !PT ;  /* 0x0000000f6b0f7209 */ /* 0x000fe20007810000 */
[----:B------:R-:W-:Y:S01]  /*1e580*/  FMUL.FTZ R118, R2, R119 ;  /* 0x0000007702767220 */ /* 0x000fe20000410000 */
[----:B------:R-:W-:Y:S01]  /*1e590*/  FSEL R158, R158, -INF , P4 ;  /* 0xff8000009e9e7808 */ /* 0x000fe20002000000 */
[----:B------:R-:W0:Y:S01]  /*1e5a0*/  MUFU.TANH R114, R114 ;  /* 0x0000007200727308 */ /* 0x000e220000002400 */
[C---:B------:R-:W-:Y:S01]  /*1e5b0*/  ISETP.GT.AND P4, PT, R162.reuse, 0x29, PT ;  /* 0x00000029a200780c */ /* 0x040fe20003f84270 */
[----:B------:R-:W1:Y:S01]  /*1e5c0*/  SHFL.BFLY PT, R14, R15, 0x2, 0x1f ;  /* 0x0c401f000f0e7f89 */ /* 0x000e6200000e0000 */
[----:B------:R-:W-:-:S02]  /*1e5d0*/  ISETP.GT.AND P2, PT, R162, RZ, PT ;  /* 0x000000ffa200720c */ /* 0x000fc40003f44270 */
[----:B------:R-:W-:Y:S02]  /*1e5e0*/  FSEL R141, R141, -INF , P4 ;  /* 0xff8000008d8d7808 */ /* 0x000fe40002000000 */
[----:B------:R-:W-:Y:S01]  /*1e5f0*/  ISETP.GT.AND P4, PT, R162, 0x38, PT ;  /* 0x00000038a200780c */ /* 0x000fe20003f84270 */
[----:B------:R-:W2:Y:S01]  /*1e600*/  MUFU.TANH R111, R111 ;  /* 0x0000006f006f7308 */ /* 0x000ea20000002400 */
[----:B------:R-:W-:Y:S02]  /*1e610*/  FSEL R11, R11, -INF , P2 ;  /* 0xff8000000b0b7808 */ /* 0x000fe40001000000 */
[----:B------:R-:W-:Y:S02]  /*1e620*/  FSEL R146, R146, -INF , P4 ;  /* 0xff80000092927808 */ /* 0x000fe40002000000 */
[C---:B------:R-:W-:Y:S02]  /*1e630*/  ISETP.GT.AND P4, PT, R162.reuse, 0x41, PT ;  /* 0x00000041a200780c */ /* 0x040fe40003f84270 */
[----:B------:R-:W-:Y:S01]  /*1e640*/  ISETP.GT.AND P2, PT, R162, 0x10, PT ;  /* 0x00000010a200780c */ /* 0x000fe20003f44270 */
[----:B------:R-:W3:Y:S01]  /*1e650*/  MUFU.TANH R115, R115 ;  /* 0x0000007300737308 */ /* 0x000ee20000002400 */
[----:B------:R-:W-:-:S02]  /*1e660*/  FSEL R122, R122, -INF , P4 ;  /* 0xff8000007a7a7808 */ /* 0x000fc40002000000 */
[C---:B------:R-:W-:Y:S02]  /*1e670*/  ISETP.GT.AND P4, PT, R162.reuse, 0x50, PT ;  /* 0x00000050a200780c */ /* 0x040fe40003f84270 */
[----:B------:R-:W-:Y:S02]  /*1e680*/  FSEL R153, R153, -INF , P2 ;  /* 0xff80000099997808 */ /* 0x000fe40001000000 */
[----:B------:R-:W-:Y:S01]  /*1e690*/  ISETP.GT.AND P2, PT, R162, 0x20, PT ;  /* 0x00000020a200780c */ /* 0x000fe20003f44270 */
[----:B------:R-:W4:Y:S01]  /*1e6a0*/  MUFU.TANH R118, R118 ;  /* 0x0000007600767308 */ /* 0x000f220000002400 */
[----:B------:R-:W-:Y:S02]  /*1e6b0*/  FSEL R128, R128, -INF , P4 ;  /* 0xff80000080807808 */ /* 0x000fe40002000000 */
[----:B-1----:R-:W-:Y:S02]  /*1e6c0*/  FMNMX.FTZ R14, R15, R14, !PT ;  /* 0x0000000e0f0e7209 */ /* 0x002fe40007810000 */
[----:B------:R-:W-:-:S02]  /*1e6d0*/  ISETP.GT.AND P4, PT, R162, 0x59, PT ;  /* 0x00000059a200780c */ /* 0x000fc40003f84270 */
[----:B------:R-:W-:Y:S01]  /*1e6e0*/  FSEL R137, R137, -INF , P2 ;  /* 0xff80000089897808 */ /* 0x000fe20001000000 */
[----:B------:R-:W1:Y:S01]  /*1e6f0*/  SHFL.BFLY PT, R15, R14, 0x1, 0x1f ;  /* 0x0c201f000e0f7f89 */ /* 0x000e6200000e0000 */
[----:B------:R-:W-:Y:S02]  /*1e700*/  FSEL R133, R133, -INF , P4 ;  /* 0xff80000085857808 */ /* 0x000fe40002000000 */
[C---:B------:R-:W-:Y:S02]  /*1e710*/  ISETP.GT.AND P4, PT, R162.reuse, 0x68, PT ;  /* 0x00000068a200780c */ /* 0x040fe40003f84270 */
[C---:B------:R-:W-:Y:S02]  /*1e720*/  ISETP.GT.AND P5, PT, R162.reuse, 0x1, PT ;  /* 0x00000001a200780c */ /* 0x040fe40003fa4270 */
[----:B------:R-:W-:Y:S02]  /*1e730*/  FSEL R163, R163, -INF , P4 ;  /* 0xff800000a3a37808 */ /* 0x000fe40002000000 */
[----:B------:R-:W-:-:S02]  /*1e740*/  ISETP.GT.AND P4, PT, R162, 0x71, PT ;  /* 0x00000071a200780c */ /* 0x000fc40003f84270 */
[----:B------:R-:W-:Y:S02]  /*1e750*/  ISETP.GT.AND P3, PT, R162, 0x8, PT ;  /* 0x00000008a200780c */ /* 0x000fe40003f64270 */
[----:B------:R-:W-:Y:S02]  /*1e760*/  FSEL R12, R12, -INF , P5 ;  /* 0xff8000000c0c7808 */ /* 0x000fe40002800000 */
[----:B------:R-:W-:Y:S02]  /*1e770*/  FSEL R20, R20, -INF , P3 ;  /* 0xff80000014147808 */ /* 0x000fe40001800000 */
[C---:B------:R-:W-:Y:S02]  /*1e780*/  ISETP.GT.AND P5, PT, R162.reuse, 0x11, PT ;  /* 0x00000011a200780c */ /* 0x040fe40003fa4270 */
[----:B------:R-:W-:Y:S02]  /*1e790*/  ISETP.GT.AND P3, PT, R162, 0x18, PT ;  /* 0x00000018a200780c */ /* 0x000fe40003f64270 */
[----:B------:R-:W-:-:S02]  /*1e7a0*/  FSEL R155, R155, -INF , P5 ;  /* 0xff8000009b9b7808 */ /* 0x000fc40002800000 */
[----:B------:R-:W-:Y:S02]  /*1e7b0*/  FSEL R157, R157, -INF , P3 ;  /* 0xff8000009d9d7808 */ /* 0x000fe40001800000 */
[----:B-1----:R-:W-:Y:S01]  /*1e7c0*/  FMNMX.FTZ R15, R14, R15, !PT ;  /* 0x0000000f0e0f7209 */ /* 0x002fe20007810000 */
[----:B------:R-:W-:Y:S01]  /*1e7d0*/  IMAD.U32 R14, RZ, RZ, UR55 ;  /* 0x00000037ff0e7e24 */ /* 0x000fe2000f8e00ff */
[----:B------:R-:W-:Y:S02]  /*1e7e0*/  ISETP.GT.AND P5, PT, R162, 0x21, PT ;  /* 0x00000021a200780c */ /* 0x000fe40003fa4270 */
[C---:B------:R-:W-:Y:S01]  /*1e7f0*/  FSETP.NEU.FTZ.AND P2, PT, R15.reuse, -INF , PT ;  /* 0xff8000000f00780b */ /* 0x040fe20003f5d000 */
[----:B------:R-:W-:-:S01]  /*1e800*/  FFMA.FTZ R119, R15, R14, -8 ;  /* 0xc10000000f777423 */ /* 0x000fc2000001000e */
[----:B------:R-:W-:Y:S02]  /*1e810*/  ISETP.GT.AND P3, PT, R162, 0x28, PT ;  /* 0x00000028a200780c */ /* 0x000fe40003f64270 */
[----:B------:R-:W-:-:S02]  /*1e820*/  FSEL R138, R138, -INF , P5 ;  /* 0xff8000008a8a7808 */ /* 0x000fc40002800000 */
[----:B------:R-:W-:Y:S02]  /*1e830*/  FSEL R119, R119, RZ, P2 ;  /* 0x000000ff77777208 */ /* 0x000fe40001000000 */
[----:B------:R-:W-:Y:S02]  /*1e840*/  FSEL R140, R140, -INF , P3 ;  /* 0xff8000008c8c7808 */ /* 0x000fe40001800000 */
[----:B------:R-:W-:Y:S01]  /*1e850*/  ISETP.GT.AND P5, PT, R162, 0x30, PT ;  /* 0x00000030a200780c */ /* 0x000fe20003fa4270 */
[----:B------:R-:W-:-:S01]  /*1e860*/  FFMA.FTZ R135, R152, R14, -R119 ;  /* 0x0000000e98877223 */ /* 0x000fc20000010877 */
[-CC-:B------:R-:W-:Y:S01]  /*1e870*/  FFMA.FTZ R154, R154, R14.reuse, -R119.reuse ;  /* 0x0000000e9a9a7223 */ /* 0x180fe20000010877 */
[----:B0-----:R-:W-:Y:S01]  /*1e880*/  FSEL R152, R114, -INF , P4 ;  /* 0xff80000072987808 */ /* 0x001fe20002000000 */
[-CC-:B------:R-:W-:Y:S01]  /*1e890*/  FFMA.FTZ R9, R9, R14.reuse, -R119.reuse ;  /* 0x0000000e09097223 */ /* 0x180fe20000010877 */
[C---:B------:R-:W-:Y:S01]  /*1e8a0*/  ISETP.GT.AND P4, PT, R162.reuse, 0x80, PT ;  /* 0x00000080a200780c */ /* 0x040fe20003f84270 */
[----:B------:R0:W-:Y:S01]  /*1e8b0*/  MUFU.EX2 R114, R154 ;  /* 0x0000009a00727308 */ /* 0x0001e20000000800 */
[----:B------:R-:W-:Y:S01]  /*1e8c0*/  ISETP.GT.AND P3, PT, R162, 0x31, PT ;  /* 0x00000031a200780c */ /* 0x000fe20003f64270 */
[-CC-:B------:R-:W-:Y:S01]  /*1e8d0*/  FFMA.FTZ R13, R13, R14.reuse, -R119.reuse ;  /* 0x0000000e0d0d7223 */ /* 0x180fe20000010877 */
[----:B------:R-:W-:Y:S01]  /*1e8e0*/  FSEL R143, R143, -INF , P5 ;  /* 0xff8000008f8f7808 */ /* 0x000fe20002800000 */
[-CC-:B------:R-:W-:Y:S01]  /*1e8f0*/  FFMA.FTZ R110, R110, R14.reuse, -R119.reuse ;  /* 0x0000000e6e6e7223 */ /* 0x180fe20000010877 */
[----:B------:R-:W-:Y:S01]  /*1e900*/  FSEL R144, R144, -INF , P3 ;  /* 0xff80000090907808 */ /* 0x000fe20001800000 */
[-CC-:B------:R-:W-:Y:S01]  /*1e910*/  FFMA.FTZ R109, R109, R14.reuse, -R119.reuse ;  /* 0x0000000e6d6d7223 */ /* 0x180fe20000010877 */
[----:B------:R-:W-:Y:S01]  /*1e920*/  ISETP.GT.AND P5, PT, R162, 0x39, PT ;  /* 0x00000039a200780c */ /* 0x000fe20003fa4270 */
[-CC-:B------:R-:W-:Y:S01]  /*1e930*/  FFMA.FTZ R136, R136, R14.reuse, -R119.reuse ;  /* 0x0000000e88887223 */ /* 0x180fe20000010877 */
[----:B0-----:R-:W-:-:S01]  /*1e940*/  FFMA.FTZ R154, R156, R14, -R119 ;  /* 0x0000000e9c9a7223 */ /* 0x001fc20000010877 */
[----:B------:R-:W-:Y:S01]  /*1e950*/  FSEL R156, R90, -INF , P4 ;  /* 0xff8000005a9c7808 */ /* 0x000fe20002000000 */
[----:B------:R-:W-:-:S01]  /*1e960*/  FFMA.FTZ R90, R159, R14, -R119 ;  /* 0x0000000e9f5a7223 */ /* 0x000fc20000010877 */
[----:B------:R-:W-:Y:S01]  /*1e970*/  ISETP.GT.AND P4, PT, R162, 0x89, PT ;  /* 0x00000089a200780c */ /* 0x000fe20003f84270 */
[----:B------:R-:W-:-:S01]  /*1e980*/  FFMA.FTZ R160, R160, R14, -R119 ;  /* 0x0000000ea0a07223 */ /* 0x000fc20000010877 */
[----:B------:R-:W-:Y:S01]  /*1e990*/  ISETP.GT.AND P3, PT, R162, 0x40, PT ;  /* 0x00000040a200780c */ /* 0x000fe20003f64270 */
[----:B------:R-:W-:-:S01]  /*1e9a0*/  FFMA.FTZ R139, R139, R14, -R119 ;  /* 0x0000000e8b8b7223 */ /* 0x000fc20000010877 */
[----:B------:R-:W-:Y:S01]  /*1e9b0*/  FSEL R159, R95, -INF , P4 ;  /* 0xff8000005f9f7808 */ /* 0x000fe20002000000 */
[----:B------:R-:W-:-:S01]  /*1e9c0*/  FFMA.FTZ R161, R161, R14, -R119 ;  /* 0x0000000ea1a17223 */ /* 0x000fc20000010877 */
[----:B------:R0:W-:Y:S01]  /*1e9d0*/  MUFU.EX2 R95, R90 ;  /* 0x0000005a005f7308 */ /* 0x0001e20000000800 */
[----:B------:R-:W-:Y:S01]  /*1e9e0*/  FSEL R149, R149, -INF , P5 ;  /* 0xff80000095957808 */ /* 0x000fe20002800000 */
[-CC-:B------:R-:W-:Y:S01]  /*1e9f0*/  FFMA.FTZ R142, R142, R14.reuse, -R119.reuse ;  /* 0x0000000e8e8e7223 */ /* 0x180fe20000010877 */
[----:B------:R-:W-:Y:S01]  /*1ea00*/  FSEL R121, R121, -INF , P3 ;  /* 0xff80000079797808 */ /* 0x000fe20001800000 */
[-CC-:B------:R-:W-:Y:S01]  /*1ea10*/  FFMA.FTZ R145, R145, R14.reuse, -R119.reuse ;  /* 0x0000000e91917223 */ /* 0x180fe20000010877 */
[C---:B------:R-:W-:Y:S01]  /*1ea20*/  ISETP.GT.AND P5, PT, R162.reuse, 0x48, PT ;  /* 0x00000048a200780c */ /* 0x040fe20003fa4270 */
[-CC-:B------:R-:W-:Y:S01]  /*1ea30*/  FFMA.FTZ R147, R147, R14.reuse, -R119.reuse ;  /* 0x0000000e93937223 */ /* 0x180fe20000010877 */
[----:B------:R-:W-:Y:S01]  /*1ea40*/  ISETP.GT.AND P3, PT, R162, 0x49, PT ;  /* 0x00000049a200780c */ /* 0x000fe20003f64270 */
[--C-:B------:R-:W-:Y:S01]  /*1ea50*/  FFMA.FTZ R148, R148, R14, -R119.reuse ;  /* 0x0000000e94947223 */ /* 0x100fe20000010877 */
[----:B0-----:R-:W-:Y:S01]  /*1ea60*/  FMNMX.FTZ R90, R11, R6, !PT ;  /* 0x000000060b5a7209 */ /* 0x001fe20007810000 */
[-CC-:B------:R-:W-:Y:S01]  /*1ea70*/  FFMA.FTZ R120, R120, R14.reuse, -R119.reuse ;  /* 0x0000000e78787223 */ /* 0x180fe20000010877 */
[----:B------:R-:W-:Y:S01]  /*1ea80*/  FSEL R124, R124, -INF , P5 ;  /* 0xff8000007c7c7808 */ /* 0x000fe20002800000 */
[--C-:B------:R-:W-:Y:S01]  /*1ea90*/  FFMA.FTZ R150, R150, R14, -R119.reuse ;  /* 0x0000000e96967223 */ /* 0x100fe20000010877 */
[----:B------:R-:W-:Y:S01]  /*1eaa0*/  FMNMX.FTZ R90, R12, R90, !PT ;  /* 0x0000005a0c5a7209 */ /* 0x000fe20007810000 */
[-CC-:B------:R-:W-:Y:S01]  /*1eab0*/  FFMA.FTZ R123, R123, R14.reuse, -R119.reuse ;  /* 0x0000000e7b7b7223 */ /* 0x180fe20000010877 */
[----:B------:R-:W-:Y:S01]  /*1eac0*/  FSEL R125, R125, -INF , P3 ;  /* 0xff8000007d7d7808 */ /* 0x000fe20001800000 */
[--C-:B------:R-:W-:Y:S01]  /*1ead0*/  FFMA.FTZ R151, R151, R14, -R119.reuse ;  /* 0x0000000e97977223 */ /* 0x100fe20000010877 */
[----:B------:R-:W-:Y:S01]  /*1eae0*/  FMNMX.FTZ R90, R20, R90, !PT ;  /* 0x0000005a145a7209 */ /* 0x000fe20007810000 */
[-CC-:B------:R-:W-:Y:S01]  /*1eaf0*/  FFMA.FTZ R126, R126, R14.reuse, -R119.reuse ;  /* 0x0000000e7e7e7223 */ /* 0x180fe20000010877 */
[----:B------:R-:W-:Y:S01]  /*1eb00*/  ISETP.GT.AND P5, PT, R162, 0x51, PT ;  /* 0x00000051a200780c */ /* 0x000fe20003fa4270 */
[--C-:B------:R-:W-:Y:S01]  /*1eb10*/  FFMA.FTZ R127, R127, R14, -R119.reuse ;  /* 0x0000000e7f7f7223 */ /* 0x100fe20000010877 */
[----:B------:R-:W-:Y:S01]  /*1eb20*/  FMNMX.FTZ R90, R21, R90, !PT ;  /* 0x0000005a155a7209 */ /* 0x000fe20007810000 */
[-CC-:B------:R-:W-:Y:S01]  /*1eb30*/  FFMA.FTZ R130, R130, R14.reuse, -R119.reuse ;  /* 0x0000000e82827223 */ /* 0x180fe20000010877 */
        /* <DEDUP_REMOVED lines=28> */
[C---:B------:R-:W-:Y:S01]  /*1ed00*/  ISETP.GT.AND P5, PT, R162.reuse, 0x69, PT ;  /* 0x00000069a200780c */ /* 0x040fe20003fa4270 */
[----:B------:R-:W-:Y:S01]  /*1ed10*/  FFMA.FTZ R107, R107, R14, -R119 ;  /* 0x0000000e6b6b7223 */ /* 0x000fe20000010877 */
[----:B------:R-:W-:Y:S01]  /*1ed20*/  FMNMX.FTZ R90, R141, R90, !PT ;  /* 0x0000005a8d5a7209 */ /* 0x000fe20007810000 */
[----:B------:R-:W-:Y:S01]  /*1ed30*/  MUFU.EX2 R9, R9 ;  /* 0x0000000900097308 */ /* 0x000fe20000000800 */
[----:B------:R-:W-:-:S02]  /*1ed40*/  ISETP.GT.AND P3, PT, R162, 0x70, PT ;  /* 0x00000070a200780c */ /* 0x000fc40003f64270 */
[----:B------:R-:W-:Y:S02]  /*1ed50*/  FMNMX.FTZ R90, R143, R90, !PT ;  /* 0x0000005a8f5a7209 */ /* 0x000fe40007810000 */
[----:B------:R-:W-:Y:S02]  /*1ed60*/  FSEL R96, R96, -INF , P5 ;  /* 0xff80000060607808 */ /* 0x000fe40002800000 */
[----:B------:R-:W-:Y:S01]  /*1ed70*/  FMNMX.FTZ R90, R144, R90, !PT ;  /* 0x0000005a905a7209 */ /* 0x000fe20007810000 */
[----:B------:R-:W-:Y:S01]  /*1ed80*/  MUFU.EX2 R13, R13 ;  /* 0x0000000d000d7308 */ /* 0x000fe20000000800 */
[----:B--2---:R-:W-:Y:S02]  /*1ed90*/  FSEL R111, R111, -INF , P3 ;  /* 0xff8000006f6f7808 */ /* 0x004fe40001800000 */
[----:B------:R-:W-:Y:S02]  /*1eda0*/  FMNMX.FTZ R90, R146, R90, !PT ;  /* 0x0000005a925a7209 */ /* 0x000fe40007810000 */
[----:B------:R-:W-:-:S02]  /*1edb0*/  ISETP.GT.AND P5, PT, R162, 0x78, PT ;  /* 0x00000078a200780c */ /* 0x000fc40003fa4270 */
[----:B------:R-:W-:Y:S01]  /*1edc0*/  FMNMX.FTZ R90, R149, R90, !PT ;  /* 0x0000005a955a7209 */ /* 0x000fe20007810000 */
[----:B------:R-:W-:Y:S01]  /*1edd0*/  MUFU.EX2 R110, R110 ;  /* 0x0000006e006e7308 */ /* 0x000fe20000000800 */
[----:B------:R-:W-:Y:S02]  /*1ede0*/  ISETP.GT.AND P3, PT, R162, 0x79, PT ;  /* 0x00000079a200780c */ /* 0x000fe40003f64270 */
[----:B------:R-:W-:Y:S02]  /*1edf0*/  FMNMX.FTZ R90, R121, R90, !PT ;  /* 0x0000005a795a7209 */ /* 0x000fe40007810000 */
[----:B---3--:R-:W-:Y:S02]  /*1ee00*/  FSEL R115, R115, -INF , P5 ;  /* 0xff80000073737808 */ /* 0x008fe40002800000 */
[----:B------:R-:W-:Y:S01]  /*1ee10*/  FMNMX.FTZ R90, R122, R90, !PT ;  /* 0x0000005a7a5a7209 */ /* 0x000fe20007810000 */
[----:B------:R-:W-:Y:S01]  /*1ee20*/  MUFU.EX2 R109, R109 ;  /* 0x0000006d006d7308 */ /* 0x000fe20000000800 */
[----:B----4-:R-:W-:-:S02]  /*1ee30*/  FSEL R118, R118, -INF , P3 ;  /* 0xff80000076767808 */ /* 0x010fc40001800000 */
[----:B------:R-:W-:Y:S02]  /*1ee40*/  FMNMX.FTZ R90, R124, R90, !PT ;  /* 0x0000005a7c5a7209 */ /* 0x000fe40007810000 */
[C---:B------:R-:W-:Y:S02]  /*1ee50*/  ISETP.GT.AND P5, PT, R162.reuse, 0x81, PT ;  /* 0x00000081a200780c */ /* 0x040fe40003fa4270 */
[----:B------:R-:W-:Y:S01]  /*1ee60*/  FMNMX.FTZ R90, R125, R90, !PT ;  /* 0x0000005a7d5a7209 */ /* 0x000fe20007810000 */
[----:B------:R-:W-:Y:S01]  /*1ee70*/  MUFU.EX2 R135, R135 ;  /* 0x0000008700877308 */ /* 0x000fe20000000800 */
[----:B------:R-:W-:Y:S02]  /*1ee80*/  ISETP.GT.AND P3, PT, R162, 0x88, PT ;  /* 0x00000088a200780c */ /* 0x000fe40003f64270 */
[----:B------:R-:W-:Y:S02]  /*1ee90*/  FMNMX.FTZ R90, R128, R90, !PT ;  /* 0x0000005a805a7209 */ /* 0x000fe40007810000 */
[----:B------:R-:W-:-:S02]  /*1eea0*/  FSEL R91, R91, -INF , P5 ;  /* 0xff8000005b5b7808 */ /* 0x000fc40002800000 */
[----:B------:R-:W-:Y:S01]  /*1eeb0*/  FMNMX.FTZ R90, R129, R90, !PT ;  /* 0x0000005a815a7209 */ /* 0x000fe20007810000 */
[----:B------:R-:W-:Y:S01]  /*1eec0*/  MUFU.EX2 R154, R154 ;  /* 0x0000009a009a7308 */ /* 0x000fe20000000800 */
[----:B------:R-:W-:Y:S02]  /*1eed0*/  FSEL R94, R94, -INF , P3 ;  /* 0xff8000005e5e7808 */ /* 0x000fe40001800000 */
[----:B------:R-:W-:Y:S02]  /*1eee0*/  FMNMX.FTZ R90, R131, R90, !PT ;  /* 0x0000005a835a7209 */ /* 0x000fe40007810000 */
[C---:B------:R-:W-:Y:S02]  /*1eef0*/  ISETP.GT.AND P5, PT, R162.reuse, 0x90, PT ;  /* 0x00000090a200780c */ /* 0x040fe40003fa4270 */
[----:B------:R-:W-:Y:S01]  /*1ef00*/  FMNMX.FTZ R90, R133, R90, !PT ;  /* 0x0000005a855a7209 */ /* 0x000fe20007810000 */
[----:B------:R-:W-:Y:S01]  /*1ef10*/  MUFU.EX2 R136, R136 ;  /* 0x0000008800887308 */ /* 0x000fe20000000800 */
[----:B------:R-:W-:-:S02]  /*1ef20*/  ISETP.GT.AND P3, PT, R162, 0x91, PT ;  /* 0x00000091a200780c */ /* 0x000fc40003f64270 */
[----:B------:R-:W-:Y:S02]  /*1ef30*/  FMNMX.FTZ R90, R104, R90, !PT ;  /* 0x0000005a685a7209 */ /* 0x000fe40007810000 */
[----:B------:R-:W-:Y:S02]  /*1ef40*/  FSEL R98, R98, -INF , P5 ;  /* 0xff80000062627808 */ /* 0x000fe40002800000 */
[----:B------:R-:W-:Y:S01]  /*1ef50*/  FMNMX.FTZ R90, R106, R90, !PT ;  /* 0x0000005a6a5a7209 */ /* 0x000fe20007810000 */
[----:B------:R-:W-:Y:S01]  /*1ef60*/  MUFU.EX2 R160, R160 ;  /* 0x000000a000a07308 */ /* 0x000fe20000000800 */
[----:B------:R-:W-:Y:S02]  /*1ef70*/  ISETP.GT.AND P4, PT, R162, 0x98, PT ;  /* 0x00000098a200780c */ /* 0x000fe40003f84270 */
[----:B------:R-:W-:Y:S02]  /*1ef80*/  FMNMX.FTZ R90, R163, R90, !PT ;  /* 0x0000005aa35a7209 */ /* 0x000fe40007810000 */
[----:B------:R-:W-:-:S02]  /*1ef90*/  FSEL R99, R99, -INF , P3 ;  /* 0xff80000063637808 */ /* 0x000fc40001800000 */
[----:B------:R-:W-:Y:S01]  /*1efa0*/  FMNMX.FTZ R90, R96, R90, !PT ;  /* 0x0000005a605a7209 */ /* 0x000fe20007810000 */
[----:B------:R-:W-:Y:S01]  /*1efb0*/  MUFU.EX2 R139, R139 ;  /* 0x0000008b008b7308 */ /* 0x000fe20000000800 */
[----:B------:R-:W-:Y:S01]  /*1efc0*/  ISETP.GT.AND P5, PT, R162, 0x99, PT ;  /* 0x00000099a200780c */ /* 0x000fe20003fa4270 */
[----:B------:R-:W-:Y:S01]  /*1efd0*/  FFMA.FTZ R162, R108, R14, -R119 ;  /* 0x0000000e6ca27223 */ /* 0x000fe20000010877 */
[----:B------:R-:W-:Y:S02]  /*1efe0*/  FMNMX.FTZ R90, R111, R90, !PT ;  /* 0x0000005a6f5a7209 */ /* 0x000fe40007810000 */
[----:B------:R-:W-:Y:S02]  /*1eff0*/  FSEL R108, R102, -INF , P4 ;  /* 0xff800000666c7808 */ /* 0x000fe40002000000 */
[----:B------:R-:W-:Y:S01]  /*1f000*/  FMNMX.FTZ R90, R152, R90, !PT ;  /* 0x0000005a985a7209 */ /* 0x000fe20007810000 */
[----:B------:R0:W-:Y:S01]  /*1f010*/  MUFU.EX2 R102, R162 ;  /* 0x000000a200667308 */ /* 0x0001e20000000800 */
[----:B------:R-:W-:-:S02]  /*1f020*/  FSEL R103, R103, -INF , P5 ;  /* 0xff80000067677808 */ /* 0x000fc40002800000 */
[----:B------:R-:W-:-:S04]  /*1f030*/  FMNMX.FTZ R90, R115, R90, !PT ;  /* 0x0000005a735a7209 */ /* 0x000fc80007810000 */
[----:B------:R-:W-:Y:S01]  /*1f040*/  FMNMX.FTZ R90, R118, R90, !PT ;  /* 0x0000005a765a7209 */ /* 0x000fe20007810000 */
[----:B------:R-:W-:Y:S01]  /*1f050*/  MUFU.EX2 R161, R161 ;  /* 0x000000a100a17308 */ /* 0x000fe20000000800 */
[----:B0-----:R-:W-:-:S02]  /*1f060*/  FFMA.FTZ R162, R164, R14, -R119 ;  /* 0x0000000ea4a27223 */ /* 0x001fc40000010877 */
        /* <DEDUP_REMOVED lines=25> */
[----:B------:R-:W-:Y:S03]  /*1f200*/  MUFU.EX2 R132, R132 ;  /* 0x0000008400847308 */ /* 0x000fe60000000800 */
[----:B------:R-:W-:Y:S02]  /*1f210*/  FSEL R119, R164, RZ, P3 ;  /* 0x000000ffa4777208 */ /* 0x000fe40001800000 */
[----:B------:R-:W-:Y:S02]  /*1f220*/  FSEL R164, R15, RZ, P2 ;  /* 0x000000ff0fa47208 */ /* 0x000fe40001000000 */
[----:B------:R-:W-:Y:S01]  /*1f230*/  ISETP.NE.AND P2, PT, R187, RZ, PT ;  /* 0x000000ffbb00720c */ /* 0x000fe20003f45270 */
[-CC-:B------:R-:W-:Y:S01]  /*1f240*/  FFMA.FTZ R11, R11, R14.reuse, -R119.reuse ;  /* 0x0000000e0b0b7223 */ /* 0x180fe20000010877 */
[----:B------:R-:W-:-:S01]  /*1f250*/  FFMA.FTZ R12, R12, R14, -R119 ;  /* 0x0000000e0c0c7223 */ /* 0x000fc20000010877 */
[----:B------:R-:W-:Y:S01]  /*1f260*/  FADD.FTZ R164, -R164, R7 ;  /* 0x00000007a4a47221 */ /* 0x000fe20000010100 */
[----:B------:R-:W-:-:S01]  /*1f270*/  FFMA.FTZ R7, R128, R14, -R119 ;  /* 0x0000000e80077223 */ /* 0x000fc20000010877 */
[----:B------:R-:W-:Y:S01]  /*1f280*/  FSEL R128, R90, RZ, P3 ;  /* 0x000000ff5a807208 */ /* 0x000fe20001800000 */
[----:B------:R-:W-:-:S01]  /*1f290*/  FFMA.FTZ R20, R20, R14, -R119 ;  /* 0x0000000e14147223 */ /* 0x000fc20000010877 */
[----:B------:R-:W-:Y:S01]  /*1f2a0*/  MUFU.EX2 R11, R11 ;  /* 0x0000000b000b7308 */ /* 0x000fe20000000800 */
[----:B------:R-:W-:-:S01]  /*1f2b0*/  FFMA.FTZ R21, R21, R14, -R119 ;  /* 0x0000000e15157223 */ /* 0x000fc20000010877 */
[----:B------:R-:W-:Y:S01]  /*1f2c0*/  FFMA.FTZ R153, R153, R14, -R119 ;  /* 0x0000000e99997223 */ /* 0x000fe20000010877 */
[----:B------:R-:W-:-:S01]  /*1f2d0*/  FADD.FTZ R128, -R128, R6 ;  /* 0x0000000680807221 */ /* 0x000fc20000010100 */
[-C--:B------:R-:W-:Y:S01]  /*1f2e0*/  FMUL.FTZ R6, R164, R14.reuse ;  /* 0x0000000ea4067220 */ /* 0x080fe20000410000 */
[----:B------:R-:W-:-:S01]  /*1f2f0*/  FFMA.FTZ R155, R155, R14, -R119 ;  /* 0x0000000e9b9b7223 */ /* 0x000fc20000010877 */
[-CC-:B------:R-:W-:Y:S01]  /*1f300*/  FFMA.FTZ R157, R157, R14.reuse, -R119.reuse ;  /* 0x0000000e9d9d7223 */ /* 0x180fe20000010877 */
        /* <DEDUP_REMOVED lines=29> */
[----:B------:R-:W-:Y:S01]  /*1f4e0*/  FFMA.FTZ R118, R118, R14, -R119 ;  /* 0x0000000e76767223 */ /* 0x000fe20000010877 */
[----:B------:R-:W-:-:S01]  /*1f4f0*/  FADD.FTZ R3, R13, R3 ;  /* 0x000000030d037221 */ /* 0x000fc20000010000 */
[-CC-:B------:R-:W-:Y:S01]  /*1f500*/  FFMA.FTZ R156, R156, R14.reuse, -R119.reuse ;  /* 0x0000000e9c9c7223 */ /* 0x180fe20000010877 */
[----:B------:R-:W-:-:S01]  /*1f510*/  FFMA.FTZ R91, R91, R14, -R119 ;  /* 0x0000000e5b5b7223 */ /* 0x000fc20000010877 */
[----:B------:R-:W0:Y:S01]  /*1f520*/  MUFU.EX2 R21, R21 ;  /* 0x0000001500157308 */ /* 0x000e220000000800 */
[----:B-1----:R-:W-:-:S01]  /*1f530*/  FFMA.FTZ R0, R128, R0, R11 ;  /* 0x0000000080007223 */ /* 0x002fc2000001000b */
[----:B------:R-:W-:Y:S01]  /*1f540*/  FADD.FTZ R3, R110, R3 ;  /* 0x000000036e037221 */ /* 0x000fe20000010000 */
[----:B------:R-:W1:Y:S01]  /*1f550*/  S2R R187, SR_TID.X ;  /* 0x0000000000bb7919 */ /* 0x000e620000002100 */
[----:B------:R-:W-:-:S01]  /*1f560*/  FFMA.FTZ R94, R94, R14, -R119 ;  /* 0x0000000e5e5e7223 */ /* 0x000fc20000010877 */
[----:B------:R-:W-:Y:S01]  /*1f570*/  FADD.FTZ R0, R12, R0 ;  /* 0x000000000c007221 */ /* 0x000fe20000010000 */
[----:B------:R-:W-:-:S01]  /*1f580*/  FADD.FTZ R3, R109, R3 ;  /* 0x000000036d037221 */ /* 0x000fc20000010000 */
[----:B------:R-:W-:Y:S01]  /*1f590*/  FFMA.FTZ R159, R159, R14, -R119 ;  /* 0x0000000e9f9f7223 */ /* 0x000fe20000010877 */
[----:B------:R-:W3:Y:S01]  /*1f5a0*/  MUFU.EX2 R153, R153 ;  /* 0x0000009900997308 */ /* 0x000ee20000000800 */
[----:B--2---:R-:W-:-:S01]  /*1f5b0*/  FADD.FTZ R0, R20, R0 ;  /* 0x0000000014007221 */ /* 0x004fc20000010000 */
[----:B------:R-:W-:Y:S01]  /*1f5c0*/  FADD.FTZ R3, R135, R3 ;  /* 0x0000000387037221 */ /* 0x000fe20000010000 */
[----:B------:R-:W-:-:S01]  /*1f5d0*/  FFMA.FTZ R98, R98, R14, -R119 ;  /* 0x0000000e62627223 */ /* 0x000fc20000010877 */
[-CC-:B------:R-:W-:Y:S01]  /*1f5e0*/  FFMA.FTZ R99, R99, R14.reuse, -R119.reuse ;  /* 0x0000000e63637223 */ /* 0x180fe20000010877 */
[----:B------:R-:W-:-:S01]  /*1f5f0*/  FFMA.FTZ R108, R108, R14, -R119 ;  /* 0x0000000e6c6c7223 */ /* 0x000fc20000010877 */
[----:B------:R-:W-:Y:S01]  /*1f600*/  FADD.FTZ R3, R114, R3 ;  /* 0x0000000372037221 */ /* 0x000fe20000010000 */
[----:B------:R-:W-:-:S01]  /*1f610*/  FFMA.FTZ R103, R103, R14, -R119 ;  /* 0x0000000e67677223 */ /* 0x000fc20000010877 */
[----:B------:R-:W2:Y:S01]  /*1f620*/  MUFU.EX2 R155, R155 ;  /* 0x0000009b009b7308 */ /* 0x000ea20000000800 */
[----:B0-----:R-:W-:-:S01]  /*1f630*/  FADD.FTZ R0, R21, R0 ;  /* 0x0000000015007221 */ /* 0x001fc20000010000 */
[----:B------:R-:W-:Y:S01]  /*1f640*/  FADD.FTZ R3, R154, R3 ;  /* 0x000000039a037221 */ /* 0x000fe20000010000 */
[----:B------:R-:W-:-:S03]  /*1f650*/  @!P2 IMAD R164, R10, 0x8, R16 ;  /* 0x000000080aa4a824 */ /* 0x000fc600078e0210 */
[----:B------:R-:W-:Y:S02]  /*1f660*/  FADD.FTZ R3, R95, R3 ;  /* 0x000000035f037221 */ /* 0x000fe40000010000 */
[----:B------:R-:W0:Y:S01]  /*1f670*/  MUFU.EX2 R157, R157 ;  /* 0x0000009d009d7308 */ /* 0x000e220000000800 */
[----:B---3--:R-:W-:-:S01]  /*1f680*/  FADD.FTZ R0, R153, R0 ;  /* 0x0000000099007221 */ /* 0x008fc20000010000 */
[----:B------:R-:W-:Y:S01]  /*1f690*/  FADD.FTZ R3, R136, R3 ;  /* 0x0000000388037221 */ /* 0x000fe20000010000 */
[----:B------:R-:W-:-:S03]  /*1f6a0*/  @!P2 IADD3 R164, R164, 0x29840, RZ ;  /* 0x00029840a4a4a810 */ /* 0x000fc60007ffe0ff */
[----:B------:R-:W-:Y:S01]  /*1f6b0*/  FADD.FTZ R3, R160, R3 ;  /* 0x00000003a0037221 */ /* 0x000fe20000010000 */
[----:B------:R-:W-:Y:S01]  /*1f6c0*/  @!P2 PRMT R164, RZ, 0x654, R164 ;  /* 0x00000654ffa4a816 */ /* 0x000fe200000000a4 */
[----:B------:R-:W3:Y:S01]  /*1f6d0*/  MUFU.EX2 R158, R158 ;  /* 0x0000009e009e7308 */ /* 0x000ee20000000800 */
[----:B--2---:R-:W-:-:S01]  /*1f6e0*/  FADD.FTZ R0, R155, R0 ;  /* 0x000000009b007221 */ /* 0x004fc20000010000 */
[----:B------:R-:W-:Y:S01]  /*1f6f0*/  FADD.FTZ R3, R139, R3 ;  /* 0x000000038b037221 */ /* 0x000fe20000010000 */
[----:B-1----:R-:W-:-:S03]  /*1f700*/  SHF.R.U32.HI R187, RZ, 0x7, R187 ;  /* 0x00000007ffbb7819 */ /* 0x002fc600000116bb */
[----:B------:R-:W-:Y:S01]  /*1f710*/  FADD.FTZ R3, R161, R3 ;  /* 0x00000003a1037221 */ /* 0x000fe20000010000 */
[----:B------:R-:W-:Y:S01]  /*1f720*/  IADD3 R165, -R187, 0xb, RZ ;  /* 0x0000000bbba57810 */ /* 0x000fe20007ffe1ff */
[----:B------:R-:W1:Y:S01]  /*1f730*/  MUFU.EX2 R137, R137 ;  /* 0x0000008900897308 */ /* 0x000e620000000800 */
[----:B0-----:R-:W-:-:S01]  /*1f740*/  FADD.FTZ R0, R157, R0 ;  /* 0x000000009d007221 */ /* 0x001fc20000010000 */
[----:B------:R-:W-:Y:S02]  /*1f750*/  FADD.FTZ R3, R142, R3 ;  /* 0x000000038e037221 */ /* 0x000fe40000010000 */
[----:B------:R0:W-:Y:S06]  /*1f760*/  BAR.ARV R165, 0x100 ;  /* 0x000400a50000751d */ /* 0x0001ec0000002000 */
[----:B------:R-:W2:Y:S01]  /*1f770*/  MUFU.EX2 R138, R138 ;  /* 0x0000008a008a7308 */ /* 0x000ea20000000800 */
[----:B---3--:R-:W-:-:S01]  /*1f780*/  FADD.FTZ R0, R158, R0 ;  /* 0x000000009e007221 */ /* 0x008fc20000010000 */
[----:B------:R-:W-:Y:S01]  /*1f790*/  FADD.FTZ R3, R145, R3 ;  /* 0x0000000391037221 */ /* 0x000fe20000010000 */
[----:B------:R0:W-:Y:S03]  /*1f7a0*/  @!P2 SYNCS.ARRIVE.TRANS64.RED.A1T0 RZ, [R164+URZ], RZ ;  /* 0x000000ffa4ffa9a7 */ /* 0x0001e6000810043f */
[----:B------:R-:W-:-:S01]  /*1f7b0*/  FADD.FTZ R3, R147, R3 ;  /* 0x0000000393037221 */ /* 0x000fc20000010000 */
[----:B-1----:R-:W-:Y:S01]  /*1f7c0*/  FADD.FTZ R0, R137, R0 ;  /* 0x0000000089007221 */ /* 0x002fe20000010000 */
[----:B------:R-:W1:Y:S02]  /*1f7d0*/  MUFU.EX2 R140, R140 ;  /* 0x0000008c008c7308 */ /* 0x000e640000000800 */
[----:B------:R-:W-:-:S04]  /*1f7e0*/  FADD.FTZ R3, R148, R3 ;  /* 0x0000000394037221 */ /* 0x000fc80000010000 */
[----:B------:R-:W-:Y:S02]  /*1f7f0*/  FADD.FTZ R3, R120, R3 ;  /* 0x0000000378037221 */ /* 0x000fe40000010000 */
[----:B------:R-:W3:Y:S01]  /*1f800*/  MUFU.EX2 R141, R141 ;  /* 0x0000008d008d7308 */ /* 0x000ee20000000800 */
        /* <DEDUP_REMOVED lines=8> */
[----:B---3--:R-:W-:-:S01]  /*1f890*/  FADD.FTZ R0, R141, R0 ;  /* 0x000000008d007221 */ /* 0x008fc20000010000 */
[----:B------:R-:W-:-:S04]  /*1f8a0*/  FADD.FTZ R3, R127, R3 ;  /* 0x000000037f037221 */ /* 0x000fc80000010000 */
[----:B------:R-:W-:Y:S02]  /*1f8b0*/  FADD.FTZ R3, R130, R3 ;  /* 0x0000000382037221 */ /* 0x000fe40000010000 */
[----:B------:R-:W3:Y:S01]  /*1f8c0*/  MUFU.EX2 R146, R146 ;  /* 0x0000009200927308 */ /* 0x000ee20000000800 */
[----:B--2---:R-:W-:-:S01]  /*1f8d0*/  FADD.FTZ R0, R143, R0 ;  /* 0x000000008f007221 */ /* 0x004fc20000010000 */
[----:B------:R-:W-:-:S06]  /*1f8e0*/  FADD.FTZ R3, R132, R3 ;  /* 0x0000000384037221 */ /* 0x000fcc0000010000 */
[----:B------:R-:W2:Y:S01]  /*1f8f0*/  MUFU.EX2 R149, R149 ;  /* 0x0000009500957308 */ /* 0x000ea20000000800 */
[----:B-1----:R-:W-:-:S07]  /*1f900*/  FADD.FTZ R0, R144, R0 ;  /* 0x0000000090007221 */ /* 0x002fce0000010000 */
[----:B------:R-:W1:Y:S01]  /*1f910*/  MUFU.EX2 R121, R121 ;  /* 0x0000007900797308 */ /* 0x000e620000000800 */
[----:B---3--:R-:W-:-:S07]  /*1f920*/  FADD.FTZ R0, R146, R0 ;  /* 0x0000000092007221 */ /* 0x008fce0000010000 */
[----:B------:R-:W3:Y:S01]  /*1f930*/  MUFU.EX2 R122, R122 ;  /* 0x0000007a007a7308 */ /* 0x000ee20000000800 */
[----:B--2---:R-:W-:-:S07]  /*1f940*/  FADD.FTZ R0, R149, R0 ;  /* 0x0000000095007221 */ /* 0x004fce0000010000 */
        /* <DEDUP_REMOVED lines=21> */
[----:B---3--:R-:W-:-:S04]  /*1faa0*/  FADD.FTZ R3, R105, R3 ;  /* 0x0000000369037221 */ /* 0x008fc80000010000 */
[----:B------:R-:W-:-:S03]  /*1fab0*/  FADD.FTZ R3, R102, R3 ;  /* 0x0000000366037221 */ /* 0x000fc60000010000 */
        /* <DEDUP_REMOVED lines=51> */
[----:B-1----:R-:W-:-:S01]  /*1fdf0*/  FADD.FTZ R0, R108, R0 ;  /* 0x000000006c007221 */ /* 0x002fc20000010000 */
[----:B---3--:R-:W-:-:S03]  /*1fe00*/  FADD.FTZ R3, R107, R3 ;  /* 0x000000036b037221 */ /* 0x008fc60000010000 */
[----:B--2---:R-:W-:Y:S01]  /*1fe10*/  FADD.FTZ R0, R103, R0 ;  /* 0x0000000067007221 */ /* 0x004fe20000010000 */
[----:B0-----:R-:W-:Y:S06]  /*1fe20*/  @!P1 BRA `(.L_x_2414) ;  /* 0x0000000000049947 */ /* 0x001fec0003800000 */
[----:B------:R-:W-:Y:S01]  /*1fe30*/  BPT.TRAP 0x1 ;  /* 0x000000040000795c */ /* 0x000fe20000300000 */
.L_x_2414:
[----:B------:R-:W-:Y:S01]  /*1fe40*/  IMAD R119, R189, 0x8, R16 ;  /* 0x00000008bd777824 */ /* 0x000fe200078e0210 */
[----:B------:R-:W-:Y:S01]  /*1fe50*/  ISETP.GT.AND P2, PT, R8, R5, PT ;  /* 0x000000050800720c */ /* 0x000fe20003f44270 */
        /* <DEDUP_REMOVED lines=108> */
[----:B------:R-:W-:Y:S01]  /*20520*/  VIADD R8, R8, 0xffffffff ;  /* 0xffffffff08087836 */ /* 0x000fe20000000000 */
[----:B------:R-:W-:Y:S01]  /*20530*/  MOV R6, R90 ;  /* 0x0000005a00067202 */ /* 0x000fe20000000f00 */
[----:B------:R-:W-:-:S02]  /*20540*/  IMAD.MOV.U32 R7, RZ, RZ, R15 ;  /* 0x000000ffff077224 */ /* 0x000fc400078e000f */
[----:B------:R-:W-:Y:S02]  /*20550*/  IMAD.MOV.U32 R9, RZ, RZ, R190 ;  /* 0x000000ffff097224 */ /* 0x000fe400078e00be */
[----:B------:R-:W-:Y:S01]  /*20560*/  IMAD.MOV.U32 R189, RZ, RZ, R10 ;  /* 0x000000ffffbd7224 */ /* 0x000fe200078e000a */
[----:B0-----:R-:W-:Y:S06]  /*20570*/  @P2 BRA `(.L_x_2415) ;  /* 0xffffffb8002c2947 */ /* 0x001fec000383ffff */
[----:B------:R-:W-:-:S07]  /*20580*/  IMAD.MOV.U32 R189, RZ, RZ, R10 ;  /* 0x000000ffffbd7224 */ /* 0x000fce00078e000a */
.L_x_2404:
[----:B------:R-:W-:-:S13]  /*20590*/  ISETP.GE.AND P0, PT, R8, R203, PT ;  /* 0x000000cb0800720c */ /* 0x000fda0003f06270 */
[----:B------:R-:W-:Y:S05]  /*205a0*/  @!P0 BRA `(.L_x_2416) ;  /* 0x0000003c00088947 */ /* 0x000fea0003800000 */
[----:B------:R-:W-:Y:S01]  /*205b0*/  MOV R5, R90 ;  /* 0x0000005a00057202 */ /* 0x000fe20000000f00 */
[----:B------:R-:W-:Y:S02]  /*205c0*/  IMAD.MOV.U32 R6, RZ, RZ, R15 ;  /* 0x000000ffff067224 */ /* 0x000fe400078e000f */
[----:B------:R-:W-:Y:S02]  /*205d0*/  IMAD.MOV.U32 R7, RZ, RZ, R190 ;  /* 0x000000ffff077224 */ /* 0x000fe400078e00be */
[----:B------:R-:W-:-:S07]  /*205e0*/  IMAD.MOV.U32 R9, RZ, RZ, R189 ;  /* 0x000000ffff097224 */ /* 0x000fce00078e00bd */
.L_x_2427:
[----:B------:R-:W-:Y:S01]  /*205f0*/  ISETP.NE.AND P2, PT, R197, RZ, PT ;  /* 0x000000ffc500720c */ /* 0x000fe20003f45270 */
[----:B------:R-:W-:Y:S01]  /*20600*/  VIADD R189, R9, 0x1 ;  /* 0x0000000109bd7836 */ /* 0x000fe20000000000 */
[----:B------:R-:W-:Y:S05]  /*20610*/  YIELD ;  /* 0x0000000000007946 */ /* 0x000fea0003800000 */
[----:B------:R-:W-:-:S04]  /*20620*/  ISETP.NE.AND P0, PT, R189, 0x2, PT ;  /* 0x00000002bd00780c */ /* 0x000fc80003f05270 */
[----:B------:R-:W-:Y:S02]  /*20630*/  SEL R190, RZ, 0x1, P0 ;  /* 0x00000001ffbe7807 */ /* 0x000fe40000000000 */
[----:B------:R-:W-:Y:S02]  /*20640*/  SEL R189, R189, RZ, P0 ;  /* 0x000000ffbdbd7207 */ /* 0x000fe40000000000 */
[----:B------:R-:W-:Y:S01]  /*20650*/  LOP3.LUT R190, R7, R190, RZ, 0x3c, !PT ;  /* 0x000000be07be7212 */ /* 0x000fe200078e3cff */
[----:B------:R-:W-:Y:S06]  /*20660*/  @P2 BRA `(.L_x_2417) ;  /* 0x0000000000302947 */ /* 0x000fec0003800000 */
[----:B------:R-:W-:Y:S05]  /*20670*/  @!P1 BRA `(.L_x_2418) ;  /* 0x0000000000049947 */ /* 0x000fea0003800000 */
[----:B------:R-:W-:Y:S01]  /*20680*/  BPT.TRAP 0x1 ;  /* 0x000000040000795c */ /* 0x000fe20000300000 */
.L_x_2418:
[----:B------:R-:W-:Y:S02]  /*20690*/  LEA R10, R189, R16, 0x3 ;  /* 0x00000010bd0a7211 */ /* 0x000fe400078e18ff */
[----:B------:R-:W-:-:S04]  /*206a0*/  SHF.L.U32 R11, R190, 0x1f, RZ ;  /* 0x0000001fbe0b7819 */ /* 0x000fc800000006ff */
[----:B------:R0:W1:Y:S01]  /*206b0*/  SYNCS.PHASECHK.TRANS64.TRYWAIT P0, [R10+URZ+0x29830], R11 ;  /* 0x0298300b0a0075a7 */ /* 0x000062000800017f */
[----:B------:R-:W-:Y:S05]  /*206c0*/  @!P1 BRA `(.L_x_2419) ;  /* 0x0000000000049947 */ /* 0x000fea0003800000 */
[----:B------:R-:W-:Y:S01]  /*206d0*/  BPT.TRAP 0x1 ;  /* 0x000000040000795c */ /* 0x000fe20000300000 */
.L_x_2419:
[----:B------:R-:W-:Y:S04]  /*206e0*/  BSSY B0, `(.L_x_2417) ;  /* 0x0000004000007945 */ /* 0x000fe80003800000 */
[----:B-1----:R-:W-:Y:S05]  /*206f0*/  @P0 BRA `(.L_x_2420) ;  /* 0x0000000000080947 */ /* 0x002fea0003800000 */
[----:B------:R-:W1:Y:S02]  /*20700*/  SYNCS.PHASECHK.TRANS64.TRYWAIT P0, [R10+URZ+0x29830], R11 ;  /* 0x0298300b0a0075a7 */ /* 0x000e64000800017f */
[----:B-1----:R-:W-:Y:S05]  /*20710*/  @!P0 BRA `(.L_x_2421) ;  /* 0x0000010800748947 */ /* 0x002fea0003800000 */
.L_x_2420:
[----:B------:R-:W-:Y:S05]  /*20720*/  BSYNC B0 ;  /* 0x0000000000007941 */ /* 0x000fea0003800000 */
.L_x_2417:
        /* <DEDUP_REMOVED lines=11> */
[----:B------:R-:W-:Y:S01]  /*207e0*/  IMAD.MOV.U32 R15, RZ, RZ, -0x7fffffe0 ;  /* 0x80000020ff0f7424 */ /* 0x000fe200078e00ff */
[----:B------:R-:W-:Y:S01]  /*207f0*/  UMOV UR32, UR24 ;  /* 0x0000001800207c82 */ /* 0x000fe20008000000 */
        /* <DEDUP_REMOVED lines=10> */
[----:B0-----:R-:W-:-:S05]  /*208a0*/  SHF.R.U32.HI R10, RZ, 0x7, R10 ;  /* 0x00000007ff0a7819 */ /* 0x001fca000001160a */
[----:B------:R-:W-:Y:S02]  /*208b0*/  VIADD R88, R10, 0x8 ;  /* 0x000000080a587836 */ /* 0x000fe40000000000 */
[----:B------:R-:W-:-:S03]  /*208c0*/  IMAD R10, R189, 0x780, R4 ;  /* 0x00000780bd0a7824 */ /* 0x000fc600078e0204 */
[----:B------:R0:W-:Y:S01]  /*208d0*/  BAR.SYNC.DEFER_BLOCKING R88, 0x100 ;  /* 0x000400580000751d */ /* 0x0001e20000010000 */
[C---:B------:R-:W-:Y:S01]  /*208e0*/  VIADD R20, R10.reuse, 0x80 ;  /* 0x000000800a147836 */ /* 0x040fe20000000000 */
[C---:B------:R-:W-:Y:S01]  /*208f0*/  R2UR UR50, R10.reuse ;  /* 0x000000000a3272ca */ /* 0x040fe200000e0000 */
[C---:B------:R-:W-:Y:S01]  /*20900*/  VIADD R12, R10.reuse, 0x100 ;  /* 0x000001000a0c7836 */ /* 0x040fe20000000000 */
[----:B------:R-:W-:Y:S02]  /*20910*/  IADD3 R14, R10, 0x180, RZ ;  /* 0x000001800a0e7810 */ /* 0x000fe40007ffe0ff */
[----:B------:R-:W-:Y:S01]  /*20920*/  R2UR UR46, R20 ;  /* 0x00000000142e72ca */ /* 0x000fe200000e0000 */
[----:B------:R-:W-:Y:S01]  /*20930*/  VIADD R20, R10, 0x200 ;  /* 0x000002000a147836 */ /* 0x000fe20000000000 */
[----:B------:R-:W-:Y:S02]  /*20940*/  R2UR UR26, R12 ;  /* 0x000000000c1a72ca */ /* 0x000fe400000e0000 */
[----:B------:R-:W-:Y:S01]  /*20950*/  R2UR UR34, R14 ;  /* 0x000000000e2272ca */ /* 0x000fe200000e0000 */
[----:B------:R-:W-:Y:S01]  /*20960*/  VIADD R14, R10, 0x82 ;  /* 0x000000820a0e7836 */ /* 0x000fe20000000000 */
[----:B------:R-:W-:-:S02]  /*20970*/  R2UR UR30, R20 ;  /* 0x00000000141e72ca */ /* 0x000fc400000e0000 */
[----:B------:R-:W-:-:S04]  /*20980*/  IADD3 R12, R10, 0x2, RZ ;  /* 0x000000020a0c7810 */ /* 0x000fc80007ffe0ff */
[----:B------:R-:W-:Y:S01]  /*20990*/  R2UR UR6, R12 ;  /* 0x000000000c0672ca */ /* 0x000fe200000e0000 */
[----:B------:R-:W-:Y:S01]  /*209a0*/  VIADD R12, R10, 0x102 ;  /* 0x000001020a0c7836 */ /* 0x000fe20000000000 */
        /* <DEDUP_REMOVED lines=24> */
[----:B0-----:R-:W-:-:S06]  /*20b30*/  WARPGROUP.ARRIVE ;  /* 0x00000000000079c5 */ /* 0x001fcc0000000000 */
        /* <DEDUP_REMOVED lines=9> */
[----:B------:R-:W-:Y:S02]  /*20bd0*/  R2UR UR35, R13 ;  /* 0x000000000d2372ca */ /* 0x000fe400000e0000 */
[----:B------:R-:W-:Y:S02]  /*20be0*/  MOV R13, 0x80000020 ;  /* 0x80000020000d7802 */ /* 0x000fe40000000f00 */
[----:B------:R-:W-:Y:S01]  /*20bf0*/  R2UR UR10, R12 ;  /* 0x000000000c0a72ca */ /* 0x000fe200000e0000 */
[----:B------:R-:W-:Y:S01]  /*20c00*/  VIADD R12, R10, 0x300 ;  /* 0x000003000a0c7836 */ /* 0x000fe20000000000 */
[----:B------:R-:W-:Y:S01]  /*20c10*/  R2UR UR11, R13 ;  /* 0x000000000d0b72ca */ /* 0x000fe200000e0000 */
[----:B------:R-:W-:Y:S01]  /*20c20*/  IMAD.MOV.U32 R13, RZ, RZ, -0x7fffffe0 ;  /* 0x80000020ff0d7424 */ /* 0x000fe200078e00ff */
[----:B------:R-:W-:-:S02]  /*20c30*/  WARPGROUP.DEPBAR.LE gsb0, 0x0 ;  /* 0x00008000000079c5 */ /* 0x000fc40000010000 */
        /* <DEDUP_REMOVED lines=148> */
[C---:B------:R-:W-:Y:S01]  /*21580*/  IADD3 R12, R10.reuse, 0x682, RZ ;  /* 0x000006820a0c7810 */ /* 0x040fe20007ffe0ff */
        /* <DEDUP_REMOVED lines=31> */
[----:B------:R-:W-:Y:S05]  /*21780*/  @P2 BRA `(.L_x_2422) ;  /* 0x0000000000282947 */ /* 0x000fea0003800000 */
[----:B------:R-:W-:Y:S05]  /*21790*/  @!P1 BRA `(.L_x_2423) ;  /* 0x0000000000049947 */ /* 0x000fea0003800000 */
[----:B------:R-:W-:Y:S01]  /*217a0*/  BPT.TRAP 0x1 ;  /* 0x000000040000795c */ /* 0x000fe20000300000 */
.L_x_2423:
[----:B------:R-:W-:Y:S01]  /*217b0*/  SHF.L.U32 R7, R7, 0x1f, RZ ;  /* 0x0000001f07077819 */ /* 0x000fe200000006ff */
[----:B------:R-:W-:-:S04]  /*217c0*/  IMAD R10, R9, 0x8, R16 ;  /* 0x00000008090a7824 */ /* 0x000fc800078e0210 */
[----:B------:R0:W1:Y:S01]  /*217d0*/  SYNCS.PHASECHK.TRANS64.TRYWAIT P0, [R10+URZ+0x29850], R7 ;  /* 0x029850070a0075a7 */ /* 0x000062000800017f */
[----:B------:R-:W-:Y:S05]  /*217e0*/  @!P1 BRA `(.L_x_2424) ;  /* 0x0000000000049947 */ /* 0x000fea0003800000 */
[----:B------:R-:W-:Y:S01]  /*217f0*/  BPT.TRAP 0x1 ;  /* 0x000000040000795c */ /* 0x000fe20000300000 */
.L_x_2424:
[----:B-1----:R-:W-:Y:S05]  /*21800*/  @P0 BRA `(.L_x_2422) ;  /* 0x0000000000080947 */ /* 0x002fea0003800000 */
[----:B------:R-:W1:Y:S02]  /*21810*/  SYNCS.PHASECHK.TRANS64.TRYWAIT P0, [R10+URZ+0x29850], R7 ;  /* 0x029850070a0075a7 */ /* 0x000e64000800017f */
[----:B-1----:R-:W-:Y:S05]  /*21820*/  @!P0 BRA `(.L_x_2425) ;  /* 0x000000f800448947 */ /* 0x002fea0003800000 */
.L_x_2422:
[----:B01----:R-:W-:Y:S01]  /*21830*/  IADD3 R7, R16, 0x400, RZ ;  /* 0x0000040010077810 */ /* 0x003fe20007ffe0ff */
[----:B------:R-:W-:Y:S01]  /*21840*/  IMAD.MOV.U32 R11, RZ, RZ, -0x3ffffff0 ;  /* 0xc0000010ff0b7424 */ /* 0x000fe200078e00ff */
        /* <DEDUP_REMOVED lines=8> */
[C---:B------:R-:W-:Y:S01]  /*218d0*/  FMUL.FTZ R21, R2.reuse, R157 ;  /* 0x0000009d02157220 */ /* 0x040fe20000410000 */
        /* <DEDUP_REMOVED lines=35> */
[----:B------:R-:W-:Y:S01]  /*21b10*/  MUFU.TANH R152, R152 ;  /* 0x0000009800987308 */ /* 0x000fe20000002400 */
[----:B0-----:R-:W-:Y:S01]  /*21b20*/  FMNMX.FTZ R15, R7, R6, !PT ;  /* 0x00000006070f7209 */ /* 0x001fe20007810000 */
[C---:B------:R-:W-:Y:S01]  /*21b30*/  FMUL.FTZ R120, R2.reuse, R120 ;  /* 0x0000007802787220 */ /* 0x040fe20000410000 */
[C---:B------:R-:W-:Y:S01]  /*21b40*/  FMUL.FTZ R151, R2.reuse, R151 ;  /* 0x0000009702977220 */ /* 0x040fe20000410000 */
[C---:B------:R-:W-:Y:S01]  /*21b50*/  FMUL.FTZ R121, R2.reuse, R121 ;  /* 0x0000007902797220 */ /* 0x040fe20000410000 */
[----:B------:R-:W-:Y:S01]  /*21b60*/  FMNMX.FTZ R15, R11, R15, !PT ;  /* 0x0000000f0b0f7209 */ /* 0x000fe20007810000 */
[C---:B------:R-:W-:Y:S01]  /*21b70*/  FMUL.FTZ R122, R2.reuse, R122 ;  /* 0x0000007a027a7220 */ /* 0x040fe20000410000 */
[----:B------:R-:W-:Y:S01]  /*21b80*/  FMUL.FTZ R124, R2, R124 ;  /* 0x0000007c027c7220 */ /* 0x000fe20000410000 */
[----:B------:R-:W-:Y:S01]  /*21b90*/  MUFU.TANH R153, R153 ;  /* 0x0000009900997308 */ /* 0x000fe20000002400 */
[----:B------:R-:W-:Y:S01]  /*21ba0*/  FMNMX.FTZ R15, R20, R15, !PT ;  /* 0x0000000f140f7209 */ /* 0x000fe20007810000 */
[C---:B------:R-:W-:Y:S01]  /*21bb0*/  FMUL.FTZ R123, R2.reuse, R123 ;  /* 0x0000007b027b7220 */ /* 0x040fe20000410000 */
[C---:B------:R-:W-:Y:S01]  /*21bc0*/  FMUL.FTZ R125, R2.reuse, R125 ;  /* 0x0000007d027d7220 */ /* 0x040fe20000410000 */
[C---:B------:R-:W-:Y:S01]  /*21bd0*/  FMUL.FTZ R126, R2.reuse, R126 ;  /* 0x0000007e027e7220 */ /* 0x040fe20000410000 */
[----:B-1----:R-:W-:Y:S01]  /*21be0*/  FMNMX.FTZ R15, R21, R15, !PT ;  /* 0x0000000f150f7209 */ /* 0x002fe20007810000 */
        /* <DEDUP_REMOVED lines=46> */
[----:B------:R-:W-:Y:S01]  /*21ed0*/  FMUL.FTZ R103, R2, R103 ;  /* 0x0000006702677220 */ /* 0x000fe20000410000 */
[----:B------:R-:W0:Y:S03]  /*21ee0*/  S2R R205, SR_TID.X ;  /* 0x0000000000cd7919 */ /* 0x000e260000002100 */
[----:B------:R-:W-:Y:S08]  /*21ef0*/  MUFU.TANH R138, R138 ;  /* 0x0000008a008a7308 */ /* 0x000ff00000002400 */
[----:B------:R-:W-:Y:S08]  /*21f00*/  MUFU.TANH R140, R140 ;  /* 0x0000008c008c7308 */ /* 0x000ff00000002400 */
[----:B------:R-:W-:Y:S08]  /*21f10*/  MUFU.TANH R139, R139 ;  /* 0x0000008b008b7308 */ /* 0x000ff00000002400 */
[----:B------:R-:W-:Y:S01]  /*21f20*/  MUFU.TANH R141, R141 ;  /* 0x0000008d008d7308 */ /* 0x000fe20000002400 */
[----:B0-----:R-:W-:-:S07]  /*21f30*/  LOP3.LUT R205, R205, 0x7f, RZ, 0xc0, !PT ;  /* 0x0000007fcdcd7812 */ /* 0x001fce00078ec0ff */
[----:B------:R-:W-:Y:S01]  /*21f40*/  MUFU.TANH R142, R142 ;  /* 0x0000008e008e7308 */ /* 0x000fe20000002400 */
[----:B------:R-:W-:Y:S02]  /*21f50*/  ISETP.NE.AND P0, PT, R205, RZ, PT ;  /* 0x000000ffcd00720c */ /* 0x000fe40003f05270 */
[----:B------:R-:W0:Y:S05]  /*21f60*/  S2R R205, SR_TID.X ;  /* 0x0000000000cd7919 */ /* 0x000e2a0000002100 */
[----:B------:R-:W-:Y:S08]  /*21f70*/  MUFU.TANH R144, R144 ;  /* 0x0000009000907308 */ /* 0x000ff00000002400 */
[----:B------:R-:W-:Y:S08]  /*21f80*/  MUFU.TANH R143, R143 ;  /* 0x0000008f008f7308 */ /* 0x000ff00000002400 */
[----:B------:R-:W-:Y:S08]  /*21f90*/  MUFU.TANH R145, R145 ;  /* 0x0000009100917308 */ /* 0x000ff00000002400 */
[----:B------:R-:W-:Y:S01]  /*21fa0*/  MUFU.TANH R146, R146 ;  /* 0x0000009200927308 */ /* 0x000fe20000002400 */
[----:B------:R-:W-:-:S02]  /*21fb0*/  WARPGROUP.DEPBAR.LE gsb0, 0x0 ;  /* 0x00008000000079c5 */ /* 0x000fc40000010000 */
[----:B------:R-:W-:Y:S01]  /*21fc0*/  WARPGROUP.ARRIVE ;  /* 0x00000000000079c5 */ /* 0x000fe20000000000 */
[----:B0-----:R-:W-:-:S04]  /*21fd0*/  SHF.R.U32.HI R205, RZ, 0x7, R205 ;  /* 0x00000007ffcd7819 */ /* 0x001fc800000116cd */
[----:B------:R-:W-:Y:S01]  /*21fe0*/  MUFU.TANH R148, R148 ;  /* 0x0000009400947308 */ /* 0x000fe20000002400 */
[----:B------:R-:W-:Y:S01]  /*21ff0*/  QGMMA.64x128x32.F32.E4M3.E4M3 R24, R180, gdesc[UR4], R24, gsb0 ;  /* 0x01e00004b4187df3 */ /* 0x000fe20008000818 */
[----:B------:R-:W-:Y:S01]  /*22000*/  R2UR UR6, R12 ;  /* 0x000000000c0672ca */ /* 0x000fe200000e0000 */
[----:B------:R-:W-:Y:S01]  /*22010*/  VIADD R12, R10, 0x300 ;  /* 0x000003000a0c7836 */ /* 0x000fe20000000000 */
[----:B------:R-:W-:Y:S01]  /*22020*/  R2UR UR7, R13 ;  /* 0x000000000d0772ca */ /* 0x000fe200000e0000 */
[----:B------:R-:W-:-:S03]  /*22030*/  IMAD.MOV.U32 R13, RZ, RZ, -0x3ffffff0 ;  /* 0xc0000010ff0d7424 */ /* 0x000fc600078e00ff */
        /* <DEDUP_REMOVED lines=29> */
[----:B------:R-:W-:-:S07]  /*22210*/  FMUL.FTZ R161, R2, R167 ;  /* 0x000000a702a17220 */ /* 0x000fce0000410000 */
[----:B------:R-:W1:Y:S08]  /*22220*/  MUFU.TANH R13, R13 ;  /* 0x0000000d000d7308 */ /* 0x000e700000002400 */
[----:B------:R-:W2:Y:S01]  /*22230*/  MUFU.TANH R154, R154 ;  /* 0x0000009a009a7308 */ /* 0x000ea20000002400 */
[----:B0-----:R-:W-:-:S07]  /*22240*/  FMNMX.FTZ R14, R12, R5, !PT ;  /* 0x000000050c0e7209 */ /* 0x001fce0007810000 */
[----:B------:R-:W0:Y:S01]  /*22250*/  MUFU.TANH R155, R155 ;  /* 0x0000009b009b7308 */ /* 0x000e220000002400 */
[----:B-1----:R-:W-:-:S04]  /*22260*/  FMNMX.FTZ R14, R13, R14, !PT ;  /* 0x0000000e0d0e7209 */ /* 0x002fc80007810000 */
[----:B------:R-:W-:-:S03]  /*22270*/  FMNMX.FTZ R14, R152, R14, !PT ;  /* 0x0000000e980e7209 */ /* 0x000fc60007810000 */
[----:B------:R-:W1:Y:S01]  /*22280*/  MUFU.TANH R160, R160 ;  /* 0x000000a000a07308 */ /* 0x000e620000002400 */
[----:B--2---:R-:W-:Y:S02]  /*22290*/  FMNMX.FTZ R15, R154, R15, !PT ;  /* 0x0000000f9a0f7209 */ /* 0x004fe40007810000 */
[----:B------:R-:W-:-:S04]  /*222a0*/  FMNMX.FTZ R14, R153, R14, !PT ;  /* 0x0000000e990e7209 */ /* 0x000fc80007810000 */
[----:B------:R-:W-:Y:S01]  /*222b0*/  FMNMX.FTZ R14, R156, R14, !PT ;  /* 0x0000000e9c0e7209 */ /* 0x000fe20007810000 */
[----:B------:R-:W2:Y:S01]  /*222c0*/  MUFU.TANH R161, R161 ;  /* 0x000000a100a17308 */ /* 0x000ea20000002400 */
[----:B0-----:R-:W-:Y:S02]  /*222d0*/  FMNMX.FTZ R15, R155, R15, !PT ;  /* 0x0000000f9b0f7209 */ /* 0x001fe40007810000 */
[----:B------:R-:W-:Y:S02]  /*222e0*/  FMNMX.FTZ R14, R157, R14, !PT ;  /* 0x0000000e9d0e7209 */ /* 0x000fe40007810000 */
[----:B------:R-:W-:-:S03]  /*222f0*/  FMNMX.FTZ R15, R158, R15, !PT ;  /* 0x0000000f9e0f7209 */ /* 0x000fc60007810000 */
[----:B------:R-:W0:Y:S01]  /*22300*/  MUFU.TANH R134, R134 ;  /* 0x0000008600867308 */ /* 0x000e220000002400 */
[----:B------:R-:W-:Y:S02]  /*22310*/  FMNMX.FTZ R15, R159, R15, !PT ;  /* 0x0000000f9f0f7209 */ /* 0x000fe40007810000 */
[----:B-1----:R-:W-:Y:S02]  /*22320*/  FMNMX.FTZ R14, R160, R14, !PT ;  /* 0x0000000ea00e7209 */ /* 0x002fe40007810000 */
[----:B------:R-:W-:-:S03]  /*22330*/  FMNMX.FTZ R15, R136, R15, !PT ;  /* 0x0000000f880f7209 */ /* 0x000fc60007810000 */
[----:B------:R-:W1:Y:S01]  /*22340*/  MUFU.TANH R104, R104 ;  /* 0x0000006800687308 */ /* 0x000e620000002400 */
[----:B--2---:R-:W-:Y:S02]  /*22350*/  FMNMX.FTZ R14, R161, R14, !PT ;  /* 0x0000000ea10e7209 */ /* 0x004fe40007810000 */
[----:B------:R-:W-:Y:S02]  /*22360*/  FMNMX.FTZ R15, R137, R15, !PT ;  /* 0x0000000f890f7209 */ /* 0x000fe40007810000 */
[----:B------:R-:W-:Y:S02]  /*22370*/  FMNMX.FTZ R14, R138, R14, !PT ;  /* 0x0000000e8a0e7209 */ /* 0x000fe40007810000 */
[----:B------:R-:W-:Y:S01]  /*22380*/  FMNMX.FTZ R15, R140, R15, !PT ;  /* 0x0000000f8c0f7209 */ /* 0x000fe20007810000 */
[----:B------:R-:W2:Y:S01]  /*22390*/  MUFU.TANH R135, R135 ;  /* 0x0000008700877308 */ /* 0x000ea20000002400 */
[----:B------:R-:W-:Y:S02]  /*223a0*/  FMNMX.FTZ R14, R139, R14, !PT ;  /* 0x0000000e8b0e7209 */ /* 0x000fe40007810000 */
[----:B------:R-:W-:-:S02]  /*223b0*/  FMNMX.FTZ R15, R141, R15, !PT ;  /* 0x0000000f8d0f7209 */ /* 0x000fc40007810000 */
[----:B------:R-:W-:Y:S02]  /*223c0*/  FMNMX.FTZ R14, R142, R14, !PT ;  /* 0x0000000e8e0e7209 */ /* 0x000fe40007810000 */
[----:B------:R-:W-:Y:S01]  /*223d0*/  FMNMX.FTZ R15, R144, R15, !PT ;  /* 0x0000000f900f7209 */ /* 0x000fe20007810000 */
[----:B------:R-:W3:Y:S01]  /*223e0*/  MUFU.TANH R105, R105 ;  /* 0x0000006900697308 */ /* 0x000ee20000002400 */
[----:B------:R-:W-:Y:S02]  /*223f0*/  FMNMX.FTZ R14, R143, R14, !PT ;  /* 0x0000000e8f0e7209 */ /* 0x000fe40007810000 */
[----:B------:R-:W-:Y:S02]  /*22400*/  FMNMX.FTZ R15, R145, R15, !PT ;  /* 0x0000000f910f7209 */ /* 0x000fe40007810000 */
[----:B------:R-:W-:Y:S02]  /*22410*/  FMNMX.FTZ R14, R146, R14, !PT ;  /* 0x0000000e920e7209 */ /* 0x000fe40007810000 */
[----:B------:R-:W-:Y:S01]  /*22420*/  FMNMX.FTZ R15, R148, R15, !PT ;  /* 0x0000000f940f7209 */ /* 0x000fe20007810000 */
[----:B------:R-:W4:Y:S01]  /*22430*/  MUFU.TANH R106, R106 ;  /* 0x0000006a006a7308 */ /* 0x000f220000002400 */
        /* <DEDUP_REMOVED lines=22> */
[----:B0-----:R-:W-:-:S02]  /*225a0*/  FMNMX.FTZ R14, R134, R14, !PT ;  /* 0x0000000e860e7209 */ /* 0x001fc40007810000 */
[----:B-1----:R-:W-:Y:S01]  /*225b0*/  FMNMX.FTZ R15, R104, R15, !PT ;  /* 0x0000000f680f7209 */ /* 0x002fe20007810000 */
[----:B------:R-:W0:Y:S01]  /*225c0*/  MUFU.TANH R112, R112 ;  /* 0x0000007000707308 */ /* 0x000e220000002400 */
[----:B--2---:R-:W-:Y:S02]  /*225d0*/  FMNMX.FTZ R14, R135, R14, !PT ;  /* 0x0000000e870e7209 */ /* 0x004fe40007810000 */
[----:B---3--:R-:W-:Y:S02]  /*225e0*/  FMNMX.FTZ R15, R105, R15, !PT ;  /* 0x0000000f690f7209 */ /* 0x008fe40007810000 */
[----:B----4-:R-:W-:Y:S02]  /*225f0*/  FMNMX.FTZ R14, R106, R14, !PT ;  /* 0x0000000e6a0e7209 */ /* 0x010fe40007810000 */
[----:B-----5:R-:W-:Y:S01]  /*22600*/  FMNMX.FTZ R15, R108, R15, !PT ;  /* 0x0000000f6c0f7209 */ /* 0x020fe20007810000 */
[----:B------:R-:W1:Y:S01]  /*22610*/  MUFU.TANH R111, R111 ;  /* 0x0000006f006f7308 */ /* 0x000e620000002400 */
[----:B------:R-:W-:-:S02]  /*22620*/  FMNMX.FTZ R14, R107, R14, !PT ;  /* 0x0000000e6b0e7209 */ /* 0x000fc40007810000 */
[----:B------:R-:W-:Y:S02]  /*22630*/  FMNMX.FTZ R15, R109, R15, !PT ;  /* 0x0000000f6d0f7209 */ /* 0x000fe40007810000 */
[----:B------:R-:W-:Y:S01]  /*22640*/  FMNMX.FTZ R14, R110, R14, !PT ;  /* 0x0000000e6e0e7209 */ /* 0x000fe20007810000 */
[----:B------:R-:W-:Y:S02]  /*22650*/  WARPGROUP.DEPBAR.LE gsb0, 0x0 ;  /* 0x00008000000079c5 */ /* 0x000fe40000010000 */
[----:B------:R-:W2:Y:S01]  /*22660*/  MUFU.TANH R113, R113 ;  /* 0x0000007100717308 */ /* 0x000ea20000002400 */
[----:B0-----:R-:W-:Y:S01]  /*22670*/  FMNMX.FTZ R15, R112, R15, !PT ;  /* 0x0000000f700f7209 */ /* 0x001fe20007810000 */
[----:B------:R-:W-:-:S06]  /*22680*/  WARPGROUP.ARRIVE ;  /* 0x00000000000079c5 */ /* 0x000fcc0000000000 */
        /* <DEDUP_REMOVED lines=46> */
[----:B-1----:R-:W-:-:S05]  /*22970*/  FMNMX.FTZ R163, R101, R15, !PT ;  /* 0x0000000f65a37209 */ /* 0x002fca0007810000 */
[----:B------:R-:W1:Y:S01]  /*22980*/  SHFL.BFLY PT, R15, R163, 0x2, 0x1f ;  /* 0x0c401f00a30f7f89 */ /* 0x000e6200000e0000 */
[----:B--2---:R-:W-:-:S04]  /*22990*/  FMNMX.FTZ R14, R102, R14, !PT ;  /* 0x0000000e660e7209 */ /* 0x004fc80007810000 */
[----:B0-----:R-:W-:-:S05]  /*229a0*/  FMNMX.FTZ R90, R103, R14, !PT ;  /* 0x0000000e675a7209 */ /* 0x001fca0007810000 */
[----:B------:R-:W0:Y:S01]  /*229b0*/  SHFL.BFLY PT, R14, R90, 0x2, 0x1f ;  /* 0x0c401f005a0e7f89 */ /* 0x000e2200000e0000 */
[----:B-1----:R-:W-:Y:S01]  /*229c0*/  FMNMX.FTZ R163, R163, R15, !PT ;  /* 0x0000000fa3a37209 */ /* 0x002fe20007810000 */
[----:B------:R-:W-:-:S04]  /*229d0*/  IMAD.MOV.U32 R15, RZ, RZ, -0x3ffffff0 ;  /* 0xc0000010ff0f7424 */ /* 0x000fc800078e00ff */
[----:B------:R-:W1:Y:S01]  /*229e0*/  SHFL.BFLY PT, R164, R163, 0x1, 0x1f ;  /* 0x0c201f00a3a47f89 */ /* 0x000e6200000e0000 */
[----:B------:R-:W-:Y:S02]  /*229f0*/  R2UR UR7, R15 ;  /* 0x000000000f0772ca */ /* 0x000fe400000e0000 */
[----:B0-----:R-:W-:Y:S01]  /*22a00*/  FMNMX.FTZ R90, R90, R14, !PT ;  /* 0x0000000e5a5a7209 */ /* 0x001fe20007810000 */
[----:B------:R-:W-:-:S04]  /*22a10*/  VIADD R14, R10, 0x400 ;  /* 0x000004000a0e7836 */ /* 0x000fc80000000000 */
[----:B------:R-:W0:Y:S01]  /*22a20*/  SHFL.BFLY PT, R10, R90, 0x1, 0x1f ;  /* 0x0c201f005a0a7f89 */ /* 0x000e2200000e0000 */
[----:B------:R-:W-:Y:S02]  /*22a30*/  R2UR UR6, R14 ;  /* 0x000000000e0672ca */ /* 0x000fe400000e0000 */
[----:B------:R-:W-:Y:S02]  /*22a40*/  MOV R14, UR54 ;  /* 0x00000036000e7c02 */ /* 0x000fe40008000f00 */
[----:B-1----:R-:W-:Y:S02]  /*22a50*/  FMNMX.FTZ R15, R163, R164, !PT ;  /* 0x000000a4a30f7209 */ /* 0x002fe40007810000 */
[----:B------:R-:W-:-:S03]  /*22a60*/  IADD3 R164, -R205, 0xb, RZ ;  /* 0x0000000bcda47810 */ /* 0x000fc60007ffe1ff */
[C---:B------:R-:W-:Y:S01]  /*22a70*/  FFMA.FTZ R163, R15.reuse, R14, -8 ;  /* 0xc10000000fa37423 */ /* 0x040fe2000001000e */
[----:B------:R-:W-:-:S03]  /*22a80*/  FADD.FTZ R6, -R15, R6 ;  /* 0x000000060f067221 */ /* 0x000fc60000010100 */
[----:B------:R-:W-:Y:S01]  /*22a90*/  QGMMA.64x128x32.F32.E4M3.E4M3 R24, R168, gdesc[UR4], R24, gsb0 ;  /* 0x01e00004a8187df3 */ /* 0x000fe20008000818 */
[----:B------:R-:W-:-:S01]  /*22aa0*/  FFMA.FTZ R7, R7, R14, -R163 ;  /* 0x0000000e07077223 */ /* 0x000fc200000108a3 */
[-C--:B------:R-:W-:Y:S01]  /*22ab0*/  FMUL.FTZ R6, R6, R14.reuse ;  /* 0x0000000e06067220 */ /* 0x080fe20000410000 */
[----:B------:R-:W-:-:S01]  /*22ac0*/  FFMA.FTZ R136, R136, R14, -R163 ;  /* 0x0000000e88887223 */ /* 0x000fc200000108a3 */
[-CC-:B------:R-:W-:Y:S01]  /*22ad0*/  FFMA.FTZ R137, R137, R14.reuse, -R163.reuse ;  /* 0x0000000e89897223 */ /* 0x180fe200000108a3 */
[----:B------:R-:W-:-:S01]  /*22ae0*/  FFMA.FTZ R140, R140, R14, -R163 ;  /* 0x0000000e8c8c7223 */ /* 0x000fc200000108a3 */
[--C-:B------:R-:W-:Y:S01]  /*22af0*/  FFMA.FTZ R141, R141, R14, -R163.reuse ;  /* 0x0000000e8d8d7223 */ /* 0x100fe200000108a3 */
[----:B------:R-:W-:Y:S01]  /*22b00*/  MUFU.EX2 R7, R7 ;  /* 0x0000000700077308 */ /* 0x000fe20000000800 */
[----:B0-----:R-:W-:Y:S01]  /*22b10*/  FMNMX.FTZ R90, R90, R10, !PT ;  /* 0x0000000a5a5a7209 */ /* 0x001fe20007810000 */
[-CC-:B------:R-:W-:Y:S01]  /*22b20*/  FFMA.FTZ R10, R11, R14.reuse, -R163.reuse ;  /* 0x0000000e0b0a7223 */ /* 0x180fe200000108a3 */
[----:B------:R-:W-:-:S01]  /*22b30*/  FFMA.FTZ R11, R20, R14, -R163 ;  /* 0x0000000e140b7223 */ /* 0x000fc200000108a3 */
[-CC-:B------:R-:W-:Y:S01]  /*22b40*/  FFMA.FTZ R20, R21, R14.reuse, -R163.reuse ;  /* 0x0000000e15147223 */ /* 0x180fe200000108a3 */
[----:B------:R-:W-:-:S01]  /*22b50*/  FFMA.FTZ R21, R154, R14, -R163 ;  /* 0x0000000e9a157223 */ /* 0x000fc200000108a3 */
[-CC-:B------:R-:W-:Y:S01]  /*22b60*/  FFMA.FTZ R154, R155, R14.reuse, -R163.reuse ;  /* 0x0000000e9b9a7223 */ /* 0x180fe200000108a3 */
[----:B------:R-:W-:-:S01]  /*22b70*/  FFMA.FTZ R155, R158, R14, -R163 ;  /* 0x0000000e9e9b7223 */ /* 0x000fc200000108a3 */
[----:B------:R-:W-:Y:S01]  /*22b80*/  FFMA.FTZ R158, R159, R14, -R163 ;  /* 0x0000000e9f9e7223 */ /* 0x000fe200000108a3 */
[----:B------:R-:W-:-:S01]  /*22b90*/  FADD.FTZ R5, -R90, R5 ;  /* 0x000000055a057221 */ /* 0x000fc20000010100 */
[-C--:B------:R-:W-:Y:S01]  /*22ba0*/  FFMA.FTZ R159, R90, R14.reuse, -8 ;  /* 0xc10000005a9f7423 */ /* 0x080fe2000001000e */
[----:B------:R-:W0:Y:S01]  /*22bb0*/  MUFU.EX2 R6, R6 ;  /* 0x0000000600067308 */ /* 0x000e220000000800 */
[----:B------:R-:W-:-:S01]  /*22bc0*/  FFMA.FTZ R144, R144, R14, -R163 ;  /* 0x0000000e90907223 */ /* 0x000fc200000108a3 */
[-C--:B------:R-:W-:Y:S01]  /*22bd0*/  FMUL.FTZ R5, R5, R14.reuse ;  /* 0x0000000e05057220 */ /* 0x080fe20000410000 */
        /* <DEDUP_REMOVED lines=15> */
[-C--:B------:R-:W-:Y:S01]  /*22cd0*/  FFMA.FTZ R146, R146, R14.reuse, -R159 ;  /* 0x0000000e92927223 */ /* 0x080fe2000001089f */
[----:B------:R-:W-:-:S01]  /*22ce0*/  FFMA.FTZ R145, R145, R14, -R163 ;  /* 0x0000000e91917223 */ /* 0x000fc200000108a3 */
[-C--:B------:R-:W-:Y:S01]  /*22cf0*/  FFMA.FTZ R147, R147, R14.reuse, -R159 ;  /* 0x0000000e93937223 */ /* 0x080fe2000001089f */
[----:B------:R-:W-:-:S01]  /*22d00*/  FFMA.FTZ R148, R148, R14, -R163 ;  /* 0x0000000e94947223 */ /* 0x000fc200000108a3 */
[-C--:B------:R-:W-:Y:S01]  /*22d10*/  FFMA.FTZ R150, R150, R14.reuse, -R159 ;  /* 0x0000000e96967223 */ /* 0x080fe2000001089f */
[----:B------:R-:W-:-:S01]  /*22d20*/  FFMA.FTZ R149, R149, R14, -R163 ;  /* 0x0000000e95957223 */ /* 0x000fc200000108a3 */
[----:B------:R-:W0:Y:S01]  /*22d30*/  MUFU.EX2 R10, R10 ;  /* 0x0000000a000a7308 */ /* 0x000e220000000800 */
[----:B------:R-:W-:-:S01]  /*22d40*/  FFMA.FTZ R151, R151, R14, -R159 ;  /* 0x0000000e97977223 */ /* 0x000fc2000001089f */
[-C--:B------:R-:W-:Y:S01]  /*22d50*/  FFMA.FTZ R120, R120, R14.reuse, -R163 ;  /* 0x0000000e78787223 */ /* 0x080fe200000108a3 */
[----:B------:R-:W-:-:S01]  /*22d60*/  FFMA.FTZ R122, R122, R14, -R159 ;  /* 0x0000000e7a7a7223 */ /* 0x000fc2000001089f */
[-C--:B------:R-:W-:Y:S01]  /*22d70*/  FFMA.FTZ R121, R121, R14.reuse, -R163 ;  /* 0x0000000e79797223 */ /* 0x080fe200000108a3 */
[----:B------:R-:W-:-:S01]  /*22d80*/  FFMA.FTZ R123, R123, R14, -R159 ;  /* 0x0000000e7b7b7223 */ /* 0x000fc2000001089f */
[-C--:B------:R-:W-:Y:S01]  /*22d90*/  FFMA.FTZ R124, R124, R14.reuse, -R163 ;  /* 0x0000000e7c7c7223 */ /* 0x080fe200000108a3 */
[----:B------:R-:W-:-:S01]  /*22da0*/  FFMA.FTZ R126, R126, R14, -R159 ;  /* 0x0000000e7e7e7223 */ /* 0x000fc2000001089f */
[----:B------:R-:W2:Y:S01]  /*22db0*/  MUFU.EX2 R13, R13 ;  /* 0x0000000d000d7308 */ /* 0x000ea20000000800 */
[----:B-1----:R-:W-:-:S01]  /*22dc0*/  FFMA.FTZ R0, R5, R0, R12 ;  /* 0x0000000005007223 */ /* 0x002fc2000001000c */
[-C--:B------:R-:W-:Y:S01]  /*22dd0*/  FFMA.FTZ R125, R125, R14.reuse, -R163 ;  /* 0x0000000e7d7d7223 */ /* 0x080fe200000108a3 */
[----:B------:R-:W-:-:S01]  /*22de0*/  FFMA.FTZ R127, R127, R14, -R159 ;  /* 0x0000000e7f7f7223 */ /* 0x000fc2000001089f */
[-C--:B------:R-:W-:Y:S01]  /*22df0*/  FFMA.FTZ R128, R128, R14.reuse, -R163 ;  /* 0x0000000e80807223 */ /* 0x080fe200000108a3 */
[----:B------:R-:W-:-:S01]  /*22e00*/  FFMA.FTZ R130, R130, R14, -R159 ;  /* 0x0000000e82827223 */ /* 0x000fc2000001089f */
[-C--:B------:R-:W-:Y:S01]  /*22e10*/  FFMA.FTZ R129, R129, R14.reuse, -R163 ;  /* 0x0000000e81817223 */ /* 0x080fe200000108a3 */
[----:B------:R-:W-:-:S01]  /*22e20*/  FFMA.FTZ R131, R131, R14, -R159 ;  /* 0x0000000e83837223 */ /* 0x000fc2000001089f */
[----:B------:R-:W1:Y:S01]  /*22e30*/  MUFU.EX2 R11, R11 ;  /* 0x0000000b000b7308 */ /* 0x000e620000000800 */
[----:B0-----:R-:W-:-:S01]  /*22e40*/  FADD.FTZ R3, R10, R3 ;  /* 0x000000030a037221 */ /* 0x001fc20000010000 */
[-C--:B------:R-:W-:Y:S01]  /*22e50*/  FFMA.FTZ R132, R132, R14.reuse, -R163 ;  /* 0x0000000e84847223 */ /* 0x080fe200000108a3 */
[----:B------:R-:W-:-:S01]  /*22e60*/  FFMA.FTZ R134, R134, R14, -R159 ;  /* 0x0000000e86867223 */ /* 0x000fc2000001089f */
[-C--:B------:R-:W-:Y:S01]  /*22e70*/  FFMA.FTZ R133, R133, R14.reuse, -R163 ;  /* 0x0000000e85857223 */ /* 0x080fe200000108a3 */
[----:B------:R-:W-:-:S01]  /*22e80*/  FFMA.FTZ R135, R135, R14, -R159 ;  /* 0x0000000e87877223 */ /* 0x000fc2000001089f */
[-C--:B------:R-:W-:Y:S01]  /*22e90*/  FFMA.FTZ R104, R104, R14.reuse, -R163 ;  /* 0x0000000e68687223 */ /* 0x080fe200000108a3 */
[----:B------:R-:W-:-:S01]  /*22ea0*/  FFMA.FTZ R106, R106, R14, -R159 ;  /* 0x0000000e6a6a7223 */ /* 0x000fc2000001089f */
[----:B------:R-:W0:Y:S01]  /*22eb0*/  MUFU.EX2 R152, R152 ;  /* 0x0000009800987308 */ /* 0x000e220000000800 */
[----:B--2---:R-:W-:-:S01]  /*22ec0*/  FADD.FTZ R0, R13, R0 ;  /* 0x000000000d007221 */ /* 0x004fc20000010000 */
[-C--:B------:R-:W-:Y:S01]  /*22ed0*/  FFMA.FTZ R105, R105, R14.reuse, -R163 ;  /* 0x0000000e69697223 */ /* 0x080fe200000108a3 */
[----:B------:R-:W-:-:S01]  /*22ee0*/  FFMA.FTZ R107, R107, R14, -R159 ;  /* 0x0000000e6b6b7223 */ /* 0x000fc2000001089f */
[-C--:B------:R-:W-:Y:S01]  /*22ef0*/  FFMA.FTZ R108, R108, R14.reuse, -R163 ;  /* 0x0000000e6c6c7223 */ /* 0x080fe200000108a3 */
[----:B------:R-:W-:-:S01]  /*22f00*/  FFMA.FTZ R110, R110, R14, -R159 ;  /* 0x0000000e6e6e7223 */ /* 0x000fc2000001089f */
[-C--:B------:R-:W-:Y:S01]  /*22f10*/  FFMA.FTZ R109, R109, R14.reuse, -R163 ;  /* 0x0000000e6d6d7223 */ /* 0x080fe200000108a3 */
[----:B------:R-:W-:-:S01]  /*22f20*/  FFMA.FTZ R111, R111, R14, -R159 ;  /* 0x0000000e6f6f7223 */ /* 0x000fc2000001089f */
[----:B------:R-:W2:Y:S01]  /*22f30*/  MUFU.EX2 R20, R20 ;  /* 0x0000001400147308 */ /* 0x000ea20000000800 */
[----:B-1----:R-:W-:-:S01]  /*22f40*/  FADD.FTZ R3, R11, R3 ;  /* 0x000000030b037221 */ /* 0x002fc20000010000 */
        /* <DEDUP_REMOVED lines=32> */
[----:B------:R-:W-:-:S04]  /*23150*/  @!P0 IMAD R163, R189, 0x8, R16 ;  /* 0x00000008bda38824 */ /* 0x000fc800078e0210 */
[----:B------:R-:W-:Y:S02]  /*23160*/  @!P0 VIADD R163, R163, 0x29840 ;  /* 0x00029840a3a38836 */ /* 0x000fe40000000000 */
[----:B------:R-:W0:Y:S01]  /*23170*/  MUFU.EX2 R157, R157 ;  /* 0x0000009d009d7308 */ /* 0x000e220000000800 */
[----:B--2---:R-:W-:-:S02]  /*23180*/  FADD.FTZ R0, R156, R0 ;  /* 0x000000009c007221 */ /* 0x004fc40000010000 */
[----:B------:R-:W-:-:S05]  /*23190*/  @!P0 PRMT R163, RZ, 0x654, R163 ;  /* 0x00000654ffa38816 */ /* 0x000fca00000000a3 */
[----:B------:R-:W2:Y:S01]  /*231a0*/  MUFU.EX2 R155, R155 ;  /* 0x0000009b009b7308 */ /* 0x000ea20000000800 */
[----:B-1----:R-:W-:-:S07]  /*231b0*/  FADD.FTZ R3, R154, R3 ;  /* 0x000000039a037221 */ /* 0x002fce0000010000 */
[----:B------:R-:W1:Y:S01]  /*231c0*/  MUFU.EX2 R160, R160 ;  /* 0x000000a000a07308 */ /* 0x000e620000000800 */
[----:B0-----:R-:W-:-:S07]  /*231d0*/  FADD.FTZ R0, R157, R0 ;  /* 0x000000009d007221 */ /* 0x001fce0000010000 */
[----:B------:R-:W0:Y:S01]  /*231e0*/  MUFU.EX2 R158, R158 ;  /* 0x0000009e009e7308 */ /* 0x000e220000000800 */
[----:B--2---:R-:W-:-:S01]  /*231f0*/  FADD.FTZ R3, R155, R3 ;  /* 0x000000039b037221 */ /* 0x004fc20000010000 */
[----:B------:R-:W-:Y:S02]  /*23200*/  WARPGROUP.DEPBAR.LE gsb0, 0x0 ;  /* 0x00008000000079c5 */ /* 0x000fe40000010000 */
[----:B------:R2:W-:Y:S06]  /*23210*/  BAR.ARV R164, 0x100 ;  /* 0x000400a40000751d */ /* 0x0005ec0000002000 */
[----:B------:R-:W3:Y:S01]  /*23220*/  MUFU.EX2 R161, R161 ;  /* 0x000000a100a17308 */ /* 0x000ee20000000800 */
[----:B-1----:R-:W-:-:S01]  /*23230*/  FADD.FTZ R0, R160, R0 ;  /* 0x00000000a0007221 */ /* 0x002fc20000010000 */
[----:B------:R2:W-:Y:S01]  /*23240*/  @!P0 SYNCS.ARRIVE.TRANS64.RED.A1T0 RZ, [R163+URZ], RZ ;  /* 0x000000ffa3ff89a7 */ /* 0x0005e2000810043f */
[----:B0-----:R-:W-:-:S05]  /*23250*/  FADD.FTZ R3, R158, R3 ;  /* 0x000000039e037221 */ /* 0x001fca0000010000 */
[----:B------:R-:W0:Y:S08]  /*23260*/  MUFU.EX2 R136, R136 ;  /* 0x0000008800887308 */ /* 0x000e300000000800 */
[----:B------:R-:W1:Y:S01]  /*23270*/  MUFU.EX2 R138, R138 ;  /* 0x0000008a008a7308 */ /* 0x000e620000000800 */
[----:B---3--:R-:W-:-:S07]  /*23280*/  FADD.FTZ R0, R161, R0 ;  /* 0x00000000a1007221 */ /* 0x008fce0000010000 */
[----:B------:R-:W3:Y:S01]  /*23290*/  MUFU.EX2 R137, R137 ;  /* 0x0000008900897308 */ /* 0x000ee20000000800 */
[----:B0-----:R-:W-:-:S07]  /*232a0*/  FADD.FTZ R3, R136, R3 ;  /* 0x0000000388037221 */ /* 0x001fce0000010000 */
[----:B------:R-:W0:Y:S01]  /*232b0*/  MUFU.EX2 R139, R139 ;  /* 0x0000008b008b7308 */ /* 0x000e220000000800 */
[----:B-1----:R-:W-:-:S07]  /*232c0*/  FADD.FTZ R0, R138, R0 ;  /* 0x000000008a007221 */ /* 0x002fce0000010000 */
        /* <DEDUP_REMOVED lines=119> */
[----:B-1----:R-:W-:-:S01]  /*23a40*/  FADD.FTZ R0, R102, R0 ;  /* 0x0000000066007221 */ /* 0x002fc20000010000 */
[----:B---3--:R-:W-:-:S03]  /*23a50*/  FADD.FTZ R3, R101, R3 ;  /* 0x0000000365037221 */ /* 0x008fc60000010000 */
[----:B0-----:R-:W-:Y:S01]  /*23a60*/  FADD.FTZ R0, R103, R0 ;  /* 0x0000000067007221 */ /* 0x001fe20000010000 */
[----:B--2---:R-:W-:Y:S06]  /*23a70*/  @!P1 BRA `(.L_x_2426) ;  /* 0x0000000000049947 */ /* 0x004fec0003800000 */
[----:B------:R-:W-:Y:S01]  /*23a80*/  BPT.TRAP 0x1 ;  /* 0x000000040000795c */ /* 0x000fe20000300000 */
.L_x_2426:
[----:B------:R-:W-:Y:S01]  /*23a90*/  IMAD R9, R9, 0x8, R16 ;  /* 0x0000000809097824 */ /* 0x000fe200078e0210 */
[----:B------:R-:W-:Y:S01]  /*23aa0*/  ISETP.GT.AND P0, PT, R8, R203, PT ;  /* 0x000000cb0800720c */ /* 0x000fe20003f04270 */
[-C--:B------:R-:W-:Y:S01]  /*23ab0*/  FMUL.FTZ R24, R24, R6.reuse ;  /* 0x0000000618187220 */ /* 0x080fe20000410000 */
[----:B------:R-:W-:Y:S01]  /*23ac0*/  MOV R159, UR37 ;  /* 0x00000025009f7c02 */ /* 0x000fe20008000f00 */
        /* <DEDUP_REMOVED lines=110> */
[----:B0-----:R-:W-:Y:S01]  /*241b0*/  MOV R9, R189 ;  /* 0x000000bd00097202 */ /* 0x001fe20000000f00 */
[----:B------:R-:W-:Y:S06]  /*241c0*/  @P0 BRA `(.L_x_2427) ;  /* 0xffffffc400080947 */ /* 0x000fec000383ffff */
.L_x_2416:
[----:B------:R-:W-:Y:S05]  /*241d0*/  WARPSYNC.ALL ;  /* 0x0000000000007948 */ /* 0x000fea0003800000 */
[----:B------:R-:W-:Y:S06]  /*241e0*/  BAR.ARV 0x8, 0x180 ;  /* 0x0206000000007b1d */ /* 0x000fec0000002000 */
[----:B------:R-:W-:Y:S05]  /*241f0*/  @!P1 BRA `(.L_x_2428) ;  /* 0x0000000000049947 */ /* 0x000fea0003800000 */
[----:B------:R-:W-:Y:S01]  /*24200*/  BPT.TRAP 0x1 ;  /* 0x000000040000795c */ /* 0x000fe20000300000 */
.L_x_2428:
[----:B------:R-:W-:Y:S01]  /*24210*/  IMAD R13, R189, 0x8, R16 ;  /* 0x00000008bd0d7824 */ /* 0x000fe200078e0210 */
[----:B------:R-:W-:-:S04]  /*24220*/  SHF.L.U32 R2, R190, 0x1f, RZ ;  /* 0x0000001fbe027819 */ /* 0x000fc800000006ff */
[----:B------:R0:W1:Y:S01]  /*24230*/  SYNCS.PHASECHK.TRANS64.TRYWAIT P0, [R13+URZ+0x29850], R2 ;  /* 0x029850020d0075a7 */ /* 0x000062000800017f */
[----:B------:R-:W-:Y:S05]  /*24240*/  @!P1 BRA `(.L_x_2429) ;  /* 0x0000000000049947 */ /* 0x000fea0003800000 */
[----:B------:R-:W-:Y:S01]  /*24250*/  BPT.TRAP 0x1 ;  /* 0x000000040000795c */ /* 0x000fe20000300000 */
.L_x_2429:
[----:B------:R-:W-:-:S05]  /*24260*/  VIADD R16, R16, 0x400 ;  /* 0x0000040010107836 */ /* 0x000fca0000000000 */
[----:B------:R-:W-:-:S04]  /*24270*/  SHF.R.U32.HI R16, RZ, 0x4, R16 ;  /* 0x00000004ff107819 */ /* 0x000fc80000011610 */
[----:B------:R-:W-:-:S04]  /*24280*/  LOP3.LUT R16, R16, 0x3fff, RZ, 0xc0, !PT ;  /* 0x00003fff10107812 */ /* 0x000fc800078ec0ff */
[----:B------:R-:W-:Y:S01]  /*24290*/  LOP3.LUT R16, R16, 0x10000, RZ, 0xfc, !PT ;  /* 0x0001000010107812 */ /* 0x000fe200078efcff */
[----:B-1----:R-:W-:Y:S06]  /*242a0*/  @P0 BRA `(.L_x_2430) ;  /* 0x0000000000080947 */ /* 0x002fec0003800000 */
[----:B------:R-:W1:Y:S02]  /*242b0*/  SYNCS.PHASECHK.TRANS64.TRYWAIT P0, [R13+URZ+0x29850], R2 ;  /* 0x029850020d0075a7 */ /* 0x000e64000800017f */
[----:B-1----:R-:W-:Y:S05]  /*242c0*/  @!P0 BRA `(.L_x_2431) ;  /* 0x000000cc00b08947 */ /* 0x002fea0003800000 */
.L_x_2430:
[----:B------:R-:W-:Y:S01]  /*242d0*/  IMAD R4, R189, 0x500, R16 ;  /* 0x00000500bd047824 */ /* 0x000fe200078e0210 */
[----:B------:R-:W-:Y:S05]  /*242e0*/  WARPSYNC.ALL ;  /* 0x0000000000007948 */ /* 0x000fea0003800000 */
[----:B------:R-:W-:Y:S01]  /*242f0*/  IMAD.MOV.U32 R5, RZ, RZ, -0x3ffffff0 ;  /* 0xc0000010ff057424 */ /* 0x000fe200078e00ff */
[C---:B------:R-:W-:Y:S01]  /*24300*/  R2UR UR6, R4.reuse ;  /* 0x00000000040672ca */ /* 0x040fe200000e0000 */
[----:B------:R-:W-:Y:S01]  /*24310*/  WARPGROUP.ARRIVE ;  /* 0x00000000000079c5 */ /* 0x000fe20000000000 */
[C---:B------:R-:W-:Y:S01]  /*24320*/  VIADD R6, R4.reuse, 0x100 ;  /* 0x0000010004067836 */ /* 0x040fe20000000000 */
[----:B------:R-:W-:Y:S01]  /*24330*/  MOV R7, 0xc0000010 ;  /* 0xc000001000077802 */ /* 0x000fe20000000f00 */
        /* <DEDUP_REMOVED lines=12> */
[C---:B------:R-:W-:Y:S02]  /*24400*/  @P0 IMAD R5, R212.reuse, R7, R2 ;  /* 0x00000007d4050224 */ /* 0x040fe400078e0202 */
[----:B------:R-:W-:-:S04]  /*24410*/  @P0 IMAD.WIDE.U32 R6, R212, R6, RZ ;  /* 0x00000006d4060225 */ /* 0x000fc800078e00ff */
[----:B------:R-:W-:Y:S02]  /*24420*/  @P0 IMAD.IADD R7, R7, 0x1, R5 ;  /* 0x0000000107070824 */ /* 0x000fe400078e0205 */
[----:B------:R-:W-:Y:S02]  /*24430*/  IMAD.MOV.U32 R2, RZ, RZ, 0x3f800000 ;  /* 0x3f800000ff027424 */ /* 0x000fe400078e00ff */
        /* <DEDUP_REMOVED lines=10> */
[----:B------:R-:W-:Y:S01]  /*244e0*/  IMAD.MOV.U32 R7, RZ, RZ, -0x3ffffff0 ;  /* 0xc0000010ff077424 */ /* 0x000fe200078e00ff */
[----:B------:R-:W-:Y:S01]  /*244f0*/  IADD3 R6, R4, 0x300, RZ ;  /* 0x0000030004067810 */ /* 0x000fe20007ffe0ff */
[----:B------:R-:W-:Y:S02]  /*24500*/  WARPGROUP.DEPBAR.LE gsb0, 0x0 ;  /* 0x00008000000079c5 */ /* 0x000fe40000010000 */
[----:B------:R-:W-:-:S08]  /*24510*/  WARPGROUP.ARRIVE ;  /* 0x00000000000079c5 */ /* 0x000fd00000000000 */
        /* <DEDUP_REMOVED lines=25> */
[----:B------:R-:W-:Y:S02]  /*246b0*/  FSETP.NE.FTZ.AND P0, PT, R8, RZ, PT ;  /* 0x000000ff0800720b */ /* 0x000fe40003f15000 */
[----:B------:R-:W-:Y:S01]  /*246c0*/  MOV R7, RZ ;  /* 0x000000ff00077202 */ /* 0x000fe20000000f00 */
        /* <DEDUP_REMOVED lines=19> */
.L_x_2432:
        /* <DEDUP_REMOVED lines=75> */
.L_x_2364:
        /* <DEDUP_REMOVED lines=9> */
[----:B------:R0:W2:Y:S01]  /*24d40*/  LDS.128 R4, [R16+0x298d0] ;  /* 0x0298d00010047984 */ /* 0x0000a20000000c00 */
        /* <DEDUP_REMOVED lines=12> */
[----:B--2---:R-:W-:-:S04]  /*24e10*/  LOP3.LUT P0, R4, R21, 0x3, RZ, 0xc0, !PT ;  /* 0x0000000315047812 */ /* 0x004fc8000780c0ff */
[----:B------:R0:W5:Y:S01]  /*24e20*/  LDG.E.CONSTANT R9, desc[UR56][R2.64] ;  /* 0x0000003802097981 */ /* 0x000162000c1e9900 */
[----:B------:R-:W-:-:S04]  /*24e30*/  ISETP.EQ.OR P0, PT, R4, 0x3, !P0 ;  /* 0x000000030400780c */ /* 0x000fc80004702670 */
[----:B------:R-:W-:Y:S02]  /*24e40*/  SEL R100, R11, R14, P0 ;  /* 0x0000000e0b647207 */ /* 0x000fe40000000000 */
[----:B------:R-:W-:Y:S02]  /*24e50*/  SEL R51, R14, R11, P0 ;  /* 0x0000000b0e337207 */ /* 0x000fe40000000000 */
[----:B------:R-:W-:Y:S02]  /*24e60*/  SEL R13, R15, R10, P0 ;  /* 0x0000000a0f0d7207 */ /* 0x000fe40000000000 */
[----:B------:R-:W-:Y:S01]  /*24e70*/  SEL R47, R10, R15, P0 ;  /* 0x0000000f0a2f7207 */ /* 0x000fe20000000000 */
[----:B------:R-:W-:Y:S01]  /*24e80*/  UMOV UR4, 0xffffffff ;  /* 0xffffffff00047882 */ /* 0x000fe20000000000 */
[----:B---3--:R-:W-:-:S03]  /*24e90*/  IMAD.WIDE R32, R20, 0x2, R60 ;  /* 0x0000000214207825 */ /* 0x008fc600078e023c */
        /* <DEDUP_REMOVED lines=9> */
[----:B------:R-:W-:Y:S01]  /*24f30*/  IMAD.X R107, RZ, RZ, R33, P5 ;  /* 0x000000ffff6b7224 */ /* 0x000fe200028e0621 */
[----:B------:R-:W-:Y:S02]  /*24f40*/  LOP3.LUT R30, R30, R31, RZ, 0x3c, !PT ;  /* 0x0000001f1e1e7212 */ /* 0x000fe400078e3cff */
[----:B------:R-:W-:Y:S02]  /*24f50*/  IADD3.X R31, RZ, R33, RZ, P1, !PT ;  /* 0x00000021ff1f7210 */ /* 0x000fe40000ffe4ff */
[----:B------:R-:W-:-:S02]  /*24f60*/  IADD3 R27, P2, R32, 0x4020, RZ ;  /* 0x00004020201b7810 */ /* 0x000fc40007f5e0ff */
[C---:B------:R-:W-:Y:S02]  /*24f70*/  IADD3 R21, P4, R32.reuse, 0x60, RZ ;  /* 0x0000006020157810 */ /* 0x040fe40007f9e0ff */
[----:B------:R-:W-:Y:S02]  /*24f80*/  IADD3 R15, P5, R32, 0x40, RZ ;  /* 0x00000040200f7810 */ /* 0x000fe40007fbe0ff */
[----:B------:R-:W-:Y:S02]  /*24f90*/  SHF.R.U64 R20, R20, 0x3, RZ ;  /* 0x0000000314147819 */ /* 0x000fe400000012ff */
[----:B------:R-:W-:Y:S02]  /*24fa0*/  IADD3 R11, P1, R32, 0x20, RZ ;  /* 0x00000020200b7810 */ /* 0x000fe40007f3e0ff */
[----:B------:R-:W-:Y:S02]  /*24fb0*/  LOP3.LUT R26, R27, 0x380, RZ, 0xc0, !PT ;  /* 0x000003801b1a7812 */ /* 0x000fe400078ec0ff */
[----:B------:R-:W-:-:S02]  /*24fc0*/  LOP3.LUT R14, R21, 0x380, RZ, 0xc0, !PT ;  /* 0x00000380150e7812 */ /* 0x000fc400078ec0ff */
[----:B------:R-:W-:Y:S02]  /*24fd0*/  LOP3.LUT R20, R20, R3, RZ, 0x3c, !PT ;  /* 0x0000000314147212 */ /* 0x000fe400078e3cff */
[----:B------:R-:W-:Y:S02]  /*24fe0*/  LOP3.LUT R10, R15, 0x380, RZ, 0xc0, !PT ;  /* 0x000003800f0a7812 */ /* 0x000fe400078ec0ff */
[----:B------:R-:W-:Y:S02]  /*24ff0*/  LOP3.LUT R2, R11, 0x380, RZ, 0xc0, !PT ;  /* 0x000003800b027812 */ /* 0x000fe400078ec0ff */
[----:B------:R-:W-:Y:S02]  /*25000*/  LOP3.LUT R3, R32, 0x380, RZ, 0xc0, !PT ;  /* 0x0000038020037812 */ /* 0x000fe400078ec0ff */
        /* <DEDUP_REMOVED lines=14> */
[----:B------:R-:W-:Y:S02]  /*250f0*/  IADD3.X R3, RZ, R33, RZ, P1, !PT ;  /* 0x00000021ff037210 */ /* 0x000fe40000ffe4ff */
[----:B------:R-:W-:Y:S02]  /*25100*/  MOV R106, R106 ;  /* 0x0000006a006a7202 */ /* 0x000fe40000000f00 */
[----:B------:R-:W-:Y:S02]  /*25110*/  MOV R110, R32 ;  /* 0x00000020006e7202 */ /* 0x000fe40000000f00 */
[----:B------:R-:W-:Y:S02]  /*25120*/  MOV R105, R30 ;  /* 0x0000001e00697202 */ /* 0x000fe40000000f00 */
[----:B------:R-:W-:Y:S02]  /*25130*/  MOV R104, R26 ;  /* 0x0000001a00687202 */ /* 0x000fe40000000f00 */
[----:B------:R-:W-:-:S02]  /*25140*/  MOV R103, R20 ;  /* 0x0000001400677202 */ /* 0x000fc40000000f00 */
[----:B------:R-:W-:Y:S02]  /*25150*/  MOV R109, R14 ;  /* 0x0000000e006d7202 */ /* 0x000fe40000000f00 */
[----:B------:R-:W-:Y:S02]  /*25160*/  MOV R108, R10 ;  /* 0x0000000a006c7202 */ /* 0x000fe40000000f00 */
[----:B------:R-:W-:Y:S01]  /*25170*/  MOV R107, R2 ;  /* 0x00000002006b7202 */ /* 0x000fe20000000f00 */
[----:B------:R-:W-:Y:S06]  /*25180*/  BRA.DIV UR4, `(.L_x_2435) ;  /* 0x000000c204147947 */ /* 0x000fec000b800000 */
[----:B------:R-:W-:Y:S01]  /*25190*/  SEL R2, R112, R97, P0 ;  /* 0x0000006170027207 */ /* 0x000fe20000000000 */
[----:B-----5:R-:W-:Y:S01]  /*251a0*/  SHFL.IDX PT, R100, R100, R9, 0x1c1f ;  /* 0x001c1f0964647589 */ /* 0x020fe200000e0000 */
[----:B------:R-:W-:Y:S02]  /*251b0*/  SEL R78, R0, R93, P0 ;  /* 0x0000005d004e7207 */ /* 0x000fe40000000000 */
[----:B------:R-:W-:Y:S02]  /*251c0*/  SEL R49, R93, R0, P0 ;  /* 0x000000005d317207 */ /* 0x000fe40000000000 */
[----:B------:R-:W-:Y:S02]  /*251d0*/  SEL R97, R97, R112, P0 ;  /* 0x0000007061617207 */ /* 0x000fe40000000000 */
[----:B------:R-:W-:Y:S01]  /*251e0*/  SEL R62, R63, R36, P0 ;  /* 0x000000243f3e7207 */ /* 0x000fe20000000000 */
[----:B------:R-:W-:Y:S01]  /*251f0*/  SHFL.IDX PT, R78, R78, R9, 0x1c1f ;  /* 0x001c1f094e4e7589 */ /* 0x000fe200000e0000 */
[----:B------:R-:W-:-:S02]  /*25200*/  LOP3.LUT R10, R9, 0x2, RZ, 0x3c, !PT ;  /* 0x00000002090a7812 */ /* 0x000fc400078e3cff */
[----:B------:R-:W-:Y:S02]  /*25210*/  SEL R4, R40, R41, P0 ;  /* 0x0000002928047207 */ /* 0x000fe40000000000 */
        /* <DEDUP_REMOVED lines=34> */
[----:B------:R-:W0:Y:S01]  /*25440*/  SHFL.IDX PT, R2, R97, R10, 0x1c1f ;  /* 0x001c1f0a61027589 */ /* 0x000e2200000e0000 */
        /* <DEDUP_REMOVED lines=44> */
[----:B------:R-:W3:Y:S01]  /*25710*/  SHFL.IDX PT, R66, R55, R10, 0x1c1f ;  /* 0x001c1f0a37427589 */ /* 0x000ee200000e0000 */
[----:B------:R-:W-:-:S02]  /*25720*/  SEL R25, R70, R25, P0 ;  /* 0x0000001946197207 */ /* 0x000fc40000000000 */
[----:B0-----:R-:W-:Y:S01]  /*25730*/  SEL R96, R77, R2, P0 ;  /* 0x000000024d607207 */ /* 0x001fe20000000000 */
        /* <DEDUP_REMOVED lines=12> */
[----:B------:R-:W-:Y:S01]  /*25800*/  SHFL.IDX PT, R44, R44, R9, 0x1c1f ;  /* 0x001c1f092c2c7589 */ /* 0x000fe200000e0000 */
[----:B--2---:R-:W-:Y:S02]  /*25810*/  SEL R4, R20, R41, P0 ;  /* 0x0000002914047207 */ /* 0x004fe40000000000 */
[----:B------:R-:W-:Y:S01]  /*25820*/  SEL R98, R47, R98, P0 ;  /* 0x000000622f627207 */ /* 0x000fe20000000000 */
[----:B------:R-:W-:Y:S01]  /*25830*/  SHFL.IDX PT, R42, R42, R9, 0x1c1f ;  /* 0x001c1f092a2a7589 */ /* 0x000fe200000e0000 */
[----:B---3--:R-:W-:-:S02]  /*25840*/  SEL R56, R65, R66, P0 ;  /* 0x0000004241387207 */ /* 0x008fc40000000000 */
        /* <DEDUP_REMOVED lines=8> */
[----:B0-----:R-:W-:Y:S01]  /*258d0*/  SEL R52, R54, R127, P0 ;  /* 0x0000007f36347207 */ /* 0x001fe20000000000 */
[----:B------:R-:W-:Y:S01]  /*258e0*/  IMAD.MOV.U32 R101, RZ, RZ, RZ ;  /* 0x000000ffff657224 */ /* 0x000fe200078e00ff */
[----:B------:R-:W-:Y:S01]  /*258f0*/  SEL R53, R127, R54, P0 ;  /* 0x000000367f357207 */ /* 0x000fe20000000000 */
[----:B------:R-:W-:Y:S04]  /*25900*/  SHFL.IDX PT, R84, R84, R9, 0x1c1f ;  /* 0x001c1f0954547589 */ /* 0x000fe800000e0000 */
[----:B------:R-:W-:Y:S04]  /*25910*/  SHFL.IDX PT, R86, R86, R9, 0x1c1f ;  /* 0x001c1f0956567589 */ /* 0x000fe800000e0000 */
[----:B------:R-:W-:Y:S04]  /*25920*/  SHFL.IDX PT, R58, R58, R9, 0x1c1f ;  /* 0x001c1f093a3a7589 */ /* 0x000fe800000e0000 */
[----:B------:R-:W0:Y:S04]  /*25930*/  SHFL.IDX PT, R121, R121, R10, 0x1c1f ;  /* 0x001c1f0a79797589 */ /* 0x000e2800000e0000 */
[----:B------:R-:W2:Y:S04]  /*25940*/  SHFL.IDX PT, R119, R119, R10, 0x1c1f ;  /* 0x001c1f0a77777589 */ /* 0x000ea800000e0000 */
[----:B------:R-:W-:Y:S04]  /*25950*/  SHFL.IDX PT, R117, R117, R10, 0x1c1f ;  /* 0x001c1f0a75757589 */ /* 0x000fe800000e0000 */
[----:B------:R-:W3:Y:S04]  /*25960*/  SHFL.IDX PT, R115, R115, R10, 0x1c1f ;  /* 0x001c1f0a73737589 */ /* 0x000ee800000e0000 */
[----:B------:R-:W4:Y:S04]  /*25970*/  SHFL.IDX PT, R113, R113, R10, 0x1c1f ;  /* 0x001c1f0a71717589 */ /* 0x000f2800000e0000 */
[----:B------:R-:W1:Y:S04]  /*25980*/  SHFL.IDX PT, R111, R111, R10, 0x1c1f ;  /* 0x001c1f0a6f6f7589 */ /* 0x000e6800000e0000 */
[----:B------:R-:W1:Y:S01]  /*25990*/  SHFL.IDX PT, R123, R83, R10, 0x1c1f ;  /* 0x001c1f0a537b7589 */ /* 0x000e6200000e0000 */
[----:B0-----:R-:W-:-:S02]  /*259a0*/  SEL R21, R40, R121, P0 ;  /* 0x0000007928157207 */ /* 0x001fc40000000000 */
[----:B------:R-:W-:Y:S01]  /*259b0*/  SEL R40, R121, R40, P0 ;  /* 0x0000002879287207 */ /* 0x000fe20000000000 */
[----:B------:R0:W1:Y:S01]  /*259c0*/  SHFL.IDX PT, R125, R81, R10, 0x1c1f ;  /* 0x001c1f0a517d7589 */ /* 0x00006200000e0000 */
[----:B--2---:R-:W-:Y:S02]  /*259d0*/  SEL R41, R42, R119, P0 ;  /* 0x000000772a297207 */ /* 0x004fe40000000000 */
[----:B------:R-:W-:Y:S01]  /*259e0*/  SEL R42, R119, R42, P0 ;  /* 0x0000002a772a7207 */ /* 0x000fe20000000000 */
[----:B------:R2:W1:Y:S04]  /*259f0*/  SHFL.IDX PT, R129, R43, R10, 0x1c1f ;  /* 0x001c1f0a2b817589 */ /* 0x00046800000e0000 */
[----:B------:R-:W-:Y:S01]  /*25a00*/  SHFL.IDX PT, R36, R33, R10, 0x1c1f ;  /* 0x001c1f0a21247589 */ /* 0x000fe200000e0000 */
[----:B---3--:R-:W-:-:S02]  /*25a10*/  SEL R45, R46, R115, P0 ;  /* 0x000000732e2d7207 */ /* 0x008fc40000000000 */
[----:B0-----:R-:W-:Y:S01]  /*25a20*/  SEL R81, R82, R85, P0 ;  /* 0x0000005552517207 */ /* 0x001fe20000000000 */
[----:B------:R-:W0:Y:S01]  /*25a30*/  SHFL.IDX PT, R38, R31, R10, 0x1c1f ;  /* 0x001c1f0a1f267589 */ /* 0x000e2200000e0000 */
[----:B------:R-:W-:Y:S02]  /*25a40*/  SEL R82, R85, R82, P0 ;  /* 0x0000005255527207 */ /* 0x000fe40000000000 */
[----:B--2---:R-:W-:Y:S01]  /*25a50*/  SEL R43, R44, R117, P0 ;  /* 0x000000752c2b7207 */ /* 0x004fe20000000000 */
[----:B------:R-:W-:Y:S01]  /*25a60*/  SHFL.IDX PT, R32, R37, R10, 0x1c1f ;  /* 0x001c1f0a25207589 */ /* 0x000fe200000e0000 */
[----:B----4-:R-:W-:Y:S02]  /*25a70*/  SEL R47, R48, R113, P0 ;  /* 0x00000071302f7207 */ /* 0x010fe40000000000 */
[----:B-1----:R-:W-:Y:S01]  /*25a80*/  SEL R49, R50, R111, P0 ;  /* 0x0000006f32317207 */ /* 0x002fe20000000000 */
[----:B------:R-:W1:Y:S01]  /*25a90*/  SHFL.IDX PT, R34, R35, R10, 0x1c1f ;  /* 0x001c1f0a23227589 */ /* 0x000e6200000e0000 */
[----:B------:R-:W-:-:S02]  /*25aa0*/  SEL R83, R84, R123, P0 ;  /* 0x0000007b54537207 */ /* 0x000fc40000000000 */
[----:B------:R-:W-:Y:S01]  /*25ab0*/  SEL R44, R117, R44, P0 ;  /* 0x0000002c752c7207 */ /* 0x000fe20000000000 */
[----:B------:R2:W3:Y:S01]  /*25ac0*/  SHFL.IDX PT, R28, R57, R10, 0x1c1f ;  /* 0x001c1f0a391c7589 */ /* 0x0004e200000e0000 */
[----:B------:R-:W-:Y:S02]  /*25ad0*/  SEL R85, R86, R125, P0 ;  /* 0x0000007d56557207 */ /* 0x000fe40000000000 */
[----:B------:R-:W-:Y:S01]  /*25ae0*/  SEL R48, R113, R48, P0 ;  /* 0x0000003071307207 */ /* 0x000fe20000000000 */
[----:B------:R-:W4:Y:S01]  /*25af0*/  SHFL.IDX PT, R30, R39, R10, 0x1c1f ;  /* 0x001c1f0a271e7589 */ /* 0x000f2200000e0000 */
[----:B------:R-:W-:Y:S02]  /*25b00*/  SEL R54, R58, R129, P0 ;  /* 0x000000813a367207 */ /* 0x000fe40000000000 */
[----:B------:R-:W-:Y:S01]  /*25b10*/  SEL R55, R129, R58, P0 ;  /* 0x0000003a81377207 */ /* 0x000fe20000000000 */
[----:B------:R-:W4:Y:S01]  /*25b20*/  SHFL.IDX PT, R24, R59, R10, 0x1c1f ;  /* 0x001c1f0a3b187589 */ /* 0x000f2200000e0000 */
[----:B------:R-:W-:-:S02]  /*25b30*/  SEL R46, R115, R46, P0 ;  /* 0x0000002e732e7207 */ /* 0x000fc40000000000 */
[----:B--2---:R-:W-:Y:S01]  /*25b40*/  SEL R57, R66, R65, P0 ;  /* 0x0000004142397207 */ /* 0x004fe20000000000 */
[----:B------:R-:W2:Y:S01]  /*25b50*/  SHFL.IDX PT, R26, R29, R10, 0x1c1f ;  /* 0x001c1f0a1d1a7589 */ /* 0x000ea200000e0000 */
[----:B------:R-:W-:Y:S02]  /*25b60*/  SEL R66, R67, R68, P0 ;  /* 0x0000004443427207 */ /* 0x000fe40000000000 */
[----:B------:R-:W-:Y:S01]  /*25b70*/  SEL R67, R68, R67, P0 ;  /* 0x0000004344437207 */ /* 0x000fe20000000000 */
[----:B------:R-:W-:Y:S01]  /*25b80*/  SHFL.IDX PT, R62, R62, R9, 0x1c1f ;  /* 0x001c1f093e3e7589 */ /* 0x000fe200000e0000 */
[----:B0-----:R-:W-:Y:S02]  /*25b90*/  SEL R70, R71, R38, P0 ;  /* 0x0000002647467207 */ /* 0x001fe40000000000 */
[----:B------:R-:W-:Y:S01]  /*25ba0*/  SEL R68, R69, R36, P0 ;  /* 0x0000002445447207 */ /* 0x000fe20000000000 */
[----:B------:R-:W0:Y:S01]  /*25bb0*/  SHFL.IDX PT, R63, R63, R10, 0x1c1f ;  /* 0x001c1f0a3f3f7589 */ /* 0x000e2200000e0000 */
[----:B-1----:R-:W-:-:S02]  /*25bc0*/  SEL R74, R75, R34, P0 ;  /* 0x000000224b4a7207 */ /* 0x002fc40000000000 */
[----:B------:R-:W-:Y:S01]  /*25bd0*/  SEL R72, R73, R32, P0 ;  /* 0x0000002049487207 */ /* 0x000fe20000000000 */
[----:B------:R1:W1:Y:S01]  /*25be0*/  SHFL.IDX PT, R64, R64, R9, 0x1c1f ;  /* 0x001c1f0940407589 */ /* 0x00026200000e0000 */
[----:B---3--:R-:W-:Y:S02]  /*25bf0*/  SEL R76, R87, R28, P0 ;  /* 0x0000001c574c7207 */ /* 0x008fe40000000000 */
[----:B------:R-:W-:Y:S01]  /*25c00*/  SEL R50, R111, R50, P0 ;  /* 0x000000326f327207 */ /* 0x000fe20000000000 */
[----:B------:R3:W1:Y:S01]  /*25c10*/  SHFL.IDX PT, R8, R8, R9, 0x1c1f ;  /* 0x001c1f0908087589 */ /* 0x00066200000e0000 */
[----:B----4-:R-:W-:Y:S02]  /*25c20*/  SEL R90, R91, R30, P0 ;  /* 0x0000001e5b5a7207 */ /* 0x010fe40000000000 */
[----:B------:R-:W-:Y:S01]  /*25c30*/  SEL R84, R123, R84, P0 ;  /* 0x000000547b547207 */ /* 0x000fe20000000000 */
[----:B------:R3:W4:Y:S01]  /*25c40*/  SHFL.IDX PT, R27, R27, R10, 0x1c1f ;  /* 0x001c1f0a1b1b7589 */ /* 0x00072200000e0000 */
[----:B------:R-:W-:-:S02]  /*25c50*/  SEL R92, R93, R24, P0 ;  /* 0x000000185d5c7207 */ /* 0x000fc40000000000 */
[----:B------:R-:W-:Y:S01]  /*25c60*/  SEL R86, R125, R86, P0 ;  /* 0x000000567d567207 */ /* 0x000fe20000000000 */
[----:B------:R3:W1:Y:S01]  /*25c70*/  SHFL.IDX PT, R14, R25, R10, 0x1c1f ;  /* 0x001c1f0a190e7589 */ /* 0x00066200000e0000 */
[----:B--2---:R-:W-:Y:S02]  /*25c80*/  SEL R94, R95, R26, P0 ;  /* 0x0000001a5f5e7207 */ /* 0x004fe40000000000 */
[----:B------:R-:W-:Y:S02]  /*25c90*/  SEL R71, R38, R71, P0 ;  /* 0x0000004726477207 */ /* 0x000fe40000000000 */
[----:B------:R-:W-:Y:S02]  /*25ca0*/  SEL R69, R36, R69, P0 ;  /* 0x0000004524457207 */ /* 0x000fe40000000000 */
[----:B------:R-:W-:Y:S02]  /*25cb0*/  SEL R75, R34, R75, P0 ;  /* 0x0000004b224b7207 */ /* 0x000fe40000000000 */
[----:B0-----:R-:W-:-:S02]  /*25cc0*/  SEL R58, R62, R63, P0 ;  /* 0x0000003f3e3a7207 */ /* 0x001fc40000000000 */
[----:B------:R-:W-:Y:S02]  /*25cd0*/  SEL R59, R63, R62, P0 ;  /* 0x0000003e3f3b7207 */ /* 0x000fe40000000000 */
[----:B------:R-:W-:Y:S02]  /*25ce0*/  SEL R73, R32, R73, P0 ;  /* 0x0000004920497207 */ /* 0x000fe40000000000 */
[----:B------:R-:W-:Y:S02]  /*25cf0*/  SEL R91, R30, R91, P0 ;  /* 0x0000005b1e5b7207 */ /* 0x000fe40000000000 */
[----:B------:R-:W-:Y:S02]  /*25d00*/  SEL R87, R28, R87, P0 ;  /* 0x000000571c577207 */ /* 0x000fe40000000000 */
[----:B------:R-:W-:Y:S02]  /*25d10*/  SEL R95, R26, R95, P0 ;  /* 0x0000005f1a5f7207 */ /* 0x000fe40000000000 */
[----:B---34-:R-:W-:-:S07]  /*25d20*/  SEL R93, R24, R93, P0 ;  /* 0x0000005d185d7207 */ /* 0x018fce0000000000 */
.L_x_2690:
[----:B------:R-:W-:Y:S05]  /*25d30*/  WARPSYNC.ALL ;  /* 0x0000000000007948 */ /* 0x000fea0003800000 */
[----:B------:R-:W-:Y:S01]  /*25d40*/  BAR.SYNC.DEFER_BLOCKING 0x1, 0x100 ;  /* 0x0044000000007b1d */ /* 0x000fe20000010000 */
[----:B-1----:R-:W-:Y:S02]  /*25d50*/  SEL R62, R64, R14, P0 ;  /* 0x0000000e403e7207 */ /* 0x002fe40000000000 */
[----:B------:R-:W-:Y:S02]  /*25d60*/  SEL R63, R8, R27, P0 ;  /* 0x0000001b083f7207 */ /* 0x000fe40000000000 */
[----:B------:R-:W-:Y:S01]  /*25d70*/  SEL R65, R27, R8, P0 ;  /* 0x000000081b417207 */ /* 0x000fe20000000000 */
[----:B------:R-:W-:Y:S01]  /*25d80*/  ULDC.64 UR6, c[0x0][0xc08] ;  /* 0x0003020000067ab9 */ /* 0x000fe20000000a00 */
[----:B------:R-:W-:Y:S01]  /*25d90*/  SEL R64, R14, R64, P0 ;  /* 0x000000400e407207 */ /* 0x000fe20000000000 */
[----:B------:R-:W-:Y:S01]  /*25da0*/  ULDC.64 UR4, c[0x0][0xc00] ;  /* 0x0003000000047ab9 */ /* 0x000fe20000000a00 */
[----:B------:R-:W-:-:S02]  /*25db0*/  F2FP.BF16.F32.PACK_AB R8, R99, R102 ;  /* 0x000000666308723e */ /* 0x000fc400000010ff */
[----:B------:R-:W-:Y:S02]  /*25dc0*/  F2FP.BF16.F32.PACK_AB R9, R85, R52 ;  /* 0x000000345509723e */ /* 0x000fe400000010ff */
[----:B------:R-:W-:Y:S02]  /*25dd0*/  F2FP.BF16.F32.PACK_AB R10, R98, R100 ;  /* 0x00000064620a723e */ /* 0x000fe400000010ff */
[----:B------:R-:W-:Y:S02]  /*25de0*/  F2FP.BF16.F32.PACK_AB R11, R86, R53 ;  /* 0x00000035560b723e */ /* 0x000fe400000010ff */
[----:B------:R-:W-:Y:S02]  /*25df0*/  F2FP.BF16.F32.PACK_AB R12, R96, R97 ;  /* 0x00000061600c723e */ /* 0x000fe400000010ff */
[----:B------:R-:W-:Y:S02]  /*25e00*/  F2FP.BF16.F32.PACK_AB R13, R54, R56 ;  /* 0x00000038360d723e */ /* 0x000fe400000010ff */
[----:B------:R-:W-:-:S02]  /*25e10*/  F2FP.BF16.F32.PACK_AB R14, R77, R78 ;  /* 0x0000004e4d0e723e */ /* 0x000fc400000010ff */
[----:B------:R-:W-:Y:S01]  /*25e20*/  F2FP.BF16.F32.PACK_AB R15, R55, R57 ;  /* 0x00000039370f723e */ /* 0x000fe200000010ff */
[----:B------:R0:W-:Y:S01]  /*25e30*/  STSM.16.M88.4 [R110], R8 ;  /* 0x000000086e007844 */ /* 0x0001e20000000200 */
        /* <DEDUP_REMOVED lines=12> */
[----:B------:R-:W-:Y:S01]  /*25f00*/  STSM.16.M88.4 [R109], R28 ;  /* 0x0000001c6d007844 */ /* 0x000fe20000000200 */
[----:B------:R-:W-:-:S02]  /*25f10*/  F2FP.BF16.F32.PACK_AB R34, R42, R44 ;  /* 0x0000002c2a22723e */ /* 0x000fc400000010ff */
[----:B------:R-:W-:Y:S02]  /*25f20*/  F2FP.BF16.F32.PACK_AB R35, R73, R75 ;  /* 0x0000004b4923723e */ /* 0x000fe400000010ff */
[----:B------:R-:W-:Y:S02]  /*25f30*/  F2FP.BF16.F32.PACK_AB R36, R45, R47 ;  /* 0x0000002f2d24723e */ /* 0x000fe400000010ff */
[----:B------:R-:W-:Y:S01]  /*25f40*/  F2FP.BF16.F32.PACK_AB R37, R76, R90 ;  /* 0x0000005a4c25723e */ /* 0x000fe200000010ff */
[----:B------:R-:W-:Y:S01]  /*25f50*/  STSM.16.M88.4 [R103], R32 ;  /* 0x0000002067007844 */ /* 0x000fe20000000200 */
[----:B------:R-:W-:Y:S02]  /*25f60*/  F2FP.BF16.F32.PACK_AB R38, R46, R48 ;  /* 0x000000302e26723e */ /* 0x000fe400000010ff */
[----:B------:R-:W-:Y:S02]  /*25f70*/  F2FP.BF16.F32.PACK_AB R39, R87, R91 ;  /* 0x0000005b5727723e */ /* 0x000fe400000010ff */
[----:B0-----:R-:W-:-:S02]  /*25f80*/  F2FP.BF16.F32.PACK_AB R8, R49, R51 ;  /* 0x000000333108723e */ /* 0x001fc400000010ff */
[----:B------:R-:W-:Y:S01]  /*25f90*/  F2FP.BF16.F32.PACK_AB R9, R92, R94 ;  /* 0x0000005e5c09723e */ /* 0x000fe200000010ff */
[----:B------:R0:W-:Y:S01]  /*25fa0*/  STSM.16.M88.4 [R104], R36 ;  /* 0x0000002468007844 */ /* 0x0001e20000000200 */
[----:B------:R-:W-:Y:S02]  /*25fb0*/  F2FP.BF16.F32.PACK_AB R10, R50, R80 ;  /* 0x00000050320a723e */ /* 0x000fe400000010ff */
[----:B------:R-:W-:Y:S02]  /*25fc0*/  F2FP.BF16.F32.PACK_AB R11, R93, R95 ;  /* 0x0000005f5d0b723e */ /* 0x000fe400000010ff */
[----:B-1----:R-:W-:Y:S02]  /*25fd0*/  F2FP.BF16.F32.PACK_AB R12, R81, R83 ;  /* 0x00000053510c723e */ /* 0x002fe400000010ff */
        /* <DEDUP_REMOVED lines=9> */
[----:B--2---:R-:W-:Y:S02]  /*26070*/  IADD3 R24, P1, R218, UR4, RZ ;  /* 0x00000004da187c10 */ /* 0x004fe4000ff3e0ff */
[----:B------:R-:W-:-:S03]  /*26080*/  ISETP.NE.AND.EX P0, PT, RZ, UR5, PT, P0 ;  /* 0x00000005ff007c0c */ /* 0x000fc6000bf05300 */
[----:B0-----:R-:W0:Y:S01]  /*26090*/  LDC R104, c[0x0][0xbe8] ;  /* 0x0002fa00ff687b82 */ /* 0x001e220000000800 */
[----:B------:R-:W-:-:S05]  /*260a0*/  IADD3.X R25, R219, UR5, RZ, P1, !PT ;  /* 0x00000005db197c10 */ /* 0x000fca0008ffe4ff */
[----:B------:R-:W-:Y:S01]  /*260b0*/  @P3 IADD3 R218, P1, R218, UR6, RZ ;  /* 0x00000006dada3c10 */ /* 0x000fe2000ff3e0ff */
[----:B------:R-:W-:Y:S02]  /*260c0*/  ULDC UR6, c[0x0][0xa88] ;  /* 0x0002a20000067ab9 */ /* 0x000fe40000000800 */
[----:B------:R-:W-:Y:S01]  /*260d0*/  IMAD.U32 R103, RZ, RZ, UR6 ;  /* 0x00000006ff677e24 */ /* 0x000fe2000f8e00ff */
[----:B------:R-:W-:Y:S01]  /*260e0*/  @P3 IADD3.X R219, R219, UR7, RZ, P1, !PT ;  /* 0x00000007dbdb3c10 */ /* 0x000fe20008ffe4ff */
[----:B------:R2:W5:Y:S04]  /*260f0*/  @P0 LDG.E R101, desc[UR56][R24.64] ;  /* 0x0000003818650981 */ /* 0x000568000c1e1900 */
[----:B------:R2:W5:Y:S01]  /*26100*/  @P3 LDG.E R103, desc[UR56][R218.64] ;  /* 0x00000038da673981 */ /* 0x000562000c1e1900 */
[----:B-1----:R-:W-:Y:S01]  /*26110*/  IMAD.MOV.U32 R14, RZ, RZ, 0x9b8 ;  /* 0x000009b8ff0e7424 */ /* 0x002fe200078e00ff */
[----:B------:R-:W-:-:S02]  /*26120*/  ISETP.GT.AND P2, PT, R217, 0x1, PT ;  /* 0x00000001d900780c */ /* 0x000fc40003f44270 */
[----:B0-----:R-:W-:Y:S02]  /*26130*/  ISETP.NE.AND P1, PT, R104, 0x1, PT ;  /* 0x000000016800780c */ /* 0x001fe40003f25270 */
[----:B------:R-:W-:-:S04]  /*26140*/  SEL R14, R14, 0x978, P2 ;  /* 0x000009780e0e7807 */ /* 0x000fc80001000000 */
[----:B------:R2:W0:Y:S08]  /*26150*/  LDC.64 R8, c[0x0][R14+0x220] ;  /* 0x000088000e087b82 */ /* 0x0004300000000a00 */
[----:B------:R2:W1:Y:S08]  /*26160*/  LDC.64 R10, c[0x0][R14+0x218] ;  /* 0x000086000e0a7b82 */ /* 0x0004700000000a00 */
[----:B------:R2:W3:Y:S01]  /*26170*/  LDC.64 R12, c[0x0][R14+0x228] ;  /* 0x00008a000e0c7b82 */ /* 0x0004e20000000a00 */
[----:B------:R-:W-:Y:S05]  /*26180*/  @P3 BRA `(.L_x_2436) ;  /* 0x0000000000103947 */ /* 0x000fea0003800000 */
[----:B------:R-:W-:Y:S05]  /*26190*/  @!P0 BRA `(.L_x_2436) ;  /* 0x00000000000c8947 */ /* 0x000fea0003800000 */
[----:B------:R-:W4:Y:S04]  /*261a0*/  LDG.E R26, desc[UR56][R24.64] ;  /* 0x00000038181a7981 */ /* 0x000f28000c1e1900 */
[----:B-----5:R-:W4:Y:S02]  /*261b0*/  LDG.E R103, desc[UR56][R24.64+0x4] ;  /* 0x0000043818677981 */ /* 0x020f24000c1e1900 */
[----:B----4-:R-:W-:-:S07]  /*261c0*/  IMAD.IADD R103, R103, 0x1, -R26 ;  /* 0x0000000167677824 */ /* 0x010fce00078e0a1a */
.L_x_2436:
[----:B------:R-:W4:Y:S04]  /*261d0*/  LDL R30, [R1+0x68] ;  /* 0x00006800011e7983 */ /* 0x000f280000100800 */
[----:B------:R-:W4:Y:S01]  /*261e0*/  LDL R28, [R1+0x1c] ;  /* 0x00001c00011c7983 */ /* 0x000f220000100800 */
[----:B--2---:R-:W2:Y:S01]  /*261f0*/  LDC.64 R14, c[0x0][R14+0x210] ;  /* 0x000084000e0e7b82 */ /* 0x004ea20000000a00 */
[----:B------:R-:W-:Y:S01]  /*26200*/  ISETP.NE.U32.AND P0, PT, RZ, UR4, PT ;  /* 0x00000004ff007c0c */ /* 0x000fe2000bf05070 */
[-C--:B-1----:R-:W-:Y:S01]  /*26210*/  IMAD R29, R11, R209.reuse, RZ ;  /* 0x000000d10b1d7224 */ /* 0x082fe200078e02ff */
[----:B------:R-:W-:Y:S01]  /*26220*/  IADD3 R35, R211, R204, RZ ;  /* 0x000000ccd3237210 */ /* 0x000fe20007ffe0ff */
[----:B------:R-:W-:Y:S01]  /*26230*/  IMAD.WIDE.U32 R10, R10, R209, RZ ;  /* 0x000000d10a0a7225 */ /* 0x000fe200078e00ff */
[----:B------:R-:W-:-:S02]  /*26240*/  ISETP.NE.AND.EX P0, PT, RZ, UR5, PT, P0 ;  /* 0x00000005ff007c0c */ /* 0x000fc4000bf05300 */
[----:B-----5:R-:W-:Y:S01]  /*26250*/  SHF.R.S32.HI R106, RZ, 0x1f, R101 ;  /* 0x0000001fff6a7819 */ /* 0x020fe20000011465 */
[----:B------:R-:W1:Y:S01]  /*26260*/  @P1 LDC R26, c[0x0][0xbec] ;  /* 0x0002fb00ff1a1b82 */ /* 0x000e620000000800 */
[----:B------:R-:W-:Y:S01]  /*26270*/  SEL R105, R212, RZ, !P0 ;  /* 0x000000ffd4697207 */ /* 0x000fe20004000000 */
[----:B------:R-:W-:Y:S01]  /*26280*/  IMAD.IADD R11, R11, 0x1, R29 ;  /* 0x000000010b0b7824 */ /* 0x000fe200078e021d */
[----:B------:R-:W-:Y:S01]  /*26290*/  SEL R27, R220, RZ, !P0 ;  /* 0x000000ffdc1b7207 */ /* 0x000fe20004000000 */
[----:B------:R-:W-:Y:S02]  /*262a0*/  IMAD R103, R103, R104, RZ ;  /* 0x0000006867677224 */ /* 0x000fe400078e02ff */
[----:B0-----:R-:W-:Y:S02]  /*262b0*/  IMAD R9, R9, R105, RZ ;  /* 0x0000006909097224 */ /* 0x001fe400078e02ff */
[----:B------:R-:W0:Y:S02]  /*262c0*/  @P1 LDC R33, c[0x0][0xbf0] ;  /* 0x0002fc00ff211b82 */ /* 0x000e240000000800 */
[----:B------:R-:W-:Y:S01]  /*262d0*/  IMAD R31, R8, R27, R9 ;  /* 0x0000001b081f7224 */ /* 0x000fe200078e0209 */
[----:B------:R-:W-:Y:S01]  /*262e0*/  SEL R27, R222, RZ, P2 ;  /* 0x000000ffde1b7207 */ /* 0x000fe20001000000 */
[----:B------:R-:W-:-:S04]  /*262f0*/  IMAD.WIDE.U32 R8, R8, R105, RZ ;  /* 0x0000006908087225 */ /* 0x000fc800078e00ff */
[----:B------:R-:W2:Y:S01]  /*26300*/  LDC.64 R24, c[0x0][0xba8] ;  /* 0x0002ea00ff187b82 */ /* 0x000ea20000000a00 */
[----:B------:R-:W-:Y:S01]  /*26310*/  IADD3 R10, P0, P3, R8, R10, R101 ;  /* 0x0000000a080a7210 */ /* 0x000fe20007b1e065 */
[----:B------:R-:W-:Y:S02]  /*26320*/  IMAD.IADD R31, R9, 0x1, R31 ;  /* 0x00000001091f7824 */ /* 0x000fe400078e021f */
[----:B------:R-:W-:Y:S02]  /*26330*/  IMAD.MOV.U32 R9, RZ, RZ, R35 ;  /* 0x000000ffff097224 */ /* 0x000fe400078e0023 */
[----:B---3--:R-:W-:Y:S01]  /*26340*/  IMAD R29, R13, R27, RZ ;  /* 0x0000001b0d1d7224 */ /* 0x008fe200078e02ff */
[----:B------:R-:W-:Y:S01]  /*26350*/  IADD3.X R11, R31, R11, R106, P0, P3 ;  /* 0x0000000b1f0b7210 */ /* 0x000fe200007e646a */
[----:B-1----:R-:W-:-:S04]  /*26360*/  @P1 IMAD.HI.U32 R8, R35, R26, RZ ;  /* 0x0000001a23081227 */ /* 0x002fc800078e00ff */
[----:B------:R-:W-:Y:S01]  /*26370*/  IMAD.WIDE.U32 R12, R12, R27, RZ ;  /* 0x0000001b0c0c7225 */ /* 0x000fe200078e00ff */
[----:B0-----:R-:W-:-:S04]  /*26380*/  @P1 SHF.R.U32.HI R9, RZ, R33, R8 ;  /* 0x00000021ff091219 */ /* 0x001fc80000011608 */
[----:B------:R-:W-:Y:S02]  /*26390*/  IADD3 R29, R13, R29, RZ ;  /* 0x0000001d0d1d7210 */ /* 0x000fe40007ffe0ff */
[----:B------:R-:W-:Y:S01]  /*263a0*/  IADD3 R12, P0, P3, R9, R10, R12 ;  /* 0x0000000a090c7210 */ /* 0x000fe20007b1e00c */
[--C-:B------:R-:W-:Y:S01]  /*263b0*/  IMAD.MOV R27, RZ, RZ, -R9.reuse ;  /* 0x000000ffff1b7224 */ /* 0x100fe200078e0a09 */
[----:B------:R-:W-:Y:S01]  /*263c0*/  SHF.R.S32.HI R8, RZ, 0x1f, R9 ;  /* 0x0000001fff087819 */ /* 0x000fe20000011409 */
[----:B--2---:R-:W0:Y:S02]  /*263d0*/  @!P2 LDC R24, c[0x0][0xb50] ;  /* 0x0002d400ff18ab82 */ /* 0x004e240000000800 */
[----:B------:R-:W-:Y:S01]  /*263e0*/  IMAD R9, R104, R27, R35 ;  /* 0x0000001b68097224 */ /* 0x000fe200078e0223 */
[----:B------:R-:W-:-:S03]  /*263f0*/  IADD3.X R13, R8, R11, R29, P0, P3 ;  /* 0x0000000b080d7210 */ /* 0x000fc600007e641d */
[-C--:B------:R-:W-:Y:S01]  /*26400*/  IMAD R8, R15, R9.reuse, RZ ;  /* 0x000000090f087224 */ /* 0x080fe200078e02ff */
[----:B------:R-:W-:Y:S01]  /*26410*/  SHF.R.S32.HI R11, RZ, 0x1f, R9 ;  /* 0x0000001fff0b7819 */ /* 0x000fe20000011409 */
[C---:B------:R-:W-:Y:S01]  /*26420*/  IMAD.WIDE.U32 R12, R14.reuse, R9, R12 ;  /* 0x000000090e0c7225 */ /* 0x040fe200078e000c */
[----:B------:R-:W1:Y:S03]  /*26430*/  @!P2 LDC R25, c[0x0][0xb54] ;  /* 0x0002d500ff19ab82 */ /* 0x000e660000000800 */
[----:B------:R-:W-:-:S04]  /*26440*/  IMAD R11, R14, R11, R8 ;  /* 0x0000000b0e0b7224 */ /* 0x000fc800078e0208 */
[----:B------:R-:W-:Y:S01]  /*26450*/  IMAD.IADD R8, R13, 0x1, R11 ;  /* 0x000000010d087824 */ /* 0x000fe200078e020b */
[----:B0-----:R-:W-:-:S05]  /*26460*/  LEA R13, P0, R12, R24, 0x2 ;  /* 0x000000180c0d7211 */ /* 0x001fca00078010ff */
[----:B------:R-:W-:Y:S01]  /*26470*/  SHFL.IDX PT, R10, R13, 0x1, 0x1c1f ;  /* 0x003c1f000d0a7f89 */ /* 0x000fe200000e0000 */
[----:B-1----:R-:W-:-:S03]  /*26480*/  LEA.HI.X R25, R12, R25, R8, 0x2, P0 ;  /* 0x000000190c197211 */ /* 0x002fc600000f1408 */
[----:B------:R-:W-:Y:S04]  /*26490*/  SHFL.IDX PT, R8, R13, RZ, 0x1c1f ;  /* 0x001c1fff0d087589 */ /* 0x000fe800000e0000 */
[----:B------:R-:W0:Y:S04]  /*264a0*/  SHFL.IDX PT, R9, R25, RZ, 0x1c1f ;  /* 0x001c1fff19097589 */ /* 0x000e2800000e0000 */
[----:B------:R-:W1:Y:S01]  /*264b0*/  SHFL.IDX PT, R11, R25, 0x1, 0x1c1f ;  /* 0x003c1f00190b7f89 */ /* 0x000e6200000e0000 */
[----:B----4-:R-:W-:Y:S01]  /*264c0*/  IMAD.IADD R30, R30, 0x1, R204 ;  /* 0x000000011e1e7824 */ /* 0x010fe200078e02cc */
[----:B------:R-:W-:-:S03]  /*264d0*/  LOP3.LUT P0, RZ, R28, 0x3, RZ, 0xc0, !PT ;  /* 0x000000031cff7812 */ /* 0x000fc6000780c0ff */
[C---:B------:R-:W-:Y:S01]  /*264e0*/  VIADD R24, R30.reuse, 0x8 ;  /* 0x000000081e187836 */ /* 0x040fe20000000000 */
[----:B------:R-:W-:-:S04]  /*264f0*/  ISETP.GE.OR P3, PT, R30, R103, P0 ;  /* 0x000000671e00720c */ /* 0x000fc80000766670 */
[----:B------:R-:W-:-:S09]  /*26500*/  ISETP.GE.OR P0, PT, R24, R103, P0 ;  /* 0x000000671800720c */ /* 0x000fd20000706670 */
[----:B0-----:R0:W-:Y:S04]  /*26510*/  @!P3 ST.E desc[UR56][R8.64], R88 ;  /* 0x000000580800b985 */ /* 0x0011e8000c101938 */
[----:B-1----:R0:W-:Y:S01]  /*26520*/  @!P0 ST.E desc[UR56][R10.64], R89 ;  /* 0x000000590a008985 */ /* 0x0021e2000c101938 */
[----:B------:R-:W-:Y:S05]  /*26530*/  @P2 BRA `(.L_x_2437) ;  /* 0x0000000800d42947 */ /* 0x000fea0003800000 */
[----:B------:R-:W1:Y:S01]  /*26540*/  S2R R28, SR_TID.X ;  /* 0x00000000001c7919 */ /* 0x000e620000002100 */
[----:B0-----:R-:W0:Y:S01]  /*26550*/  @P1 LDC R11, c[0x0][0xbec] ;  /* 0x0002fb00ff0b1b82 */ /* 0x001e220000000800 */
[----:B------:R-:W-:-:S07]  /*26560*/  ULDC.64 UR4, c[0x0][0xaa0] ;  /* 0x0002a80000047ab9 */ /* 0x000fce0000000a00 */
[----:B------:R-:W2:Y:S01]  /*26570*/  @P1 LDC R13, c[0x0][0xbf0] ;  /* 0x0002fc00ff0d1b82 */ /* 0x000ea20000000800 */
[C---:B-1----:R-:W-:Y:S01]  /*26580*/  IADD3 R107, R28.reuse, -0x80, RZ ;  /* 0xffffff801c6b7810 */ /* 0x042fe20007ffe0ff */
[----:B------:R-:W-:-:S03]  /*26590*/  VIADD R108, R28, 0xffffff80 ;  /* 0xffffff801c6c7836 */ /* 0x000fc60000000000 */
[----:B------:R-:W-:-:S04]  /*265a0*/  SHF.R.S32.HI R107, RZ, 0x1f, R107 ;  /* 0x0000001fff6b7819 */ /* 0x000fc8000001146b */
[----:B------:R-:W-:-:S04]  /*265b0*/  LEA.HI R107, R107, R108, RZ, 0x3 ;  /* 0x0000006c6b6b7211 */ /* 0x000fc800078f18ff */
[----:B------:R-:W-:-:S05]  /*265c0*/  SHF.R.S32.HI R107, RZ, 0x3, R107 ;  /* 0x00000003ff6b7819 */ /* 0x000fca000001146b */
[----:B------:R-:W-:-:S04]  /*265d0*/  IMAD R3, R107, 0x40, R207 ;  /* 0x000000406b037824 */ /* 0x000fc800078e02cf */
[----:B------:R-:W-:-:S03]  /*265e0*/  IMAD.WIDE R60, R3, 0x2, R60 ;  /* 0x00000002033c7825 */ /* 0x000fc600078e023c */
[C---:B------:R-:W-:Y:S02]  /*265f0*/  IADD3 R33, P0, R60.reuse, 0x2000, RZ ;  /* 0x000020003c217810 */ /* 0x040fe40007f1e0ff */
[----:B------:R-:W-:Y:S02]  /*26600*/  IADD3 R29, P5, R60, 0x1000, RZ ;  /* 0x000010003c1d7810 */ /* 0x000fe40007fbe0ff */
[----:B------:R-:W-:Y:S02]  /*26610*/  LOP3.LUT R32, R33, 0x380, RZ, 0xc0, !PT ;  /* 0x0000038021207812 */ /* 0x000fe400078ec0ff */
[----:B------:R-:W-:Y:S02]  /*26620*/  LOP3.LUT R28, R29, 0x380, RZ, 0xc0, !PT ;  /* 0x000003801d1c7812 */ /* 0x000fe400078ec0ff */
[----:B------:R-:W-:Y:S02]  /*26630*/  SHF.R.U64 R32, R32, 0x3, RZ ;  /* 0x0000000320207819 */ /* 0x000fe400000012ff */
[----:B------:R-:W-:-:S02]  /*26640*/  SHF.R.U64 R28, R28, 0x3, RZ ;  /* 0x000000031c1c7819 */ /* 0x000fc400000012ff */
[----:B------:R-:W-:Y:S01]  /*26650*/  LOP3.LUT R32, R32, R33, RZ, 0x3c, !PT ;  /* 0x0000002120207212 */ /* 0x000fe200078e3cff */
[--C-:B------:R-:W-:Y:S01]  /*26660*/  IMAD.X R33, RZ, RZ, R61.reuse, P0 ;  /* 0x000000ffff217224 */ /* 0x100fe200000e063d */
[----:B------:R-:W-:Y:S01]  /*26670*/  LOP3.LUT R28, R28, R29, RZ, 0x3c, !PT ;  /* 0x0000001d1c1c7212 */ /* 0x000fe200078e3cff */
[--C-:B------:R-:W-:Y:S01]  /*26680*/  IMAD.X R29, RZ, RZ, R61.reuse, P5 ;  /* 0x000000ffff1d7224 */ /* 0x100fe200028e063d */
[C---:B------:R-:W-:Y:S02]  /*26690*/  IADD3 R3, P0, R60.reuse, 0x7000, RZ ;  /* 0x000070003c037810 */ /* 0x040fe40007f1e0ff */
[----:B------:R-:W-:Y:S01]  /*266a0*/  IADD3 R37, P2, R60, 0x3000, RZ ;  /* 0x000030003c257810 */ /* 0x000fe20007f5e0ff */
[----:B------:R-:W-:Y:S01]  /*266b0*/  IMAD R106, R106, UR4, RZ ;  /* 0x000000046a6a7c24 */ /* 0x000fe2000f8e02ff */
[C---:B------:R-:W-:Y:S01]  /*266c0*/  IADD3 R41, P3, R60.reuse, 0x4000, RZ ;  /* 0x000040003c297810 */ /* 0x040fe20007f7e0ff */
[----:B------:R-:W-:Y:S01]  /*266d0*/  IMAD.X R53, RZ, RZ, R61, P0 ;  /* 0x000000ffff357224 */ /* 0x000fe200000e063d */
[C---:B------:R-:W-:Y:S01]  /*266e0*/  IADD3 R45, P4, R60.reuse, 0x5000, RZ ;  /* 0x000050003c2d7810 */ /* 0x040fe20007f9e0ff */
[----:B------:R-:W5:Y:S01]  /*266f0*/  LD.E.128 R28, desc[UR56][R28.64] ;  /* 0x000000381c1c7980 */ /* 0x000f62000c101d00 */
[----:B------:R-:W-:-:S02]  /*26700*/  IADD3 R49, P5, R60, 0x6000, RZ ;  /* 0x000060003c317810 */ /* 0x000fc40007fbe0ff */
[----:B------:R-:W-:Y:S01]  /*26710*/  LOP3.LUT R9, R60, 0x380, RZ, 0xc0, !PT ;  /* 0x000003803c097812 */ /* 0x000fe200078ec0ff */
[----:B------:R-:W5:Y:S01]  /*26720*/  LD.E.128 R32, desc[UR56][R32.64] ;  /* 0x0000003820207980 */ /* 0x000f62000c101d00 */
[----:B------:R-:W-:Y:S02]  /*26730*/  LOP3.LUT R0, R3, 0x380, RZ, 0xc0, !PT ;  /* 0x0000038003007812 */ /* 0x000fe400078ec0ff */
[----:B------:R-:W-:Y:S02]  /*26740*/  LOP3.LUT R36, R37, 0x380, RZ, 0xc0, !PT ;  /* 0x0000038025247812 */ /* 0x000fe400078ec0ff */
[----:B------:R-:W-:Y:S02]  /*26750*/  LOP3.LUT R40, R41, 0x380, RZ, 0xc0, !PT ;  /* 0x0000038029287812 */ /* 0x000fe400078ec0ff */
[----:B------:R-:W-:Y:S02]  /*26760*/  LOP3.LUT R44, R45, 0x380, RZ, 0xc0, !PT ;  /* 0x000003802d2c7812 */ /* 0x000fe400078ec0ff */
[----:B------:R-:W-:-:S02]  /*26770*/  LOP3.LUT R48, R49, 0x380, RZ, 0xc0, !PT ;  /* 0x0000038031307812 */ /* 0x000fc400078ec0ff */
[----:B------:R-:W-:Y:S02]  /*26780*/  SHF.R.U64 R9, R9, 0x3, RZ ;  /* 0x0000000309097819 */ /* 0x000fe400000012ff */
[----:B------:R-:W-:Y:S02]  /*26790*/  SHF.R.U64 R0, R0, 0x3, RZ ;  /* 0x0000000300007819 */ /* 0x000fe400000012ff */
[----:B------:R-:W-:Y:S02]  /*267a0*/  SHF.R.U64 R36, R36, 0x3, RZ ;  /* 0x0000000324247819 */ /* 0x000fe400000012ff */
[----:B------:R-:W-:Y:S02]  /*267b0*/  SHF.R.U64 R40, R40, 0x3, RZ ;  /* 0x0000000328287819 */ /* 0x000fe400000012ff */
[----:B------:R-:W-:Y:S02]  /*267c0*/  SHF.R.U64 R44, R44, 0x3, RZ ;  /* 0x000000032c2c7819 */ /* 0x000fe400000012ff */
[----:B------:R-:W-:-:S02]  /*267d0*/  SHF.R.U64 R48, R48, 0x3, RZ ;  /* 0x0000000330307819 */ /* 0x000fc400000012ff */
[----:B------:R-:W-:Y:S01]  /*267e0*/  LOP3.LUT R60, R9, R60, RZ, 0x3c, !PT ;  /* 0x0000003c093c7212 */ /* 0x000fe200078e3cff */
[C---:B------:R-:W-:Y:S01]  /*267f0*/  IMAD R9, R101.reuse, UR5, R106 ;  /* 0x0000000565097c24 */ /* 0x040fe2000f8e026a */
[----:B------:R-:W-:Y:S01]  /*26800*/  LOP3.LUT R52, R0, R3, RZ, 0x3c, !PT ;  /* 0x0000000300347212 */ /* 0x000fe200078e3cff */
        /* <DEDUP_REMOVED lines=10> */
[----:B------:R-:W-:Y:S01]  /*268b0*/  IMAD.IADD R3, R3, 0x1, R9 ;  /* 0x0000000103037824 */ /* 0x000fe200078e0209 */
[----:B------:R-:W-:Y:S01]  /*268c0*/  LEA R9, R216, R107, 0x5 ;  /* 0x0000006bd8097211 */ /* 0x000fe200078e28ff */
[----:B------:R1:W5:Y:S01]  /*268d0*/  LD.E.128 R24, desc[UR56][R60.64] ;  /* 0x000000383c187980 */ /* 0x000362000c101d00 */
[----:B------:R-:W-:-:S03]  /*268e0*/  IMAD.WIDE.U32 R2, R209, UR4, R2 ;  /* 0x00000004d1027c25 */ /* 0x000fc6000f8e0002 */
[----:B------:R-:W5:Y:S01]  /*268f0*/  LD.E.128 R36, desc[UR56][R36.64] ;  /* 0x0000003824247980 */ /* 0x000f62000c101d00 */
[----:B------:R-:W-:-:S03]  /*26900*/  SHF.R.S32.HI R4, RZ, 0x1f, R105 ;  /* 0x0000001fff047819 */ /* 0x000fc60000011469 */
[----:B------:R-:W5:Y:S01]  /*26910*/  LD.E.128 R40, desc[UR56][R40.64] ;  /* 0x0000003828287980 */ /* 0x000f62000c101d00 */
[----:B------:R-:W-:-:S03]  /*26920*/  IMAD.IADD R8, R204, 0x1, R9 ;  /* 0x00000001cc087824 */ /* 0x000fc600078e0209 */
        /* <DEDUP_REMOVED lines=11> */
[----:B0-----:R-:W-:-:S04]  /*269e0*/  @P1 IMAD.HI.U32 R0, R8, R11, RZ ;  /* 0x0000000b08001227 */ /* 0x001fc800078e00ff */
        /* <DEDUP_REMOVED lines=17> */
[----:B0-----:R-:W-:-:S02]  /*26b00*/  SHF.R.S32.HI R0, RZ, 0x1f, R11 ;  /* 0x0000001fff007819 */ /* 0x001fc4000001140b */
        /* <DEDUP_REMOVED lines=9> */
[----:B-1----:R-:W-:Y:S06]  /*26ba0*/  BRA.DIV UR4, `(.L_x_2438) ;  /* 0x000000c204f87947 */ /* 0x002fec000b800000 */
[----:B------:R0:W1:Y:S04]  /*26bb0*/  SHFL.IDX PT, R0, R3, RZ, 0x181f ;  /* 0x00181fff03007589 */ /* 0x00006800000e0000 */
[----:B------:R0:W2:Y:S02]  /*26bc0*/  SHFL.IDX PT, R14, R2, RZ, 0x181f ;  /* 0x00181fff020e7589 */ /* 0x0000a400000e0000 */
.L_x_2693:
        /* <DEDUP_REMOVED lines=15> */
.L_x_2440:
[----:B------:R-:W-:Y:S05]  /*26cc0*/  BSYNC B1 ;  /* 0x0000000000017941 */ /* 0x000fea0003800000 */
.L_x_2439:
[----:B------:R-:W-:-:S03]  /*26cd0*/  UMOV UR4, 0xffffffff ;  /* 0xffffffff00047882 */ /* 0x000fc60000000000 */
[----:B------:R-:W-:Y:S05]  /*26ce0*/  BRA.DIV UR4, `(.L_x_2441) ;  /* 0x000000c204dc7947 */ /* 0x000fea000b800000 */
[----:B-1----:R1:W4:Y:S04]  /*26cf0*/  SHFL.IDX PT, R0, R3, 0x1, 0x181f ;  /* 0x00381f0003007f89 */ /* 0x00232800000e0000 */
[----:B--23--:R1:W2:Y:S02]  /*26d00*/  SHFL.IDX PT, R14, R2, 0x1, 0x181f ;  /* 0x00381f00020e7f89 */ /* 0x00c2a400000e0000 */
.L_x_2697:
        /* <DEDUP_REMOVED lines=13> */
[----:B-----5:R3:W-:Y:S04]  /*26de0*/  @!P2 ST.E.128 desc[UR56][R8.64], R28 ;  /* 0x0000001c0800a985 */ /* 0x0207e8000c101d38 */
[----:B------:R3:W-:Y:S02]  /*26df0*/  @!P3 ST.E.128 desc[UR56][R14.64], R44 ;  /* 0x0000002c0e00b985 */ /* 0x0007e4000c101d38 */
.L_x_2443:
[----:B------:R-:W-:Y:S05]  /*26e00*/  BSYNC B1 ;  /* 0x0000000000017941 */ /* 0x000fea0003800000 */
.L_x_2442:
[----:B------:R-:W-:-:S03]  /*26e10*/  UMOV UR4, 0xffffffff ;  /* 0xffffffff00047882 */ /* 0x000fc60000000000 */
[----:B------:R-:W-:Y:S05]  /*26e20*/  BRA.DIV UR4, `(.L_x_2444) ;  /* 0x000000c204d47947 */ /* 0x000fea000b800000 */
[----:B----4-:R4:W0:Y:S04]  /*26e30*/  SHFL.IDX PT, R0, R3, 0x2, 0x181f ;  /* 0x00581f0003007f89 */ /* 0x01082800000e0000 */
[----:B--23--:R4:W2:Y:S02]  /*26e40*/  SHFL.IDX PT, R14, R2, 0x2, 0x181f ;  /* 0x00581f00020e7f89 */ /* 0x00c8a400000e0000 */
.L_x_2701:
[----:B------:R-:W-:Y:S01]  /*26e50*/  IADD3 R4, R204, 0x40, RZ ;  /* 0x00000040cc047810 */ /* 0x000fe20007ffe0ff */
        /* <DEDUP_REMOVED lines=12> */
[----:B-----5:R3:W-:Y:S04]  /*26f20*/  @!P2 ST.E.128 desc[UR56][R8.64], R32 ;  /* 0x000000200800a985 */ /* 0x0207e8000c101d38 */
[----:B------:R3:W-:Y:S02]  /*26f30*/  @!P3 ST.E.128 desc[UR56][R14.64], R48 ;  /* 0x000000300e00b985 */ /* 0x0007e4000c101d38 */
.L_x_2446:
[----:B------:R-:W-:Y:S05]  /*26f40*/  BSYNC B1 ;  /* 0x0000000000017941 */ /* 0x000fea0003800000 */
.L_x_2445:
[----:B------:R-:W-:-:S03]  /*26f50*/  UMOV UR4, 0xffffffff ;  /* 0xffffffff00047882 */ /* 0x000fc60000000000 */
[----:B------:R-:W-:Y:S05]  /*26f60*/  BRA.DIV UR4, `(.L_x_2447) ;  /* 0x000000c204cc7947 */ /* 0x000fea000b800000 */
[----:B0-----:R0:W0:Y:S04]  /*26f70*/  SHFL.IDX PT, R0, R3, 0x3, 0x181f ;  /* 0x00781f0003007f89 */ /* 0x00102800000e0000 */
[----:B--23--:R2:W3:Y:S02]  /*26f80*/  SHFL.IDX PT, R14, R2, 0x3, 0x181f ;  /* 0x00781f00020e7f89 */ /* 0x00c4e400000e0000 */
.L_x_2705:
[----:B-12-4-:R-:W-:-:S05]  /*26f90*/  VIADD R2, R204, 0x60 ;  /* 0x00000060cc027836 */ /* 0x016fca0000000000 */
[----:B------:R-:W-:-:S13]  /*26fa0*/  ISETP.GE.AND P0, PT, R2, R103, PT ;  /* 0x000000670200720c */ /* 0x000fda0003f06270 */
[----:B------:R-:W-:Y:S05]  /*26fb0*/  @P0 BRA `(.L_x_2448) ;  /* 0x0000001c00940947 */ /* 0x000fea0003800000 */
[----:B------:R-:W-:Y:S01]  /*26fc0*/  ULDC UR4, c[0x0][0xac8] ;  /* 0x0002b20000047ab9 */ /* 0x000fe20000000800 */
[----:B------:R-:W-:Y:S02]  /*26fd0*/  SHF.R.S32.HI R4, RZ, 0x1f, R207 ;  /* 0x0000001fff047819 */ /* 0x000fe400000114cf */
[----:B------:R-:W-:-:S13]  /*26fe0*/  ISETP.GE.AND P1, PT, R207, UR4, PT ;  /* 0x00000004cf007c0c */ /* 0x000fda000bf26270 */
[----:B---3--:R-:W-:-:S04]  /*26ff0*/  @!P1 LEA R2, P0, R207, R14, 0x1 ;  /* 0x0000000ecf029211 */ /* 0x008fc800078008ff */
[----:B0-----:R-:W-:Y:S02]  /*27000*/  @!P1 LEA.HI.X R3, R207, R0, R4, 0x1, P0 ;  /* 0x00000000cf039211 */ /* 0x001fe400000f0c04 */
[----:B------:R-:W-:-:S03]  /*27010*/  ISETP.GE.AND P0, PT, R215, UR4, PT ;  /* 0x00000004d7007c0c */ /* 0x000fc6000bf06270 */
[----:B-----5:R0:W-:Y:S10]  /*27020*/  @!P1 ST.E.128 desc[UR56][R2.64], R36 ;  /* 0x0000002402009985 */ /* 0x0201f4000c101d38 */
[----:B------:R-:W-:Y:S05]  /*27030*/  @P0 BRA `(.L_x_2448) ;  /* 0x0000001c00740947 */ /* 0x000fea0003800000 */
[----:B------:R-:W-:Y:S02]  /*27040*/  SHF.R.S32.HI R4, RZ, 0x1f, R215 ;  /* 0x0000001fff047819 */ /* 0x000fe400000114d7 */
[----:B------:R-:W-:-:S04]  /*27050*/  LEA R14, P0, R215, R14, 0x1 ;  /* 0x0000000ed70e7211 */ /* 0x000fc800078008ff */
[----:B------:R-:W-:-:S05]  /*27060*/  LEA.HI.X R15, R215, R0, R4, 0x1, P0 ;  /* 0x00000000d70f7211 */ /* 0x000fca00000f0c04 */
[----:B------:R1:W-:Y:S01]  /*27070*/  ST.E.128 desc[UR56][R14.64], R52 ;  /* 0x000000340e007985 */ /* 0x0003e2000c101d38 */
[----:B------:R-:W-:Y:S05]  /*27080*/  BRA `(.L_x_2448) ;  /* 0x0000001c00607947 */ /* 0x000fea0003800000 */
.L_x_2437:
[----:B------:R-:W-:Y:S01]  /*27090*/  ULDC.64 UR4, c[0x0][0xb08] ;  /* 0x0002c20000047ab9 */ /* 0x000fe20000000a00 */
[----:B------:R-:W1:Y:S01]  /*270a0*/  @P1 LDC R12, c[0x0][0xbec] ;  /* 0x0002fb00ff0c1b82 */ /* 0x000e620000000800 */
[----:B------:R-:W-:Y:S01]  /*270b0*/  IMAD R106, R106, UR4, RZ ;  /* 0x000000046a6a7c24 */ /* 0x000fe2000f8e02ff */
[----:B0-----:R-:W-:Y:S01]  /*270c0*/  SHF.R.S32.HI R10, RZ, 0x1f, R105 ;  /* 0x0000001fff0a7819 */ /* 0x001fe20000011469 */
[----:B------:R-:W-:Y:S01]  /*270d0*/  IMAD.WIDE.U32 R8, R101, UR4, RZ ;  /* 0x0000000465087c25 */ /* 0x000fe2000f8e00ff */
[----:B------:R-:W-:-:S03]  /*270e0*/  SHF.R.S32.HI R28, RZ, 0x1f, R223 ;  /* 0x0000001fff1c7819 */ /* 0x000fc600000114df */
[----:B------:R-:W-:Y:S01]  /*270f0*/  IMAD R101, R101, UR5, R106 ;  /* 0x0000000565657c24 */ /* 0x000fe2000f8e026a */
[----:B------:R-:W0:Y:S01]  /*27100*/  @P1 LDC R15, c[0x0][0xbf0] ;  /* 0x0002fc00ff0f1b82 */ /* 0x000e220000000800 */
[----:B------:R-:W-:Y:S01]  /*27110*/  ULDC.64 UR4, c[0x0][0xb38] ;  /* 0x0002ce0000047ab9 */ /* 0x000fe20000000a00 */
[----:B------:R-:W-:Y:S02]  /*27120*/  IMAD.MOV.U32 R11, RZ, RZ, R35 ;  /* 0x000000ffff0b7224 */ /* 0x000fe400078e0023 */
[----:B------:R-:W-:Y:S02]  /*27130*/  IMAD.IADD R9, R9, 0x1, R101 ;  /* 0x0000000109097824 */ /* 0x000fe400078e0265 */
[----:B------:R-:W-:Y:S02]  /*27140*/  VIADD R29, R208, 0x8 ;  /* 0x00000008d01d7836 */ /* 0x000fe40000000000 */
[----:B------:R-:W-:-:S03]  /*27150*/  IMAD.WIDE.U32 R8, R209, UR4, R8 ;  /* 0x00000004d1087c25 */ /* 0x000fc6000f8e0008 */
[----:B------:R-:W-:Y:S01]  /*27160*/  SHF.R.S32.HI R31, RZ, 0x1f, R29 ;  /* 0x0000001fff1f7819 */ /* 0x000fe2000001141d */
        /* <DEDUP_REMOVED lines=11> */
[----:B------:R-:W-:Y:S02]  /*27220*/  IADD3 R13, -R11, RZ, RZ ;  /* 0x000000ff0b0d7210 */ /* 0x000fe40007ffe1ff */
[----:B------:R-:W-:Y:S01]  /*27230*/  SHF.R.S32.HI R10, RZ, 0x1f, R11 ;  /* 0x0000001fff0a7819 */ /* 0x000fe2000001140b */
[----:B------:R-:W-:Y:S01]  /*27240*/  IMAD R9, R222, UR5, R9 ;  /* 0x00000005de097c24 */ /* 0x000fe2000f8e0209 */
[----:B------:R-:W-:Y:S01]  /*27250*/  ULDC.64 UR4, c[0x0][0xb30] ;  /* 0x0002cc0000047ab9 */ /* 0x000fe20000000a00 */
[----:B------:R-:W-:Y:S01]  /*27260*/  IMAD R13, R104, R13, R35 ;  /* 0x0000000d680d7224 */ /* 0x000fe200078e0223 */
[----:B------:R-:W-:Y:S01]  /*27270*/  PRMT R12, RZ, 0x654, R12 ;  /* 0x00000654ff0c7816 */ /* 0x000fe2000000000c */
[----:B------:R-:W-:-:S02]  /*27280*/  IMAD R10, R10, UR4, RZ ;  /* 0x000000040a0a7c24 */ /* 0x000fc4000f8e02ff */
[C---:B------:R-:W-:Y:S01]  /*27290*/  IMAD.WIDE.U32 R8, R11.reuse, UR4, R8 ;  /* 0x000000040b087c25 */ /* 0x040fe2000f8e0008 */
[----:B------:R0:W-:Y:S03]  /*272a0*/  SYNCS.ARRIVE.TRANS64.RED.A1T0 RZ, [R12+URZ], RZ ;  /* 0x000000ff0cff79a7 */ /* 0x0001e6000810043f */
[----:B------:R-:W-:Y:S01]  /*272b0*/  IMAD R15, R11, UR5, R10 ;  /* 0x000000050b0f7c24 */ /* 0x000fe2000f8e020a */
[----:B------:R-:W-:Y:S01]  /*272c0*/  SHF.R.S32.HI R10, RZ, 0x1f, R13 ;  /* 0x0000001fff0a7819 */ /* 0x000fe2000001140d */
[----:B------:R-:W-:Y:S02]  /*272d0*/  ULDC.64 UR4, c[0x0][0xb28] ;  /* 0x0002ca0000047ab9 */ /* 0x000fe40000000a00 */
[----:B------:R-:W-:Y:S02]  /*272e0*/  IMAD.IADD R9, R9, 0x1, R15 ;  /* 0x0000000109097824 */ /* 0x000fe400078e020f */
[----:B------:R-:W-:-:S02]  /*272f0*/  IMAD R10, R10, UR4, RZ ;  /* 0x000000040a0a7c24 */ /* 0x000fc4000f8e02ff */
        /* <DEDUP_REMOVED lines=10> */
.L_x_2708:
        /* <DEDUP_REMOVED lines=9> */
[----:B------:R-:W-:-:S02]  /*27430*/  SHF.R.S32.HI R32, RZ, 0x1f, R236 ;  /* 0x0000001fff207819 */ /* 0x000fc400000114ec */
[----:B------:R-:W-:-:S03]  /*27440*/  SHF.R.S32.HI R30, RZ, 0x1f, R229 ;  /* 0x0000001fff1e7819 */ /* 0x000fc600000114e5 */
[-C--:B--2---:R-:W-:Y:S01]  /*27450*/  @!P0 MOV R10, R14.reuse ;  /* 0x0000000e000a8202 */ /* 0x084fe20000000f00 */
[----:B-1----:R-:W-:Y:S01]  /*27460*/  @!P0 IMAD.MOV.U32 R11, RZ, RZ, R26 ;  /* 0x000000ffff0b8224 */ /* 0x002fe200078e001a */
[C---:B------:R-:W-:Y:S01]  /*27470*/  @!P3 LEA R8, P4, R29.reuse, R14, 0x2 ;  /* 0x0000000e1d08b211 */ /* 0x040fe200078810ff */
[----:B------:R-:W-:Y:S02]  /*27480*/  @!P0 IMAD.MOV.U32 R12, RZ, RZ, R102 ;  /* 0x000000ffff0c8224 */ /* 0x000fe400078e0066 */
[----:B------:R-:W-:Y:S01]  /*27490*/  @!P0 IMAD.WIDE R10, R208, 0x4, R10 ;  /* 0x00000004d00a8825 */ /* 0x000fe200078e020a */
[----:B------:R-:W-:-:S03]  /*274a0*/  @!P3 LEA.HI.X R9, R29, R26, R31, 0x2, P4 ;  /* 0x0000001a1d09b211 */ /* 0x000fc600020f141f */
[----:B------:R-:W-:-:S05]  /*274b0*/  @!P0 IMAD.MOV.U32 R13, RZ, RZ, R99 ;  /* 0x000000ffff0d8224 */ /* 0x000fca00078e0063 */
[----:B------:R1:W-:Y:S01]  /*274c0*/  @!P0 ST.E.64 desc[UR56][R10.64], R12 ;  /* 0x0000000c0a008985 */ /* 0x0003e2000c101b38 */
[----:B------:R-:W-:Y:S01]  /*274d0*/  ISETP.GE.AND P0, PT, R236, UR4, PT ;  /* 0x00000004ec007c0c */ /* 0x000fe2000bf06270 */
[----:B-1----:R-:W-:Y:S01]  /*274e0*/  @!P3 IMAD.MOV.U32 R12, RZ, RZ, R100 ;  /* 0x000000ffff0cb224 */ /* 0x002fe200078e0064 */
[----:B------:R-:W-:Y:S02]  /*274f0*/  @!P3 MOV R13, R98 ;  /* 0x00000062000db202 */ /* 0x000fe40000000f00 */
[----:B------:R-:W-:-:S03]  /*27500*/  @!P2 LEA R10, P4, R223, R14, 0x2 ;  /* 0x0000000edf0aa211 */ /* 0x000fc600078810ff */
[----:B------:R1:W-:Y:S01]  /*27510*/  @!P3 ST.E.64 desc[UR56][R8.64], R12 ;  /* 0x0000000c0800b985 */ /* 0x0003e2000c101b38 */
[----:B------:R-:W-:Y:S02]  /*27520*/  ISETP.GE.AND P3, PT, R235, UR4, PT ;  /* 0x00000004eb007c0c */ /* 0x000fe4000bf66270 */
[----:B------:R-:W-:Y:S01]  /*27530*/  @!P2 LEA.HI.X R11, R223, R26, R28, 0x2, P4 ;  /* 0x0000001adf0ba211 */ /* 0x000fe200020f141c */
[----:B-1----:R-:W-:Y:S01]  /*27540*/  @!P2 IMAD.MOV.U32 R12, RZ, RZ, R97 ;  /* 0x000000ffff0ca224 */ /* 0x002fe200078e0061 */
[----:B------:R-:W-:Y:S01]  /*27550*/  @!P1 LEA R8, P5, R237, R14, 0x2 ;  /* 0x0000000eed089211 */ /* 0x000fe200078a10ff */
[----:B------:R-:W-:-:S03]  /*27560*/  @!P2 IMAD.MOV.U32 R13, RZ, RZ, R96 ;  /* 0x000000ffff0da224 */ /* 0x000fc600078e0060 */
[----:B------:R-:W-:Y:S02]  /*27570*/  @!P1 LEA.HI.X R9, R237, R26, R15, 0x2, P5 ;  /* 0x0000001aed099211 */ /* 0x000fe400028f140f */
[----:B------:R1:W-:Y:S01]  /*27580*/  @!P2 ST.E.64 desc[UR56][R10.64], R12 ;  /* 0x0000000c0a00a985 */ /* 0x0003e2000c101b38 */
[----:B------:R-:W-:Y:S02]  /*27590*/  ISETP.GE.AND P2, PT, R234, UR4, PT ;  /* 0x00000004ea007c0c */ /* 0x000fe4000bf46270 */
[----:B------:R-:W-:Y:S01]  /*275a0*/  SHF.R.S32.HI R15, RZ, 0x1f, R235 ;  /* 0x0000001fff0f7819 */ /* 0x000fe200000114eb */
[----:B-1----:R-:W-:Y:S01]  /*275b0*/  @!P1 IMAD.MOV.U32 R10, RZ, RZ, R78 ;  /* 0x000000ffff0a9224 */ /* 0x002fe200078e004e */
[----:B------:R-:W-:Y:S01]  /*275c0*/  @!P0 LEA R12, P4, R236, R14, 0x2 ;  /* 0x0000000eec0c8211 */ /* 0x000fe200078810ff */
[----:B------:R-:W-:-:S03]  /*275d0*/  @!P1 IMAD.MOV.U32 R11, RZ, RZ, R77 ;  /* 0x000000ffff0b9224 */ /* 0x000fc600078e004d */
[----:B------:R-:W-:Y:S02]  /*275e0*/  @!P0 LEA.HI.X R13, R236, R26, R32, 0x2, P4 ;  /* 0x0000001aec0d8211 */ /* 0x000fe400020f1420 */
[----:B------:R1:W-:Y:S01]  /*275f0*/  @!P1 ST.E.64 desc[UR56][R8.64], R10 ;  /* 0x0000000a08009985 */ /* 0x0003e2000c101b38 */
[----:B------:R-:W-:Y:S02]  /*27600*/  ISETP.GE.AND P1, PT, R233, UR4, PT ;  /* 0x00000004e9007c0c */ /* 0x000fe4000bf26270 */
[----:B------:R-:W-:Y:S02]  /*27610*/  SHF.R.S32.HI R32, RZ, 0x1f, R234 ;  /* 0x0000001fff207819 */ /* 0x000fe400000114ea */
[----:B-1----:R-:W-:Y:S01]  /*27620*/  @!P0 MOV R10, R2 ;  /* 0x00000002000a8202 */ /* 0x002fe20000000f00 */
[----:B------:R-:W-:Y:S01]  /*27630*/  @!P0 IMAD.MOV.U32 R11, RZ, RZ, R79 ;  /* 0x000000ffff0b8224 */ /* 0x000fe200078e004f */
[----:B------:R-:W-:Y:S01]  /*27640*/  @!P3 LEA R8, P5, R235, R14, 0x2 ;  /* 0x0000000eeb08b211 */ /* 0x000fe200078a10ff */
[----:B------:R-:W-:-:S02]  /*27650*/  @!P3 IMAD.MOV.U32 R2, RZ, RZ, R3 ;  /* 0x000000ffff02b224 */ /* 0x000fc400078e0003 */
[----:B------:R-:W-:Y:S01]  /*27660*/  @!P3 IMAD.MOV.U32 R3, RZ, RZ, R0 ;  /* 0x000000ffff03b224 */ /* 0x000fe200078e0000 */
[----:B------:R-:W-:Y:S01]  /*27670*/  @!P3 LEA.HI.X R9, R235, R26, R15, 0x2, P5 ;  /* 0x0000001aeb09b211 */ /* 0x000fe200028f140f */
[----:B------:R1:W-:Y:S01]  /*27680*/  @!P0 ST.E.64 desc[UR56][R12.64], R10 ;  /* 0x0000000a0c008985 */ /* 0x0003e2000c101b38 */
[----:B------:R-:W-:Y:S02]  /*27690*/  ISETP.GE.AND P0, PT, R232, UR4, PT ;  /* 0x00000004e8007c0c */ /* 0x000fe4000bf06270 */
[----:B------:R-:W-:Y:S01]  /*276a0*/  SHF.R.S32.HI R15, RZ, 0x1f, R233 ;  /* 0x0000001fff0f7819 */ /* 0x000fe200000114e9 */
[----:B------:R2:W-:Y:S01]  /*276b0*/  @!P3 ST.E.64 desc[UR56][R8.64], R2 ;  /* 0x000000020800b985 */ /* 0x0005e2000c101b38 */
[----:B------:R-:W-:Y:S02]  /*276c0*/  ISETP.GE.AND P3, PT, R231, UR4, PT ;  /* 0x00000004e7007c0c */ /* 0x000fe4000bf66270 */
[----:B------:R-:W-:Y:S02]  /*276d0*/  SHF.R.S32.HI R0, RZ, 0x1f, R225 ;  /* 0x0000001fff007819 */ /* 0x000fe400000114e1 */
[----:B-1----:R-:W-:-:S04]  /*276e0*/  @!P2 LEA R10, P5, R234, R14, 0x2 ;  /* 0x0000000eea0aa211 */ /* 0x002fc800078a10ff */
[----:B------:R-:W-:Y:S01]  /*276f0*/  @!P2 LEA.HI.X R11, R234, R26, R32, 0x2, P5 ;  /* 0x0000001aea0ba211 */ /* 0x000fe200028f1420 */
[----:B--2---:R-:W-:Y:S01]  /*27700*/  @!P2 IMAD.MOV.U32 R8, RZ, RZ, R21 ;  /* 0x000000ffff08a224 */ /* 0x004fe200078e0015 */
[----:B------:R-:W-:Y:S01]  /*27710*/  @!P2 MOV R9, R4 ;  /* 0x000000040009a202 */ /* 0x000fe20000000f00 */
[----:B------:R-:W-:Y:S01]  /*27720*/  @!P1 IMAD.MOV.U32 R21, RZ, RZ, R20 ;  /* 0x000000ffff159224 */ /* 0x000fe200078e0014 */
[C---:B------:R-:W-:Y:S01]  /*27730*/  @!P1 LEA R2, P4, R233.reuse, R14, 0x2 ;  /* 0x0000000ee9029211 */ /* 0x040fe200078810ff */
[----:B------:R-:W-:Y:S01]  /*27740*/  @!P1 IMAD.MOV.U32 R20, RZ, RZ, R40 ;  /* 0x000000ffff149224 */ /* 0x000fe200078e0028 */
[----:B------:R-:W-:Y:S01]  /*27750*/  ISETP.GE.AND P5, PT, R230, UR4, PT ;  /* 0x00000004e6007c0c */ /* 0x000fe2000bfa6270 */
[----:B------:R1:W-:Y:S01]  /*27760*/  @!P2 ST.E.64 desc[UR56][R10.64], R8 ;  /* 0x000000080a00a985 */ /* 0x0003e2000c101b38 */
[----:B------:R-:W-:Y:S02]  /*27770*/  @!P1 LEA.HI.X R3, R233, R26, R15, 0x2, P4 ;  /* 0x0000001ae9039211 */ /* 0x000fe400020f140f */
[----:B------:R-:W-:-:S02]  /*27780*/  SHF.R.S32.HI R15, RZ, 0x1f, R232 ;  /* 0x0000001fff0f7819 */ /* 0x000fc400000114e8 */
        /* <DEDUP_REMOVED lines=12> */
[----:B------:R-:W-:Y:S02]  /*27850*/  @!P5 LEA R12, P2, R230, R14, 0x2 ;  /* 0x0000000ee60cd211 */ /* 0x000fe400078410ff */
[-C--:B------:R-:W-:Y:S02]  /*27860*/  @!P3 LEA.HI.X R3, R231, R26.reuse, R15, 0x2, P4 ;  /* 0x0000001ae703b211 */ /* 0x080fe400020f140f */
[----:B------:R-:W-:Y:S02]  /*27870*/  SHF.R.S32.HI R15, RZ, 0x1f, R230 ;  /* 0x0000001fff0f7819 */ /* 0x000fe400000114e6 */
[----:B------:R-:W-:Y:S01]  /*27880*/  ISETP.GE.AND P0, PT, R228, UR4, PT ;  /* 0x00000004e4007c0c */ /* 0x000fe2000bf06270 */
[----:B------:R2:W-:Y:S01]  /*27890*/  @!P3 ST.E.64 desc[UR56][R2.64], R42 ;  /* 0x0000002a0200b985 */ /* 0x0005e2000c101b38 */
[----:B------:R-:W-:-:S02]  /*278a0*/  @!P5 LEA.HI.X R13, R230, R26, R15, 0x2, P2 ;  /* 0x0000001ae60dd211 */ /* 0x000fc400010f140f */
[----:B------:R-:W-:Y:S02]  /*278b0*/  ISETP.GE.AND P3, PT, R227, UR4, PT ;  /* 0x00000004e3007c0c */ /* 0x000fe4000bf66270 */
[----:B------:R-:W-:Y:S02]  /*278c0*/  ISETP.GE.AND P4, PT, R225, UR4, PT ;  /* 0x00000004e1007c0c */ /* 0x000fe4000bf86270 */
[C---:B-1----:R-:W-:Y:S02]  /*278d0*/  @!P1 LEA R8, P2, R229.reuse, R14, 0x2 ;  /* 0x0000000ee5089211 */ /* 0x042fe400078410ff */
[----:B------:R-:W-:Y:S02]  /*278e0*/  SHF.R.S32.HI R15, RZ, 0x1f, R228 ;  /* 0x0000001fff0f7819 */ /* 0x000fe400000114e4 */
[----:B------:R-:W-:Y:S01]  /*278f0*/  @!P1 LEA.HI.X R9, R229, R26, R30, 0x2, P2 ;  /* 0x0000001ae5099211 */ /* 0x000fe200010f141e */
[----:B------:R-:W-:Y:S02]  /*27900*/  @!P0 IMAD.MOV.U32 R10, RZ, RZ, R51 ;  /* 0x000000ffff0a8224 */ /* 0x000fe400078e0033 */
[----:B--2---:R-:W-:-:S02]  /*27910*/  @!P5 IMAD.MOV.U32 R2, RZ, RZ, R47 ;  /* 0x000000ffff02d224 */ /* 0x004fc400078e002f */
[----:B------:R-:W-:Y:S02]  /*27920*/  @!P5 IMAD.MOV.U32 R3, RZ, RZ, R45 ;  /* 0x000000ffff03d224 */ /* 0x000fe400078e002d */
[----:B------:R-:W-:Y:S01]  /*27930*/  @!P1 IMAD.MOV.U32 R47, RZ, RZ, R46 ;  /* 0x000000ffff2f9224 */ /* 0x000fe200078e002e */
[----:B------:R-:W-:Y:S01]  /*27940*/  @!P1 MOV R46, R48 ;  /* 0x00000030002e9202 */ /* 0x000fe20000000f00 */
[----:B------:R-:W-:Y:S01]  /*27950*/  @!P0 IMAD.MOV.U32 R11, RZ, RZ, R49 ;  /* 0x000000ffff0b8224 */ /* 0x000fe200078e0031 */
[----:B------:R1:W-:Y:S01]  /*27960*/  @!P5 ST.E.64 desc[UR56][R12.64], R2 ;  /* 0x000000020c00d985 */ /* 0x0003e2000c101b38 */
[----:B------:R-:W-:Y:S01]  /*27970*/  ISETP.GE.AND P5, PT, R226, UR4, PT ;  /* 0x00000004e2007c0c */ /* 0x000fe2000bfa6270 */
[----:B------:R-:W-:Y:S02]  /*27980*/  @!P3 IMAD.MOV.U32 R51, RZ, RZ, R50 ;  /* 0x000000ffff33b224 */ /* 0x000fe400078e0032 */
[----:B------:R2:W-:Y:S01]  /*27990*/  @!P1 ST.E.64 desc[UR56][R8.64], R46 ;  /* 0x0000002e08009985 */ /* 0x0005e2000c101b38 */
[----:B------:R-:W-:Y:S01]  /*279a0*/  @!P3 IMAD.MOV.U32 R50, RZ, RZ, R80 ;  /* 0x000000ffff32b224 */ /* 0x000fe200078e0050 */
[----:B-1----:R-:W-:-:S08]  /*279b0*/  @!P0 LEA R2, P2, R228, R14, 0x2 ;  /* 0x0000000ee4028211 */ /* 0x002fd000078410ff */
[----:B------:R-:W-:Y:S01]  /*279c0*/  @!P5 MOV R80, R83 ;  /* 0x000000530050d202 */ /* 0x000fe20000000f00 */
[----:B------:R-:W-:Y:S01]  /*279d0*/  @!P4 IMAD.MOV.U32 R83, RZ, RZ, R82 ;  /* 0x000000ffff53c224 */ /* 0x000fe200078e0052 */
[----:B------:R-:W-:Y:S01]  /*279e0*/  @!P0 LEA.HI.X R3, R228, R26, R15, 0x2, P2 ;  /* 0x0000001ae4038211 */ /* 0x000fe200010f140f */
[----:B------:R-:W-:Y:S01]  /*279f0*/  @!P4 IMAD.MOV.U32 R82, RZ, RZ, R84 ;  /* 0x000000ffff52c224 */ /* 0x000fe200078e0054 */
[C---:B--2---:R-:W-:Y:S02]  /*27a00*/  @!P3 LEA R8, P1, R227.reuse, R14, 0x2 ;  /* 0x0000000ee308b211 */ /* 0x044fe400078210ff */
[----:B------:R-:W-:Y:S01]  /*27a10*/  SHF.R.S32.HI R15, RZ, 0x1f, R227 ;  /* 0x0000001fff0f7819 */ /* 0x000fe200000114e3 */
[----:B------:R1:W-:Y:S03]  /*27a20*/  @!P0 ST.E.64 desc[UR56][R2.64], R10 ;  /* 0x0000000a02008985 */ /* 0x0003e6000c101b38 */
[----:B------:R-:W-:-:S05]  /*27a30*/  @!P3 LEA.HI.X R9, R227, R26, R15, 0x2, P1 ;  /* 0x0000001ae309b211 */ /* 0x000fca00008f140f */
[----:B------:R3:W-:Y:S01]  /*27a40*/  @!P3 ST.E.64 desc[UR56][R8.64], R50 ;  /* 0x000000320800b985 */ /* 0x0007e2000c101b38 */
[CC--:B-1----:R-:W-:Y:S02]  /*27a50*/  @!P5 LEA R2, P0, R226.reuse, R14.reuse, 0x2 ;  /* 0x0000000ee202d211 */ /* 0x0c2fe400078010ff */
[C---:B------:R-:W-:Y:S02]  /*27a60*/  @!P4 LEA R10, P2, R225.reuse, R14, 0x2 ;  /* 0x0000000ee10ac211 */ /* 0x040fe400078410ff */
[-C--:B------:R-:W-:Y:S02]  /*27a70*/  @!P5 LEA.HI.X R3, R226, R26.reuse, R4, 0x2, P0 ;  /* 0x0000001ae203d211 */ /* 0x080fe400000f1404 */
[----:B------:R-:W-:-:S03]  /*27a80*/  @!P4 LEA.HI.X R11, R225, R26, R0, 0x2, P2 ;  /* 0x0000001ae10bc211 */ /* 0x000fc600010f1400 */
[----:B------:R3:W-:Y:S04]  /*27a90*/  @!P5 ST.E.64 desc[UR56][R2.64], R80 ;  /* 0x000000500200d985 */ /* 0x0007e8000c101b38 */
[----:B------:R3:W-:Y:S02]  /*27aa0*/  @!P4 ST.E.64 desc[UR56][R10.64], R82 ;  /* 0x000000520a00c985 */ /* 0x0007e4000c101b38 */
.L_x_2451:
[----:B------:R-:W-:Y:S05]  /*27ab0*/  BSYNC B1 ;  /* 0x0000000000017941 */ /* 0x000fea0003800000 */
.L_x_2450:
[----:B------:R-:W-:-:S03]  /*27ac0*/  UMOV UR4, 0xffffffff ;  /* 0xffffffff00047882 */ /* 0x000fc60000000000 */
[----:B------:R-:W-:Y:S05]  /*27ad0*/  BRA.DIV UR4, `(.L_x_2452) ;  /* 0x000000ba046c7947 */ /* 0x000fea000b800000 */
[----:B------:R4:W0:Y:S04]  /*27ae0*/  SHFL.IDX PT, R0, R27, 0x1, 0x1c1f ;  /* 0x003c1f001b007f89 */ /* 0x00082800000e0000 */
[----:B--2---:R4:W2:Y:S02]  /*27af0*/  SHFL.IDX PT, R14, R25, 0x1, 0x1c1f ;  /* 0x003c1f00190e7f89 */ /* 0x0048a400000e0000 */
.L_x_2712:
[----:B------:R-:W-:-:S13]  /*27b00*/  ISETP.GE.AND P0, PT, R24, R103, PT ;  /* 0x000000671800720c */ /* 0x000fda0003f06270 */
[----:B------:R-:W-:Y:S05]  /*27b10*/  @P0 BRA `(.L_x_2448) ;  /* 0x0000001000bc0947 */ /* 0x000fea0003800000 */
[----:B------:R-:W-:Y:S01]  /*27b20*/  ULDC UR4, c[0x0][0xac8] ;  /* 0x0002b20000047ab9 */ /* 0x000fe20000000800 */
[----:B0---4-:R-:W-:Y:S02]  /*27b30*/  SHF.R.S32.HI R25, RZ, 0x1f, R237 ;  /* 0x0000001fff197819 */ /* 0x011fe400000114ed */
[----:B------:R-:W-:Y:S02]  /*27b40*/  ISETP.GE.AND P1, PT, R208, UR4, PT ;  /* 0x00000004d0007c0c */ /* 0x000fe4000bf26270 */
[----:B------:R-:W-:Y:S02]  /*27b50*/  ISETP.GE.AND P3, PT, R29, UR4, PT ;  /* 0x000000041d007c0c */ /* 0x000fe4000bf66270 */
[----:B------:R-:W-:Y:S02]  /*27b60*/  ISETP.GE.AND P2, PT, R223, UR4, PT ;  /* 0x00000004df007c0c */ /* 0x000fe4000bf46270 */
[----:B------:R-:W-:Y:S02]  /*27b70*/  SHF.R.S32.HI R4, RZ, 0x1f, R236 ;  /* 0x0000001fff047819 */ /* 0x000fe400000114ec */
[----:B-1----:R-:W-:-:S02]  /*27b80*/  SHF.R.S32.HI R26, RZ, 0x1f, R230 ;  /* 0x0000001fff1a7819 */ /* 0x002fc400000114e6 */
[----:B------:R-:W-:-:S03]  /*27b90*/  SHF.R.S32.HI R27, RZ, 0x1f, R228 ;  /* 0x0000001fff1b7819 */ /* 0x000fc600000114e4 */
[----:B------:R-:W-:Y:S02]  /*27ba0*/  @!P1 IMAD.MOV.U32 R15, RZ, RZ, R0 ;  /* 0x000000ffff0f9224 */ /* 0x000fe400078e0000 */
[-C--:B--23--:R-:W-:Y:S01]  /*27bb0*/  @!P3 LEA R2, P0, R29, R14.reuse, 0x2 ;  /* 0x0000000e1d02b211 */ /* 0x08cfe200078010ff */
[----:B------:R-:W-:Y:S01]  /*27bc0*/  @!P1 IMAD.MOV.U32 R84, RZ, RZ, R52 ;  /* 0x000000ffff549224 */ /* 0x000fe200078e0034 */
[----:B------:R-:W-:Y:S01]  /*27bd0*/  @!P2 LEA R10, P4, R223, R14, 0x2 ;  /* 0x0000000edf0aa211 */ /* 0x000fe200078810ff */
[----:B------:R-:W-:Y:S01]  /*27be0*/  @!P1 IMAD.WIDE R8, R208, 0x4, R14 ;  /* 0x00000004d0089825 */ /* 0x000fe200078e020e */
[----:B------:R-:W-:Y:S02]  /*27bf0*/  @!P3 LEA.HI.X R3, R29, R0, R31, 0x2, P0 ;  /* 0x000000001d03b211 */ /* 0x000fe400000f141f */
[----:B------:R-:W-:Y:S02]  /*27c00*/  ISETP.GE.AND P0, PT, R237, UR4, PT ;  /* 0x00000004ed007c0c */ /* 0x000fe4000bf06270 */
[----:B------:R0:W-:Y:S01]  /*27c10*/  @!P1 ST.E.64 desc[UR56][R8.64], R84 ;  /* 0x0000005408009985 */ /* 0x0001e2000c101b38 */
[----:B------:R-:W-:-:S02]  /*27c20*/  ISETP.GE.AND P1, PT, R236, UR4, PT ;  /* 0x00000004ec007c0c */ /* 0x000fc4000bf26270 */
[----:B------:R-:W-:Y:S02]  /*27c30*/  @!P2 LEA.HI.X R11, R223, R0, R28, 0x2, P4 ;  /* 0x00000000df0ba211 */ /* 0x000fe400020f141c */
[----:B------:R-:W-:-:S06]  /*27c40*/  ISETP.GE.AND P4, PT, R235, UR4, PT ;  /* 0x00000004eb007c0c */ /* 0x000fcc000bf86270 */
[C---:B------:R-:W-:Y:S02]  /*27c50*/  @!P0 LEA R12, P5, R237.reuse, R14, 0x2 ;  /* 0x0000000eed0c8211 */ /* 0x040fe400078a10ff */
[----:B0-----:R-:W-:Y:S01]  /*27c60*/  @!P3 MOV R8, R53 ;  /* 0x000000350008b202 */ /* 0x001fe20000000f00 */
[----:B------:R-:W-:Y:S01]  /*27c70*/  @!P3 IMAD.MOV.U32 R9, RZ, RZ, R86 ;  /* 0x000000ffff09b224 */ /* 0x000fe200078e0056 */
[----:B------:R-:W-:Y:S02]  /*27c80*/  @!P0 LEA.HI.X R13, R237, R0, R25, 0x2, P5 ;  /* 0x00000000ed0d8211 */ /* 0x000fe400028f1419 */
[----:B------:R-:W-:Y:S02]  /*27c90*/  SHF.R.S32.HI R25, RZ, 0x1f, R235 ;  /* 0x0000001fff197819 */ /* 0x000fe400000114eb */
[----:B------:R0:W-:Y:S01]  /*27ca0*/  @!P3 ST.E.64 desc[UR56][R2.64], R8 ;  /* 0x000000080200b985 */ /* 0x0001e2000c101b38 */
[----:B------:R-:W-:Y:S01]  /*27cb0*/  ISETP.GE.AND P3, PT, R234, UR4, PT ;  /* 0x00000004ea007c0c */ /* 0x000fe2000bf66270 */
[----:B0-----:R-:W-:-:S02]  /*27cc0*/  @!P2 IMAD.MOV.U32 R2, RZ, RZ, R56 ;  /* 0x000000ffff02a224 */ /* 0x001fc400078e0038 */
[----:B------:R-:W-:Y:S02]  /*27cd0*/  @!P2 IMAD.MOV.U32 R3, RZ, RZ, R54 ;  /* 0x000000ffff03a224 */ /* 0x000fe400078e0036 */
[----:B------:R-:W-:-:S03]  /*27ce0*/  @!P0 IMAD.MOV.U32 R54, RZ, RZ, R57 ;  /* 0x000000ffff368224 */ /* 0x000fc600078e0039 */
[----:B------:R0:W-:Y:S01]  /*27cf0*/  @!P2 ST.E.64 desc[UR56][R10.64], R2 ;  /* 0x000000020a00a985 */ /* 0x0001e2000c101b38 */
[----:B------:R-:W-:-:S03]  /*27d00*/  @!P1 LEA R20, P2, R236, R14, 0x2 ;  /* 0x0000000eec149211 */ /* 0x000fc600078410ff */
[----:B------:R1:W-:Y:S01]  /*27d10*/  @!P0 ST.E.64 desc[UR56][R12.64], R54 ;  /* 0x000000360c008985 */ /* 0x0003e2000c101b38 */
[----:B------:R-:W-:Y:S02]  /*27d20*/  @!P1 LEA.HI.X R21, R236, R0, R4, 0x2, P2 ;  /* 0x00000000ec159211 */ /* 0x000fe400010f1404 */
[----:B------:R-:W-:Y:S02]  /*27d30*/  ISETP.GE.AND P2, PT, R233, UR4, PT ;  /* 0x00000004e9007c0c */ /* 0x000fe4000bf46270 */
[C---:B------:R-:W-:Y:S02]  /*27d40*/  @!P4 LEA R8, P0, R235.reuse, R14, 0x2 ;  /* 0x0000000eeb08c211 */ /* 0x040fe400078010ff */
[----:B------:R-:W-:Y:S02]  /*27d50*/  SHF.R.S32.HI R4, RZ, 0x1f, R234 ;  /* 0x0000001fff047819 */ /* 0x000fe400000114ea */
[----:B------:R-:W-:Y:S01]  /*27d60*/  @!P4 LEA.HI.X R9, R235, R0, R25, 0x2, P0 ;  /* 0x00000000eb09c211 */ /* 0x000fe200000f1419 */
[----:B0-----:R-:W-:Y:S01]  /*27d70*/  @!P1 IMAD.MOV.U32 R3, RZ, RZ, R58 ;  /* 0x000000ffff039224 */ /* 0x001fe200078e003a */
[----:B------:R-:W-:Y:S01]  /*27d80*/  @!P1 MOV R2, R66 ;  /* 0x0000004200029202 */ /* 0x000fe20000000f00 */
[----:B------:R-:W-:Y:S01]  /*27d90*/  @!P4 IMAD.MOV.U32 R58, RZ, RZ, R67 ;  /* 0x000000ffff3ac224 */ /* 0x000fe200078e0043 */
[----:B------:R-:W-:-:S02]  /*27da0*/  @!P3 LEA R10, P5, R234, R14, 0x2 ;  /* 0x0000000eea0ab211 */ /* 0x000fc400078a10ff */
[----:B------:R-:W-:Y:S01]  /*27db0*/  ISETP.GE.AND P0, PT, R231, UR4, PT ;  /* 0x00000004e7007c0c */ /* 0x000fe2000bf06270 */
[----:B------:R0:W-:Y:S01]  /*27dc0*/  @!P1 ST.E.64 desc[UR56][R20.64], R2 ;  /* 0x0000000214009985 */ /* 0x0001e2000c101b38 */
[----:B------:R-:W-:Y:S02]  /*27dd0*/  ISETP.GE.AND P1, PT, R232, UR4, PT ;  /* 0x00000004e8007c0c */ /* 0x000fe4000bf26270 */
[----:B------:R-:W-:Y:S01]  /*27de0*/  @!P3 LEA.HI.X R11, R234, R0, R4, 0x2, P5 ;  /* 0x00000000ea0bb211 */ /* 0x000fe200028f1404 */
[----:B------:R-:W-:Y:S01]  /*27df0*/  @!P4 ST.E.64 desc[UR56][R8.64], R58 ;  /* 0x0000003a0800c985 */ /* 0x000fe2000c101b38 */
[----:B------:R-:W-:Y:S02]  /*27e00*/  SHF.R.S32.HI R4, RZ, 0x1f, R233 ;  /* 0x0000001fff047819 */ /* 0x000fe400000114e9 */
[----:B-1----:R-:W-:-:S04]  /*27e10*/  @!P2 LEA R12, P4, R233, R14, 0x2 ;  /* 0x0000000ee90ca211 */ /* 0x002fc800078810ff */
[----:B------:R-:W-:Y:S02]  /*27e20*/  @!P2 LEA.HI.X R13, R233, R0, R4, 0x2, P4 ;  /* 0x00000000e90da211 */ /* 0x000fe400020f1404 */
[----:B------:R-:W-:Y:S01]  /*27e30*/  SHF.R.S32.HI R4, RZ, 0x1f, R232 ;  /* 0x0000001fff047819 */ /* 0x000fe200000114e8 */
[----:B0-----:R-:W-:Y:S01]  /*27e40*/  @!P3 IMAD.MOV.U32 R2, RZ, RZ, R70 ;  /* 0x000000ffff02b224 */ /* 0x001fe200078e0046 */
[C---:B------:R-:W-:Y:S01]  /*27e50*/  @!P1 LEA R20, P5, R232.reuse, R14, 0x2 ;  /* 0x0000000ee8149211 */ /* 0x040fe200078a10ff */
[----:B------:R-:W-:Y:S01]  /*27e60*/  @!P3 IMAD.MOV.U32 R3, RZ, RZ, R68 ;  /* 0x000000ffff03b224 */ /* 0x000fe200078e0044 */
[----:B------:R-:W-:Y:S02]  /*27e70*/  @!P2 MOV R68, R71 ;  /* 0x000000470044a202 */ /* 0x000fe40000000f00 */
[----:B------:R-:W-:Y:S02]  /*27e80*/  @!P1 LEA.HI.X R21, R232, R0, R4, 0x2, P5 ;  /* 0x00000000e8159211 */ /* 0x000fe400028f1404 */
[----:B------:R0:W-:Y:S01]  /*27e90*/  @!P3 ST.E.64 desc[UR56][R10.64], R2 ;  /* 0x000000020a00b985 */ /* 0x0001e2000c101b38 */
[----:B------:R-:W-:-:S02]  /*27ea0*/  ISETP.GE.AND P3, PT, R230, UR4, PT ;  /* 0x00000004e6007c0c */ /* 0x000fc4000bf66270 */
[----:B------:R-:W-:Y:S01]  /*27eb0*/  @!P0 LEA R24, P4, R231, R14, 0x2 ;  /* 0x0000000ee7188211 */ /* 0x000fe200078810ff */
[----:B------:R-:W-:Y:S01]  /*27ec0*/  @!P2 ST.E.64 desc[UR56][R12.64], R68 ;  /* 0x000000440c00a985 */ /* 0x000fe2000c101b38 */
[----:B------:R-:W-:Y:S02]  /*27ed0*/  ISETP.GE.AND P2, PT, R229, UR4, PT ;  /* 0x00000004e5007c0c */ /* 0x000fe4000bf46270 */
[----:B------:R-:W-:Y:S02]  /*27ee0*/  SHF.R.S32.HI R4, RZ, 0x1f, R231 ;  /* 0x0000001fff047819 */ /* 0x000fe400000114e7 */
[----:B------:R-:W-:Y:S02]  /*27ef0*/  ISETP.GE.AND P5, PT, R227, UR4, PT ;  /* 0x00000004e3007c0c */ /* 0x000fe4000bfa6270 */
[----:B------:R-:W-:Y:S02]  /*27f00*/  @!P0 LEA.HI.X R25, R231, R0, R4, 0x2, P4 ;  /* 0x00000000e7198211 */ /* 0x000fe400020f1404 */
[----:B------:R-:W-:Y:S01]  /*27f10*/  ISETP.GE.AND P4, PT, R228, UR4, PT ;  /* 0x00000004e4007c0c */ /* 0x000fe2000bf86270 */
[----:B0-----:R-:W-:Y:S01]  /*27f20*/  @!P1 IMAD.MOV.U32 R2, RZ, RZ, R74 ;  /* 0x000000ffff029224 */ /* 0x001fe200078e004a */
[----:B------:R-:W-:Y:S01]  /*27f30*/  SHF.R.S32.HI R4, RZ, 0x1f, R229 ;  /* 0x0000001fff047819 */ /* 0x000fe200000114e5 */
[----:B------:R-:W-:-:S02]  /*27f40*/  @!P1 IMAD.MOV.U32 R3, RZ, RZ, R72 ;  /* 0x000000ffff039224 */ /* 0x000fc400078e0048 */
[----:B------:R-:W-:Y:S02]  /*27f50*/  @!P0 IMAD.MOV.U32 R72, RZ, RZ, R75 ;  /* 0x000000ffff488224 */ /* 0x000fe400078e004b */
[----:B------:R-:W-:Y:S01]  /*27f60*/  @!P3 IMAD.MOV.U32 R77, RZ, RZ, R76 ;  /* 0x000000ffff4db224 */ /* 0x000fe200078e004c */
[----:B------:R0:W-:Y:S01]  /*27f70*/  @!P1 ST.E.64 desc[UR56][R20.64], R2 ;  /* 0x0000000214009985 */ /* 0x0001e2000c101b38 */
[----:B------:R-:W-:Y:S01]  /*27f80*/  @!P3 LEA R8, P1, R230, R14, 0x2 ;  /* 0x0000000ee608b211 */ /* 0x000fe200078210ff */
[----:B------:R-:W-:Y:S01]  /*27f90*/  @!P2 IMAD.MOV.U32 R86, RZ, RZ, R91 ;  /* 0x000000ffff56a224 */ /* 0x000fe200078e005b */
[----:B------:R-:W-:Y:S01]  /*27fa0*/  @!P3 MOV R76, R90 ;  /* 0x0000005a004cb202 */ /* 0x000fe20000000f00 */
[----:B------:R1:W-:Y:S01]  /*27fb0*/  @!P0 ST.E.64 desc[UR56][R24.64], R72 ;  /* 0x0000004818008985 */ /* 0x0003e2000c101b38 */
[----:B------:R-:W-:Y:S02]  /*27fc0*/  ISETP.GE.AND P0, PT, R226, UR4, PT ;  /* 0x00000004e2007c0c */ /* 0x000fe4000bf06270 */
[----:B------:R-:W-:-:S02]  /*27fd0*/  @!P3 LEA.HI.X R9, R230, R0, R26, 0x2, P1 ;  /* 0x00000000e609b211 */ /* 0x000fc400008f141a */
[C---:B------:R-:W-:Y:S02]  /*27fe0*/  @!P2 LEA R10, P1, R229.reuse, R14, 0x2 ;  /* 0x0000000ee50aa211 */ /* 0x040fe400078210ff */
[----:B------:R-:W-:Y:S01]  /*27ff0*/  SHF.R.S32.HI R26, RZ, 0x1f, R227 ;  /* 0x0000001fff1a7819 */ /* 0x000fe200000114e3 */
[----:B------:R2:W-:Y:S01]  /*28000*/  @!P3 ST.E.64 desc[UR56][R8.64], R76 ;  /* 0x0000004c0800b985 */ /* 0x0005e2000c101b38 */
[----:B------:R-:W-:Y:S01]  /*28010*/  @!P2 LEA.HI.X R11, R229, R0, R4, 0x2, P1 ;  /* 0x00000000e50ba211 */ /* 0x000fe200008f1404 */
[----:B0-----:R-:W-:Y:S01]  /*28020*/  @!P4 IMAD.MOV.U32 R2, RZ, RZ, R94 ;  /* 0x000000ffff02c224 */ /* 0x001fe200078e005e */
[-C--:B------:R-:W-:Y:S01]  /*28030*/  @!P4 LEA R12, P1, R228, R14.reuse, 0x2 ;  /* 0x0000000ee40cc211 */ /* 0x080fe200078210ff */
[----:B------:R-:W-:Y:S01]  /*28040*/  @!P4 IMAD.MOV.U32 R3, RZ, RZ, R92 ;  /* 0x000000ffff03c224 */ /* 0x000fe200078e005c */
[----:B------:R-:W-:Y:S01]  /*28050*/  SHF.R.S32.HI R4, RZ, 0x1f, R226 ;  /* 0x0000001fff047819 */ /* 0x000fe200000114e2 */
[----:B------:R2:W-:Y:S01]  /*28060*/  @!P2 ST.E.64 desc[UR56][R10.64], R86 ;  /* 0x000000560a00a985 */ /* 0x0005e2000c101b38 */
[-C--:B------:R-:W-:Y:S01]  /*28070*/  @!P5 LEA R20, P2, R227, R14.reuse, 0x2 ;  /* 0x0000000ee314d211 */ /* 0x080fe200078410ff */
[----:B------:R-:W-:Y:S01]  /*28080*/  @!P5 IMAD.MOV.U32 R92, RZ, RZ, R95 ;  /* 0x000000ffff5cd224 */ /* 0x000fe200078e005f */
[----:B-1----:R-:W-:-:S02]  /*28090*/  @!P0 LEA R24, P3, R226, R14, 0x2 ;  /* 0x0000000ee2188211 */ /* 0x002fc400078610ff */
[-C--:B------:R-:W-:Y:S02]  /*280a0*/  @!P4 LEA.HI.X R13, R228, R0.reuse, R27, 0x2, P1 ;  /* 0x00000000e40dc211 */ /* 0x080fe400008f141b */
[-C--:B------:R-:W-:Y:S02]  /*280b0*/  @!P5 LEA.HI.X R21, R227, R0.reuse, R26, 0x2, P2 ;  /* 0x00000000e315d211 */ /* 0x080fe400010f141a */
[----:B------:R-:W-:Y:S01]  /*280c0*/  @!P0 LEA.HI.X R25, R226, R0, R4, 0x2, P3 ;  /* 0x00000000e2198211 */ /* 0x000fe200018f1404 */
[----:B------:R2:W-:Y:S04]  /*280d0*/  @!P4 ST.E.64 desc[UR56][R12.64], R2 ;  /* 0x000000020c00c985 */ /* 0x0005e8000c101b38 */
[----:B------:R2:W-:Y:S04]  /*280e0*/  @!P5 ST.E.64 desc[UR56][R20.64], R92 ;  /* 0x0000005c1400d985 */ /* 0x0005e8000c101b38 */
[----:B------:R2:W-:Y:S01]  /*280f0*/  @!P0 ST.E.64 desc[UR56][R24.64], R62 ;  /* 0x0000003e18008985 */ /* 0x0005e2000c101b38 */
[----:B------:R-:W-:-:S13]  /*28100*/  ISETP.GE.AND P0, PT, R225, UR4, PT ;  /* 0x00000004e1007c0c */ /* 0x000fda000bf06270 */
[----:B--2---:R-:W-:Y:S05]  /*28110*/  @P0 BRA `(.L_x_2448) ;  /* 0x0000000c003c0947 */ /* 0x004fea0003800000 */
[----:B------:R-:W-:Y:S02]  /*28120*/  SHF.R.S32.HI R4, RZ, 0x1f, R225 ;  /* 0x0000001fff047819 */ /* 0x000fe400000114e1 */
[----:B------:R-:W-:-:S04]  /*28130*/  LEA R14, P0, R225, R14, 0x2 ;  /* 0x0000000ee10e7211 */ /* 0x000fc800078010ff */
[----:B------:R-:W-:-:S05]  /*28140*/  LEA.HI.X R15, R225, R0, R4, 0x2, P0 ;  /* 0x00000000e10f7211 */ /* 0x000fca00000f1404 */
[----:B------:R0:W-:Y:S01]  /*28150*/  ST.E.64 desc[UR56][R14.64], R64 ;  /* 0x000000400e007985 */ /* 0x0001e2000c101b38 */
[----:B------:R-:W-:Y:S05]  /*28160*/  BRA `(.L_x_2448) ;  /* 0x0000000c00287947 */ /* 0x000fea0003800000 */
.L_x_2434:
[----:B------:R-:W-:Y:S01]  /*28170*/  ULDC.64 UR6, c[0x0][0xc08] ;  /* 0x0003020000067ab9 */ /* 0x000fe20000000a00 */
[----:B------:R-:W-:Y:S01]  /*28180*/  ULDC.64 UR4, c[0x0][0xc00] ;  /* 0x0003000000047ab9 */ /* 0x000fe20000000a00 */
[----:B------:R-:W-:Y:S02]  /*28190*/  ISETP.NE.U32.AND P1, PT, RZ, UR6, PT ;  /* 0x00000006ff007c0c */ /* 0x000fe4000bf25070 */
[----:B------:R-:W-:Y:S02]  /*281a0*/  ISETP.NE.U32.AND P0, PT, RZ, UR4, PT ;  /* 0x00000004ff007c0c */ /* 0x000fe4000bf05070 */
[----:B------:R-:W-:Y:S02]  /*281b0*/  ISETP.NE.AND.EX P1, PT, RZ, UR7, PT, P1 ;  /* 0x00000007ff007c0c */ /* 0x000fe4000bf25310 */
[----:B------:R-:W-:Y:S02]  /*281c0*/  IADD3 R2, P2, R218, UR4, RZ ;  /* 0x00000004da027c10 */ /* 0x000fe4000ff5e0ff */
[----:B------:R-:W-:-:S02]  /*281d0*/  ISETP.NE.AND.EX P0, PT, RZ, UR5, PT, P0 ;  /* 0x00000005ff007c0c */ /* 0x000fc4000bf05300 */
[----:B------:R-:W-:Y:S01]  /*281e0*/  IADD3.X R3, R219, UR5, RZ, P2, !PT ;  /* 0x00000005db037c10 */ /* 0x000fe200097fe4ff */
[----:B------:R-:W-:Y:S01]  /*281f0*/  ULDC UR4, c[0x0][0xa88] ;  /* 0x0002a20000047ab9 */ /* 0x000fe20000000800 */
[----:B------:R-:W-:Y:S01]  /*28200*/  MOV R25, RZ ;  /* 0x000000ff00197202 */ /* 0x000fe20000000f00 */
[----:B--2---:R-:W-:-:S04]  /*28210*/  IMAD.U32 R4, RZ, RZ, UR4 ;  /* 0x00000004ff047e24 */ /* 0x004fc8000f8e00ff */
[----:B------:R-:W-:-:S04]  /*28220*/  @P1 IADD3 R218, P2, R218, UR6, RZ ;  /* 0x00000006dada1c10 */ /* 0x000fc8000ff5e0ff */
[----:B------:R-:W-:Y:S01]  /*28230*/  @P1 IADD3.X R219, R219, UR7, RZ, P2, !PT ;  /* 0x00000007dbdb1c10 */ /* 0x000fe200097fe4ff */
[----:B------:R2:W5:Y:S04]  /*28240*/  @P0 LDG.E R25, desc[UR56][R2.64] ;  /* 0x0000003802190981 */ /* 0x000568000c1e1900 */
[----:B------:R2:W5:Y:S01]  /*28250*/  @P1 LDG.E R4, desc[UR56][R218.64] ;  /* 0x00000038da041981 */ /* 0x000562000c1e1900 */
[----:B------:R-:W3:Y:S01]  /*28260*/  S2R R28, SR_TID.X ;  /* 0x00000000001c7919 */ /* 0x000ee20000002100 */
[----:B-1----:R-:W-:Y:S01]  /*28270*/  ISETP.GT.AND P2, PT, R217, 0x1, PT ;  /* 0x00000001d900780c */ /* 0x002fe20003f44270 */
[----:B---3--:R-:W-:-:S05]  /*28280*/  VIADD R0, R28, 0xffffff80 ;  /* 0xffffff801c007836 */ /* 0x008fca0000000000 */
[----:B------:R-:W-:Y:S01]  /*28290*/  ISETP.GT.AND P3, PT, R0, 0x7f, PT ;  /* 0x0000007f0000780c */ /* 0x000fe20003f64270 */
[----:B--2---:R-:W-:-:S12]  /*282a0*/  @P1 BRA `(.L_x_2453) ;  /* 0x0000000000101947 */ /* 0x004fd80003800000 */
[----:B------:R-:W-:Y:S05]  /*282b0*/  @!P0 BRA `(.L_x_2453) ;  /* 0x00000000000c8947 */ /* 0x000fea0003800000 */
[----:B------:R-:W2:Y:S04]  /*282c0*/  LDG.E R9, desc[UR56][R2.64] ;  /* 0x0000003802097981 */ /* 0x000ea8000c1e1900 */
[----:B-----5:R-:W2:Y:S02]  /*282d0*/  LDG.E R4, desc[UR56][R2.64+0x4] ;  /* 0x0000043802047981 */ /* 0x020ea4000c1e1900 */
[----:B--2---:R-:W-:-:S07]  /*282e0*/  IMAD.IADD R4, R4, 0x1, -R9 ;  /* 0x0000000104047824 */ /* 0x004fce00078e0a09 */
.L_x_2453:
[----:B------:R-:W-:Y:S01]  /*282f0*/  BSSY B1, `(.L_x_2454) ;  /* 0x0000035000017945 */ /* 0x000fe20003800000 */
[----:B------:R-:W-:Y:S02]  /*28300*/  SEL R29, R212, RZ, !P0 ;  /* 0x000000ffd41d7207 */ /* 0x000fe40004000000 */
[----:B------:R-:W-:Y:S02]  /*28310*/  SEL R220, R220, RZ, !P0 ;  /* 0x000000ffdcdc7207 */ /* 0x000fe40004000000 */
[----:B-----5:R-:W-:Y:S01]  /*28320*/  SHF.R.S32.HI R24, RZ, 0x1f, R25 ;  /* 0x0000001fff187819 */ /* 0x020fe20000011419 */
[----:B------:R-:W-:Y:S06]  /*28330*/  @P3 BRA `(.L_x_2455) ;  /* 0x0000000000c03947 */ /* 0x000fec0003800000 */
[----:B------:R-:W1:Y:S01]  /*28340*/  LDC R33, c[0x0][0xbe8] ;  /* 0x0002fa00ff217b82 */ /* 0x000e620000000800 */
[----:B------:R-:W-:Y:S01]  /*28350*/  IADD3 R31, R204, -0x80, R28 ;  /* 0xffffff80cc1f7810 */ /* 0x000fe20007ffe01c */
[----:B-1----:R-:W-:-:S05]  /*28360*/  IMAD R0, R4, R33, RZ ;  /* 0x0000002104007224 */ /* 0x002fca00078e02ff */
[----:B------:R-:W-:-:S13]  /*28370*/  ISETP.GE.AND P0, PT, R31, R0, PT ;  /* 0x000000001f00720c */ /* 0x000fda0003f06270 */
[----:B------:R-:W-:Y:S05]  /*28380*/  @P0 BRA `(.L_x_2455) ;  /* 0x0000000000ac0947 */ /* 0x000fea0003800000 */
[----:B------:R-:W-:Y:S01]  /*28390*/  IMAD.MOV.U32 R0, RZ, RZ, 0x9b8 ;  /* 0x000009b8ff007424 */ /* 0x000fe200078e00ff */
[----:B------:R-:W-:Y:S01]  /*283a0*/  ISETP.GT.AND P3, PT, R217, 0x1, PT ;  /* 0x00000001d900780c */ /* 0x000fe20003f64270 */
[----:B------:R-:W1:Y:S01]  /*283b0*/  LDC.64 R2, c[0x0][0xba8] ;  /* 0x0002ea00ff027b82 */ /* 0x000e620000000a00 */
[----:B------:R-:W-:Y:S02]  /*283c0*/  ISETP.NE.AND P0, PT, R33, 0x1, PT ;  /* 0x000000012100780c */ /* 0x000fe40003f05270 */
[----:B------:R-:W-:Y:S02]  /*283d0*/  SEL R26, R0, 0x978, P3 ;  /* 0x00000978001a7807 */ /* 0x000fe40001800000 */
[----:B------:R-:W-:-:S03]  /*283e0*/  MOV R27, R31 ;  /* 0x0000001f001b7202 */ /* 0x000fc60000000f00 */
[----:B------:R-:W2:Y:S08]  /*283f0*/  LDC.64 R12, c[0x0][R26+0x220] ;  /* 0x000088001a0c7b82 */ /* 0x000eb00000000a00 */
[----:B------:R-:W3:Y:S08]  /*28400*/  LDC.64 R8, c[0x0][R26+0x218] ;  /* 0x000086001a087b82 */ /* 0x000ef00000000a00 */
[----:B------:R-:W4:Y:S08]  /*28410*/  LDC.64 R14, c[0x0][R26+0x228] ;  /* 0x00008a001a0e7b82 */ /* 0x000f300000000a00 */
[----:B------:R-:W5:Y:S08]  /*28420*/  LDC.64 R10, c[0x0][R26+0x210] ;  /* 0x000084001a0a7b82 */ /* 0x000f700000000a00 */
[----:B------:R-:W0:Y:S08]  /*28430*/  @P0 LDC R0, c[0x0][0xbec] ;  /* 0x0002fb00ff000b82 */ /* 0x000e300000000800 */
[----:B------:R-:W4:Y:S01]  /*28440*/  @P0 LDC R37, c[0x0][0xbf0] ;  /* 0x0002fc00ff250b82 */ /* 0x000f220000000800 */
[----:B--2---:R-:W-:-:S07]  /*28450*/  IMAD R13, R13, R29, RZ ;  /* 0x0000001d0d0d7224 */ /* 0x004fce00078e02ff */
[----:B-1----:R-:W1:Y:S01]  /*28460*/  @!P3 LDC R2, c[0x0][0xb50] ;  /* 0x0002d400ff02bb82 */ /* 0x002e620000000800 */
[----:B------:R-:W-:Y:S02]  /*28470*/  IMAD R13, R12, R220, R13 ;  /* 0x000000dc0c0d7224 */ /* 0x000fe400078e020d */
[----:B0-----:R-:W-:-:S05]  /*28480*/  @P0 IMAD.HI.U32 R0, R31, R0, RZ ;  /* 0x000000001f000227 */ /* 0x001fca00078e00ff */
[----:B------:R-:W0:Y:S01]  /*28490*/  @!P3 LDC R3, c[0x0][0xb54] ;  /* 0x0002d500ff03bb82 */ /* 0x000e220000000800 */
[-C--:B---3--:R-:W-:Y:S02]  /*284a0*/  IMAD R35, R9, R209.reuse, RZ ;  /* 0x000000d109237224 */ /* 0x088fe400078e02ff */
        /* <DEDUP_REMOVED lines=19> */
[----:B------:R-:W-:-:S05]  /*285e0*/  IMAD.WIDE.U32 R8, R10, R13, R8 ;  /* 0x0000000d0a087225 */ /* 0x000fca00078e0008 */
[----:B------:R-:W-:Y:S01]  /*285f0*/  IADD3 R0, R9, R15, RZ ;  /* 0x0000000f09007210 */ /* 0x000fe20007ffe0ff */
[----:B------:R-:W-:Y:S01]  /*28600*/  IMAD.MOV.U32 R9, RZ, RZ, -0x800000 ;  /* 0xff800000ff097424 */ /* 0x000fe200078e00ff */
[----:B-1----:R-:W-:-:S04]  /*28610*/  LEA R2, P0, R8, R2, 0x2 ;  /* 0x0000000208027211 */ /* 0x002fc800078010ff */
[----:B0-----:R-:W-:-:S05]  /*28620*/  LEA.HI.X R3, R8, R3, R0, 0x2, P0 ;  /* 0x0000000308037211 */ /* 0x001fca00000f1400 */
[----:B------:R1:W-:Y:S04]  /*28630*/  STG.E desc[UR56][R2.64], R9 ;  /* 0x0000000902007986 */ /* 0x0003e8000c101938 */
.L_x_2455:
[----:B------:R-:W-:Y:S05]  /*28640*/  BSYNC B1 ;  /* 0x0000000000017941 */ /* 0x000fea0003800000 */
.L_x_2454:
[----:B------:R-:W-:Y:S05]  /*28650*/  @P2 BRA `(.L_x_2448) ;  /* 0x0000000400ec2947 */ /* 0x000fea0003800000 */
[----:B------:R-:W2:Y:S01]  /*28660*/  LDC R21, c[0x0][0xbe8] ;  /* 0x0002fa00ff157b82 */ /* 0x000ea20000000800 */
[C---:B------:R-:W-:Y:S01]  /*28670*/  VIADD R10, R28.reuse, 0xffffff80 ;  /* 0xffffff801c0a7836 */ /* 0x040fe20000000000 */
[----:B------:R-:W-:Y:S01]  /*28680*/  ULDC.64 UR4, c[0x0][0xaa0] ;  /* 0x0002a80000047ab9 */ /* 0x000fe20000000a00 */
[----:B------:R-:W-:Y:S01]  /*28690*/  VIADD R20, R28, 0xffffff80 ;  /* 0xffffff801c147836 */ /* 0x000fe20000000000 */
[----:B------:R-:W-:Y:S01]  /*286a0*/  ULDC.64 UR6, c[0x0][0xaf0] ;  /* 0x0002bc0000067ab9 */ /* 0x000fe20000000a00 */
[----:B------:R-:W-:Y:S01]  /*286b0*/  IMAD R0, R24, UR4, RZ ;  /* 0x0000000418007c24 */ /* 0x000fe2000f8e02ff */
[----:B------:R-:W-:Y:S01]  /*286c0*/  SHF.R.S32.HI R10, RZ, 0x1f, R10 ;  /* 0x0000001fff0a7819 */ /* 0x000fe2000001140a */
[----:B-1----:R-:W-:-:S03]  /*286d0*/  IMAD.WIDE.U32 R2, R25, UR4, RZ ;  /* 0x0000000419027c25 */ /* 0x002fc6000f8e00ff */
[----:B------:R-:W-:Y:S01]  /*286e0*/  LEA.HI R10, R10, R20, RZ, 0x3 ;  /* 0x000000140a0a7211 */ /* 0x000fe200078f18ff */
[----:B------:R-:W-:Y:S01]  /*286f0*/  IMAD R9, R25, UR5, R0 ;  /* 0x0000000519097c24 */ /* 0x000fe2000f8e0200 */
[----:B------:R-:W-:Y:S02]  /*28700*/  ULDC.64 UR4, c[0x0][0xae8] ;  /* 0x0002ba0000047ab9 */ /* 0x000fe40000000a00 */
[----:B------:R-:W-:Y:S02]  /*28710*/  SHF.R.S32.HI R10, RZ, 0x3, R10 ;  /* 0x00000003ff0a7819 */ /* 0x000fe4000001140a */
[----:B------:R-:W-:-:S03]  /*28720*/  IADD3 R3, R3, R9, RZ ;  /* 0x0000000903037210 */ /* 0x000fc60007ffe0ff */
[----:B------:R-:W-:Y:S02]  /*28730*/  IMAD R11, R216, 0x20, R10 ;  /* 0x00000020d80b7824 */ /* 0x000fe400078e020a */
[----:B------:R-:W-:Y:S01]  /*28740*/  IMAD.WIDE.U32 R2, R209, UR4, R2 ;  /* 0x00000004d1027c25 */ /* 0x000fe2000f8e0002 */
[----:B--2---:R-:W-:-:S03]  /*28750*/  ISETP.NE.AND P0, PT, R21, 0x1, PT ;  /* 0x000000011500780c */ /* 0x004fc60003f05270 */
[----:B------:R-:W-:Y:S02]  /*28760*/  IMAD.IADD R13, R204, 0x1, R11 ;  /* 0x00000001cc0d7824 */ /* 0x000fe400078e020b */
[----:B------:R-:W-:Y:S01]  /*28770*/  IMAD R3, R209, UR5, R3 ;  /* 0x00000005d1037c24 */ /* 0x000fe2000f8e0203 */
[----:B------:R-:W-:Y:S01]  /*28780*/  ULDC.64 UR4, c[0x0][0xae0] ;  /* 0x0002b80000047ab9 */ /* 0x000fe20000000a00 */
[----:B------:R-:W-:Y:S02]  /*28790*/  IMAD.MOV.U32 R9, RZ, RZ, R13 ;  /* 0x000000ffff097224 */ /* 0x000fe400078e000d */
[----:B------:R-:W-:-:S04]  /*287a0*/  IMAD.WIDE.U32 R2, R29, UR6, R2 ;  /* 0x000000061d027c25 */ /* 0x000fc8000f8e0002 */
[----:B------:R-:W1:Y:S08]  /*287b0*/  @P0 LDC R8, c[0x0][0xbec] ;  /* 0x0002fb00ff080b82 */ /* 0x000e700000000800 */
[----:B------:R-:W2:Y:S01]  /*287c0*/  @P0 LDC R15, c[0x0][0xbf0] ;  /* 0x0002fc00ff0f0b82 */ /* 0x000ea20000000800 */
[----:B-1----:R-:W-:-:S04]  /*287d0*/  @P0 IMAD.HI.U32 R0, R13, R8, RZ ;  /* 0x000000080d000227 */ /* 0x002fc800078e00ff */
[----:B------:R-:W-:Y:S01]  /*287e0*/  IMAD R8, R220, UR6, RZ ;  /* 0x00000006dc087c24 */ /* 0x000fe2000f8e02ff */
[----:B--2---:R-:W-:-:S03]  /*287f0*/  @P0 SHF.R.U32.HI R9, RZ, R15, R0 ;  /* 0x0000000fff090219 */ /* 0x004fc60000011600 */
        /* <DEDUP_REMOVED lines=20> */
[----:B------:R1:W2:Y:S04]  /*28940*/  SHFL.IDX PT, R0, R3, RZ, 0x181f ;  /* 0x00181fff03007589 */ /* 0x0002a800000e0000 */
[----:B------:R1:W3:Y:S02]  /*28950*/  SHFL.IDX PT, R14, R2, RZ, 0x181f ;  /* 0x00181fff020e7589 */ /* 0x0002e400000e0000 */
.L_x_2715:
        /* <DEDUP_REMOVED lines=10> */
[-C--:B---3--:R-:W-:Y:S02]  /*28a00*/  @!P2 LEA R8, P0, R207, R14.reuse, 0x1 ;  /* 0x0000000ecf08a211 */ /* 0x088fe400078008ff */
[----:B------:R-:W-:Y:S02]  /*28a10*/  @!P3 LEA R14, P1, R215, R14, 0x1 ;  /* 0x0000000ed70eb211 */ /* 0x000fe400078208ff */
[-C--:B--2---:R-:W-:Y:S02]  /*28a20*/  @!P2 LEA.HI.X R9, R207, R0.reuse, R11, 0x1, P0 ;  /* 0x00000000cf09a211 */ /* 0x084fe400000f0c0b */
[----:B------:R-:W-:-:S03]  /*28a30*/  @!P3 LEA.HI.X R15, R215, R0, R10, 0x1, P1 ;  /* 0x00000000d70fb211 */ /* 0x000fc600008f0c0a */
[----:B------:R4:W-:Y:S04]  /*28a40*/  @!P2 ST.E.128 desc[UR56][R8.64], RZ ;  /* 0x000000ff0800a985 */ /* 0x0009e8000c101d38 */
[----:B------:R4:W-:Y:S02]  /*28a50*/  @!P3 ST.E.128 desc[UR56][R14.64], RZ ;  /* 0x000000ff0e00b985 */ /* 0x0009e4000c101d38 */
.L_x_2458:
[----:B------:R-:W-:Y:S05]  /*28a60*/  BSYNC B1 ;  /* 0x0000000000017941 */ /* 0x000fea0003800000 */
.L_x_2457:
[----:B------:R-:W-:-:S03]  /*28a70*/  UMOV UR4, 0xffffffff ;  /* 0xffffffff00047882 */ /* 0x000fc60000000000 */
[----:B------:R-:W-:Y:S05]  /*28a80*/  BRA.DIV UR4, `(.L_x_2459) ;  /* 0x000000aa04fc7947 */ /* 0x000fea000b800000 */
[----:B--2---:R2:W0:Y:S04]  /*28a90*/  SHFL.IDX PT, R0, R3, 0x1, 0x181f ;  /* 0x00381f0003007f89 */ /* 0x00442800000e0000 */
[----:B---34-:R2:W3:Y:S02]  /*28aa0*/  SHFL.IDX PT, R14, R2, 0x1, 0x181f ;  /* 0x00381f00020e7f89 */ /* 0x0184e400000e0000 */
.L_x_2719:
        /* <DEDUP_REMOVED lines=11> */
[-C--:B0-----:R-:W-:Y:S02]  /*28b60*/  @!P2 LEA.HI.X R9, R207, R0.reuse, R11, 0x1, P0 ;  /* 0x00000000cf09a211 */ /* 0x081fe400000f0c0b */
[----:B------:R-:W-:-:S03]  /*28b70*/  @!P3 LEA.HI.X R15, R215, R0, R10, 0x1, P1 ;  /* 0x00000000d70fb211 */ /* 0x000fc600008f0c0a */
[----:B------:R4:W-:Y:S04]  /*28b80*/  @!P2 ST.E.128 desc[UR56][R8.64], RZ ;  /* 0x000000ff0800a985 */ /* 0x0009e8000c101d38 */
[----:B------:R4:W-:Y:S02]  /*28b90*/  @!P3 ST.E.128 desc[UR56][R14.64], RZ ;  /* 0x000000ff0e00b985 */ /* 0x0009e4000c101d38 */
.L_x_2461:
[----:B------:R-:W-:Y:S05]  /*28ba0*/  BSYNC B1 ;  /* 0x0000000000017941 */ /* 0x000fea0003800000 */
.L_x_2460:
[----:B------:R-:W-:-:S03]  /*28bb0*/  UMOV UR4, 0xffffffff ;  /* 0xffffffff00047882 */ /* 0x000fc60000000000 */
[----:B------:R-:W-:Y:S05]  /*28bc0*/  BRA.DIV UR4, `(.L_x_2462) ;  /* 0x000000aa04f47947 */ /* 0x000fea000b800000 */
[----:B0-----:R0:W0:Y:S04]  /*28bd0*/  SHFL.IDX PT, R0, R3, 0x2, 0x181f ;  /* 0x00581f0003007f89 */ /* 0x00102800000e0000 */
[----:B---34-:R3:W4:Y:S02]  /*28be0*/  SHFL.IDX PT, R14, R2, 0x2, 0x181f ;  /* 0x00581f00020e7f89 */ /* 0x01872400000e0000 */
.L_x_2723:
        /* <DEDUP_REMOVED lines=15> */
.L_x_2464:
[----:B------:R-:W-:Y:S05]  /*28ce0*/  BSYNC B1 ;  /* 0x0000000000017941 */ /* 0x000fea0003800000 */
.L_x_2463:
[----:B------:R-:W-:-:S03]  /*28cf0*/  UMOV UR4, 0xffffffff ;  /* 0xffffffff00047882 */ /* 0x000fc60000000000 */
[----:B------:R-:W-:Y:S05]  /*28d00*/  BRA.DIV UR4, `(.L_x_2465) ;  /* 0x000000aa04ec7947 */ /* 0x000fea000b800000 */
[----:B0-----:R0:W0:Y:S04]  /*28d10*/  SHFL.IDX PT, R0, R3, 0x3, 0x181f ;  /* 0x00781f0003007f89 */ /* 0x00102800000e0000 */
[----:B----4-:R4:W0:Y:S02]  /*28d20*/  SHFL.IDX PT, R14, R2, 0x3, 0x181f ;  /* 0x00781f00020e7f89 */ /* 0x01082400000e0000 */
.L_x_2727:
[----:B-1234-:R-:W-:-:S04]  /*28d30*/  IADD3 R2, R204, 0x60, RZ ;  /* 0x00000060cc027810 */ /* 0x01efc80007ffe0ff */
        /* <DEDUP_REMOVED lines=13> */
.L_x_2448:
[----:B------:R-:W-:Y:S05]  /*28e10*/  BSYNC B0 ;  /* 0x0000000000007941 */ /* 0x000fea0003800000 */
.L_x_2433:
[----:B------:R-:W-:Y:S02]  /*28e20*/  ULDC UR4, c[0x0][0xc3c] ;  /* 0x00030f0000047ab9 */ /* 0x000fe40000000800 */
[----:B------:R-:W-:-:S13]  /*28e30*/  ISETP.GE.AND P0, PT, R7, UR4, PT ;  /* 0x0000000407007c0c */ /* 0x000fda000bf06270 */
[----:B------:R-:W-:Y:S05]  /*28e40*/  @!P0 BRA `(.L_x_2466) ;  /* 0xfffffd88001c8947 */ /* 0x000fea000383ffff */
[----:B------:R-:W-:Y:S05]  /*28e50*/  BRA `(.L_x_2250) ;  /* 0x0000007800c87947 */ /* 0x000fea0003800000 */
.L_x_2248:
        /* <DEDUP_REMOVED lines=20> */
.L_x_2467:
        /* <DEDUP_REMOVED lines=44> */
.L_x_2471:
[----:B------:R-:W0:Y:S01]  /*29260*/  LDC R2, c[0x0][0xc3c] ;  /* 0x00030f00ff027b82 */ /* 0x000e220000000800 */
[----:B------:R-:W-:Y:S01]  /*29270*/  ULDC UR7, c[0x0][0xc3c] ;  /* 0x00030f0000077ab9 */ /* 0x000fe20000000800 */
[----:B------:R-:W-:Y:S01]  /*29280*/  UIADD3 UR4, UR4, 0x1f, URZ ;  /* 0x0000001f04047890 */ /* 0x000fe2000fffe03f */
[----:B------:R-:W-:-:S05]  /*29290*/  MOV R3, UR7 ;  /* 0x0000000700037c02 */ /* 0x000fca0008000f00 */
        /* <DEDUP_REMOVED lines=34> */
[----:B------:R-:W-:-:S07]  /*294c0*/  MOV R3, R2 ;  /* 0x0000000200037202 */ /* 0x000fce0000000f00 */
.L_x_2469:
        /* <DEDUP_REMOVED lines=12> */
.L_x_2472:
[----:B----4-:R-:W-:Y:S01]  /*29590*/  IMAD R2, R8, UR5, R9 ;  /* 0x0000000508027c24 */ /* 0x010fe2000f8e0209 */
[----:B-1----:R-:W-:Y:S01]  /*295a0*/  ISETP.NE.AND P0, PT, R7, 0x1, PT ;  /* 0x000000010700780c */ /* 0x002fe20003f05270 */
[----:B------:R-:W-:-:S03]  /*295b0*/  VIADD R12, R10, UR4 ;  /* 0x000000040a0c7c36 */ /* 0x000fc60008000000 */
[----:B------:R1:W-:Y:S01]  /*295c0*/  STL [R1], R2 ;  /* 0x0000000201007387 */ /* 0x0003e20000100800 */
[----:B0-----:R-:W-:-:S03]  /*295d0*/  IADD3 R5, -R2, UR6, RZ ;  /* 0x0000000602057c10 */ /* 0x001fc6000fffe1ff */
[----:B------:R1:W-:Y:S05]  /*295e0*/  STL [R1+0xc], R12 ;  /* 0x00000c0c01007387 */ /* 0x0003ea0000100800 */
[----:B------:R-:W-:Y:S05]  /*295f0*/  @!P0 BRA `(.L_x_2473) ;  /* 0x0000000000e08947 */ /* 0x000fea0003800000 */
[----:B--2---:R-:W-:Y:S02]  /*29600*/  IABS R6, R4 ;  /* 0x0000000400067213 */ /* 0x004fe40000000000 */
[----:B------:R-:W-:Y:S02]  /*29610*/  IABS R8, R7 ;  /* 0x0000000700087213 */ /* 0x000fe40000000000 */
[----:B------:R-:W0:Y:S08]  /*29620*/  I2F.RP R9, R6 ;  /* 0x0000000600097306 */ /* 0x000e300000209400 */
[----:B------:R-:W2:Y:S08]  /*29630*/  I2F.RP R10, R8 ;  /* 0x00000008000a7306 */ /* 0x000eb00000209400 */
[----:B0-----:R-:W1:Y:S08]  /*29640*/  MUFU.RCP R9, R9 ;  /* 0x0000000900097308 */ /* 0x001e700000001000 */
[----:B--2---:R-:W-:Y:S01]  /*29650*/  MUFU.RCP R10, R10 ;  /* 0x0000000a000a7308 */ /* 0x004fe20000001000 */
[----:B-1----:R-:W-:-:S02]  /*29660*/  IADD3 R2, R9, 0xffffffe, RZ ;  /* 0x0ffffffe09027810 */ /* 0x002fc40007ffe0ff */
[----:B------:R-:W-:-:S05]  /*29670*/  IABS R9, R4 ;  /* 0x0000000400097213 */ /* 0x000fca0000000000 */
[----:B---3--:R0:W1:Y:S02]  /*29680*/  F2I.FTZ.U32.TRUNC.NTZ R3, R2 ;  /* 0x0000000200037305 */ /* 0x008064000021f000 */
[----:B0-----:R-:W-:Y:S02]  /*29690*/  IMAD.MOV.U32 R2, RZ, RZ, RZ ;  /* 0x000000ffff027224 */ /* 0x001fe400078e00ff */
[----:B-1----:R-:W-:-:S04]  /*296a0*/  IMAD.MOV R11, RZ, RZ, -R3 ;  /* 0x000000ffff0b7224 */ /* 0x002fc800078e0a03 */
[----:B------:R-:W-:-:S04]  /*296b0*/  IMAD R11, R11, R6, RZ ;  /* 0x000000060b0b7224 */ /* 0x000fc800078e02ff */
[----:B------:R-:W-:Y:S01]  /*296c0*/  IMAD.HI.U32 R3, R3, R11, R2 ;  /* 0x0000000b03037227 */ /* 0x000fe200078e0002 */
[----:B------:R-:W-:-:S03]  /*296d0*/  IABS R2, R5 ;  /* 0x0000000500027213 */ /* 0x000fc60000000000 */
[----:B------:R-:W-:Y:S02]  /*296e0*/  IMAD.MOV R11, RZ, RZ, -R9 ;  /* 0x000000ffff0b7224 */ /* 0x000fe400078e0a09 */
[----:B------:R-:W-:-:S04]  /*296f0*/  IMAD.HI.U32 R9, R3, R2, RZ ;  /* 0x0000000203097227 */ /* 0x000fc800078e00ff */
[----:B------:R-:W-:Y:S02]  /*29700*/  IMAD R11, R9, R11, R2 ;  /* 0x0000000b090b7224 */ /* 0x000fe400078e0202 */
[----:B------:R-:W-:Y:S02]  /*29710*/  VIADD R3, R10, 0xffffffe ;  /* 0x0ffffffe0a037836 */ /* 0x000fe40000000000 */
[----:B------:R-:W-:Y:S01]  /*29720*/  IMAD.MOV.U32 R2, RZ, RZ, RZ ;  /* 0x000000ffff027224 */ /* 0x000fe200078e00ff */
[----:B------:R-:W-:-:S03]  /*29730*/  ISETP.GT.U32.AND P1, PT, R6, R11, PT ;  /* 0x0000000b0600720c */ /* 0x000fc60003f24070 */
[----:B------:R-:W0:Y:S10]  /*29740*/  F2I.FTZ.U32.TRUNC.NTZ R3, R3 ;  /* 0x0000000300037305 */ /* 0x000e34000021f000 */
[----:B------:R-:W-:Y:S01]  /*29750*/  @!P1 IADD3 R11, R11, -R6, RZ ;  /* 0x800000060b0b9210 */ /* 0x000fe20007ffe0ff */
[----:B------:R-:W-:Y:S01]  /*29760*/  @!P1 VIADD R9, R9, 0x1 ;  /* 0x0000000109099836 */ /* 0x000fe20000000000 */
[----:B------:R-:W-:-:S02]  /*29770*/  ISETP.NE.AND P1, PT, R4, RZ, PT ;  /* 0x000000ff0400720c */ /* 0x000fc40003f25270 */
        /* <DEDUP_REMOVED lines=9> */
[----:B------:R-:W-:Y:S02]  /*29810*/  @!P2 IADD3 R9, -R9, RZ, RZ ;  /* 0x000000ff0909a210 */ /* 0x000fe40007ffe1ff */
        /* <DEDUP_REMOVED lines=11> */
[----:B------:R-:W-:-:S05]  /*298d0*/  @P0 VIADD R6, R6, 0x1 ;  /* 0x0000000106060836 */ /* 0x000fca0000000000 */
[----:B------:R-:W-:Y:S02]  /*298e0*/  @!P2 IADD3 R6, -R6, RZ, RZ ;  /* 0x000000ff0606a210 */ /* 0x000fe40007ffe1ff */
        /* <DEDUP_REMOVED lines=9> */
.L_x_2473:
        /* <DEDUP_REMOVED lines=8> */
[----:B0-----:R-:W-:-:S06]  /*29a00*/  IADD3 R10, R9, 0xffffffe, RZ ;  /* 0x0ffffffe090a7810 */ /* 0x001fcc0007ffe0ff */
        /* <DEDUP_REMOVED lines=10> */
[----:B------:R-:W-:Y:S01]  /*29ab0*/  @!P1 IMAD.IADD R3, R3, 0x1, -R8 ;  /* 0x0000000103039824 */ /* 0x000fe200078e0a08 */
[----:B------:R-:W-:Y:S02]  /*29ac0*/  @!P1 IADD3 R2, R2, 0x1, RZ ;  /* 0x0000000102029810 */ /* 0x000fe40007ffe0ff */
[----:B------:R-:W-:Y:S02]  /*29ad0*/  ISETP.NE.AND P1, PT, R6, RZ, PT ;  /* 0x000000ff0600720c */ /* 0x000fe40003f25270 */
[----:B------:R-:W-:Y:S02]  /*29ae0*/  ISETP.GE.U32.AND P0, PT, R3, R8, PT ;  /* 0x000000080300720c */ /* 0x000fe40003f06070 */
[----:B------:R-:W-:-:S04]  /*29af0*/  LOP3.LUT R3, R5, R6, RZ, 0x3c, !PT ;  /* 0x0000000605037212 */ /* 0x000fc800078e3cff */
[----:B------:R-:W-:-:S07]  /*29b00*/  ISETP.GE.AND P2, PT, R3, RZ, PT ;  /* 0x000000ff0300720c */ /* 0x000fce0003f46270 */
[----:B------:R-:W-:-:S06]  /*29b10*/  @P0 VIADD R2, R2, 0x1 ;  /* 0x0000000102020836 */ /* 0x000fcc0000000000 */
[----:B------:R-:W-:Y:S01]  /*29b20*/  @!P2 IMAD.MOV R2, RZ, RZ, -R2 ;  /* 0x000000ffff02a224 */ /* 0x000fe200078e0a02 */
[----:B------:R-:W-:-:S05]  /*29b30*/  @!P1 LOP3.LUT R2, RZ, R6, RZ, 0x33, !PT ;  /* 0x00000006ff029212 */ /* 0x000fca00078e33ff */
[----:B------:R-:W-:Y:S01]  /*29b40*/  IMAD R8, R7, R2, RZ ;  /* 0x0000000207087224 */ /* 0x000fe200078e02ff */
[----:B------:R-:W-:-:S03]  /*29b50*/  IADD3 R2, -R2, RZ, RZ ;  /* 0x000000ff02027210 */ /* 0x000fc60007ffe1ff */
        /* <DEDUP_REMOVED lines=31> */
.L_x_2474:
[----:B01----:R-:W-:-:S05]  /*29d50*/  LOP3.LUT R3, RZ, R2, RZ, 0x33, !PT ;  /* 0x00000002ff037212 */ /* 0x003fca00078e33ff */
[----:B------:R-:W-:-:S05]  /*29d60*/  IMAD.IADD R2, R4, 0x1, R3 ;  /* 0x0000000104027824 */ /* 0x000fca00078e0203 */
[----:B------:R1:W-:Y:S01]  /*29d70*/  STL [R1+0x4], R2 ;  /* 0x0000040201007387 */ /* 0x0003e20000100800 */
[----:B------:R-:W-:Y:S05]  /*29d80*/  BRA `(.L_x_2475) ;  /* 0x0000000000107947 */ /* 0x000fea0003800000 */
.L_x_2470:
[----:B------:R-:W-:Y:S01]  /*29d90*/  MOV R2, UR6 ;  /* 0x0000000600027c02 */ /* 0x000fe20008000f00 */
[----:B------:R0:W-:Y:S04]  /*29da0*/  STL [R1+0x4], RZ ;  /* 0x000004ff01007387 */ /* 0x0001e80000100800 */
[----:B------:R0:W-:Y:S04]  /*29db0*/  STL [R1+0x8], RZ ;  /* 0x000008ff01007387 */ /* 0x0001e80000100800 */
[----:B------:R0:W-:Y:S02]  /*29dc0*/  STL [R1], R2 ;  /* 0x0000000201007387 */ /* 0x0001e40000100800 */
.L_x_2475:
        /* <DEDUP_REMOVED lines=10> */
.L_x_2468:
[----:B--2---:R-:W2:Y:S01]  /*29e70*/  LDL R0, [R1+0xc] ;  /* 0x00000c0001007983 */ /* 0x004ea20000100800 */
[----:B------:R-:W-:Y:S01]  /*29e80*/  ULDC UR4, c[0x0][0xc3c] ;  /* 0x00030f0000047ab9 */ /* 0x000fe20000000800 */
[----:B------:R-:W-:Y:S01]  /*29e90*/  IMAD.MOV.U32 R19, RZ, RZ, RZ ;  /* 0x000000ffff137224 */ /* 0x000fe200078e00ff */
[----:B--2---:R-:W-:Y:S01]  /*29ea0*/  ISETP.GE.AND P0, PT, R0, UR4, PT ;  /* 0x0000000400007c0c */ /* 0x004fe2000bf06270 */
        /* <DEDUP_REMOVED lines=14> */
[----:B------:R-:W-:Y:S01]  /*29f90*/  MOV R18, UR4 ;  /* 0x0000000400127c02 */ /* 0x000fe20008000f00 */
[C---:B-1----:R-:W-:Y:S01]  /*29fa0*/  IMAD.SHL.U32 R4, R10.reuse, 0x80, RZ ;  /* 0x000000800a047824 */ /* 0x042fe200078e00ff */
[C---:B------:R-:W-:Y:S01]  /*29fb0*/  LOP3.LUT R8, R10.reuse, 0x7f, RZ, 0xc0, !PT ;  /* 0x0000007f0a087812 */ /* 0x040fe200078ec0ff */
[C---:B------:R-:W-:Y:S01]  /*29fc0*/  IMAD.SHL.U32 R3, R10.reuse, 0x2, RZ ;  /* 0x000000020a037824 */ /* 0x040fe200078e00ff */
[----:B--2---:R-:W-:Y:S01]  /*29fd0*/  SHF.R.U32.HI R0, RZ, 0x1, R10 ;  /* 0x00000001ff007819 */ /* 0x004fe2000001160a */
[----:B------:R-:W-:Y:S01]  /*29fe0*/  IMAD.SHL.U32 R9, R10, 0x4, RZ ;  /* 0x000000040a097824 */ /* 0x000fe200078e00ff */
[----:B------:R-:W-:Y:S02]  /*29ff0*/  LOP3.LUT R5, R4, 0x380, RZ, 0xc0, !PT ;  /* 0x0000038004057812 */ /* 0x000fe400078ec0ff */
[----:B0-----:R-:W-:Y:S02]  /*2a000*/  SHF.L.U32 R2, R10, 0x4, RZ ;  /* 0x000000040a027819 */ /* 0x001fe400000006ff */
[----:B------:R-:W-:Y:S01]  /*2a010*/  LOP3.LUT R5, R5, 0x30, R0, 0xf8, !PT ;  /* 0x0000003005057812 */ /* 0x000fe200078ef800 */
[----:B------:R-:W-:Y:S01]  /*2a020*/  IMAD.SHL.U32 R0, R8, 0x10, RZ ;  /* 0x0000001008007824 */ /* 0x000fe200078e00ff */
[----:B------:R-:W-:-:S02]  /*2a030*/  LOP3.LUT P0, RZ, R10, 0x4, RZ, 0xc0, !PT ;  /* 0x000000040aff7812 */ /* 0x000fc4000780c0ff */
[----:B------:R-:W-:Y:S02]  /*2a040*/  LOP3.LUT R5, R5, 0x70, R2, 0x78, !PT ;  /* 0x0000007005057812 */ /* 0x000fe400078e7802 */
[----:B------:R-:W-:Y:S02]  /*2a050*/  LOP3.LUT R7, R0, 0x600, RZ, 0xc0, !PT ;  /* 0x0000060000077812 */ /* 0x000fe400078ec0ff */
[----:B------:R-:W-:Y:S02]  /*2a060*/  LOP3.LUT R0, R2, 0x1b0, RZ, 0xc0, !PT ;  /* 0x000001b002007812 */ /* 0x000fe400078ec0ff */
[----:B------:R-:W-:Y:S02]  /*2a070*/  LOP3.LUT R5, R5, 0xc00, R4, 0xf8, !PT ;  /* 0x00000c0005057812 */ /* 0x000fe400078ef804 */
[----:B------:R-:W-:Y:S02]  /*2a080*/  LOP3.LUT R3, R0, 0x30, R3, 0x78, !PT ;  /* 0x0000003000037812 */ /* 0x000fe400078e7803 */
        /* <DEDUP_REMOVED lines=11> */
[----:B------:R-:W-:Y:S01]  /*2a140*/  LOP3.LUT R5, R5, 0x60, R0, 0xf8, !PT ;  /* 0x0000006005057812 */ /* 0x000fe200078ef800 */
[----:B------:R-:W-:Y:S02]  /*2a150*/  IMAD.MOV.U32 R0, RZ, RZ, 0x1 ;  /* 0x00000001ff007424 */ /* 0x000fe400078e00ff */
        /* <DEDUP_REMOVED lines=13> */
.L_x_2590:
[----:B--2---:R-:W2:Y:S01]  /*2a230*/  LDL R0, [R1+0xc] ;  /* 0x00000c0001007983 */ /* 0x004ea20000100800 */
        /* <DEDUP_REMOVED lines=12> */
[----:B------:R0:W-:Y:S10]  /*2a300*/  STL [R1+0x34], R0 ;  /* 0x0000340001007387 */ /* 0x0001f40000100800 */
[----:B------:R-:W-:-:S02]  /*2a310*/  @P0 LEA R2, P1, R0, UR4, 0x2 ;  /* 0x0000000400020c11 */ /* 0x000fc4000f8210ff */
[C---:B------:R-:W-:Y:S01]  /*2a320*/  SHF.L.U32 R15, R0.reuse, 0x2, RZ ;  /* 0x00000002000f7819 */ /* 0x040fe200000006ff */
[----:B-1----:R1:W-:Y:S01]  /*2a330*/  STL [R1+0x58], R4 ;  /* 0x0000580401007387 */ /* 0x0023e20000100800 */
[C-C-:B------:R-:W-:Y:S01]  /*2a340*/  @P0 LEA.HI.X R3, R0.reuse, UR5, R4.reuse, 0x2, P1 ;  /* 0x0000000500030c11 */ /* 0x140fe200088f1404 */
[----:B------:R-:W-:Y:S02]  /*2a350*/  ULDC.64 UR4, c[0x0][0xa00] ;  /* 0x0002800000047ab9 */ /* 0x000fe40000000a00 */
[----:B------:R-:W-:Y:S02]  /*2a360*/  ISETP.NE.U32.AND P2, PT, RZ, UR4, PT ;  /* 0x00000004ff007c0c */ /* 0x000fe4000bf45070 */
[----:B------:R2:W5:Y:S01]  /*2a370*/  @P0 LDG.E R9, desc[UR56][R2.64] ;  /* 0x0000003802090981 */ /* 0x000562000c1e1900 */
[----:B------:R-:W-:Y:S01]  /*2a380*/  SHF.L.U64.HI R14, R0, 0x2, R4 ;  /* 0x00000002000e7819 */ /* 0x000fe20000010204 */
[----:B------:R-:W-:Y:S01]  /*2a390*/  IMAD.MOV.U32 R12, RZ, RZ, RZ ;  /* 0x000000ffff0c7224 */ /* 0x000fe200078e00ff */
[----:B------:R-:W-:Y:S01]  /*2a3a0*/  ISETP.NE.AND.EX P2, PT, RZ, UR5, PT, P2 ;  /* 0x00000005ff007c0c */ /* 0x000fe2000bf45320 */
[----:B------:R-:W-:Y:S01]  /*2a3b0*/  STL [R1+0x24], R15 ;  /* 0x0000240f01007387 */ /* 0x000fe20000100800 */
[----:B------:R-:W-:Y:S01]  /*2a3c0*/  ISETP.NE.U32.AND P3, PT, RZ, UR10, PT ;  /* 0x0000000aff007c0c */ /* 0x000fe2000bf65070 */
[----:B0-----:R-:W-:Y:S01]  /*2a3d0*/  IMAD.MOV.U32 R0, RZ, RZ, RZ ;  /* 0x000000ffff007224 */ /* 0x001fe200078e00ff */
[----:B------:R-:W-:Y:S01]  /*2a3e0*/  ISETP.NE.U32.AND P0, PT, RZ, UR6, PT ;  /* 0x00000006ff007c0c */ /* 0x000fe2000bf05070 */
[----:B------:R-:W-:Y:S01]  /*2a3f0*/  STL [R1+0x38], R14 ;  /* 0x0000380e01007387 */ /* 0x000fe20000100800 */
[----:B------:R-:W-:-:S02]  /*2a400*/  ISETP.NE.U32.AND P1, PT, RZ, UR8, PT ;  /* 0x00000008ff007c0c */ /* 0x000fc4000bf25070 */
[C---:B--2---:R-:W-:Y:S02]  /*2a410*/  IADD3 R2, P4, R15.reuse, UR4, RZ ;  /* 0x000000040f027c10 */ /* 0x044fe4000ff9e0ff */
[----:B------:R-:W-:Y:S02]  /*2a420*/  ISETP.NE.AND.EX P3, PT, RZ, UR11, PT, P3 ;  /* 0x0000000bff007c0c */ /* 0x000fe4000bf65330 */
[C---:B------:R-:W-:Y:S02]  /*2a430*/  IADD3.X R3, R14.reuse, UR5, RZ, P4, !PT ;  /* 0x000000050e037c10 */ /* 0x040fe4000a7fe4ff */
[----:B-1----:R-:W-:Y:S02]  /*2a440*/  IADD3 R4, P4, R15, UR8, RZ ;  /* 0x000000080f047c10 */ /* 0x002fe4000ff9e0ff */
[----:B------:R-:W-:Y:S01]  /*2a450*/  ISETP.NE.AND.EX P0, PT, RZ, UR7, PT, P0 ;  /* 0x00000007ff007c0c */ /* 0x000fe2000bf05300 */
[----:B------:R-:W2:Y:S01]  /*2a460*/  @P2 LDG.E R8, desc[UR56][R2.64] ;  /* 0x0000003802082981 */ /* 0x000ea2000c1e1900 */
[----:B------:R-:W-:Y:S01]  /*2a470*/  IADD3.X R5, R14, UR9, RZ, P4, !PT ;  /* 0x000000090e057c10 */ /* 0x000fe2000a7fe4ff */
[----:B------:R-:W-:Y:S01]  /*2a480*/  ULDC UR4, c[0x0][0x288] ;  /* 0x0000a20000047ab9 */ /* 0x000fe20000000800 */
[----:B------:R-:W-:-:S02]  /*2a490*/  ISETP.NE.AND.EX P1, PT, RZ, UR9, PT, P1 ;  /* 0x00000009ff007c0c */ /* 0x000fc4000bf25310 */
[C---:B------:R-:W-:Y:S02]  /*2a4a0*/  IADD3 R6, P5, R15.reuse, UR6, RZ ;  /* 0x000000060f067c10 */ /* 0x040fe4000ffbe0ff */
[----:B------:R-:W-:Y:S02]  /*2a4b0*/  @P3 IADD3 R10, P4, R15, UR10, RZ ;  /* 0x0000000a0f0a3c10 */ /* 0x000fe4000ff9e0ff */
[C---:B------:R-:W-:Y:S02]  /*2a4c0*/  IADD3.X R7, R14.reuse, UR7, RZ, P5, !PT ;  /* 0x000000070e077c10 */ /* 0x040fe4000affe4ff */
[----:B------:R-:W-:-:S03]  /*2a4d0*/  @P3 IADD3.X R11, R14, UR11, RZ, P4, !PT ;  /* 0x0000000b0e0b3c10 */ /* 0x000fc6000a7fe4ff */
[----:B------:R0:W5:Y:S04]  /*2a4e0*/  @P0 LDG.E R12, desc[UR56][R6.64] ;  /* 0x00000038060c0981 */ /* 0x000168000c1e1900 */
[----:B------:R0:W5:Y:S04]  /*2a4f0*/  @P1 LDG.E R0, desc[UR56][R4.64] ;  /* 0x0000003804001981 */ /* 0x000168000c1e1900 */
[----:B--2---:R1:W-:Y:S02]  /*2a500*/  STL [R1+0x40], R8 ;  /* 0x0000400801007387 */ /* 0x0043e40000100800 */
[----:B-1----:R-:W-:Y:S01]  /*2a510*/  IMAD.U32 R8, RZ, RZ, UR4 ;  /* 0x00000004ff087e24 */ /* 0x002fe2000f8e00ff */
[----:B------:R-:W-:-:S05]  /*2a520*/  ULDC.64 UR4, c[0x0][0x418] ;  /* 0x0001060000047ab9 */ /* 0x000fca0000000a00 */
[----:B------:R-:W2:Y:S01]  /*2a530*/  @P3 LDG.E R8, desc[UR56][R10.64] ;  /* 0x000000380a083981 */ /* 0x000ea2000c1e1900 */
[----:B------:R-:W-:-:S03]  /*2a540*/  UISETP.NE.U32.AND UP0, UPT, UR4, URZ, UPT ;  /* 0x0000003f0400728c */ /* 0x000fc6000bf05070 */
[----:B------:R-:W-:Y:S01]  /*2a550*/  ULDC UR4, c[0x0][0x424] ;  /* 0x0001090000047ab9 */ /* 0x000fe20000000800 */
[----:B------:R-:W-:-:S03]  /*2a560*/  UISETP.NE.AND.EX UP0, UPT, UR5, URZ, UPT, UP0 ;  /* 0x0000003f0500728c */ /* 0x000fc6000bf05300 */
[----:B------:R-:W-:Y:S01]  /*2a570*/  ULDC UR5, c[0x0][0x2f0] ;  /* 0x0000bc0000057ab9 */ /* 0x000fe20000000800 */
[----:B------:R-:W-:Y:S01]  /*2a580*/  USEL UR4, UR4, 0x1, UP0 ;  /* 0x0000000104047887 */ /* 0x000fe20008000000 */
[----:B--2---:R1:W-:Y:S04]  /*2a590*/  STL [R1+0x44], R8 ;  /* 0x0000440801007387 */ /* 0x0043e80000100800 */
[----:B------:R0:W5:Y:S01]  /*2a5a0*/  LDL R13, [R1+0x44] ;  /* 0x00004400010d7983 */ /* 0x0001620000100800 */
[----:B------:R-:W-:-:S03]  /*2a5b0*/  UIMAD UR4, UR4, UR5, URZ ;  /* 0x00000005040472a4 */ /* 0x000fc6000f8e023f */
[----:B------:R-:W-:Y:S02]  /*2a5c0*/  ULDC UR5, c[0x0][0x348] ;  /* 0x0000d20000057ab9 */ /* 0x000fe40000000800 */
[----:B------:R-:W-:Y:S01]  /*2a5d0*/  IMAD.U32 R10, RZ, RZ, UR5 ;  /* 0x00000005ff0a7e24 */ /* 0x000fe2000f8e00ff */
[----:B-1----:R-:W-:Y:S01]  /*2a5e0*/  MOV R8, UR4 ;  /* 0x0000000400087c02 */ /* 0x002fe20008000f00 */
[----:B0-----:R-:W-:Y:S06]  /*2a5f0*/  @P3 BRA `(.L_x_2477) ;  /* 0x0000000000143947 */ /* 0x001fec0003800000 */
[----:B------:R-:W-:Y:S05]  /*2a600*/  @!P2 BRA `(.L_x_2477) ;  /* 0x000000000010a947 */ /* 0x000fea0003800000 */
[----:B------:R-:W2:Y:S04]  /*2a610*/  LDG.E R11, desc[UR56][R2.64] ;  /* 0x00000038020b7981 */ /* 0x000ea8000c1e1900 */
[----:B------:R-:W2:Y:S02]  /*2a620*/  LDG.E R2, desc[UR56][R2.64+0x4] ;  /* 0x0000043802027981 */ /* 0x000ea4000c1e1900 */
[----:B--2--5:R-:W-:-:S05]  /*2a630*/  IMAD.IADD R13, R2, 0x1, -R11 ;  /* 0x00000001020d7824 */ /* 0x024fca00078e0a0b */
[----:B------:R0:W-:Y:S02]  /*2a640*/  STL [R1+0x44], R13 ;  /* 0x0000440d01007387 */ /* 0x0001e40000100800 */
.L_x_2477:
[----:B------:R-:W2:Y:S01]  /*2a650*/  LDL.LU R3, [R1+0x8] ;  /* 0x0000080001037983 */ /* 0x000ea20000300800 */
[----:B------:R-:W-:Y:S02]  /*2a660*/  ULDC.64 UR4, c[0x0][0xa20] ;  /* 0x0002880000047ab9 */ /* 0x000fe40000000a00 */
[----:B------:R-:W-:Y:S01]  /*2a670*/  ISETP.NE.U32.AND P2, PT, RZ, UR4, PT ;  /* 0x00000004ff007c0c */ /* 0x000fe2000bf45070 */
[----:B------:R-:W3:Y:S03]  /*2a680*/  LDL R11, [R1+0x34] ;  /* 0x00003400010b7983 */ /* 0x000ee60000100800 */
[----:B------:R-:W-:Y:S02]  /*2a690*/  ISETP.NE.AND.EX P2, PT, RZ, UR5, PT, P2 ;  /* 0x00000005ff007c0c */ /* 0x000fe4000bf45320 */
[C---:B--2---:R-:W-:Y:S02]  /*2a6a0*/  LOP3.LUT R17, R3.reuse, 0xff000000, RZ, 0xc0, !PT ;  /* 0xff00000003117812 */ /* 0x044fe400078ec0ff */
[----:B------:R-:W-:-:S02]  /*2a6b0*/  LOP3.LUT R2, R3, 0xff0000, RZ, 0xc0, !PT ;  /* 0x00ff000003027812 */ /* 0x000fc400078ec0ff */
[----:B------:R-:W-:Y:S02]  /*2a6c0*/  SHF.R.U32.HI R17, RZ, 0x8, R17 ;  /* 0x00000008ff117819 */ /* 0x000fe40000011611 */
[----:B------:R-:W-:Y:S02]  /*2a6d0*/  LOP3.LUT R16, R3, 0xffff, RZ, 0xc0, !PT ;  /* 0x0000ffff03107812 */ /* 0x000fe400078ec0ff */
[----:B------:R-:W-:Y:S01]  /*2a6e0*/  LEA.HI R17, R2, R17, RZ, 0x10 ;  /* 0x0000001102117211 */ /* 0x000fe200078f80ff */
[----:B-----5:R-:W-:-:S05]  /*2a6f0*/  IMAD.IADD R2, R12, 0x1, R9 ;  /* 0x000000010c027824 */ /* 0x020fca00078e0209 */
[----:B------:R1:W-:Y:S04]  /*2a700*/  STL [R1+0x28], R2 ;  /* 0x0000280201007387 */ /* 0x0003e80000100800 */
[----:B---3--:R1:W-:Y:S01]  /*2a710*/  STL [R1+0x8], R11 ;  /* 0x0000080b01007387 */ /* 0x0083e20000100800 */
[----:B------:R-:W-:Y:S05]  /*2a720*/  @!P2 BRA `(.L_x_2478) ;  /* 0x000000000010a947 */ /* 0x000fea0003800000 */
[----:B-1----:R-:W-:-:S04]  /*2a730*/  IADD3 R2, P0, R15, UR4, RZ ;  /* 0x000000040f027c10 */ /* 0x002fc8000ff1e0ff */
[----:B------:R-:W-:-:S05]  /*2a740*/  IADD3.X R3, R14, UR5, RZ, P0, !PT ;  /* 0x000000050e037c10 */ /* 0x000fca00087fe4ff */
[----:B------:R2:W5:Y:S01]  /*2a750*/  LDG.E R8, desc[UR56][R2.64] ;  /* 0x0000003802087981 */ /* 0x000562000c1e1900 */
[----:B------:R-:W-:Y:S05]  /*2a760*/  BRA `(.L_x_2479) ;  /* 0x0000000000107947 */ /* 0x000fea0003800000 */
.L_x_2478:
[----:B------:R-:W-:Y:S05]  /*2a770*/  @!P0 BRA `(.L_x_2479) ;  /* 0x00000000000c8947 */ /* 0x000fea0003800000 */
[----:B------:R-:W2:Y:S04]  /*2a780*/  LDG.E R8, desc[UR56][R6.64] ;  /* 0x0000003806087981 */ /* 0x000ea8000c1e1900 */
[----:B------:R-:W2:Y:S02]  /*2a790*/  LDG.E R6, desc[UR56][R6.64+0x4] ;  /* 0x0000043806067981 */ /* 0x000ea4000c1e1900 */
[----:B--2---:R-:W-:-:S07]  /*2a7a0*/  IMAD.IADD R8, R6, 0x1, -R8 ;  /* 0x0000000106087824 */ /* 0x004fce00078e0a08 */
.L_x_2479:
[----:B------:R-:W3:Y:S01]  /*2a7b0*/  LDL R7, [R1+0x4] ;  /* 0x0000040001077983 */ /* 0x000ee20000100800 */
[----:B--2---:R-:W2:Y:S03]  /*2a7c0*/  LDC R3, c[0x0][0x448] ;  /* 0x00011200ff037b82 */ /* 0x004ea60000000800 */
[----:B-1----:R-:W4:Y:S04]  /*2a7d0*/  @P1 LDG.E R2, desc[UR56][R4.64] ;  /* 0x0000003804021981 */ /* 0x002f28000c1e1900 */
[----:B------:R1:W4:Y:S01]  /*2a7e0*/  @P1 LDG.E R4, desc[UR56][R4.64+0x4] ;  /* 0x0000043804041981 */ /* 0x000322000c1e1900 */
[----:B-----5:R-:W-:Y:S01]  /*2a7f0*/  IMAD.IADD R9, R8, 0x1, -R9 ;  /* 0x0000000108097824 */ /* 0x020fe200078e0a09 */
[----:B------:R-:W-:Y:S01]  /*2a800*/  LOP3.LUT R12, R17, 0xff, RZ, 0xc0, !PT ;  /* 0x000000ff110c7812 */ /* 0x000fe200078ec0ff */
[----:B------:R-:W-:Y:S01]  /*2a810*/  BSSY B0, `(.L_x_2480) ;  /* 0x0000036000007945 */ /* 0x000fe20003800000 */
[----:B------:R-:W-:-:S03]  /*2a820*/  SHF.R.U32.HI R17, RZ, 0x10, R17 ;  /* 0x00000010ff117819 */ /* 0x000fc60000011611 */
[----:B------:R0:W-:Y:S01]  /*2a830*/  STL [R1+0x20], R12 ;  /* 0x0000200c01007387 */ /* 0x0001e20000100800 */
[----:B--2---:R-:W-:-:S13]  /*2a840*/  ISETP.NE.AND P0, PT, R3, 0x1, PT ;  /* 0x000000010300780c */ /* 0x004fda0003f05270 */
[----:B-1----:R-:W1:Y:S08]  /*2a850*/  @P0 LDC R5, c[0x0][0x44c] ;  /* 0x00011300ff050b82 */ /* 0x002e700000000800 */
[----:B------:R-:W2:Y:S01]  /*2a860*/  @P0 LDC R6, c[0x0][0x450] ;  /* 0x00011400ff060b82 */ /* 0x000ea20000000800 */
[----:B---3--:R-:W-:-:S05]  /*2a870*/  SHF.L.U32 R3, R7, 0x7, RZ ;  /* 0x0000000707037819 */ /* 0x008fca00000006ff */
[----:B------:R-:W-:Y:S02]  /*2a880*/  VIADD R3, R3, 0x7f ;  /* 0x0000007f03037836 */ /* 0x000fe40000000000 */
[----:B----4-:R-:W-:Y:S02]  /*2a890*/  @P1 IMAD.IADD R10, R4, 0x1, -R2 ;  /* 0x00000001040a1824 */ /* 0x010fe400078e0a02 */
[----:B-1----:R-:W-:-:S05]  /*2a8a0*/  @P0 IMAD.HI.U32 R2, R3, R5, RZ ;  /* 0x0000000503020227 */ /* 0x002fca00078e00ff */
[----:B--2---:R-:W-:Y:S01]  /*2a8b0*/  @P0 SHF.R.U32.HI R3, RZ, R6, R2 ;  /* 0x00000006ff030219 */ /* 0x004fe20000011602 */
[----:B------:R-:W-:-:S04]  /*2a8c0*/  IMAD.IADD R2, R9, 0x1, R10 ;  /* 0x0000000109027824 */ /* 0x000fc800078e020a */
[C---:B------:R-:W-:Y:S01]  /*2a8d0*/  VIADD R4, R2.reuse, 0x9f ;  /* 0x0000009f02047836 */ /* 0x040fe20000000000 */
[----:B------:R-:W-:-:S03]  /*2a8e0*/  IADD3 R21, R2, 0xa0, -R13 ;  /* 0x000000a002157810 */ /* 0x000fc60007ffe80d */
[----:B------:R-:W-:Y:S01]  /*2a8f0*/  IMAD.HI R2, R4, 0x66666667, RZ ;  /* 0x6666666704027827 */ /* 0x000fe200078e02ff */
[----:B------:R-:W-:-:S04]  /*2a900*/  IADD3 R3, R21, R3, RZ ;  /* 0x0000000315037210 */ /* 0x000fc80007ffe0ff */
[----:B------:R-:W-:Y:S01]  /*2a910*/  SHF.R.U32.HI R20, RZ, 0x1f, R2 ;  /* 0x0000001fff147819 */ /* 0x000fe20000011602 */
[----:B------:R-:W-:-:S03]  /*2a920*/  IMAD.HI R3, R3, 0x66666667, RZ ;  /* 0x6666666703037827 */ /* 0x000fc600078e02ff */
[----:B------:R-:W-:Y:S01]  /*2a930*/  LEA.HI.SX32 R20, R2, R20, 0x1a ;  /* 0x0000001402147211 */ /* 0x000fe200078fd2ff */
[----:B------:R-:W-:Y:S01]  /*2a940*/  IMAD.MOV.U32 R2, RZ, RZ, RZ ;  /* 0x000000ffff027224 */ /* 0x000fe200078e00ff */
[----:B------:R-:W-:-:S04]  /*2a950*/  SHF.R.U32.HI R8, RZ, 0x1f, R3 ;  /* 0x0000001fff087819 */ /* 0x000fc80000011603 */
[----:B------:R-:W-:-:S04]  /*2a960*/  LEA.HI.SX32 R8, R3, R8, 0x1a ;  /* 0x0000000803087211 */ /* 0x000fc800078fd2ff */
[----:B------:R-:W-:-:S04]  /*2a970*/  VIMNMX R8, R20, R8, PT ;  /* 0x0000000814087248 */ /* 0x000fc80003fe0100 */
[----:B------:R-:W-:-:S13]  /*2a980*/  ISETP.GE.AND P0, PT, R8, 0x1, PT ;  /* 0x000000010800780c */ /* 0x000fda0003f06270 */
[----:B0-----:R-:W-:Y:S05]  /*2a990*/  @!P0 BRA `(.L_x_2481) ;  /* 0x0000000000748947 */ /* 0x001fea0003800000 */
        /* <DEDUP_REMOVED lines=11> */
[----:B0-----:R-:W-:Y:S02]  /*2aa50*/  IMAD.MOV.U32 R6, RZ, RZ, RZ ;  /* 0x000000ffff067224 */ /* 0x001fe400078e00ff */
[----:B-1----:R-:W-:-:S04]  /*2aa60*/  IMAD.MOV R5, RZ, RZ, -R7 ;  /* 0x000000ffff057224 */ /* 0x002fc800078e0a07 */
[----:B------:R-:W-:-:S04]  /*2aa70*/  IMAD R5, R5, R4, RZ ;  /* 0x0000000405057224 */ /* 0x000fc800078e02ff */
[----:B------:R-:W-:Y:S01]  /*2aa80*/  IMAD.HI.U32 R7, R7, R5, R6 ;  /* 0x0000000507077227 */ /* 0x000fe200078e0006 */
[----:B------:R-:W-:Y:S02]  /*2aa90*/  IABS R5, R2 ;  /* 0x0000000200057213 */ /* 0x000fe40000000000 */
[----:B------:R-:W-:-:S04]  /*2aaa0*/  IABS R2, R3 ;  /* 0x0000000300027213 */ /* 0x000fc80000000000 */
[----:B------:R-:W-:-:S05]  /*2aab0*/  IADD3 R2, RZ, -R2, RZ ;  /* 0x80000002ff027210 */ /* 0x000fca0007ffe0ff */
        /* <DEDUP_REMOVED lines=8> */
[----:B------:R-:W-:-:S05]  /*2ab40*/  @P0 VIADD R2, R2, 0x1 ;  /* 0x0000000102020836 */ /* 0x000fca0000000000 */
[----:B------:R-:W-:Y:S02]  /*2ab50*/  @!P3 IADD3 R2, -R2, RZ, RZ ;  /* 0x000000ff0202b210 */ /* 0x000fe40007ffe1ff */
[----:B------:R-:W-:-:S07]  /*2ab60*/  @!P2 LOP3.LUT R2, RZ, R3, RZ, 0x33, !PT ;  /* 0x00000003ff02a212 */ /* 0x000fce00078e33ff */
.L_x_2481:
[----:B------:R-:W-:Y:S05]  /*2ab70*/  BSYNC B0 ;  /* 0x0000000000007941 */ /* 0x000fea0003800000 */
.L_x_2480:
[-C--:B------:R-:W-:Y:S01]  /*2ab80*/  IMAD R3, R12, R2.reuse, RZ ;  /* 0x000000020c037224 */ /* 0x080fe200078e02ff */
[----:B------:R-:W-:Y:S04]  /*2ab90*/  BSSY B0, `(.L_x_2482) ;  /* 0x0000123000007945 */ /* 0x000fe80003800000 */
[----:B------:R-:W-:-:S05]  /*2aba0*/  VIADDMNMX R2, R3, R2, R8, PT ;  /* 0x0000000203027246 */ /* 0x000fca0003800108 */
[--C-:B------:R-:W-:Y:S02]  /*2abb0*/  IMAD R4, R2, 0xa0, -R9.reuse ;  /* 0x000000a002047824 */ /* 0x100fe400078e0a09 */
[----:B------:R-:W-:-:S03]  /*2abc0*/  IMAD R2, R3, 0xa0, -R9 ;  /* 0x000000a003027824 */ /* 0x000fc600078e0a09 */
[----:B------:R-:W-:Y:S02]  /*2abd0*/  VIMNMX R10, R4, R10, PT ;  /* 0x0000000a040a7248 */ /* 0x000fe40003fe0100 */
[----:B------:R-:W-:-:S04]  /*2abe0*/  VIMNMX R2, RZ, R2, !PT ;  /* 0x00000002ff027248 */ /* 0x000fc80007fe0100 */
[----:B------:R-:W-:Y:S01]  /*2abf0*/  ISETP.GT.AND P0, PT, R10, R2, PT ;  /* 0x000000020a00720c */ /* 0x000fe20003f04270 */
[----:B------:R-:W-:-:S05]  /*2ac00*/  IMAD.WIDE.U32 R2, R2, -0x33333333, RZ ;  /* 0xcccccccd02027825 */ /* 0x000fca00078e00ff */
[----:B------:R-:W-:-:S05]  /*2ac10*/  SHF.R.U32.HI R3, RZ, 0x7, R3 ;  /* 0x00000007ff037819 */ /* 0x000fca0000011603 */
[----:B------:R-:W-:Y:S02]  /*2ac20*/  IMAD.MOV.U32 R8, RZ, RZ, R3 ;  /* 0x000000ffff087224 */ /* 0x000fe400078e0003 */
        /* <DEDUP_REMOVED lines=14> */
.L_x_2730:
[----:B-1----:R-:W-:Y:S02]  /*2ad10*/  ISETP.NE.AND P0, PT, R14, RZ, PT ;  /* 0x000000ff0e00720c */ /* 0x002fe40003f05270 */
[----:B------:R-:W-:-:S11]  /*2ad20*/  PLOP3.LUT P6, PT, PT, PT, PT, 0x8, 0x0 ;  /* 0x000000000000781c */ /* 0x000fd60003fce170 */
[----:B------:R-:W-:Y:S05]  /*2ad30*/  @P0 BRA `(.L_x_2485) ;  /* 0x00000000000c0947 */ /* 0x000fea0003800000 */
[----:B------:R-:W-:-:S03]  /*2ad40*/  UMOV UR4, 0xffffffff ;  /* 0xffffffff00047882 */ /* 0x000fc60000000000 */
[----:B------:R-:W-:Y:S05]  /*2ad50*/  BRA.DIV UR4, `(.L_x_2486) ;  /* 0x0000008e04547947 */ /* 0x000fea000b800000 */
[----:B------:R-:W-:-:S13]  /*2ad60*/  ELECT P6, URZ, PT ;  /* 0x00000000003f782f */ /* 0x000fda00038c0000 */
.L_x_2485:
        /* <DEDUP_REMOVED lines=9> */
.L_x_2733:
[----:B------:R-:W-:Y:S05]  /*2ae00*/  BSYNC B1 ;  /* 0x0000000000017941 */ /* 0x000fea0003800000 */
.L_x_2487:
[----:B------:R-:W-:Y:S04]  /*2ae10*/  BSSY B1, `(.L_x_2489) ;  /* 0x0000070000017945 */ /* 0x000fe80003800000 */
[----:B------:R-:W-:Y:S05]  /*2ae20*/  @!P6 BRA `(.L_x_2490) ;  /* 0x0000000400b8e947 */ /* 0x000fea0003800000 */
[----:B------:R-:W2:Y:S04]  /*2ae30*/  LDL R7, [R1+0x10] ;  /* 0x0000100001077983 */ /* 0x000ea80000100800 */
[----:B------:R-:W3:Y:S01]  /*2ae40*/  LDL R6, [R1+0x1c] ;  /* 0x00001c0001067983 */ /* 0x000ee20000100800 */
[----:B------:R-:W1:Y:S01]  /*2ae50*/  S2R R5, SR_TID.X ;  /* 0x0000000000057919 */ /* 0x000e620000002100 */
[----:B------:R-:W-:Y:S01]  /*2ae60*/  BSSY B2, `(.L_x_2491) ;  /* 0x0000007000027945 */ /* 0x000fe20003800000 */
[----:B-1----:R-:W-:-:S04]  /*2ae70*/  LOP3.LUT R5, R5, 0x7f, RZ, 0xc0, !PT ;  /* 0x0000007f05057812 */ /* 0x002fc800078ec0ff */
[----:B------:R-:W-:Y:S02]  /*2ae80*/  ISETP.NE.AND P1, PT, R5, RZ, PT ;  /* 0x000000ff0500720c */ /* 0x000fe40003f25270 */
[----:B--2---:R-:W-:Y:S02]  /*2ae90*/  LEA R7, R7, R18, 0x3 ;  /* 0x0000001207077211 */ /* 0x004fe400078e18ff */
[----:B---3--:R-:W-:-:S04]  /*2aea0*/  SHF.L.U32 R10, R6, 0x1f, RZ ;  /* 0x0000001f060a7819 */ /* 0x008fc800000006ff */
[----:B------:R-:W1:Y:S02]  /*2aeb0*/  SYNCS.PHASECHK.TRANS64.TRYWAIT P0, [R7+URZ+0x298a0], R10 ;  /* 0x0298a00a070075a7 */ /* 0x000e64000800017f */
[----:B-1----:R-:W-:Y:S05]  /*2aec0*/  @!P0 BRA `(.L_x_2492) ;  /* 0x0000008c002c8947 */ /* 0x002fea0003800000 */
.L_x_2734:
[----:B------:R-:W-:Y:S05]  /*2aed0*/  BSYNC B2 ;  /* 0x0000000000027941 */ /* 0x000fea0003800000 */
.L_x_2491:
[----:B------:R-:W-:Y:S04]  /*2aee0*/  BSSY B2, `(.L_x_2493) ;  /* 0x0000009000027945 */ /* 0x000fe80003800000 */
        /* <DEDUP_REMOVED lines=8> */
.L_x_2494:
[----:B------:R-:W-:Y:S05]  /*2af70*/  BSYNC B2 ;  /* 0x0000000000027941 */ /* 0x000fea0003800000 */
.L_x_2493:
        /* <DEDUP_REMOVED lines=13> */
.L_x_2495:
        /* <DEDUP_REMOVED lines=15> */
.L_x_2496:
        /* <DEDUP_REMOVED lines=15> */
.L_x_2497:
        /* <DEDUP_REMOVED lines=13> */
.L_x_2735:
[----:B------:R-:W-:Y:S05]  /*2b300*/  BSYNC B2 ;  /* 0x0000000000027941 */ /* 0x000fea0003800000 */
.L_x_2498:
[----:B------:R-:W-:Y:S01]  /*2b310*/  BSSY B2, `(.L_x_2500) ;  /* 0x000000b000027945 */ /* 0x000fe20003800000 */
[----:B------:R-:W-:Y:S02]  /*2b320*/  IMAD.MOV.U32 R12, RZ, RZ, 0x0 ;  /* 0x00000000ff0c7424 */ /* 0x000fe400078e00ff */
[----:B------:R-:W-:Y:S01]  /*2b330*/  IMAD.MOV.U32 R13, RZ, RZ, 0x12f00000 ;  /* 0x12f00000ff0d7424 */ /* 0x000fe200078e00ff */
[----:B------:R-:W-:Y:S06]  /*2b340*/  @P1 BRA `(.L_x_2501) ;  /* 0x00000000001c1947 */ /* 0x000fec0003800000 */
[----:B------:R-:W2:Y:S02]  /*2b350*/  S2R R4, SR_TID.X ;  /* 0x0000000000047919 */ /* 0x000ea40000002100 */
[----:B--2---:R-:W-:Y:S02]  /*2b360*/  LOP3.LUT R6, R4, 0x1f, RZ, 0xc0, !PT ;  /* 0x0000001f04067812 */ /* 0x004fe400078ec0ff */
[----:B------:R-:W-:Y:S02]  /*2b370*/  MOV R4, 0x5000 ;  /* 0x0000500000047802 */ /* 0x000fe40000000f00 */
[----:B------:R-:W-:Y:S02]  /*2b380*/  ISETP.NE.AND P0, PT, R6, RZ, PT ;  /* 0x000000ff0600720c */ /* 0x000fe40003f05270 */
[----:B------:R2:W-:Y:S11]  /*2b390*/  SYNCS.ARRIVE.TRANS64 RZ, [R7+URZ+0x298b0], R4 ;  /* 0x0298b00407ff79a7 */ /* 0x0005f6000800003f */
[----:B--2---:R-:W-:Y:S05]  /*2b3a0*/  @!P0 BRA `(.L_x_2501) ;  /* 0x0000000000048947 */ /* 0x004fea0003800000 */
[----:B------:R-:W-:Y:S01]  /*2b3b0*/  BPT.TRAP 0x1 ;  /* 0x000000040000795c */ /* 0x000fe20000300000 */
.L_x_2501:
[----:B------:R-:W-:Y:S05]  /*2b3c0*/  BSYNC B2 ;  /* 0x0000000000027941 */ /* 0x000fea0003800000 */
.L_x_2500:
        /* <DEDUP_REMOVED lines=10> */
.L_x_2502:
        /* <DEDUP_REMOVED lines=10> */
.L_x_2490:
[----:B------:R-:W-:Y:S05]  /*2b510*/  BSYNC B1 ;  /* 0x0000000000017941 */ /* 0x000fea0003800000 */
.L_x_2489:
[----:B------:R-:W2:Y:S04]  /*2b520*/  LDL.LU R9, [R1+0x10] ;  /* 0x0000100001097983 */ /* 0x000ea80000300800 */
[----:B01----:R-:W3:Y:S01]  /*2b530*/  LDL.LU R7, [R1+0x1c] ;  /* 0x00001c0001077983 */ /* 0x003ee20000300800 */
[----:B------:R-:W-:Y:S01]  /*2b540*/  PLOP3.LUT P0, PT, PT, PT, PT, 0x8, 0x0 ;  /* 0x000000000000781c */ /* 0x000fe20003f0e170 */
[----:B--2---:R-:W-:Y:S02]  /*2b550*/  VIADD R4, R9, 0x1 ;  /* 0x0000000109047836 */ /* 0x004fe40000000000 */
        /* <DEDUP_REMOVED lines=9> */
.L_x_2517:
        /* <DEDUP_REMOVED lines=8> */
[----:B------:R-:W-:Y:S02]  /*2b670*/  ISETP.NE.AND P2, PT, R4, RZ, PT ;  /* 0x000000ff0400720c */ /* 0x000fe40003f45270 */
[----:B--2---:R-:W-:Y:S02]  /*2b680*/  LEA R8, R6, R18, 0x3 ;  /* 0x0000001206087211 */ /* 0x004fe400078e18ff */
[----:B---3--:R-:W-:-:S04]  /*2b690*/  SHF.L.U32 R7, R5, 0x1f, RZ ;  /* 0x0000001f05077819 */ /* 0x008fc800000006ff */
[----:B------:R-:W0:Y:S02]  /*2b6a0*/  SYNCS.PHASECHK.TRANS64.TRYWAIT P1, [R8+URZ+0x298a0], R7 ;  /* 0x0298a007080075a7 */ /* 0x000e24000802017f */
[----:B0-----:R-:W-:Y:S05]  /*2b6b0*/  @!P1 BRA `(.L_x_2506) ;  /* 0x0000008400589947 */ /* 0x001fea0003800000 */
.L_x_2736:
[----:B------:R-:W-:Y:S05]  /*2b6c0*/  BSYNC B2 ;  /* 0x0000000000027941 */ /* 0x000fea0003800000 */
.L_x_2505:
        /* <DEDUP_REMOVED lines=9> */
.L_x_2508:
[----:B------:R-:W-:Y:S05]  /*2b760*/  BSYNC B2 ;  /* 0x0000000000027941 */ /* 0x000fea0003800000 */
.L_x_2507:
        /* <DEDUP_REMOVED lines=12> */
.L_x_2509:
        /* <DEDUP_REMOVED lines=15> */
.L_x_2510:
        /* <DEDUP_REMOVED lines=15> */
.L_x_2511:
        /* <DEDUP_REMOVED lines=13> */
.L_x_2737:
[----:B------:R-:W-:Y:S05]  /*2bae0*/  BSYNC B2 ;  /* 0x0000000000027941 */ /* 0x000fea0003800000 */
.L_x_2512:
        /* <DEDUP_REMOVED lines=11> */
.L_x_2515:
[----:B------:R-:W-:Y:S05]  /*2bba0*/  BSYNC B2 ;  /* 0x0000000000027941 */ /* 0x000fea0003800000 */
.L_x_2514:
        /* <DEDUP_REMOVED lines=10> */
.L_x_2516:
        /* <DEDUP_REMOVED lines=10> */
.L_x_2504:
[----:B------:R-:W-:Y:S05]  /*2bcf0*/  BSYNC B1 ;  /* 0x0000000000017941 */ /* 0x000fea0003800000 */
.L_x_2503:
        /* <DEDUP_REMOVED lines=12> */
.L_x_2483:
[----:B------:R-:W-:Y:S05]  /*2bdc0*/  BSYNC B0 ;  /* 0x0000000000007941 */ /* 0x000fea0003800000 */
.L_x_2482:
[----:B01----:R-:W2:Y:S01]  /*2bdd0*/  LDL R4, [R1+0x4] ;  /* 0x0000040001047983 */ /* 0x003ea20000100800 */
[----:B------:R-:W0:Y:S01]  /*2bde0*/  LDC R0, c[0x0][0x448] ;  /* 0x00011200ff007b82 */ /* 0x000e220000000800 */
[----:B------:R-:W-:Y:S01]  /*2bdf0*/  ISETP.NE.AND P2, PT, R17, RZ, PT ;  /* 0x000000ff1100720c */ /* 0x000fe20003f45270 */
[----:B------:R-:W-:Y:S05]  /*2be00*/  @!P0 WARPSYNC.ALL ;  /* 0x0000000000008948 */ /* 0x000fea0003800000 */
[----:B------:R-:W-:Y:S07]  /*2be10*/  BSSY B0, `(.L_x_2518) ;  /* 0x000002b000007945 */ /* 0x000fee0003800000 */
[----:B------:R-:W1:Y:S08]  /*2be20*/  @!P2 LDC R17, c[0x0][0x9f0] ;  /* 0x00027c00ff11ab82 */ /* 0x000e700000000800 */
[----:B------:R-:W-:Y:S01]  /*2be30*/  @!P0 BAR.SYNC.DEFER_BLOCKING 0xc, 0x180 ;  /* 0x0306000000008b1d */ /* 0x000fe20000010000 */
[----:B0-----:R-:W-:-:S13]  /*2be40*/  ISETP.NE.AND P1, PT, R0, 0x1, PT ;  /* 0x000000010000780c */ /* 0x001fda0003f25270 */
[----:B------:R-:W0:Y:S08]  /*2be50*/  @P1 LDC R2, c[0x0][0x44c] ;  /* 0x00011300ff021b82 */ /* 0x000e300000000800 */
[----:B------:R-:W3:Y:S01]  /*2be60*/  @P1 LDC R3, c[0x0][0x450] ;  /* 0x00011400ff031b82 */ /* 0x000ee20000000800 */
[----:B--2---:R-:W-:-:S05]  /*2be70*/  LEA R0, R4, 0x7f, 0x7 ;  /* 0x0000007f04007811 */ /* 0x004fca00078e38ff */
[----:B0-----:R-:W-:-:S05]  /*2be80*/  @P1 IMAD.HI.U32 R2, R0, R2, RZ ;  /* 0x0000000200021227 */ /* 0x001fca00078e00ff */
[----:B---3--:R-:W-:-:S05]  /*2be90*/  @P1 SHF.R.U32.HI R0, RZ, R3, R2 ;  /* 0x00000003ff001219 */ /* 0x008fca0000011602 */
[----:B------:R-:W-:-:S04]  /*2bea0*/  IMAD.IADD R0, R21, 0x1, R0 ;  /* 0x0000000115007824 */ /* 0x000fc800078e0200 */
[----:B------:R-:W-:-:S05]  /*2beb0*/  IMAD.HI R0, R0, 0x66666667, RZ ;  /* 0x6666666700007827 */ /* 0x000fca00078e02ff */
[----:B------:R-:W-:-:S04]  /*2bec0*/  SHF.R.U32.HI R6, RZ, 0x1f, R0 ;  /* 0x0000001fff067819 */ /* 0x000fc80000011600 */
[----:B------:R-:W-:Y:S02]  /*2bed0*/  LEA.HI.SX32 R6, R0, R6, 0x1a ;  /* 0x0000000600067211 */ /* 0x000fe400078fd2ff */
[----:B------:R-:W-:Y:S02]  /*2bee0*/  MOV R0, RZ ;  /* 0x000000ff00007202 */ /* 0x000fe40000000f00 */
[----:B------:R-:W-:-:S04]  /*2bef0*/  VIMNMX R6, R20, R6, PT ;  /* 0x0000000614067248 */ /* 0x000fc80003fe0100 */
[----:B------:R-:W-:-:S13]  /*2bf00*/  ISETP.GE.AND P1, PT, R6, 0x1, PT ;  /* 0x000000010600780c */ /* 0x000fda0003f26270 */
[----:B-1----:R-:W-:Y:S05]  /*2bf10*/  @!P1 BRA `(.L_x_2519) ;  /* 0x0000000000689947 */ /* 0x002fea0003800000 */
[----:B------:R-:W-:-:S04]  /*2bf20*/  IABS R2, R17 ;  /* 0x0000001100027213 */ /* 0x000fc80000000000 */
[----:B------:R-:W0:Y:S08]  /*2bf30*/  I2F.RP R4, R2 ;  /* 0x0000000200047306 */ /* 0x000e300000209400 */
        /* <DEDUP_REMOVED lines=8> */
[----:B------:R-:W-:-:S03]  /*2bfc0*/  IADD3 R4, R17, -0x1, R6 ;  /* 0xffffffff11047810 */ /* 0x000fc60007ffe006 */
[----:B------:R-:W-:Y:S01]  /*2bfd0*/  IMAD.MOV R0, RZ, RZ, -R0 ;  /* 0x000000ffff007224 */ /* 0x000fe200078e0a00 */
[----:B------:R-:W-:Y:S02]  /*2bfe0*/  IABS R3, R4 ;  /* 0x0000000400037213 */ /* 0x000fe40000000000 */
[----:B------:R-:W-:Y:S02]  /*2bff0*/  LOP3.LUT R4, R4, R17, RZ, 0x3c, !PT ;  /* 0x0000001104047212 */ /* 0x000fe400078e3cff */
[----:B------:R-:W-:Y:S01]  /*2c000*/  MOV R5, R0 ;  /* 0x0000000000057202 */ /* 0x000fe20000000f00 */
        /* <DEDUP_REMOVED lines=11> */
.L_x_2519:
[----:B------:R-:W-:Y:S05]  /*2c0c0*/  BSYNC B0 ;  /* 0x0000000000007941 */ /* 0x000fea0003800000 */
.L_x_2518:
[----:B------:R-:W2:Y:S02]  /*2c0d0*/  LDL.LU R2, [R1+0x20] ;  /* 0x0000200001027983 */ /* 0x000ea40000300800 */
[----:B--2---:R-:W-:-:S05]  /*2c0e0*/  IMAD R3, R2, R0, RZ ;  /* 0x0000000002037224 */ /* 0x004fca00078e02ff */
[----:B------:R-:W-:Y:S01]  /*2c0f0*/  VIADDMNMX R2, R3, R0, R6, PT ;  /* 0x0000000003027246 */ /* 0x000fe20003800106 */
[----:B------:R0:W-:Y:S03]  /*2c100*/  STL [R1+0x20], R3 ;  /* 0x0000200301007387 */ /* 0x0001e60000100800 */
[----:B------:R-:W-:Y:S01]  /*2c110*/  ISETP.GT.AND P0, PT, R2, R3, PT ;  /* 0x000000030200720c */ /* 0x000fe20003f04270 */
[----:B------:R0:W-:-:S12]  /*2c120*/  STL [R1+0x48], R2 ;  /* 0x0000480201007387 */ /* 0x0001d80000100800 */
[----:B0-----:R-:W-:Y:S05]  /*2c130*/  @P0 BRA `(.L_x_2520) ;  /* 0x0000000000480947 */ /* 0x001fea0003800000 */
[----:B------:R-:W0:Y:S02]  /*2c140*/  S2R R2, SR_TID.X ;  /* 0x0000000000027919 */ /* 0x000e240000002100 */
[----:B0-----:R-:W-:-:S04]  /*2c150*/  LOP3.LUT R2, R2, 0x7f, RZ, 0xc0, !PT ;  /* 0x0000007f02027812 */ /* 0x001fc800078ec0ff */
[----:B------:R-:W-:-:S13]  /*2c160*/  ISETP.NE.AND P0, PT, R2, RZ, PT ;  /* 0x000000ff0200720c */ /* 0x000fda0003f05270 */
[----:B------:R-:W-:Y:S05]  /*2c170*/  @P0 BRA `(.L_x_2521) ;  /* 0x00000030007c0947 */ /* 0x000fea0003800000 */
[----:B------:R-:W0:Y:S01]  /*2c180*/  S2R R2, SR_LANEID ;  /* 0x0000000000027919 */ /* 0x000e220000000000 */
[----:B------:R-:W-:Y:S01]  /*2c190*/  VOTEU.ANY UR4, UPT, PT ;  /* 0x0000000000047886 */ /* 0x000fe200038e0100 */
[----:B------:R-:W1:Y:S01]  /*2c1a0*/  LDC.64 R4, c[0x0][0xc60] ;  /* 0x00031800ff047b82 */ /* 0x000e620000000a00 */
[----:B------:R-:W0:Y:S02]  /*2c1b0*/  FLO.U32 R0, UR4 ;  /* 0x0000000400007d00 */ /* 0x000e2400080e0000 */
[----:B0-----:R-:W-:-:S06]  /*2c1c0*/  ISETP.EQ.U32.AND P0, PT, R0, R2, PT ;  /* 0x000000020000720c */ /* 0x001fcc0003f02070 */
[----:B------:R-:W1:Y:S07]  /*2c1d0*/  POPC R2, UR4 ;  /* 0x0000000400027d09 */ /* 0x000e6e0008000000 */
[----:B-1----:R-:W2:Y:S04]  /*2c1e0*/  @P0 ATOMG.E.ADD.STRONG.GPU PT, R2, desc[UR56][R4.64], R2 ;  /* 0x00000002040209a8 */ /* 0x002ea800081ee1f8 */
[----:B--2---:R0:W1:Y:S02]  /*2c1f0*/  SHFL.IDX PT, R2, R2, R0, 0x1f ;  /* 0x00001f0002027589 */ /* 0x00406400000e0000 */
[----:B0-----:R-:W0:Y:S02]  /*2c200*/  S2R R0, SR_LTMASK ;  /* 0x0000000000007919 */ /* 0x001e240000003900 */
[----:B0-----:R-:W-:-:S06]  /*2c210*/  LOP3.LUT R0, R0, UR4, RZ, 0xc0, !PT ;  /* 0x0000000400007c12 */ /* 0x001fcc000f8ec0ff */
[----:B------:R-:W1:Y:S02]  /*2c220*/  POPC R0, R0 ;  /* 0x0000000000007309 */ /* 0x000e640000000000 */
[----:B-1----:R-:W-:-:S05]  /*2c230*/  IADD3 R0, R2, UR38, R0 ;  /* 0x0000002602007c10 */ /* 0x002fca000fffe000 */
[----:B------:R2:W-:Y:S01]  /*2c240*/  STL [R1], R0 ;  /* 0x0000000001007387 */ /* 0x0005e20000100800 */
[----:B------:R-:W-:Y:S05]  /*2c250*/  BRA `(.L_x_2521) ;  /* 0x0000003000447947 */ /* 0x000fea0003800000 */
.L_x_2520:
[----:B------:R-:W-:Y:S01]  /*2c260*/  IADD3 R0, R18, 0x1a400, RZ ;  /* 0x0001a40012007810 */ /* 0x000fe20007ffe0ff */
[----:B------:R-:W-:Y:S03]  /*2c270*/  BSSY B6, `(.L_x_2522) ;  /* 0x0000013000067945 */ /* 0x000fe60003800000 */
        /* <DEDUP_REMOVED lines=8> */
[----:B------:R-:W0:Y:S01]  /*2c300*/  LDC.64 R2, c[0x4][R2] ;  /* 0x0100000002027b82 */ /* 0x000e220000000a00 */
        /* <DEDUP_REMOVED lines=8> */
[----:B0-----:R-:W-:Y:S05]  /*2c390*/  CALL.ABS.NOINC R2 ;  /* 0x0000000002007343 */ /* 0x001fea0003c00000 */
.L_x_2523:
[----:B------:R-:W-:Y:S05]  /*2c3a0*/  BSYNC B6 ;  /* 0x0000000000067941 */ /* 0x000fea0003800000 */
.L_x_2522:
        /* <DEDUP_REMOVED lines=12> */
[----:B------:R-:W-:Y:S01]  /*2c470*/  IMAD.U32 R4, RZ, RZ, UR6 ;  /* 0x00000006ff047e24 */ /* 0x000fe2000f8e00ff */
[----:B------:R-:W-:Y:S01]  /*2c480*/  MOV R10, UR4 ;  /* 0x00000004000a7c02 */ /* 0x000fe20008000f00 */
[----:B------:R-:W1:Y:S01]  /*2c490*/  LDC.64 R2, c[0x4][R2] ;  /* 0x0100000002027b82 */ /* 0x000e620000000a00 */
        /* <DEDUP_REMOVED lines=8> */
[----:B01----:R-:W-:Y:S05]  /*2c520*/  CALL.ABS.NOINC R2 ;  /* 0x0000000002007343 */ /* 0x003fea0003c00000 */
.L_x_2525:
[----:B------:R-:W-:Y:S05]  /*2c530*/  BSYNC B6 ;  /* 0x0000000000067941 */ /* 0x000fea0003800000 */
.L_x_2524:
        /* <DEDUP_REMOVED lines=20> */
.L_x_2527:
[----:B------:R-:W-:Y:S05]  /*2c680*/  BSYNC B6 ;  /* 0x0000000000067941 */ /* 0x000fea0003800000 */
.L_x_2526:
[----:B------:R-:W-:Y:S01]  /*2c690*/  LOP3.LUT P6, RZ, R17, 0x1, RZ, 0xc0, !PT ;  /* 0x0000000111ff7812 */ /* 0x000fe200078cc0ff */
[----:B------:R-:W-:-:S12]  /*2c6a0*/  BSSY B6, `(.L_x_2528) ;  /* 0x0000012000067945 */ /* 0x000fd80003800000 */
[----:B------:R-:W-:Y:S05]  /*2c6b0*/  @!P6 BRA `(.L_x_2529) ;  /* 0x000000000040e947 */ /* 0x000fea0003800000 */
[----:B------:R-:W-:Y:S01]  /*2c6c0*/  MOV R2, 0x0 ;  /* 0x0000000000027802 */ /* 0x000fe20000000f00 */
[----:B------:R-:W-:Y:S01]  /*2c6d0*/  ULDC.64 UR4, c[0x4][0xc8] ;  /* 0x0100320000047ab9 */ /* 0x000fe20000000a00 */
[----:B------:R-:W-:Y:S01]  /*2c6e0*/  ULDC.64 UR6, c[0x4][0xd0] ;  /* 0x0100340000067ab9 */ /* 0x000fe20000000a00 */
[----:B------:R-:W-:Y:S01]  /*2c6f0*/  ULDC.64 UR8, c[0x4][0x20] ;  /* 0x0100080000087ab9 */ /* 0x000fe20000000a00 */
[----:B------:R-:W-:Y:S01]  /*2c700*/  MOV R4, UR4 ;  /* 0x0000000400047c02 */ /* 0x000fe20008000f00 */
[----:B------:R-:W-:Y:S01]  /*2c710*/  IMAD.U32 R5, RZ, RZ, UR5 ;  /* 0x00000005ff057e24 */ /* 0x000fe2000f8e00ff */
[----:B------:R-:W1:Y:S01]  /*2c720*/  LDC.64 R2, c[0x4][R2] ;  /* 0x0100000002027b82 */ /* 0x000e620000000a00 */
        /* <DEDUP_REMOVED lines=8> */
[----:B01----:R-:W-:Y:S05]  /*2c7b0*/  CALL.ABS.NOINC R2 ;  /* 0x0000000002007343 */ /* 0x003fea0003c00000 */
.L_x_2529:
[----:B------:R-:W-:Y:S05]  /*2c7c0*/  BSYNC B6 ;  /* 0x0000000000067941 */ /* 0x000fea0003800000 */
.L_x_2528:
[----:B------:R-:W2:Y:S01]  /*2c7d0*/  LDL.LU R2, [R1+0x24] ;  /* 0x0000240001027983 */ /* 0x000ea20000300800 */
[----:B------:R-:W-:-:S03]  /*2c7e0*/  ULDC.64 UR4, c[0x0][0x9f8] ;  /* 0x00027e0000047ab9 */ /* 0x000fc60000000a00 */
[----:B0-----:R-:W3:Y:S04]  /*2c7f0*/  LDL.LU R17, [R1+0x38] ;  /* 0x0000380001117983 */ /* 0x001ee80000300800 */
[----:B------:R-:W4:Y:S01]  /*2c800*/  LDL R8, [R1+0x8] ;  /* 0x0000080001087983 */ /* 0x000f220000100800 */
[----:B------:R-:W-:-:S04]  /*2c810*/  ISETP.NE.U32.AND P0, PT, RZ, UR4, PT ;  /* 0x00000004ff007c0c */ /* 0x000fc8000bf05070 */
[----:B------:R-:W-:-:S13]  /*2c820*/  ISETP.NE.AND.EX P0, PT, RZ, UR5, PT, P0 ;  /* 0x00000005ff007c0c */ /* 0x000fda000bf05300 */
[----:B--2---:R-:W-:-:S04]  /*2c830*/  @P0 IADD3 R2, P1, R2, UR4, RZ ;  /* 0x0000000402020c10 */ /* 0x004fc8000ff3e0ff */
[----:B---3--:R-:W-:Y:S01]  /*2c840*/  @P0 IADD3.X R3, R17, UR5, RZ, P1, !PT ;  /* 0x0000000511030c10 */ /* 0x008fe20008ffe4ff */
[----:B------:R-:W-:-:S04]  /*2c850*/  ULDC.64 UR4, c[0x0][0xa08] ;  /* 0x0002820000047ab9 */ /* 0x000fc80000000a00 */
[----:B----4-:R0:W2:Y:S02]  /*2c860*/  @P0 LDG.E R8, desc[UR56][R2.64] ;  /* 0x0000003802080981 */ /* 0x0100a4000c1e1900 */
[----:B0-----:R-:W0:Y:S01]  /*2c870*/  LDC.64 R2, c[0x0][0x418] ;  /* 0x00010600ff027b82 */ /* 0x001e220000000a00 */
[----:B--2---:R-:W-:Y:S01]  /*2c880*/  SHF.R.S32.HI R9, RZ, 0x1f, R8 ;  /* 0x0000001fff097819 */ /* 0x004fe20000011408 */
[----:B------:R1:W-:Y:S01]  /*2c890*/  @P0 STL [R1+0x8], R8 ;  /* 0x0000080801000387 */ /* 0x0003e20000100800 */
[----:B0-----:R-:W-:Y:S01]  /*2c8a0*/  LOP3.LUT P0, RZ, R2, UR4, RZ, 0xfc, !PT ;  /* 0x0000000402ff7c12 */ /* 0x001fe2000f80fcff */
[----:B------:R-:W-:Y:S02]  /*2c8b0*/  UMOV UR4, 0xffffffff ;  /* 0xffffffff00047882 */ /* 0x000fe40000000000 */
[----:B------:R1:W-:Y:S01]  /*2c8c0*/  STL [R1+0x24], R9 ;  /* 0x0000240901007387 */ /* 0x0003e20000100800 */
[----:B------:R-:W-:-:S04]  /*2c8d0*/  LOP3.LUT P0, RZ, R3, UR5, RZ, 0xfc, P0 ;  /* 0x0000000503ff7c12 */ /* 0x000fc8000800fcff */
[----:B------:R-:W-:Y:S01]  /*2c8e0*/  SEL R17, R8, RZ, !P0 ;  /* 0x000000ff08117207 */ /* 0x000fe20004000000 */
[----:B------:R-:W-:Y:S08]  /*2c8f0*/  BRA.DIV UR4, `(.L_x_2530) ;  /* 0x0000007204f07947 */ /* 0x000ff0000b800000 */
[----:B------:R-:W0:Y:S02]  /*2c900*/  S2R R0, SR_TID.X ;  /* 0x0000000000007919 */ /* 0x000e240000002100 */
[----:B0-----:R-:W-:-:S04]  /*2c910*/  SHF.R.U32.HI R0, RZ, 0x5, R0 ;  /* 0x00000005ff007819 */ /* 0x001fc80000011600 */
[----:B------:R-:W-:-:S05]  /*2c920*/  LOP3.LUT R0, R0, 0x3, RZ, 0xc0, !PT ;  /* 0x0000000300007812 */ /* 0x000fca00078ec0ff */
[----:B------:R0:W2:Y:S02]  /*2c930*/  SHFL.IDX PT, R14, R0, RZ, 0x1f ;  /* 0x00001fff000e7589 */ /* 0x0000a400000e0000 */
.L_x_2740:
[----:B0-----:R-:W3:Y:S01]  /*2c940*/  LDL.LU R0, [R1+0x14] ;  /* 0x0000140001007983 */ /* 0x001ee20000300800 */
[----:B------:R-:W-:Y:S02]  /*2c950*/  PLOP3.LUT P1, PT, PT, PT, PT, 0x8, 0x0 ;  /* 0x000000000000781c */ /* 0x000fe40003f2e170 */
[----:B--2---:R-:W-:Y:S02]  /*2c960*/  ISETP.NE.AND P0, PT, R14, RZ, PT ;  /* 0x000000ff0e00720c */ /* 0x004fe40003f05270 */
[----:B---3--:R-:W-:-:S09]  /*2c970*/  LOP3.LUT R0, R0, 0xfffffffe, RZ, 0xc0, !PT ;  /* 0xfffffffe00007812 */ /* 0x008fd200078ec0ff */
[----:B------:R-:W-:-:S05]  /*2c980*/  @P1 LOP3.LUT R0, R0, 0x1, RZ, 0xfc, !PT ;  /* 0x0000000100001812 */ /* 0x000fca00078efcff */
[----:B------:R0:W-:Y:S01]  /*2c990*/  STL [R1+0x14], R0 ;  /* 0x0000140001007387 */ /* 0x0001e20000100800 */
[----:B------:R-:W-:Y:S05]  /*2c9a0*/  @P0 BRA `(.L_x_2531) ;  /* 0x00000004008c0947 */ /* 0x000fea0003800000 */
[----:B------:R-:W-:-:S03]  /*2c9b0*/  UMOV UR4, 0xffffffff ;  /* 0xffffffff00047882 */ /* 0x000fc60000000000 */
[----:B------:R-:W-:Y:S05]  /*2c9c0*/  BRA.DIV UR4, `(.L_x_2532) ;  /* 0x0000007204f07947 */ /* 0x000fea000b800000 */
[----:B------:R-:W-:-:S13]  /*2c9d0*/  ELECT P6, URZ, PT ;  /* 0x00000000003f782f */ /* 0x000fda00038c0000 */
.L_x_2743:
[----:B------:R-:W-:Y:S05]  /*2c9e0*/  @!P6 BRA `(.L_x_2531) ;  /* 0x00000004007ce947 */ /* 0x000fea0003800000 */
[----:B0-----:R-:W2:Y:S01]  /*2c9f0*/  LDL R0, [R1+0x48] ;  /* 0x0000480001007983 */ /* 0x001ea20000100800 */
[----:B------:R-:W-:-:S04]  /*2ca00*/  ISETP.NE.U32.AND P0, PT, R2, RZ, PT ;  /* 0x000000ff0200720c */ /* 0x000fc80003f05070 */
[----:B------:R-:W-:Y:S01]  /*2ca10*/  ISETP.NE.AND.EX P0, PT, R3, RZ, PT, P0 ;  /* 0x000000ff0300720c */ /* 0x000fe20003f05300 */
[----:B--2---:R-:W-:-:S12]  /*2ca20*/  VIADD R0, R0, 0xffffffff ;  /* 0xffffffff00007836 */ /* 0x004fd80000000000 */
[----:B------:R-:W-:Y:S05]  /*2ca30*/  @!P0 BRA `(.L_x_2533) ;  /* 0x0000000000448947 */ /* 0x000fea0003800000 */
[----:B------:R-:W0:Y:S01]  /*2ca40*/  LDC R7, c[0x0][0x43c] ;  /* 0x00010f00ff077b82 */ /* 0x000e220000000800 */
[----:B------:R-:W-:Y:S01]  /*2ca50*/  ULDC.64 UR4, c[0x0][0x428] ;  /* 0x00010a0000047ab9 */ /* 0x000fe20000000a00 */
[----:B0-----:R-:W-:-:S13]  /*2ca60*/  ISETP.NE.AND P0, PT, R7, 0x1, PT ;  /* 0x000000010700780c */ /* 0x001fda0003f05270 */
[----:B------:R-:W0:Y:S02]  /*2ca70*/  @P0 LDC.64 R4, c[0x0][0x440] ;  /* 0x00011000ff040b82 */ /* 0x000e240000000a00 */
[----:B0-----:R-:W-:Y:S01]  /*2ca80*/  @P0 IMAD.HI.U32 R6, R0, R4, RZ ;  /* 0x0000000400060227 */ /* 0x001fe200078e00ff */
[----:B------:R-:W-:-:S04]  /*2ca90*/  MOV R4, R0 ;  /* 0x0000000000047202 */ /* 0x000fc80000000f00 */
        /* <DEDUP_REMOVED lines=11> */
.L_x_2533:
[----:B0-----:R-:W2:Y:S01]  /*2cb50*/  LDL R3, [R1+0x18] ;  /* 0x0000180001037983 */ /* 0x001ea20000100800 */
[----:B------:R-:W-:Y:S01]  /*2cb60*/  IMAD R2, R19, 0x8, R18 ;  /* 0x0000000813027824 */ /* 0x000fe200078e0212 */
[----:B-1----:R-:W0:Y:S02]  /*2cb70*/  S2R R8, SR_TID.X ;  /* 0x0000000000087919 */ /* 0x002e240000002100 */
[----:B0-----:R-:W-:-:S04]  /*2cb80*/  LOP3.LUT R8, R8, 0x7f, RZ, 0xc0, !PT ;  /* 0x0000007f08087812 */ /* 0x001fc800078ec0ff */
[----:B------:R-:W-:Y:S02]  /*2cb90*/  ISETP.NE.AND P1, PT, R8, RZ, PT ;  /* 0x000000ff0800720c */ /* 0x000fe40003f25270 */
[----:B--2---:R-:W-:-:S04]  /*2cba0*/  SHF.L.U32 R3, R3, 0x1f, RZ ;  /* 0x0000001f03037819 */ /* 0x004fc800000006ff */
[----:B------:R-:W0:Y:S02]  /*2cbb0*/  SYNCS.PHASECHK.TRANS64.TRYWAIT P0, [R2+URZ+0x29880], R3 ;  /* 0x02988003020075a7 */ /* 0x000e24000800017f */
[----:B0-----:R-:W-:Y:S05]  /*2cbc0*/  @!P0 BRA `(.L_x_2534) ;  /* 0x0000007000908947 */ /* 0x001fea0003800000 */
.L_x_2744:
        /* <DEDUP_REMOVED lines=8> */
.L_x_2535:
[----:B------:R-:W2:Y:S01]  /*2cc50*/  LDL R5, [R1+0x28] ;  /* 0x0000280001057983 */ /* 0x000ea20000100800 */
[----:B------:R-:W-:Y:S01]  /*2cc60*/  IMAD R4, R19, 0x5000, R18 ;  /* 0x0000500013047824 */ /* 0x000fe200078e0212 */
        /* <DEDUP_REMOVED lines=11> */
[----:B--2---:R-:W-:-:S05]  /*2cd20*/  IMAD R0, R0, 0xa0, R5 ;  /* 0x000000a000007824 */ /* 0x004fca00078e0205 */
[----:B------:R-:W-:-:S13]  /*2cd30*/  R2UR UR11, R0 ;  /* 0x00000000000b72ca */ /* 0x000fda00000e0000 */
[----:B------:R1:W-:Y:S01]  /*2cd40*/  UTMALDG.4D [UR8], [UR4], desc[UR6] ;  /* 0x00000608040075b4 */ /* 0x0003e20008019000 */
[----:B------:R-:W2:Y:S02]  /*2cd50*/  SYNCS.PHASECHK.TRANS64.TRYWAIT P0, [R2+URZ+0x29840], R3 ;  /* 0x02984003020075a7 */ /* 0x000ea4000800017f */
[----:B-12---:R-:W-:Y:S05]  /*2cd60*/  @!P0 BRA `(.L_x_2536) ;  /* 0x00000070003c8947 */ /* 0x006fea0003800000 */
.L_x_2745:
[----:B------:R-:W-:Y:S05]  /*2cd70*/  @P1 BRA `(.L_x_2537) ;  /* 0x00000000001c1947 */ /* 0x000fea0003800000 */
[----:B------:R-:W2:Y:S01]  /*2cd80*/  S2R R4, SR_TID.X ;  /* 0x0000000000047919 */ /* 0x000ea20000002100 */
[----:B01----:R-:W-:-:S04]  /*2cd90*/  MOV R3, 0x7800 ;  /* 0x0000780000037802 */ /* 0x003fc80000000f00 */
[----:B------:R3:W-:Y:S01]  /*2cda0*/  SYNCS.ARRIVE.TRANS64 RZ, [R2+URZ+0x29830], R3 ;  /* 0x0298300302ff79a7 */ /* 0x0007e2000800003f */
[----:B--2---:R-:W-:-:S04]  /*2cdb0*/  LOP3.LUT R4, R4, 0x1f, RZ, 0xc0, !PT ;  /* 0x0000001f04047812 */ /* 0x004fc800078ec0ff */
[----:B------:R-:W-:-:S13]  /*2cdc0*/  ISETP.NE.AND P0, PT, R4, RZ, PT ;  /* 0x000000ff0400720c */ /* 0x000fda0003f05270 */
[----:B---3--:R-:W-:Y:S05]  /*2cdd0*/  @!P0 BRA `(.L_x_2537) ;  /* 0x0000000000048947 */ /* 0x008fea0003800000 */
[----:B------:R-:W-:Y:S01]  /*2cde0*/  BPT.TRAP 0x1 ;  /* 0x000000040000795c */ /* 0x000fe20000300000 */
.L_x_2537:
[----:B01----:R-:W2:Y:S01]  /*2cdf0*/  LDL.LU R3, [R1+0x14] ;  /* 0x0000140001037983 */ /* 0x003ea20000300800 */
        /* <DEDUP_REMOVED lines=30> */
.L_x_2531:
[----:B---3--:R-:W0:Y:S04]  /*2cfe0*/  LDL.LU R3, [R1+0x40] ;  /* 0x0000400001037983 */ /* 0x008e280000300800 */
[----:B------:R-:W2:Y:S04]  /*2cff0*/  LDL.LU R5, [R1+0x34] ;  /* 0x0000340001057983 */ /* 0x000ea80000300800 */
[----:B------:R-:W3:Y:S01]  /*2d000*/  LDL.LU R4, [R1+0x58] ;  /* 0x0000580001047983 */ /* 0x000ee20000300800 */
[----:B------:R-:W-:Y:S05]  /*2d010*/  WARPSYNC.ALL ;  /* 0x0000000000007948 */ /* 0x000fea0003800000 */
[----:B------:R-:W-:Y:S01]  /*2d020*/  ULDC.64 UR6, c[0x0][0xa00] ;  /* 0x0002800000067ab9 */ /* 0x000fe20000000a00 */
[----:B------:R-:W-:Y:S01]  /*2d030*/  ULDC.64 UR4, c[0x0][0x298] ;  /* 0x0000a60000047ab9 */ /* 0x000fe20000000a00 */
[----:B------:R-:W-:Y:S01]  /*2d040*/  BAR.SYNC.DEFER_BLOCKING 0x8, 0x180 ;  /* 0x0206000000007b1d */ /* 0x000fe20000010000 */
[----:B------:R-:W-:Y:S01]  /*2d050*/  ISETP.NE.U32.AND P0, PT, RZ, UR6, PT ;  /* 0x00000006ff007c0c */ /* 0x000fe2000bf05070 */
[----:B------:R-:W-:-:S03]  /*2d060*/  VIADD R2, R18, 0x14400 ;  /* 0x0001440012027836 */ /* 0x000fc60000000000 */
[----:B------:R-:W-:Y:S01]  /*2d070*/  ISETP.NE.AND.EX P0, PT, RZ, UR7, PT, P0 ;  /* 0x00000007ff007c0c */ /* 0x000fe2000bf05300 */
[----:B------:R-:W-:Y:S01]  /*2d080*/  BSSY B6, `(.L_x_2538) ;  /* 0x000001e000067945 */ /* 0x000fe20003800000 */
[----:B------:R-:W-:Y:S02]  /*2d090*/  LOP3.LUT P1, RZ, R2, 0x1bf, RZ, 0xc0, !PT ;  /* 0x000001bf02ff7812 */ /* 0x000fe4000782c0ff */
[----:B0-----:R-:W-:Y:S02]  /*2d0a0*/  SHF.R.S32.HI R0, RZ, 0x1f, R3 ;  /* 0x0000001fff007819 */ /* 0x001fe40000011403 */
[----:B--2---:R-:W-:-:S03]  /*2d0b0*/  SEL R5, R5, RZ, !P0 ;  /* 0x000000ff05057207 */ /* 0x004fc60004000000 */
[----:B------:R-:W-:Y:S01]  /*2d0c0*/  IMAD R0, R0, UR4, RZ ;  /* 0x0000000400007c24 */ /* 0x000fe2000f8e02ff */
[----:B---3--:R-:W-:-:S03]  /*2d0d0*/  SEL R4, R4, RZ, !P0 ;  /* 0x000000ff04047207 */ /* 0x008fc60004000000 */
        /* <DEDUP_REMOVED lines=16> */
[----:B------:R-:W-:Y:S01]  /*2d1e0*/  MOV R12, 0x1 ;  /* 0x00000001000c7802 */ /* 0x000fe20000000f00 */
[----:B------:R-:W-:Y:S02]  /*2d1f0*/  IMAD.U32 R7, RZ, RZ, UR7 ;  /* 0x00000007ff077e24 */ /* 0x000fe4000f8e00ff */
[----:B------:R-:W-:-:S02]  /*2d200*/  IMAD.U32 R10, RZ, RZ, UR8 ;  /* 0x00000008ff0a7e24 */ /* 0x000fc4000f8e00ff */
[----:B------:R-:W-:Y:S02]  /*2d210*/  IMAD.U32 R11, RZ, RZ, UR9 ;  /* 0x00000009ff0b7e24 */ /* 0x000fe4000f8e00ff */
[----:B-1----:R-:W-:Y:S02]  /*2d220*/  IMAD.MOV.U32 R8, RZ, RZ, 0x70 ;  /* 0x00000070ff087424 */ /* 0x002fe400078e00ff */
[----:B------:R-:W-:-:S07]  /*2d230*/  IMAD.MOV.U32 R13, RZ, RZ, RZ ;  /* 0x000000ffff0d7224 */ /* 0x000fce00078e00ff */
[----:B------:R-:W-:-:S07]  /*2d240*/  LEPC R20, `(.L_x_2539) ;  /* 0x000000001014794e */ /* 0x000fce0000000000 */
[----:B0-----:R-:W-:Y:S05]  /*2d250*/  CALL.ABS.NOINC R2 ;  /* 0x0000000002007343 */ /* 0x001fea0003c00000 */
.L_x_2539:
[----:B------:R-:W-:Y:S05]  /*2d260*/  BSYNC B6 ;  /* 0x0000000000067941 */ /* 0x000fea0003800000 */
.L_x_2538:
[----:B0-----:R-:W2:Y:S01]  /*2d270*/  LDL.LU R0, [R1+0x40] ;  /* 0x0000400001007983 */ /* 0x001ea20000300800 */
[----:B------:R-:W-:Y:S01]  /*2d280*/  ULDC.64 UR4, c[0x0][0x2d8] ;  /* 0x0000b60000047ab9 */ /* 0x000fe20000000a00 */
[----:B------:R-:W0:Y:S01]  /*2d290*/  LDC R7, c[0x0][0x448] ;  /* 0x00011200ff077b82 */ /* 0x000e220000000800 */
[----:B------:R-:W-:Y:S01]  /*2d2a0*/  ULDC.64 UR6, c[0x0][0x280] ;  /* 0x0000a00000067ab9 */ /* 0x000fe20000000a00 */
[----:B------:R-:W3:Y:S04]  /*2d2b0*/  LDL.LU R5, [R1+0x38] ;  /* 0x0000380001057983 */ /* 0x000ee80000300800 */
[----:B------:R-:W3:Y:S04]  /*2d2c0*/  LDL.LU.64 R2, [R1+0x50] ;  /* 0x0000500001027983 */ /* 0x000ee80000300a00 */
[----:B------:R-:W4:Y:S04]  /*2d2d0*/  LDL.LU R4, [R1+0x34] ;  /* 0x0000340001047983 */ /* 0x000f280000300800 */
[----:B------:R-:W4:Y:S01]  /*2d2e0*/  LDL R10, [R1+0x4] ;  /* 0x00000400010a7983 */ /* 0x000f220000100800 */
[----:B-1----:R-:W1:Y:S01]  /*2d2f0*/  S2R R8, SR_TID.X ;  /* 0x0000000000087919 */ /* 0x002e620000002100 */
[----:B0-----:R-:W-:-:S13]  /*2d300*/  ISETP.NE.AND P0, PT, R7, 0x1, PT ;  /* 0x000000010700780c */ /* 0x001fda0003f05270 */
[----:B------:R-:W0:Y:S01]  /*2d310*/  @P0 LDC R6, c[0x0][0x450] ;  /* 0x00011400ff060b82 */ /* 0x000e220000000800 */
[----:B-1----:R-:W-:-:S04]  /*2d320*/  SHF.L.U32 R8, R8, 0x4, RZ ;  /* 0x0000000408087819 */ /* 0x002fc800000006ff */
[----:B------:R-:W-:-:S04]  /*2d330*/  LOP3.LUT R8, R8, 0x30, RZ, 0xc0, !PT ;  /* 0x0000003008087812 */ /* 0x000fc800078ec0ff */
[C---:B------:R-:W-:Y:S02]  /*2d340*/  LOP3.LUT R11, R8.reuse, 0x40, RZ, 0xfc, !PT ;  /* 0x00000040080b7812 */ /* 0x040fe400078efcff */
[----:B------:R-:W-:Y:S01]  /*2d350*/  LOP3.LUT R8, R8, 0x80, RZ, 0xfc, !PT ;  /* 0x0000008008087812 */ /* 0x000fe200078efcff */
[----:B---3--:R-:W-:Y:S02]  /*2d360*/  IMAD.MOV.U32 R3, RZ, RZ, R5 ;  /* 0x000000ffff037224 */ /* 0x008fe400078e0005 */
[----:B------:R-:W1:Y:S01]  /*2d370*/  S2R R5, SR_TID.X ;  /* 0x0000000000057919 */ /* 0x000e620000002100 */
[----:B------:R-:W-:-:S04]  /*2d380*/  IMAD.WIDE.U32 R2, R16, UR4, R2 ;  /* 0x0000000410027c25 */ /* 0x000fc8000f8e0002 */
[----:B------:R-:W-:Y:S01]  /*2d390*/  IMAD R3, R16, UR5, R3 ;  /* 0x0000000510037c24 */ /* 0x000fe2000f8e0203 */
[----:B------:R-:W-:Y:S02]  /*2d3a0*/  ULDC.64 UR4, c[0x0][0x2e0] ;  /* 0x0000b80000047ab9 */ /* 0x000fe40000000a00 */
[----:B--2---:R-:W-:Y:S02]  /*2d3b0*/  IMAD R0, R0, UR4, RZ ;  /* 0x0000000400007c24 */ /* 0x004fe4000f8e02ff */
[----:B----4-:R-:W-:-:S04]  /*2d3c0*/  IMAD.WIDE.U32 R2, R4, UR4, R2 ;  /* 0x0000000404027c25 */ /* 0x010fc8000f8e0002 */
[----:B------:R-:W-:Y:S01]  /*2d3d0*/  IMAD R0, R4, UR5, R0 ;  /* 0x0000000504007c24 */ /* 0x000fe2000f8e0200 */
[----:B------:R-:W-:Y:S01]  /*2d3e0*/  ULDC.64 UR4, c[0x0][0x2d0] ;  /* 0x0000b40000047ab9 */ /* 0x000fe20000000a00 */
[----:B------:R-:W2:Y:S02]  /*2d3f0*/  S2R R4, SR_TID.X ;  /* 0x0000000000047919 */ /* 0x000ea40000002100 */
[----:B------:R-:W-:Y:S01]  /*2d400*/  IMAD.IADD R3, R3, 0x1, R0 ;  /* 0x0000000103037824 */ /* 0x000fe200078e0200 */
[----:B-1----:R-:W-:-:S04]  /*2d410*/  LOP3.LUT R5, R5, 0x7f, RZ, 0xc0, !PT ;  /* 0x0000007f05057812 */ /* 0x002fc800078ec0ff */
[----:B------:R-:W-:Y:S01]  /*2d420*/  SHF.R.U32.HI R5, RZ, 0x2, R5 ;  /* 0x00000002ff057819 */ /* 0x000fe20000011605 */
[----:B--2---:R-:W-:-:S05]  /*2d430*/  IMAD.SHL.U32 R4, R4, 0x20, RZ ;  /* 0x0000002004047824 */ /* 0x004fca00078e00ff */
[----:B------:R-:W-:Y:S02]  /*2d440*/  LOP3.LUT R4, R5, 0x60, R4, 0xf8, !PT ;  /* 0x0000006005047812 */ /* 0x000fe400078ef804 */
[----:B------:R-:W1:Y:S02]  /*2d450*/  @P0 LDC R5, c[0x0][0x44c] ;  /* 0x00011300ff050b82 */ /* 0x000e640000000800 */
[----:B------:R-:W-:-:S05]  /*2d460*/  LEA R4, R10, R4, 0x7 ;  /* 0x000000040a047211 */ /* 0x000fca00078e38ff */
        /* <DEDUP_REMOVED lines=30> */
[----:B------:R-:W-:-:S05]  /*2d650*/  SHF.R.U32.HI R11, RZ, 0x2, R11 ;  /* 0x00000002ff0b7819 */ /* 0x000fca000001160b */
[----:B------:R-:W-:-:S04]  /*2d660*/  IMAD R0, R10, 0x80, R11 ;  /* 0x000000800a007824 */ /* 0x000fc800078e020b */
[----:B------:R-:W-:Y:S02]  /*2d670*/  VIADD R5, R0, 0x20 ;  /* 0x0000002000057836 */ /* 0x000fe40000000000 */
[----:B--2---:R-:W-:Y:S02]  /*2d680*/  IMAD R2, R6, R7, RZ ;  /* 0x0000000706027224 */ /* 0x004fe400078e02ff */
[----:B------:R-:W0:Y:S03]  /*2d690*/  SHFL.IDX PT, R7, R4, RZ, 0x1c1f ;  /* 0x001c1fff04077589 */ /* 0x000e2600000e0000 */
[----:B------:R-:W-:Y:S01]  /*2d6a0*/  ISETP.GE.AND P4, PT, R0, R2, PT ;  /* 0x000000020000720c */ /* 0x000fe20003f86270 */
[----:B------:R-:W1:-:S12]  /*2d6b0*/  SHFL.IDX PT, R6, R3, RZ, 0x1c1f ;  /* 0x001c1fff03067589 */ /* 0x000e5800000e0000 */
        /* <DEDUP_REMOVED lines=23> */
[----:B0-----:R-:W-:-:S04]  /*2d830*/  @!P3 IMAD.X R6, RZ, RZ, R6, P4 ;  /* 0x000000ffff06b224 */ /* 0x001fc800020e0606 */
[----:B------:R-:W-:Y:S01]  /*2d840*/  @!P3 IMAD.MOV.U32 R7, RZ, RZ, R6 ;  /* 0x000000ffff07b224 */ /* 0x000fe200078e0006 */
[----:B------:R-:W-:Y:S02]  /*2d850*/  @!P3 MOV R6, R5 ;  /* 0x000000050006b202 */ /* 0x000fe40000000f00 */
[----:B------:R1:W2:Y:S04]  /*2d860*/  SHFL.IDX PT, R5, R3, 0x3, 0x1c1f ;  /* 0x007c1f0003057f89 */ /* 0x0002a800000e0000 */
[----:B------:R1:W-:Y:S04]  /*2d870*/  @!P3 LDGSTS.E.BYPASS.LTC128B.128 [R8+0x15400], desc[UR56][R6.64], !P0 ;  /* 0x154000000608bfae */ /* 0x0003e8000c101d78 */
[----:B------:R1:W-:Y:S04]  /*2d880*/  @!P3 LDGSTS.E.BYPASS.LTC128B.128 [R8+0x17400], desc[UR56][R6.64+0x40], !P1 ;  /* 0x174000400608bfae */ /* 0x0003e8000c901d78 */
[----:B------:R1:W-:Y:S04]  /*2d890*/  @!P3 LDGSTS.E.BYPASS.LTC128B.128 [R8+0x19400], desc[UR56][R6.64+0x80], !P2 ;  /* 0x194000800608bfae */ /* 0x0003e8000d101d78 */
[----:B------:R1:W3:Y:S02]  /*2d8a0*/  SHFL.IDX PT, R3, R4, 0x3, 0x1c1f ;  /* 0x007c1f0004037f89 */ /* 0x0002e400000e0000 */
.L_x_2754:
        /* <DEDUP_REMOVED lines=12> */
.L_x_2542:
[----:B------:R-:W-:Y:S05]  /*2d970*/  BSYNC B0 ;  /* 0x0000000000007941 */ /* 0x000fea0003800000 */
.L_x_2541:
[----:B------:R-:W-:Y:S01]  /*2d980*/  NOP ;  /* 0x0000000000007918 */ /* 0x000fe20000000000 */
[----:B------:R-:W-:-:S13]  /*2d990*/  PLOP3.LUT P0, PT, PT, PT, PT, 0x80, 0x0 ;  /* 0x000000000000781c */ /* 0x000fda0003f0f070 */
.L_x_2543:
[----:B------:R-:W-:Y:S02]  /*2d9a0*/  PLOP3.LUT P1, PT, P1, P0, PT, 0xa2, 0x0 ;  /* 0x000000000000781c */ /* 0x000fe40000f21472 */
[----:B------:R-:W-:-:S08]  /*2d9b0*/  @P0 R2UR P1, UR4, R18 ;  /* 0x00000000120402ca */ /* 0x000fd00000020000 */
[----:B------:R-:W-:-:S05]  /*2d9c0*/  @P0 PLOP3.LUT P0, PT, P1, PT, PT, 0x80, 0x0 ;  /* 0x000000000000081c */ /* 0x000fca0000f0f070 */
[----:B------:R-:W-:Y:S01]  /*2d9d0*/  @!P1 SYNCS.ARRIVE.TRANS64.RED.A0T1 RZ, [UR4+0x29800], RZ ;  /* 0x029800ffffff99a7 */ /* 0x000fe20008200404 */
[----:B------:R-:W-:Y:S07]  /*2d9e0*/  @!P1 ARRIVES.LDGSTSBAR.64.TRANSCNT [UR4+0x29800] ;  /* 0x02980000ff0099b0 */ /* 0x000fee0008000a84 */
[----:B------:R-:W-:Y:S05]  /*2d9f0*/  @P0 BRA.U.ANY `(.L_x_2543) ;  /* 0xfffffffd00e80947 */ /* 0x000fea000393ffff */
[----:B----4-:R-:W4:Y:S02]  /*2da00*/  LDL.LU R2, [R1+0x60] ;  /* 0x0000600001027983 */ /* 0x010f240000300800 */
[----:B----4-:R-:W-:-:S05]  /*2da10*/  VIADD R2, R2, 0x1 ;  /* 0x0000000102027836 */ /* 0x010fca0000000000 */
        /* <DEDUP_REMOVED lines=10> */
.L_x_2755:
[----:B------:R-:W-:Y:S05]  /*2dac0*/  BSYNC B0 ;  /* 0x0000000000007941 */ /* 0x000fea0003800000 */
.L_x_2544:
[----:B------:R-:W5:Y:S04]  /*2dad0*/  LDL.LU R2, [R1+0x48] ;  /* 0x0000480001027983 */ /* 0x000f680000300800 */
[----:B-1-3--:R-:W3:Y:S01]  /*2dae0*/  LDL R3, [R1+0x20] ;  /* 0x0000200001037983 */ /* 0x00aee20000100800 */
[----:B-----5:R-:W-:-:S04]  /*2daf0*/  IADD3 R2, R2, -0x2, RZ ;  /* 0xfffffffe02027810 */ /* 0x020fc80007ffe0ff */
[----:B---3--:R-:W-:-:S13]  /*2db00*/  ISETP.GE.AND P0, PT, R2, R3, PT ;  /* 0x000000030200720c */ /* 0x008fda0003f06270 */
[----:B------:R-:W-:Y:S05]  /*2db10*/  @!P0 BRA `(.L_x_2546) ;  /* 0x0000001000048947 */ /* 0x000fea0003800000 */
[----:B------:R1:W5:Y:S01]  /*2db20*/  LDL.LU R3, [R1+0x18] ;  /* 0x0000180001037983 */ /* 0x0003620000300800 */
[----:B----4-:R-:W-:-:S07]  /*2db30*/  IMAD.MOV.U32 R0, RZ, RZ, R19 ;  /* 0x000000ffff007224 */ /* 0x010fce00078e0013 */
.L_x_2568:
[----:B------:R-:W3:Y:S01]  /*2db40*/  LDL R4, [R1+0x14] ;  /* 0x0000140001047983 */ /* 0x000ee20000100800 */
[----:B------:R-:W-:Y:S01]  /*2db50*/  VIADD R19, R0, 0x1 ;  /* 0x0000000100137836 */ /* 0x000fe20000000000 */
[----:B------:R-:W-:Y:S05]  /*2db60*/  YIELD ;  /* 0x0000000000007946 */ /* 0x000fea0003800000 */
[C---:B------:R-:W-:Y:S01]  /*2db70*/  ISETP.NE.AND P0, PT, R19.reuse, 0x2, PT ;  /* 0x000000021300780c */ /* 0x040fe20003f05270 */
[----:B------:R-:W-:Y:S03]  /*2db80*/  BSSY B0, `(.L_x_2547) ;  /* 0x0000089000007945 */ /* 0x000fe60003800000 */
[----:B------:R-:W-:-:S02]  /*2db90*/  SEL R19, R19, RZ, P0 ;  /* 0x000000ff13137207 */ /* 0x000fc40000000000 */
[----:B---3--:R-:W-:Y:S02]  /*2dba0*/  LOP3.LUT P1, RZ, R4, 0x1, RZ, 0xc0, !PT ;  /* 0x0000000104ff7812 */ /* 0x008fe4000782c0ff */
[----:B------:R-:W-:-:S04]  /*2dbb0*/  SEL R4, RZ, 0x1, P0 ;  /* 0x00000001ff047807 */ /* 0x000fc80000000000 */
[----:B--2--5:R-:W-:-:S05]  /*2dbc0*/  LOP3.LUT R9, R3, R4, RZ, 0x3c, !PT ;  /* 0x0000000403097212 */ /* 0x024fca00078e3cff */
[----:B------:R3:W-:Y:S02]  /*2dbd0*/  STL [R1+0x18], R9 ;  /* 0x0000180901007387 */ /* 0x0007e40000100800 */
[----:B------:R-:W-:Y:S05]  /*2dbe0*/  @!P1 BRA `(.L_x_2548) ;  /* 0x0000000800089947 */ /* 0x000fea0003800000 */
[----:B------:R-:W-:Y:S01]  /*2dbf0*/  ULDC.64 UR4, c[0x0][0x418] ;  /* 0x0001060000047ab9 */ /* 0x000fe20000000a00 */
[----:B0-----:R-:W-:Y:S01]  /*2dc00*/  IMAD.MOV.U32 R8, RZ, RZ, R2 ;  /* 0x000000ffff087224 */ /* 0x001fe200078e0002 */
[----:B------:R-:W-:-:S04]  /*2dc10*/  ISETP.NE.U32.AND P0, PT, RZ, UR4, PT ;  /* 0x00000004ff007c0c */ /* 0x000fc8000bf05070 */
[----:B------:R-:W-:-:S13]  /*2dc20*/  ISETP.NE.AND.EX P0, PT, RZ, UR5, PT, P0 ;  /* 0x00000005ff007c0c */ /* 0x000fda000bf05300 */
[----:B------:R-:W-:Y:S05]  /*2dc30*/  @!P0 BRA `(.L_x_2549) ;  /* 0x00000000004c8947 */ /* 0x000fea0003800000 */
[----:B------:R-:W4:Y:S01]  /*2dc40*/  LDL R11, [R1+0x24] ;  /* 0x00002400010b7983 */ /* 0x000f220000100800 */
[----:B------:R-:W0:Y:S01]  /*2dc50*/  LDC R7, c[0x0][0x43c] ;  /* 0x00010f00ff077b82 */ /* 0x000e220000000800 */
[----:B------:R-:W-:Y:S02]  /*2dc60*/  ULDC.64 UR6, c[0x0][0x428] ;  /* 0x00010a0000067ab9 */ /* 0x000fe40000000a00 */
[----:B------:R-:W3:Y:S01]  /*2dc70*/  LDL R10, [R1+0x8] ;  /* 0x00000800010a7983 */ /* 0x000ee20000100800 */
[----:B0-----:R-:W-:-:S13]  /*2dc80*/  ISETP.NE.AND P0, PT, R7, 0x1, PT ;  /* 0x000000010700780c */ /* 0x001fda0003f05270 */
[----:B--2---:R-:W0:Y:S02]  /*2dc90*/  @P0 LDC.64 R4, c[0x0][0x440] ;  /* 0x00011000ff040b82 */ /* 0x004e240000000a00 */
[----:B0-----:R-:W-:-:S04]  /*2dca0*/  @P0 IMAD.HI.U32 R6, R2, R4, RZ ;  /* 0x0000000402060227 */ /* 0x001fc800078e00ff */
[----:B------:R-:W-:Y:S01]  /*2dcb0*/  IMAD.MOV.U32 R4, RZ, RZ, R2 ;  /* 0x000000ffff047224 */ /* 0x000fe200078e0002 */
[----:B------:R-:W-:-:S04]  /*2dcc0*/  @P0 SHF.R.U32.HI R4, RZ, R5, R6 ;  /* 0x00000005ff040219 */ /* 0x000fc80000011606 */
[----:B------:R-:W-:Y:S02]  /*2dcd0*/  SHF.R.S32.HI R5, RZ, 0x1f, R4 ;  /* 0x0000001fff057819 */ /* 0x000fe40000011404 */
[----:B------:R-:W-:-:S05]  /*2dce0*/  IADD3 R8, -R4, RZ, RZ ;  /* 0x000000ff04087210 */ /* 0x000fca0007ffe1ff */
[----:B------:R-:W-:Y:S02]  /*2dcf0*/  IMAD R8, R7, R8, R2 ;  /* 0x0000000807087224 */ /* 0x000fe400078e0202 */
[----:B----4-:R-:W-:-:S04]  /*2dd00*/  IMAD R6, R11, UR6, RZ ;  /* 0x000000060b067c24 */ /* 0x010fc8000f8e02ff */
[C---:B---3--:R-:W-:Y:S02]  /*2dd10*/  IMAD R6, R10.reuse, UR7, R6 ;  /* 0x000000070a067c24 */ /* 0x048fe4000f8e0206 */
[----:B------:R-:W-:-:S04]  /*2dd20*/  IMAD.WIDE.U32 R4, R10, UR6, R4 ;  /* 0x000000060a047c25 */ /* 0x000fc8000f8e0004 */
[----:B------:R-:W-:Y:S01]  /*2dd30*/  IMAD.IADD R5, R6, 0x1, R5 ;  /* 0x0000000106057824 */ /* 0x000fe200078e0205 */
[----:B------:R-:W-:-:S04]  /*2dd40*/  LEA R6, P0, R4, UR4, 0x2 ;  /* 0x0000000404067c11 */ /* 0x000fc8000f8010ff */
[----:B------:R-:W-:-:S05]  /*2dd50*/  LEA.HI.X R7, R4, UR5, R5, 0x2, P0 ;  /* 0x0000000504077c11 */ /* 0x000fca00080f1405 */
[----:B------:R0:W5:Y:S04]  /*2dd60*/  LDG.E R17, desc[UR56][R6.64] ;  /* 0x0000003806117981 */ /* 0x000168000c1e1900 */
.L_x_2549:
[----:B------:R-:W0:Y:S01]  /*2dd70*/  S2R R4, SR_TID.X ;  /* 0x0000000000047919 */ /* 0x000e220000002100 */
[----:B--2---:R-:W-:Y:S01]  /*2dd80*/  IMAD R5, R19, 0x8, R18 ;  /* 0x0000000813057824 */ /* 0x004fe200078e0212 */
[----:B------:R-:W-:Y:S01]  /*2dd90*/  BSSY B1, `(.L_x_2550) ;  /* 0x0000006000017945 */ /* 0x000fe20003800000 */
[----:B0-----:R-:W-:Y:S02]  /*2dda0*/  LOP3.LUT R6, R4, 0x7f, RZ, 0xc0, !PT ;  /* 0x0000007f04067812 */ /* 0x001fe400078ec0ff */
[----:B------:R-:W-:Y:S02]  /*2ddb0*/  SHF.L.U32 R4, R9, 0x1f, RZ ;  /* 0x0000001f09047819 */ /* 0x000fe400000006ff */
[----:B------:R-:W-:Y:S02]  /*2ddc0*/  ISETP.NE.AND P1, PT, R6, RZ, PT ;  /* 0x000000ff0600720c */ /* 0x000fe40003f25270 */
[----:B------:R-:W0:Y:S02]  /*2ddd0*/  SYNCS.PHASECHK.TRANS64.TRYWAIT P0, [R5+URZ+0x29880], R4 ;  /* 0x02988004050075a7 */ /* 0x000e24000800017f */
[----:B0-----:R-:W-:Y:S09]  /*2dde0*/  @!P0 BRA `(.L_x_2551) ;  /* 0x0000006400b08947 */ /* 0x001ff20003800000 */
.L_x_2756:
[----:B------:R-:W-:Y:S05]  /*2ddf0*/  BSYNC B1 ;  /* 0x0000000000017941 */ /* 0x000fea0003800000 */
.L_x_2550:
        /* <DEDUP_REMOVED lines=9> */
.L_x_2553:
[----:B------:R-:W-:Y:S05]  /*2de90*/  BSYNC B1 ;  /* 0x0000000000017941 */ /* 0x000fea0003800000 */
.L_x_2552:
[----:B------:R-:W2:Y:S01]  /*2dea0*/  LDL R6, [R1+0x28] ;  /* 0x0000280001067983 */ /* 0x000ea20000100800 */
        /* <DEDUP_REMOVED lines=9> */
[----:B--2---:R-:W-:-:S02]  /*2df40*/  IMAD R6, R8, 0xa0, R6 ;  /* 0x000000a008067824 */ /* 0x004fc400078e0206 */
[----:B------:R-:W-:-:S09]  /*2df50*/  VIADD R8, R5, 0x29870 ;  /* 0x0002987005087836 */ /* 0x000fd20000000000 */
.L_x_2554:
        /* <DEDUP_REMOVED lines=13> */
.L_x_2757:
[----:B------:R-:W-:Y:S05]  /*2e030*/  BSYNC B1 ;  /* 0x0000000000017941 */ /* 0x000fea0003800000 */
.L_x_2555:
[----:B------:R-:W-:Y:S01]  /*2e040*/  BSSY B1, `(.L_x_2557) ;  /* 0x000000b000017945 */ /* 0x000fe20003800000 */
[----:B------:R-:W-:Y:S02]  /*2e050*/  IMAD.MOV.U32 R8, RZ, RZ, 0x0 ;  /* 0x00000000ff087424 */ /* 0x000fe400078e00ff */
[----:B---3--:R-:W-:Y:S01]  /*2e060*/  IMAD.MOV.U32 R9, RZ, RZ, 0x14f00000 ;  /* 0x14f00000ff097424 */ /* 0x008fe200078e00ff */
[----:B------:R-:W-:Y:S06]  /*2e070*/  @P1 BRA `(.L_x_2558) ;  /* 0x00000000001c1947 */ /* 0x000fec0003800000 */
[----:B------:R-:W3:Y:S01]  /*2e080*/  S2R R7, SR_TID.X ;  /* 0x0000000000077919 */ /* 0x000ee20000002100 */
[----:B0-2---:R-:W-:-:S04]  /*2e090*/  IMAD.MOV.U32 R4, RZ, RZ, 0x7800 ;  /* 0x00007800ff047424 */ /* 0x005fc800078e00ff */
[----:B------:R4:W-:Y:S01]  /*2e0a0*/  SYNCS.ARRIVE.TRANS64 RZ, [R5+URZ+0x29830], R4 ;  /* 0x0298300405ff79a7 */ /* 0x0009e2000800003f */
[----:B---3--:R-:W-:-:S04]  /*2e0b0*/  LOP3.LUT R7, R7, 0x1f, RZ, 0xc0, !PT ;  /* 0x0000001f07077812 */ /* 0x008fc800078ec0ff */
[----:B------:R-:W-:-:S13]  /*2e0c0*/  ISETP.NE.AND P0, PT, R7, RZ, PT ;  /* 0x000000ff0700720c */ /* 0x000fda0003f05270 */
[----:B----4-:R-:W-:Y:S05]  /*2e0d0*/  @!P0 BRA `(.L_x_2558) ;  /* 0x0000000000048947 */ /* 0x010fea0003800000 */
[----:B------:R-:W-:Y:S01]  /*2e0e0*/  BPT.TRAP 0x1 ;  /* 0x000000040000795c */ /* 0x000fe20000300000 */
.L_x_2558:
[----:B------:R-:W-:Y:S05]  /*2e0f0*/  BSYNC B1 ;  /* 0x0000000000017941 */ /* 0x000fea0003800000 */
.L_x_2557:
[----:B------:R-:W-:Y:S01]  /*2e100*/  R2UR UR10, R10 ;  /* 0x000000000a0a72ca */ /* 0x000fe200000e0000 */
[----:B0-2---:R-:W-:Y:S01]  /*2e110*/  IMAD R4, R19, 0x7800, R18 ;  /* 0x0000780013047824 */ /* 0x005fe200078e0212 */
[----:B------:R-:W-:Y:S01]  /*2e120*/  R2UR UR6, R8 ;  /* 0x00000000080672ca */ /* 0x000fe200000e0000 */
[----:B------:R-:W-:Y:S01]  /*2e130*/  UIADD3 UR4, UP0, UR40, 0x370, URZ ;  /* 0x0000037028047890 */ /* 0x000fe2000ff1e03f */
[----:B------:R-:W-:Y:S01]  /*2e140*/  R2UR UR7, R9 ;  /* 0x00000000090772ca */ /* 0x000fe200000e0000 */
[----:B------:R-:W-:Y:S01]  /*2e150*/  VIADD R7, R4, 0x1a400 ;  /* 0x0001a40004077836 */ /* 0x000fe20000000000 */
[----:B------:R-:W-:Y:S01]  /*2e160*/  PLOP3.LUT P0, PT, PT, PT, PT, 0x80, 0x0 ;  /* 0x000000000000781c */ /* 0x000fe20003f0f070 */
[----:B------:R-:W-:Y:S01]  /*2e170*/  UIADD3.X UR5, URZ, UR41, URZ, UP0, !UPT ;  /* 0x000000293f057290 */ /* 0x000fe200087fe43f */
[----:B------:R-:W-:-:S11]  /*2e180*/  IADD3 R5, R5, 0x29830, RZ ;  /* 0x0002983005057810 */ /* 0x000fd60007ffe0ff */
.L_x_2559:
        /* <DEDUP_REMOVED lines=15> */
.L_x_2560:
        /* <DEDUP_REMOVED lines=15> */
.L_x_2561:
        /* <DEDUP_REMOVED lines=9> */
[----:B----4-:R-:W-:Y:S05]  /*2e400*/  @P0 BRA.U.ANY `(.L_x_2561) ;  /* 0xfffffffd00d80947 */ /* 0x010fea000393ffff */
.L_x_2548:
[----:B------:R-:W-:Y:S05]  /*2e410*/  BSYNC B0 ;  /* 0x0000000000007941 */ /* 0x000fea0003800000 */
.L_x_2547:
[----:B------:R-:W-:-:S06]  /*2e420*/  UISETP.NE.AND UP0, UPT, UR37, 0x3, UPT ;  /* 0x000000032500788c */ /* 0x000fcc000bf05270 */
[----:B------:R-:W-:-:S13]  /*2e430*/  PLOP3.LUT P0, PT, PT, PT, UP0, 0x80, 0x0 ;  /* 0x000000000000781c */ /* 0x000fda0003f0f008 */
[----:B------:R-:W-:Y:S05]  /*2e440*/  @!P0 BRA `(.L_x_2562) ;  /* 0x0000000000048947 */ /* 0x000fea0003800000 */
[----:B------:R-:W-:Y:S01]  /*2e450*/  BPT.TRAP 0x1 ;  /* 0x000000040000795c */ /* 0x000fe20000300000 */
.L_x_2562:
[----:B------:R-:W-:Y:S01]  /*2e460*/  IMAD.U32 R4, RZ, RZ, UR39 ;  /* 0x00000027ff047e24 */ /* 0x000fe2000f8e00ff */
[----:B------:R-:W-:Y:S01]  /*2e470*/  LEA R20, R0, R18, 0x3 ;  /* 0x0000001200147211 */ /* 0x000fe200078e18ff */
[----:B------:R-:W-:Y:S03]  /*2e480*/  BSSY B0, `(.L_x_2563) ;  /* 0x0000006000007945 */ /* 0x000fe60003800000 */
[----:B------:R-:W-:Y:S02]  /*2e490*/  ISETP.NE.AND P1, PT, R4, 0x3, PT ;  /* 0x000000030400780c */ /* 0x000fe40003f25270 */
[----:B------:R-:W-:-:S04]  /*2e4a0*/  LOP3.LUT R4, R3, 0x1, RZ, 0x3c, !PT ;  /* 0x0000000103047812 */ /* 0x000fc800078e3cff */
[----:B------:R-:W-:-:S04]  /*2e4b0*/  SHF.L.U32 R4, R4, 0x1f, RZ ;  /* 0x0000001f04047819 */ /* 0x000fc800000006ff */
[----:B------:R-:W4:Y:S02]  /*2e4c0*/  SYNCS.PHASECHK.TRANS64.TRYWAIT P0, [R20+URZ+0x29870], R4 ;  /* 0x02987004140075a7 */ /* 0x000f24000800017f */
[----:B----4-:R-:W-:Y:S05]  /*2e4d0*/  @!P0 BRA `(.L_x_2564) ;  /* 0x00000060001c8947 */ /* 0x010fea0003800000 */
.L_x_2758:
[----:B------:R-:W-:Y:S05]  /*2e4e0*/  BSYNC B0 ;  /* 0x0000000000007941 */ /* 0x000fea0003800000 */
.L_x_2563:
[----:B------:R-:W-:Y:S05]  /*2e4f0*/  @!P1 BRA `(.L_x_2565) ;  /* 0x0000000000049947 */ /* 0x000fea0003800000 */
[----:B------:R-:W-:Y:S01]  /*2e500*/  BPT.TRAP 0x1 ;  /* 0x000000040000795c */ /* 0x000fe20000300000 */
.L_x_2565:
[----:B------:R-:W-:Y:S01]  /*2e510*/  SHF.L.U32 R3, R3, 0x1f, RZ ;  /* 0x0000001f03037819 */ /* 0x000fe200000006ff */
[----:B------:R-:W-:-:S03]  /*2e520*/  IMAD R12, R0, 0x5000, RZ ;  /* 0x00005000000c7824 */ /* 0x000fc600078e02ff */
[----:B------:R-:W5:Y:S02]  /*2e530*/  SYNCS.PHASECHK.TRANS64.TRYWAIT P0, [R20+URZ+0x29860], R3 ;  /* 0x02986003140075a7 */ /* 0x000f64000800017f */
[----:B-----5:R-:W-:Y:S05]  /*2e540*/  @!P0 BRA `(.L_x_2566) ;  /* 0x0000006000148947 */ /* 0x020fea0003800000 */
.L_x_2759:
[----:B------:R-:W5:Y:S04]  /*2e550*/  LDL R0, [R1+0x30] ;  /* 0x0000300001007983 */ /* 0x000f680000100800 */
[----:B------:R-:W2:Y:S01]  /*2e560*/  LDL R13, [R1+0x2c] ;  /* 0x00002c00010d7983 */ /* 0x000ea20000100800 */
[----:B------:R-:W-:Y:S05]  /*2e570*/  WARPSYNC.ALL ;  /* 0x0000000000007948 */ /* 0x000fea0003800000 */
[----:B---3--:R-:W3:Y:S01]  /*2e580*/  S2R R9, SR_TID.X ;  /* 0x0000000000097919 */ /* 0x008ee20000002100 */
[----:B------:R-:W-:Y:S01]  /*2e590*/  IMAD.MOV.U32 R14, RZ, RZ, 0x40 ;  /* 0x00000040ff0e7424 */ /* 0x000fe200078e00ff */
[----:B---3--:R-:W-:-:S04]  /*2e5a0*/  LOP3.LUT P0, RZ, R9, 0x4, RZ, 0xc0, !PT ;  /* 0x0000000409ff7812 */ /* 0x008fc8000780c0ff */
[----:B------:R-:W-:Y:S02]  /*2e5b0*/  SEL R14, R14, 0xffffffc0, !P0 ;  /* 0xffffffc00e0e7807 */ /* 0x000fe40004000000 */
[C---:B-----5:R-:W-:Y:S02]  /*2e5c0*/  LOP3.LUT R0, R12.reuse, R0, RZ, 0xfc, !PT ;  /* 0x000000000c007212 */ /* 0x060fe400078efcff */
[----:B--2---:R-:W-:-:S03]  /*2e5d0*/  LOP3.LUT R21, R12, R13, RZ, 0xfc, !PT ;  /* 0x0000000d0c157212 */ /* 0x004fc600078efcff */
[----:B------:R-:W-:-:S04]  /*2e5e0*/  IMAD.IADD R0, R18, 0x1, R0 ;  /* 0x0000000112007824 */ /* 0x000fc800078e0200 */
[----:B------:R-:W-:Y:S01]  /*2e5f0*/  IMAD.IADD R3, R14, 0x1, R0 ;  /* 0x000000010e037824 */ /* 0x000fe200078e0200 */
[----:B0---4-:R-:W0:Y:S01]  /*2e600*/  LDSM.16.MT88.4 R4, [R0+0xa400] ;  /* 0x00a400000004783b */ /* 0x011e220000004200 */
        /* <DEDUP_REMOVED lines=68> */
.L_x_2567:
[----:B------:R-:W3:Y:S01]  /*2ea50*/  S2R R0, SR_TID.X ;  /* 0x0000000000007919 */ /* 0x000ee20000002100 */
[----:B0-----:R0:W-:Y:S01]  /*2ea60*/  SYNCS.ARRIVE.TRANS64.A1T0 RZ, [R20+URZ+0x29850], RZ ;  /* 0x029850ff14ff79a7 */ /* 0x0011e2000810003f */
[----:B---3--:R-:W-:Y:S02]  /*2ea70*/  LOP3.LUT R3, R0, 0x7f, RZ, 0xc0, !PT ;  /* 0x0000007f00037812 */ /* 0x008fe400078ec0ff */
[----:B------:R-:W3:Y:S01]  /*2ea80*/  LDL R0, [R1+0x20] ;  /* 0x0000200001007983 */ /* 0x000ee20000100800 */
[----:B------:R-:W-:Y:S01]  /*2ea90*/  BAR.SYNC.DEFER_BLOCKING 0x2, 0x80 ;  /* 0x0082000000007b1d */ /* 0x000fe20000010000 */
[----:B------:R-:W-:-:S05]  /*2eaa0*/  ISETP.NE.AND P0, PT, R3, RZ, PT ;  /* 0x000000ff0300720c */ /* 0x000fca0003f05270 */
[----:B------:R4:W5:Y:S08]  /*2eab0*/  LDL R3, [R1+0x18] ;  /* 0x0000180001037983 */ /* 0x0009700000100800 */
[----:B0-----:R-:W-:-:S04]  /*2eac0*/  @!P0 IADD3 R20, R20, 0x29880, RZ ;  /* 0x0002988014148810 */ /* 0x001fc80007ffe0ff */
[----:B------:R-:W-:-:S04]  /*2ead0*/  @!P0 PRMT R20, RZ, 0x654, R20 ;  /* 0x00000654ff148816 */ /* 0x000fc80000000014 */
[----:B------:R4:W-:Y:S01]  /*2eae0*/  @!P0 SYNCS.ARRIVE.TRANS64.RED.A1T0 RZ, [R20+URZ], RZ ;  /* 0x000000ff14ff89a7 */ /* 0x0009e2000810043f */
[C---:B---3--:R-:W-:Y:S01]  /*2eaf0*/  ISETP.GT.AND P0, PT, R2.reuse, R0, PT ;  /* 0x000000000200720c */ /* 0x048fe20003f04270 */
[----:B------:R-:W-:Y:S02]  /*2eb00*/  VIADD R2, R2, 0xffffffff ;  /* 0xffffffff02027836 */ /* 0x000fe40000000000 */
[----:B------:R-:W-:-:S10]  /*2eb10*/  IMAD.MOV.U32 R0, RZ, RZ, R19 ;  /* 0x000000ffff007224 */ /* 0x000fd400078e0013 */
[----:B----4-:R-:W-:Y:S05]  /*2eb20*/  @P0 BRA `(.L_x_2568) ;  /* 0xfffffff000040947 */ /* 0x010fea000383ffff */
.L_x_2546:
        /* <DEDUP_REMOVED lines=18> */
.L_x_2570:
[----:B------:R-:W-:Y:S05]  /*2ec50*/  BSYNC B0 ;  /* 0x0000000000007941 */ /* 0x000fea0003800000 */
.L_x_2569:
[----:B------:R-:W-:-:S06]  /*2ec60*/  UISETP.NE.AND UP0, UPT, UR37, 0x3, UPT ;  /* 0x000000032500788c */ /* 0x000fcc000bf05270 */
[----:B------:R-:W-:-:S13]  /*2ec70*/  PLOP3.LUT P1, PT, PT, PT, UP0, 0x80, 0x0 ;  /* 0x000000000000781c */ /* 0x000fda0003f2f008 */
[----:B------:R-:W-:Y:S05]  /*2ec80*/  @!P1 BRA `(.L_x_2571) ;  /* 0x0000000000049947 */ /* 0x000fea0003800000 */
[----:B------:R-:W-:Y:S01]  /*2ec90*/  BPT.TRAP 0x1 ;  /* 0x000000040000795c */ /* 0x000fe20000300000 */
.L_x_2571:
        /* <DEDUP_REMOVED lines=9> */
.L_x_2760:
[----:B------:R-:W-:Y:S05]  /*2ed30*/  BSYNC B0 ;  /* 0x0000000000007941 */ /* 0x000fea0003800000 */
.L_x_2572:
[----:B------:R-:W-:Y:S05]  /*2ed40*/  @!P2 BRA `(.L_x_2574) ;  /* 0x000000000004a947 */ /* 0x000fea0003800000 */
[----:B------:R-:W-:Y:S01]  /*2ed50*/  BPT.TRAP 0x1 ;  /* 0x000000040000795c */ /* 0x000fe20000300000 */
.L_x_2574:
[----:B--2---:R-:W2:Y:S02]  /*2ed60*/  LDL R0, [R1+0x18] ;  /* 0x0000180001007983 */ /* 0x004ea40000100800 */
[----:B--2---:R-:W-:-:S04]  /*2ed70*/  SHF.L.U32 R0, R0, 0x1f, RZ ;  /* 0x0000001f00007819 */ /* 0x004fc800000006ff */
[----:B------:R-:W2:Y:S02]  /*2ed80*/  SYNCS.PHASECHK.TRANS64.TRYWAIT P1, [R16+URZ+0x29860], R0 ;  /* 0x02986000100075a7 */ /* 0x000ea4000802017f */
[----:B--2---:R-:W-:Y:S05]  /*2ed90*/  @!P1 BRA `(.L_x_2575) ;  /* 0x0000005800289947 */ /* 0x004fea0003800000 */
.L_x_2761:
        /* <DEDUP_REMOVED lines=81> */
.L_x_2576:
[----:B------:R-:W3:Y:S01]  /*2f2b0*/  LDL.LU R2, [R1+0x18] ;  /* 0x0000180001027983 */ /* 0x000ee20000300800 */
[----:B0-----:R0:W-:Y:S01]  /*2f2c0*/  SYNCS.ARRIVE.TRANS64.A1T0 RZ, [R16+URZ+0x29850], RZ ;  /* 0x029850ff10ff79a7 */ /* 0x0011e2000810003f */
[----:B------:R-:W-:Y:S01]  /*2f2d0*/  IADD3 R19, R19, 0x1, RZ ;  /* 0x0000000113137810 */ /* 0x000fe20007ffe0ff */
[----:B0-----:R-:W-:-:S05]  /*2f2e0*/  @!P0 VIADD R16, R16, 0x29880 ;  /* 0x0002988010108836 */ /* 0x001fca0000000000 */
        /* <DEDUP_REMOVED lines=8> */
.L_x_2521:
        /* <DEDUP_REMOVED lines=14> */
.L_x_2577:
        /* <DEDUP_REMOVED lines=11> */
[----:B------:R-:W0:Y:S08]  /*2f500*/  @!P1 LDC.64 R2, c[0x0][0xc80] ;  /* 0x00032000ff029b82 */ /* 0x000e300000000a00 */
[----:B------:R-:W2:Y:S01]  /*2f510*/  @!P1 LDC.64 R6, c[0x0][0xc78] ;  /* 0x00031e00ff069b82 */ /* 0x000ea20000000a00 */
[----:B0-----:R-:W-:-:S05]  /*2f520*/  @!P1 IMAD.WIDE R2, R0, 0x4, R2 ;  /* 0x0000000400029825 */ /* 0x001fca00078e0202 */
[----:B------:R2:W3:Y:S02]  /*2f530*/  @!P1 LDG.E R8, desc[UR56][R2.64] ;  /* 0x0000003802089981 */ /* 0x0004e4000c1e1900 */
[----:B--2---:R-:W-:-:S06]  /*2f540*/  @!P1 IMAD.WIDE R2, R0, 0x4, R6 ;  /* 0x0000000400029825 */ /* 0x004fcc00078e0206 */
[----:B------:R-:W2:Y:S01]  /*2f550*/  @!P1 LDG.E R2, desc[UR56][R2.64] ;  /* 0x0000003802029981 */ /* 0x000ea2000c1e1900 */
        /* <DEDUP_REMOVED lines=8> */
[----:B---3--:R-:W-:Y:S01]  /*2f5e0*/  @!P1 MOV R4, R8 ;  /* 0x0000000800049202 */ /* 0x008fe20000000f00 */
[----:B------:R-:W-:-:S02]  /*2f5f0*/  IMAD.MOV.U32 R8, RZ, RZ, RZ ;  /* 0x000000ffff087224 */ /* 0x000fc400078e00ff */
[----:B--2---:R-:W-:Y:S01]  /*2f600*/  @!P1 IMAD.MOV.U32 R6, RZ, RZ, R2 ;  /* 0x000000ffff069224 */ /* 0x004fe200078e0002 */
        /* <DEDUP_REMOVED lines=17> */
[----:B------:R0:W2:Y:S02]  /*2f720*/  SHFL.IDX PT, R9, R3, 0x1f, 0x1f ;  /* 0x03e01f0003097f89 */ /* 0x0000a400000e0000 */
.L_x_2771:
[----:B------:R-:W-:Y:S01]  /*2f730*/  ULDC UR4, c[0x0][0xc38] ;  /* 0x00030e0000047ab9 */ /* 0x000fe20000000800 */
[----:B------:R-:W-:Y:S02]  /*2f740*/  IMAD.MOV.U32 R7, RZ, RZ, R3 ;  /* 0x000000ffff077224 */ /* 0x000fe400078e0003 */
[----:B------:R-:W-:-:S04]  /*2f750*/  IMAD.U32 R2, RZ, RZ, UR4 ;  /* 0x00000004ff027e24 */ /* 0x000fc8000f8e00ff */
[----:B--2---:R-:W-:-:S05]  /*2f760*/  IMAD R9, R9, R2, RZ ;  /* 0x0000000209097224 */ /* 0x004fca00078e02ff */
[----:B------:R-:W-:-:S04]  /*2f770*/  IADD3 R0, R0, R9, RZ ;  /* 0x0000000900007210 */ /* 0x000fc80007ffe0ff */
[----:B------:R-:W-:-:S13]  /*2f780*/  ISETP.GT.AND P6, PT, R0, R5, PT ;  /* 0x000000050000720c */ /* 0x000fda0003fc4270 */
[----:B------:R-:W-:Y:S05]  /*2f790*/  @P6 BRA `(.L_x_2580) ;  /* 0x0000000000ac6947 */ /* 0x000fea0003800000 */
.L_x_2583:
        /* <DEDUP_REMOVED lines=8> */
[----:B------:R-:W-:Y:S02]  /*2f820*/  IMAD.IADD R6, R3, 0x1, R4 ;  /* 0x0000000103067824 */ /* 0x000fe400078e0204 */
[----:B------:R-:W-:-:S03]  /*2f830*/  IMAD.MOV.U32 R4, RZ, RZ, RZ ;  /* 0x000000ffff047224 */ /* 0x000fc600078e00ff */
[----:B------:R-:W-:-:S13]  /*2f840*/  ISETP.GE.OR P6, PT, R6, R2, !P0 ;  /* 0x000000020600720c */ /* 0x000fda00047c6670 */
[----:B--2---:R-:W0:Y:S02]  /*2f850*/  @!P6 LDC.64 R2, c[0x0][0xc80] ;  /* 0x00032000ff02eb82 */ /* 0x004e240000000a00 */
[----:B0-----:R-:W-:-:S05]  /*2f860*/  @!P6 IMAD.WIDE R2, R6, 0x4, R2 ;  /* 0x000000040602e825 */ /* 0x001fca00078e0202 */
[----:B------:R0:W2:Y:S02]  /*2f870*/  @!P6 LDG.E R4, desc[UR56][R2.64] ;  /* 0x000000380204e981 */ /* 0x0000a4000c1e1900 */
[----:B0-----:R-:W0:Y:S02]  /*2f880*/  @!P6 LDC.64 R2, c[0x0][0xc78] ;  /* 0x00031e00ff02eb82 */ /* 0x001e240000000a00 */
[----:B0-----:R-:W-:Y:S01]  /*2f890*/  @!P6 IMAD.WIDE R2, R6, 0x4, R2 ;  /* 0x000000040602e825 */ /* 0x001fe200078e0202 */
[----:B------:R-:W-:-:S06]  /*2f8a0*/  MOV R6, RZ ;  /* 0x000000ff00067202 */ /* 0x000fcc0000000f00 */
        /* <DEDUP_REMOVED lines=19> */
[----:B------:R0:W2:Y:S02]  /*2f9e0*/  SHFL.IDX PT, R9, R7, 0x1f, 0x1f ;  /* 0x03e01f0007097f89 */ /* 0x0000a400000e0000 */
.L_x_2779:
[----:B------:R-:W-:Y:S02]  /*2f9f0*/  ULDC UR4, c[0x0][0xc38] ;  /* 0x00030e0000047ab9 */ /* 0x000fe40000000800 */
[----:B------:R-:W-:-:S04]  /*2fa00*/  IMAD.U32 R2, RZ, RZ, UR4 ;  /* 0x00000004ff027e24 */ /* 0x000fc8000f8e00ff */
[----:B--2---:R-:W-:-:S04]  /*2fa10*/  IMAD R9, R9, R2, RZ ;  /* 0x0000000209097224 */ /* 0x004fc800078e02ff */
[----:B------:R-:W-:-:S05]  /*2fa20*/  IMAD.IADD R0, R9, 0x1, R0 ;  /* 0x0000000109007824 */ /* 0x000fca00078e0200 */
[----:B------:R-:W-:-:S13]  /*2fa30*/  ISETP.GT.AND P6, PT, R0, R5, PT ;  /* 0x000000050000720c */ /* 0x000fda0003fc4270 */
[----:B------:R-:W-:Y:S05]  /*2fa40*/  @!P6 BRA `(.L_x_2583) ;  /* 0xfffffffc0054e947 */ /* 0x000fea000383ffff */
.L_x_2580:
[----:B------:R-:W-:Y:S01]  /*2fa50*/  IMAD.IADD R9, R0, 0x1, -R9 ;  /* 0x0000000100097824 */ /* 0x000fe200078e0a09 */
[----:B------:R-:W-:-:S03]  /*2fa60*/  UMOV UR4, 0xffffffff ;  /* 0xffffffff00047882 */ /* 0x000fc60000000000 */
[----:B------:R-:W-:-:S05]  /*2fa70*/  IMAD R0, R7, R2, R9 ;  /* 0x0000000207007224 */ /* 0x000fca00078e0209 */
[----:B------:R-:W-:Y:S01]  /*2fa80*/  ISETP.GT.AND P6, PT, R0, R5, PT ;  /* 0x000000050000720c */ /* 0x000fe20003fc4270 */
[----:B------:R-:W-:-:S12]  /*2fa90*/  BRA.DIV UR4, `(.L_x_2584) ;  /* 0x0000005604347947 */ /* 0x000fd8000b800000 */
[----:B------:R-:W2:Y:S01]  /*2faa0*/  LDL.LU R10, [R1+0xc] ;  /* 0x00000c00010a7983 */ /* 0x000ea20000300800 */
[----:B0-----:R-:W-:-:S04]  /*2fab0*/  VOTE.ANY R3, PT, !P6 ;  /* 0x0000000000037806 */ /* 0x001fc800070e0100 */
[----:B------:R-:W0:Y:S02]  /*2fac0*/  POPC R0, R3 ;  /* 0x0000000300007309 */ /* 0x000e240000000000 */
[----:B0-----:R3:W4:Y:S04]  /*2fad0*/  SHFL.IDX PT, R4, R4, R0, 0x1f ;  /* 0x00001f0004047589 */ /* 0x00172800000e0000 */
[----:B------:R3:W0:Y:S01]  /*2fae0*/  SHFL.IDX PT, R6, R6, R0, 0x1f ;  /* 0x00001f0006067589 */ /* 0x00062200000e0000 */
[----:B--2---:R-:W-:-:S05]  /*2faf0*/  IMAD.IADD R10, R0, 0x1, R10 ;  /* 0x00000001000a7824 */ /* 0x004fca00078e020a */
[----:B0---4-:R3:W-:Y:S02]  /*2fb00*/  STL [R1+0xc], R10 ;  /* 0x00000c0a01007387 */ /* 0x0117e40000100800 */
.L_x_2784:
[----:B------:R-:W-:-:S13]  /*2fb10*/  ISETP.NE.AND P0, PT, R3, RZ, PT ;  /* 0x000000ff0300720c */ /* 0x000fda0003f05270 */
[----:B------:R-:W-:Y:S05]  /*2fb20*/  @!P0 BRA `(.L_x_2585) ;  /* 0x0000000000148947 */ /* 0x000fea0003800000 */
[----:B------:R-:W-:Y:S01]  /*2fb30*/  UMOV UR4, 0xffffffff ;  /* 0xffffffff00047882 */ /* 0x000fe20000000000 */
[----:B---3--:R-:W-:Y:S02]  /*2fb40*/  IADD3 R0, R0, -0x1, RZ ;  /* 0xffffffff00007810 */ /* 0x008fe40007ffe0ff */
[----:B------:R-:W-:Y:S05]  /*2fb50*/  BRA.DIV UR4, `(.L_x_2586) ;  /* 0x00000056046c7947 */ /* 0x000fea000b800000 */
[----:B------:R2:W3:Y:S02]  /*2fb60*/  SHFL.IDX PT, R0, R7, R0, 0x1f ;  /* 0x00001f0007007589 */ /* 0x0004e400000e0000 */
.L_x_2787:
[----:B---3--:R-:W-:-:S07]  /*2fb70*/  IMAD.MOV.U32 R8, RZ, RZ, R0 ;  /* 0x000000ffff087224 */ /* 0x008fce00078e0000 */
.L_x_2585:
[----:B------:R-:W-:Y:S01]  /*2fb80*/  ISETP.NE.AND P0, PT, R6, 0x1, PT ;  /* 0x000000010600780c */ /* 0x000fe20003f05270 */
[----:B---3--:R-:W-:-:S05]  /*2fb90*/  IMAD R0, R8, R2, R9 ;  /* 0x0000000208007224 */ /* 0x008fca00078e0209 */
[----:B------:R3:W-:Y:S02]  /*2fba0*/  STL [R1], R0 ;  /* 0x0000000001007387 */ /* 0x0007e40000100800 */
[----:B---3--:R-:W-:-:S05]  /*2fbb0*/  IMAD.IADD R0, R5, 0x1, -R0 ;  /* 0x0000000105007824 */ /* 0x008fca00078e0a00 */
[----:B------:R-:W-:Y:S05]  /*2fbc0*/  @!P0 BRA `(.L_x_2587) ;  /* 0x0000000000e48947 */ /* 0x000fea0003800000 */
[----:B------:R-:W-:-:S04]  /*2fbd0*/  IABS R5, R4 ;  /* 0x0000000400057213 */ /* 0x000fc80000000000 */
[----:B------:R-:W3:Y:S08]  /*2fbe0*/  I2F.RP R2, R5 ;  /* 0x0000000500027306 */ /* 0x000ef00000209400 */
[----:B---3--:R-:W3:Y:S02]  /*2fbf0*/  MUFU.RCP R2, R2 ;  /* 0x0000000200027308 */ /* 0x008ee40000001000 */
[----:B---3--:R-:W-:-:S06]  /*2fc00*/  VIADD R2, R2, 0xffffffe ;  /* 0x0ffffffe02027836 */ /* 0x008fcc0000000000 */
[----:B------:R-:W3:Y:S02]  /*2fc10*/  F2I.FTZ.U32.TRUNC.NTZ R3, R2 ;  /* 0x0000000200037305 */ /* 0x000ee4000021f000 */
[----:B---3--:R-:W-:-:S04]  /*2fc20*/  IMAD.MOV R2, RZ, RZ, -R3 ;  /* 0x000000ffff027224 */ /* 0x008fc800078e0a03 */
[----:B------:R-:W-:Y:S01]  /*2fc30*/  IMAD R8, R2, R5, RZ ;  /* 0x0000000502087224 */ /* 0x000fe200078e02ff */
[----:B------:R-:W-:-:S05]  /*2fc40*/  MOV R2, RZ ;  /* 0x000000ff00027202 */ /* 0x000fca0000000f00 */
        /* <DEDUP_REMOVED lines=18> */
[----:B--2---:R-:W-:Y:S01]  /*2fd70*/  IMAD R7, R2, R5, RZ ;  /* 0x0000000502077224 */ /* 0x004fe200078e02ff */
[----:B------:R-:W-:-:S05]  /*2fd80*/  MOV R2, RZ ;  /* 0x000000ff00027202 */ /* 0x000fca0000000f00 */
[----:B------:R-:W-:Y:S01]  /*2fd90*/  IMAD.HI.U32 R7, R3, R7, R2 ;  /* 0x0000000703077227 */ /* 0x000fe200078e0002 */
[----:B------:R-:W-:-:S03]  /*2fda0*/  LOP3.LUT R2, R0, R4, RZ, 0x3c, !PT ;  /* 0x0000000400027212 */ /* 0x000fc600078e3cff */
[----:B------:R-:W-:Y:S01]  /*2fdb0*/  IMAD.MOV.U32 R3, RZ, RZ, R8 ;  /* 0x000000ffff037224 */ /* 0x000fe200078e0008 */
[----:B------:R-:W-:Y:S02]  /*2fdc0*/  ISETP.GE.AND P2, PT, R2, RZ, PT ;  /* 0x000000ff0200720c */ /* 0x000fe40003f46270 */
[----:B------:R-:W-:-:S04]  /*2fdd0*/  IABS R8, R6 ;  /* 0x0000000600087213 */ /* 0x000fc80000000000 */
[----:B------:R-:W-:-:S07]  /*2fde0*/  IADD3 R8, RZ, -R8, RZ ;  /* 0x80000008ff087210 */ /* 0x000fce0007ffe0ff */
        /* <DEDUP_REMOVED lines=15> */
[----:B------:R-:W-:Y:S02]  /*2fee0*/  @!P2 IADD3 R7, -R7, RZ, RZ ;  /* 0x000000ff0707a210 */ /* 0x000fe40007ffe1ff */
[----:B------:R-:W-:-:S05]  /*2fef0*/  @!P1 LOP3.LUT R7, RZ, R6, RZ, 0x33, !PT ;  /* 0x00000006ff079212 */ /* 0x000fca00078e33ff */
[----:B------:R-:W-:-:S04]  /*2ff00*/  IMAD.MOV R2, RZ, RZ, -R7 ;  /* 0x000000ffff027224 */ /* 0x000fc800078e0a07 */
[C---:B------:R-:W-:Y:S02]  /*2ff10*/  IMAD R2, R6.reuse, R2, R3 ;  /* 0x0000000206027224 */ /* 0x040fe400078e0203 */
[----:B------:R-:W-:-:S04]  /*2ff20*/  IMAD R6, R6, 0x1000000, R7 ;  /* 0x0100000006067824 */ /* 0x000fc800078e0207 */
[----:B------:R-:W-:-:S05]  /*2ff30*/  IMAD R2, R2, 0x10000, R6 ;  /* 0x0001000002027824 */ /* 0x000fca00078e0206 */
[----:B------:R2:W-:Y:S01]  /*2ff40*/  STL [R1+0x8], R2 ;  /* 0x0000080201007387 */ /* 0x0005e20000100800 */
[----:B------:R-:W-:Y:S05]  /*2ff50*/  BRA `(.L_x_2588) ;  /* 0x0000000400007947 */ /* 0x000fea0003800000 */
.L_x_2587:
[----:B------:R-:W3:Y:S01]  /*2ff60*/  LDL R3, [R1+0xc] ;  /* 0x00000c0001037983 */ /* 0x000ee20000100800 */
        /* <DEDUP_REMOVED lines=9> */
[----:B--2---:R-:W-:-:S05]  /*30000*/  IADD3 R6, RZ, -R7, RZ ;  /* 0x80000007ff067210 */ /* 0x004fca0007ffe0ff */
        /* <DEDUP_REMOVED lines=15> */
[----:B------:R-:W-:-:S05]  /*30100*/  @P0 IADD3 R9, R9, 0x1, RZ ;  /* 0x0000000109090810 */ /* 0x000fca0007ffe0ff */
[----:B------:R-:W-:-:S04]  /*30110*/  IMAD.MOV.U32 R6, RZ, RZ, R9 ;  /* 0x000000ffff067224 */ /* 0x000fc800078e0009 */
[----:B------:R-:W-:Y:S01]  /*30120*/  @!P2 IMAD.MOV R6, RZ, RZ, -R6 ;  /* 0x000000ffff06a224 */ /* 0x000fe200078e0a06 */
[----:B------:R-:W-:-:S05]  /*30130*/  @!P1 LOP3.LUT R6, RZ, R5, RZ, 0x33, !PT ;  /* 0x00000005ff069212 */ /* 0x000fca00078e33ff */
[----:B------:R-:W-:Y:S01]  /*30140*/  IMAD R7, R3, R6, RZ ;  /* 0x0000000603077224 */ /* 0x000fe200078e02ff */
[----:B------:R-:W-:-:S03]  /*30150*/  IADD3 R6, -R6, RZ, RZ ;  /* 0x000000ff06067210 */ /* 0x000fc60007ffe1ff */
        /* <DEDUP_REMOVED lines=8> */
[----:B--2---:R-:W-:Y:S02]  /*301e0*/  IMAD.MOV.U32 R2, RZ, RZ, RZ ;  /* 0x000000ffff027224 */ /* 0x004fe400078e00ff */
[----:B---3--:R-:W-:-:S04]  /*301f0*/  IMAD.MOV R0, RZ, RZ, -R3 ;  /* 0x000000ffff007224 */ /* 0x008fc800078e0a03 */
        /* <DEDUP_REMOVED lines=22> */
.L_x_2588:
[----:B------:R-:W-:-:S04]  /*30360*/  LOP3.LUT R0, RZ, R0, RZ, 0x33, !PT ;  /* 0x00000000ff007212 */ /* 0x000fc800078e33ff */
[----:B------:R-:W-:-:S05]  /*30370*/  IADD3 R0, R4, R0, RZ ;  /* 0x0000000004007210 */ /* 0x000fca0007ffe0ff */
[----:B------:R4:W-:Y:S01]  /*30380*/  STL [R1+0x4], R0 ;  /* 0x0000040001007387 */ /* 0x0009e20000100800 */
[----:B------:R-:W-:Y:S05]  /*30390*/  BRA `(.L_x_2589) ;  /* 0x0000000000287947 */ /* 0x000fea0003800000 */
.L_x_2581:
[----:B------:R-:W-:Y:S01]  /*303a0*/  UMOV UR4, URZ ;  /* 0x0000003f00047c82 */ /* 0x000fe20008000000 */
[----:B------:R-:W-:Y:S01]  /*303b0*/  ULDC UR6, c[0x0][0xc3c] ;  /* 0x00030f0000067ab9 */ /* 0x000fe20000000800 */
[----:B------:R-:W-:Y:S01]  /*303c0*/  UMOV UR5, URZ ;  /* 0x0000003f00057c82 */ /* 0x000fe20008000000 */
[----:B------:R-:W-:Y:S01]  /*303d0*/  IMAD.U32 R3, RZ, RZ, UR4 ;  /* 0x00000004ff037e24 */ /* 0x000fe2000f8e00ff */
[----:B------:R0:W-:Y:S01]  /*303e0*/  STL [R1], R5 ;  /* 0x0000000501007387 */ /* 0x0001e20000100800 */
[----:B------:R-:W-:Y:S02]  /*303f0*/  IMAD.U32 R0, RZ, RZ, UR6 ;  /* 0x00000006ff007e24 */ /* 0x000fe4000f8e00ff */
[----:B------:R-:W-:Y:S01]  /*30400*/  IMAD.U32 R2, RZ, RZ, UR5 ;  /* 0x00000005ff027e24 */ /* 0x000fe2000f8e00ff */
[----:B------:R0:W-:Y:S04]  /*30410*/  STL [R1+0x4], R3 ;  /* 0x0000040301007387 */ /* 0x0001e80000100800 */
[----:B------:R0:W-:Y:S04]  /*30420*/  STL [R1+0xc], R0 ;  /* 0x00000c0001007387 */ /* 0x0001e80000100800 */
[----:B------:R0:W-:Y:S02]  /*30430*/  STL [R1+0x8], R2 ;  /* 0x0000080201007387 */ /* 0x0001e40000100800 */
.L_x_2589:
[----:B0-23--:R-:W2:Y:S04]  /*30440*/  LDL R2, [R1+0xc] ;  /* 0x00000c0001027983 */ /* 0x00dea80000100800 */
[----:B------:R-:W3:Y:S04]  /*30450*/  LDL R3, [R1+0x8] ;  /* 0x0000080001037983 */ /* 0x000ee80000100800 */
[----:B------:R-:W5:Y:S04]  /*30460*/  LDL R4, [R1] ;  /* 0x0000000001047983 */ /* 0x000f680000100800 */
[----:B------:R-:W5:Y:S01]  /*30470*/  LDL R5, [R1+0x4] ;  /* 0x0000040001057983 */ /* 0x000f620000100800 */
[----:B----4-:R-:W0:Y:S01]  /*30480*/  S2R R0, SR_TID.X ;  /* 0x0000000000007919 */ /* 0x010e220000002100 */
[----:B------:R-:W-:Y:S05]  /*30490*/  WARPSYNC.ALL ;  /* 0x0000000000007948 */ /* 0x000fea0003800000 */
[----:B0-----:R-:W-:Y:S01]  /*304a0*/  LOP3.LUT R0, R0, 0x1f, RZ, 0xc0, !PT ;  /* 0x0000001f00007812 */ /* 0x001fe200078ec0ff */
[----:B------:R-:W-:Y:S03]  /*304b0*/  BAR.SYNC.DEFER_BLOCKING 0x4, 0x180 ;  /* 0x0106000000007b1d */ /* 0x000fe60000010000 */
[----:B------:R-:W-:-:S13]  /*304c0*/  ISETP.NE.AND P0, PT, R0, RZ, PT ;  /* 0x000000ff0000720c */ /* 0x000fda0003f05270 */
[----:B------:R-:W0:Y:S01]  /*304d0*/  @!P0 S2R R0, SR_CgaCtaId ;  /* 0x0000000000008919 */ /* 0x000e220000008800 */
[----:B--2---:R-:W-:Y:S02]  /*304e0*/  MOV R7, R2 ;  /* 0x0000000200077202 */ /* 0x004fe40000000f00 */
[----:B------:R-:W-:Y:S01]  /*304f0*/  @!P0 MOV R2, 0x400 ;  /* 0x0000040000028802 */ /* 0x000fe20000000f00 */
[----:B---3--:R-:W-:-:S03]  /*30500*/  IMAD.MOV.U32 R6, RZ, RZ, R3 ;  /* 0x000000ffff067224 */ /* 0x008fc600078e0003 */
[----:B0-----:R-:W-:-:S05]  /*30510*/  @!P0 LEA R18, R0, R2, 0x18 ;  /* 0x0000000200128211 */ /* 0x001fca00078ec0ff */
[----:B-----5:R0:W-:Y:S01]  /*30520*/  @!P0 STS.128 [R18+0x298d0], R4 ;  /* 0x0298d00412008388 */ /* 0x0201e20000000c00 */
[----:B------:R-:W-:Y:S06]  /*30530*/  BAR.ARV 0x5, 0x180 ;  /* 0x0146000000007b1d */ /* 0x000fec0000002000 */
.L_x_2578:
[----:B------:R-:W3:Y:S01]  /*30540*/  LDL R0, [R1+0xc] ;  /* 0x00000c0001007983 */ /* 0x000ee20000100800 */
[----:B------:R-:W-:Y:S02]  /*30550*/  ULDC UR4, c[0x0][0xc3c] ;  /* 0x00030f0000047ab9 */ /* 0x000fe40000000800 */
[----:B---3--:R-:W-:-:S13]  /*30560*/  ISETP.GE.AND P0, PT, R0, UR4, PT ;  /* 0x0000000400007c0c */ /* 0x008fda000bf06270 */
[----:B------:R-:W-:Y:S05]  /*30570*/  @!P0 BRA `(.L_x_2590) ;  /* 0xffffff9c002c8947 */ /* 0x000fea000383ffff */
[----:B------:R-:W-:Y:S05]  /*30580*/  BSYNC B7 ;  /* 0x0000000000077941 */ /* 0x000fea0003800000 */
.L_x_2476:
[----:B--2---:R-:W2:Y:S01]  /*30590*/  LDL.LU R0, [R1+0x60] ;  /* 0x0000600001007983 */ /* 0x004ea20000300800 */
        /* <DEDUP_REMOVED lines=11> */
.L_x_2788:
[----:B------:R-:W-:Y:S05]  /*30650*/  BSYNC B0 ;  /* 0x0000000000007941 */ /* 0x000fea0003800000 */
.L_x_2591:
[----:B------:R-:W-:-:S03]  /*30660*/  UMOV UR4, 0xffffffff ;  /* 0xffffffff00047882 */ /* 0x000fc60000000000 */
[----:B------:R-:W-:Y:S05]  /*30670*/  BRA.DIV UR4, `(.L_x_2593) ;  /* 0x0000004a04e47947 */ /* 0x000fea000b800000 */
[----:B------:R-:W1:Y:S02]  /*30680*/  S2R R2, SR_TID.X ;  /* 0x0000000000027919 */ /* 0x000e640000002100 */
[----:B-1----:R-:W-:-:S04]  /*30690*/  SHF.R.U32.HI R2, RZ, 0x5, R2 ;  /* 0x00000005ff027819 */ /* 0x002fc80000011602 */
[----:B------:R-:W-:-:S05]  /*306a0*/  LOP3.LUT R2, R2, 0x3, RZ, 0xc0, !PT ;  /* 0x0000000302027812 */ /* 0x000fca00078ec0ff */
[----:B------:R1:W2:Y:S02]  /*306b0*/  SHFL.IDX PT, R14, R2, RZ, 0x1f ;  /* 0x00001fff020e7589 */ /* 0x0002a400000e0000 */
.L_x_2791:
[----:B--2---:R-:W-:-:S13]  /*306c0*/  ISETP.NE.AND P0, PT, R14, RZ, PT ;  /* 0x000000ff0e00720c */ /* 0x004fda0003f05270 */
[----:B------:R-:W-:Y:S05]  /*306d0*/  @P0 BRA `(.L_x_2250) ;  /* 0x0000000000a80947 */ /* 0x000fea0003800000 */
[----:B------:R-:W-:-:S03]  /*306e0*/  UMOV UR4, 0xffffffff ;  /* 0xffffffff00047882 */ /* 0x000fc60000000000 */
[----:B------:R-:W-:Y:S05]  /*306f0*/  BRA.DIV UR4, `(.L_x_2594) ;  /* 0x0000004a04f87947 */ /* 0x000fea000b800000 */
[----:B------:R-:W-:-:S13]  /*30700*/  ELECT P6, URZ, PT ;  /* 0x00000000003f782f */ /* 0x000fda00038c0000 */
.L_x_2794:
[----:B------:R-:W-:Y:S05]  /*30710*/  @!P6 BRA `(.L_x_2250) ;  /* 0x000000000098e947 */ /* 0x000fea0003800000 */
[----:B------:R-:W-:-:S06]  /*30720*/  ULOP3.LUT UR4, UR36, 0x2, URZ, 0xfc, !UPT ;  /* 0x0000000224047892 */ /* 0x000fcc000f8efc3f */
[----:B-1----:R-:W-:-:S05]  /*30730*/  IMAD.U32 R2, RZ, RZ, UR4 ;  /* 0x00000004ff027e24 */ /* 0x002fca000f8e00ff */
[----:B------:R-:W-:-:S13]  /*30740*/  ISETP.NE.AND P0, PT, R2, 0x3, PT ;  /* 0x000000030200780c */ /* 0x000fda0003f05270 */
[----:B------:R-:W-:Y:S05]  /*30750*/  @!P0 BRA `(.L_x_2595) ;  /* 0x0000000000048947 */ /* 0x000fea0003800000 */
[----:B------:R-:W-:Y:S01]  /*30760*/  BPT.TRAP 0x1 ;  /* 0x000000040000795c */ /* 0x000fe20000300000 */
.L_x_2595:
[----:B------:R-:W2:Y:S01]  /*30770*/  LDL.LU R7, [R1+0x18] ;  /* 0x0000180001077983 */ /* 0x000ea20000300800 */
[----:B------:R-:W-:Y:S02]  /*30780*/  VIADD R2, R0, 0x29840 ;  /* 0x0002984000027836 */ /* 0x000fe40000000000 */
[----:B0-----:R-:W-:-:S03]  /*30790*/  VIADD R3, R19, 0x1 ;  /* 0x0000000113037836 */ /* 0x001fc60000000000 */
[----:B------:R-:W-:Y:S02]  /*307a0*/  LEA R6, R19, R2, 0x3 ;  /* 0x0000000213067211 */ /* 0x000fe400078e18ff */
        /* <DEDUP_REMOVED lines=9> */
.L_x_2795:
[----:B------:R-:W1:Y:S02]  /*30840*/  SYNCS.PHASECHK.TRANS64.TRYWAIT P1, [R7+URZ], R2 ;  /* 0x00000002070075a7 */ /* 0x000e64000802017f */
[----:B-1----:R-:W-:Y:S05]  /*30850*/  @!P1 BRA `(.L_x_2597) ;  /* 0x0000004800d49947 */ /* 0x002fea0003800000 */
.L_x_2796:
[----:B------:R-:W-:Y:S05]  /*30860*/  @!P0 BRA `(.L_x_2598) ;  /* 0x0000000000048947 */ /* 0x000fea0003800000 */
[----:B------:R-:W-:Y:S01]  /*30870*/  BPT.TRAP 0x1 ;  /* 0x000000040000795c */ /* 0x000fe20000300000 */
.L_x_2598:
[----:B------:R-:W-:-:S04]  /*30880*/  IMAD R4, R19, 0x8, R0 ;  /* 0x0000000813047824 */ /* 0x000fc800078e0200 */
[----:B------:R-:W2:Y:S02]  /*30890*/  SYNCS.PHASECHK.TRANS64.TRYWAIT P1, [R4+URZ+0x29860], R5 ;  /* 0x02986005040075a7 */ /* 0x000ea4000802017f */
[----:B--2---:R-:W-:Y:S05]  /*308a0*/  @!P1 BRA `(.L_x_2599) ;  /* 0x0000004800d49947 */ /* 0x004fea0003800000 */
.L_x_2797:
[----:B------:R-:W-:Y:S05]  /*308b0*/  @!P0 BRA `(.L_x_2600) ;  /* 0x0000000000048947 */ /* 0x000fea0003800000 */
[----:B------:R-:W-:Y:S01]  /*308c0*/  BPT.TRAP 0x1 ;  /* 0x000000040000795c */ /* 0x000fe20000300000 */
.L_x_2600:
[----:B------:R-:W-:-:S04]  /*308d0*/  IMAD R3, R3, 0x8, R0 ;  /* 0x0000000803037824 */ /* 0x000fc800078e0200 */
[----:B------:R-:W3:Y:S02]  /*308e0*/  SYNCS.PHASECHK.TRANS64.TRYWAIT P1, [R3+URZ+0x29860], R2 ;  /* 0x02986002030075a7 */ /* 0x000ee4000802017f */
[----:B---3--:R-:W-:Y:S05]  /*308f0*/  @!P1 BRA `(.L_x_2601) ;  /* 0x0000004800d49947 */ /* 0x008fea0003800000 */
.L_x_2798:
[----:B------:R-:W-:Y:S05]  /*30900*/  @!P0 BRA `(.L_x_2602) ;  /* 0x0000000000048947 */ /* 0x000fea0003800000 */
[----:B------:R-:W-:Y:S01]  /*30910*/  BPT.TRAP 0x1 ;  /* 0x000000040000795c */ /* 0x000fe20000300000 */
.L_x_2602:
[----:B------:R-:W4:Y:S02]  /*30920*/  SYNCS.PHASECHK.TRANS64.TRYWAIT P0, [R4+URZ+0x29880], R5 ;  /* 0x02988005040075a7 */ /* 0x000f24000800017f */
[----:B----4-:R-:W-:Y:S05]  /*30930*/  @!P0 BRA `(.L_x_2603) ;  /* 0x0000004800d88947 */ /* 0x010fea0003800000 */
.L_x_2604:
[----:B------:R0:W0:Y:S02]  /*30940*/  SYNCS.PHASECHK.TRANS64.TRYWAIT P0, [R3+URZ+0x29880], R2 ;  /* 0x02988002030075a7 */ /* 0x000024000800017f */
[----:B0-----:R-:W-:Y:S05]  /*30950*/  @!P0 NANOSLEEP.SYNCS 0x989680 ;  /* 0x009896800000895d */ /* 0x001fea0003900000 */
[----:B------:R-:W0:Y:S02]  /*30960*/  @!P0 SYNCS.PHASECHK.TRANS64 P0, [R3+URZ+0x29880], R2 ;  /* 0x02988002030085a7 */ /* 0x000e24000800007f */
[----:B0-----:R-:W-:Y:S05]  /*30970*/  @!P0 BRA `(.L_x_2604) ;  /* 0xfffffffc00f08947 */ /* 0x001fea000383ffff */
.L_x_2250:
[----:B------:R-:W-:Y:S05]  /*30980*/  BSYNC B8 ;  /* 0x0000000000087941 */ /* 0x000fea0003800000 */
.L_x_2247:
[----:B------:R-:W-:Y:S05]  /*30990*/  EXIT ;  /* 0x000000000000794d */ /* 0x000fea0003800000 */
.L_x_2270:
[----:B---3--:R3:W4:Y:S02]  /*309a0*/  SYNCS.PHASECHK.TRANS64.TRYWAIT P5, [R97+URZ+0x29890], R98 ;  /* 0x02989062610075a7 */ /* 0x00872400080a017f */
[----:B----4-:R-:W-:Y:S05]  /*309b0*/  @!P5 NANOSLEEP.SYNCS 0x989680 ;  /* 0x009896800000d95d */ /* 0x010fea0003900000 */
[----:B------:R-:W4:Y:S02]  /*309c0*/  @!P5 SYNCS.PHASECHK.TRANS64 P5, [R97+URZ+0x29890], R98 ;  /* 0x029890626100d5a7 */ /* 0x000f2400080a007f */
[----:B----4-:R-:W-:Y:S05]  /*309d0*/  @!P5 BRA `(.L_x_2270) ;  /* 0xfffffffc00f0d947 */ /* 0x010fea000383ffff */
[----:B------:R-:W-:Y:S05]  /*309e0*/  BRA `(.L_x_2605) ;  /* 0xfffffd3000187947 */ /* 0x000fea000383ffff */
.L_x_2324:
[----:B--2---:R2:W3:Y:S02]  /*309f0*/  SYNCS.PHASECHK.TRANS64.TRYWAIT P5, [R97+URZ+0x29890], R98 ;  /* 0x02989062610075a7 */ /* 0x0044e400080a017f */
[----:B---3--:R-:W-:Y:S05]  /*30a00*/  @!P5 NANOSLEEP.SYNCS 0x989680 ;  /* 0x009896800000d95d */ /* 0x008fea0003900000 */
[----:B------:R-:W3:Y:S02]  /*30a10*/  @!P5 SYNCS.PHASECHK.TRANS64 P5, [R97+URZ+0x29890], R98 ;  /* 0x029890626100d5a7 */ /* 0x000ee400080a007f */
[----:B---3--:R-:W-:Y:S05]  /*30a20*/  @!P5 BRA `(.L_x_2324) ;  /* 0xfffffffc00f0d947 */ /* 0x008fea000383ffff */
[----:B------:R-:W-:Y:S05]  /*30a30*/  BRA `(.L_x_2606) ;  /* 0xfffffd8c00707947 */ /* 0x000fea000383ffff */
.L_x_2349:
[----:B-1----:R1:W2:Y:S02]  /*30a40*/  SYNCS.PHASECHK.TRANS64.TRYWAIT P2, [R97+URZ+0x29890], R98 ;  /* 0x02989062610075a7 */ /* 0x0022a4000804017f */
[----:B--2---:R-:W-:Y:S05]  /*30a50*/  @!P2 NANOSLEEP.SYNCS 0x989680 ;  /* 0x009896800000a95d */ /* 0x004fea0003900000 */
[----:B------:R-:W2:Y:S02]  /*30a60*/  @!P2 SYNCS.PHASECHK.TRANS64 P2, [R97+URZ+0x29890], R98 ;  /* 0x029890626100a5a7 */ /* 0x000ea4000804007f */
[----:B--2---:R-:W-:Y:S05]  /*30a70*/  @!P2 BRA `(.L_x_2349) ;  /* 0xfffffffc00f0a947 */ /* 0x004fea000383ffff */
[----:B------:R-:W-:Y:S05]  /*30a80*/  BRA `(.L_x_2607) ;  /* 0xfffffdec00347947 */ /* 0x000fea000383ffff */
.L_x_2355:
[----:B-1----:R1:W2:Y:S02]  /*30a90*/  SYNCS.PHASECHK.TRANS64.TRYWAIT P1, [R97+URZ+0x298b0], R98 ;  /* 0x0298b062610075a7 */ /* 0x0022a4000802017f */
[----:B--2---:R-:W-:Y:S05]  /*30aa0*/  @!P1 NANOSLEEP.SYNCS 0x989680 ;  /* 0x009896800000995d */ /* 0x004fea0003900000 */
[----:B------:R-:W2:Y:S02]  /*30ab0*/  @!P1 SYNCS.PHASECHK.TRANS64 P1, [R97+URZ+0x298b0], R98 ;  /* 0x0298b062610095a7 */ /* 0x000ea4000802007f */
[----:B--2---:R-:W-:Y:S05]  /*30ac0*/  @!P1 BRA `(.L_x_2355) ;  /* 0xfffffffc00f09947 */ /* 0x004fea000383ffff */
[----:B------:R-:W-:Y:S05]  /*30ad0*/  BRA `(.L_x_2608) ;  /* 0xfffffdf000347947 */ /* 0x000fea000383ffff */
.L_x_2365:
[----:B------:R-:W0:Y:S01]  /*30ae0*/  S2R R2, SR_TID.X ;  /* 0x0000000000027919 */ /* 0x000e220000002100 */
[----:B------:R-:W-:Y:S01]  /*30af0*/  BSSY B0, `(.L_x_2609) ;  /* 0x000000d000007945 */ /* 0x000fe20003800000 */
[----:B------:R-:W-:Y:S01]  /*30b00*/  IMAD.MOV.U32 R12, RZ, RZ, RZ ;  /* 0x000000ffff0c7224 */ /* 0x000fe200078e00ff */
[----:B------:R-:W-:Y:S01]  /*30b10*/  MOV R15, 0xffffffff ;  /* 0xffffffff000f7802 */ /* 0x000fe20000000f00 */
[----:B------:R-:W-:Y:S01]  /*30b20*/  IMAD.MOV.U32 R11, RZ, RZ, 0x1f ;  /* 0x0000001fff0b7424 */ /* 0x000fe200078e00ff */
[C---:B0-----:R-:W-:Y:S01]  /*30b30*/  IADD3 R3, R2.reuse, -0x80, RZ ;  /* 0xffffff8002037810 */ /* 0x041fe20007ffe0ff */
[----:B------:R-:W-:-:S05]  /*30b40*/  VIADD R2, R2, 0xffffff80 ;  /* 0xffffff8002027836 */ /* 0x000fca0000000000 */
[----:B------:R-:W-:-:S04]  /*30b50*/  SHF.R.S32.HI R2, RZ, 0x1f, R2 ;  /* 0x0000001fff027819 */ /* 0x000fc80000011402 */
[----:B------:R-:W-:-:S04]  /*30b60*/  LEA.HI R2, R2, R3, RZ, 0x7 ;  /* 0x0000000302027211 */ /* 0x000fc800078f38ff */
[----:B------:R-:W-:-:S05]  /*30b70*/  SHF.R.S32.HI R2, RZ, 0x7, R2 ;  /* 0x00000007ff027819 */ /* 0x000fca0000011402 */
[----:B------:R-:W-:-:S07]  /*30b80*/  IMAD.MOV.U32 R13, RZ, RZ, R2 ;  /* 0x000000ffff0d7224 */ /* 0x000fce00078e0002 */
[----:B-----5:R-:W-:Y:S05]  /*30b90*/  WARPSYNC.COLLECTIVE R15, `(.L_x_2610) ;  /* 0x000000000f087348 */ /* 0x020fea0003c00000 */
[----:B------:R0:W1:Y:S02]  /*30ba0*/  SHFL.IDX P6, R14, R13, R12, R11 ;  /* 0x0000000c0d0e7389 */ /* 0x00006400000c000b */
[----:B01---5:R-:W-:Y:S01]  /*30bb0*/  ENDCOLLECTIVE ;  /* 0x000000000000791b */ /* 0x023fe20003800000 */
.L_x_2610:
[----:B------:R-:W-:Y:S05]  /*30bc0*/  BSYNC B0 ;  /* 0x0000000000007941 */ /* 0x000fea0003800000 */
.L_x_2609:
[----:B------:R-:W-:Y:S01]  /*30bd0*/  IMAD.MOV.U32 R197, RZ, RZ, R14 ;  /* 0x000000ffffc57224 */ /* 0x000fe200078e000e */
[----:B------:R-:W-:Y:S06]  /*30be0*/  BRA `(.L_x_2611) ;  /* 0xfffffdf800d07947 */ /* 0x000fec000383ffff */
.L_x_2375:
[----:B------:R-:W-:Y:S01]  /*30bf0*/  BSSY B1, `(.L_x_2612) ;  /* 0x0000007000017945 */ /* 0x000fe20003800000 */
[----:B------:R-:W-:Y:S02]  /*30c00*/  IMAD.MOV.U32 R12, RZ, RZ, RZ ;  /* 0x000000ffff0c7224 */ /* 0x000fe400078e00ff */
[----:B------:R-:W-:Y:S02]  /*30c10*/  IMAD.MOV.U32 R11, RZ, RZ, 0x1e1f ;  /* 0x00001e1fff0b7424 */ /* 0x000fe400078e00ff */
[----:B------:R-:W-:-:S07]  /*30c20*/  IMAD.MOV.U32 R15, RZ, RZ, -0x1 ;  /* 0xffffffffff0f7424 */ /* 0x000fce00078e00ff */
[----:B------:R-:W-:Y:S05]  /*30c30*/  WARPSYNC.COLLECTIVE R15, `(.L_x_2613) ;  /* 0x000000000f087348 */ /* 0x000fea0003c00000 */
[----:B------:R0:W1:Y:S02]  /*30c40*/  SHFL.IDX P6, R14, R13, R12, R11 ;  /* 0x0000000c0d0e7389 */ /* 0x00006400000c000b */
[----:B01----:R-:W-:Y:S01]  /*30c50*/  ENDCOLLECTIVE ;  /* 0x000000000000791b */ /* 0x003fe20003800000 */
.L_x_2613:
[----:B------:R-:W-:Y:S05]  /*30c60*/  BSYNC B1 ;  /* 0x0000000000017941 */ /* 0x000fea0003800000 */
.L_x_2612:
[----:B------:R-:W-:Y:S01]  /*30c70*/  IMAD.MOV.U32 R13, RZ, RZ, R3 ;  /* 0x000000ffff0d7224 */ /* 0x000fe200078e0003 */
[----:B------:R-:W-:Y:S01]  /*30c80*/  MOV R0, R14 ;  /* 0x0000000e00007202 */ /* 0x000fe20000000f00 */
[----:B------:R-:W-:Y:S02]  /*30c90*/  IMAD.MOV.U32 R12, RZ, RZ, RZ ;  /* 0x000000ffff0c7224 */ /* 0x000fe400078e00ff */
[----:B------:R-:W-:Y:S02]  /*30ca0*/  IMAD.MOV.U32 R11, RZ, RZ, 0x1e1f ;  /* 0x00001e1fff0b7424 */ /* 0x000fe400078e00ff */
[----:B------:R-:W-:-:S07]  /*30cb0*/  IMAD.MOV.U32 R15, RZ, RZ, -0x1 ;  /* 0xffffffffff0f7424 */ /* 0x000fce00078e00ff */
[----:B------:R-:W-:Y:S05]  /*30cc0*/  WARPSYNC.COLLECTIVE R15, `(.L_x_2614) ;  /* 0x000000000f087348 */ /* 0x000fea0003c00000 */
[----:B------:R0:W1:Y:S02]  /*30cd0*/  SHFL.IDX P6, R14, R13, R12, R11 ;  /* 0x0000000c0d0e7389 */ /* 0x00006400000c000b */
[----:B01----:R-:W-:Y:S01]  /*30ce0*/  ENDCOLLECTIVE ;  /* 0x000000000000791b */ /* 0x003fe20003800000 */
.L_x_2614:
[----:B------:R-:W-:Y:S01]  /*30cf0*/  IMAD.MOV.U32 R13, RZ, RZ, R4 ;  /* 0x000000ffff0d7224 */ /* 0x000fe200078e0004 */
[----:B------:R-:W-:-:S07]  /*30d00*/  MOV R3, R14 ;  /* 0x0000000e00037202 */ /* 0x000fce0000000f00 */
[----:B------:R-:W-:Y:S05]  /*30d10*/  WARPSYNC.COLLECTIVE R15, `(.L_x_2615) ;  /* 0x000000000f087348 */ /* 0x000fea0003c00000 */
[----:B------:R0:W1:Y:S02]  /*30d20*/  SHFL.IDX P6, R14, R13, R12, R11 ;  /* 0x0000000c0d0e7389 */ /* 0x00006400000c000b */
[----:B01----:R-:W-:Y:S01]  /*30d30*/  ENDCOLLECTIVE ;  /* 0x000000000000791b */ /* 0x003fe20003800000 */
.L_x_2615:
[----:B------:R-:W-:Y:S02]  /*30d40*/  IMAD.MOV.U32 R13, RZ, RZ, R5 ;  /* 0x000000ffff0d7224 */ /* 0x000fe400078e0005 */
[----:B------:R-:W-:-:S07]  /*30d50*/  IMAD.MOV.U32 R4, RZ, RZ, R14 ;  /* 0x000000ffff047224 */ /* 0x000fce00078e000e */
[----:B------:R-:W-:Y:S05]  /*30d60*/  WARPSYNC.COLLECTIVE R15, `(.L_x_2616) ;  /* 0x000000000f087348 */ /* 0x000fea0003c00000 */
[----:B------:R0:W1:Y:S02]  /*30d70*/  SHFL.IDX P6, R14, R13, R12, R11 ;  /* 0x0000000c0d0e7389 */ /* 0x00006400000c000b */
[----:B01----:R-:W-:Y:S01]  /*30d80*/  ENDCOLLECTIVE ;  /* 0x000000000000791b */ /* 0x003fe20003800000 */
.L_x_2616:
[----:B------:R-:W-:Y:S05]  /*30d90*/  BRA `(.L_x_2617) ;  /* 0xfffffe0000a47947 */ /* 0x000fea000383ffff */
.L_x_2379:
[----:B--2---:R2:W0:Y:S02]  /*30da0*/  SYNCS.PHASECHK.TRANS64.TRYWAIT P0, [R16+URZ+0x29800], R5 ;  /* 0x02980005100075a7 */ /* 0x004424000800017f */
[----:B0-----:R-:W-:Y:S05]  /*30db0*/  @!P0 NANOSLEEP.SYNCS 0x989680 ;  /* 0x009896800000895d */ /* 0x001fea0003900000 */
[----:B------:R-:W0:Y:S02]  /*30dc0*/  @!P0 SYNCS.PHASECHK.TRANS64 P0, [R16+URZ+0x29800], R5 ;  /* 0x02980005100085a7 */ /* 0x000e24000800007f */
[----:B0-----:R-:W-:Y:S05]  /*30dd0*/  @!P0 BRA `(.L_x_2379) ;  /* 0xfffffffc00f08947 */ /* 0x001fea000383ffff */
[----:B------:R-:W-:Y:S05]  /*30de0*/  BRA `(.L_x_2618) ;  /* 0xfffffe0400f07947 */ /* 0x000fea000383ffff */
.L_x_2391:
[----:B------:R-:W-:Y:S01]  /*30df0*/  BSSY B1, `(.L_x_2619) ;  /* 0x0000007000017945 */ /* 0x000fe20003800000 */
[----:B------:R-:W-:Y:S01]  /*30e00*/  IMAD.MOV.U32 R12, RZ, RZ, RZ ;  /* 0x000000ffff0c7224 */ /* 0x000fe200078e00ff */
[----:B------:R-:W-:Y:S01]  /*30e10*/  MOV R11, 0x1e1f ;  /* 0x00001e1f000b7802 */ /* 0x000fe20000000f00 */
[----:B------:R-:W-:-:S07]  /*30e20*/  IMAD.MOV.U32 R15, RZ, RZ, -0x1 ;  /* 0xffffffffff0f7424 */ /* 0x000fce00078e00ff */
[----:B------:R-:W-:Y:S05]  /*30e30*/  WARPSYNC.COLLECTIVE R15, `(.L_x_2620) ;  /* 0x000000000f087348 */ /* 0x000fea0003c00000 */
[----:B------:R0:W1:Y:S02]  /*30e40*/  SHFL.IDX P6, R14, R13, R12, R11 ;  /* 0x0000000c0d0e7389 */ /* 0x00006400000c000b */
[----:B01----:R-:W-:Y:S01]  /*30e50*/  ENDCOLLECTIVE ;  /* 0x000000000000791b */ /* 0x003fe20003800000 */
.L_x_2620:
[----:B------:R-:W-:Y:S05]  /*30e60*/  BSYNC B1 ;  /* 0x0000000000017941 */ /* 0x000fea0003800000 */
.L_x_2619:
[----:B------:R-:W-:Y:S01]  /*30e70*/  IMAD.MOV.U32 R13, RZ, RZ, R3 ;  /* 0x000000ffff0d7224 */ /* 0x000fe200078e0003 */
[----:B------:R-:W-:Y:S01]  /*30e80*/  MOV R11, 0x1e1f ;  /* 0x00001e1f000b7802 */ /* 0x000fe20000000f00 */
[----:B------:R-:W-:Y:S02]  /*30e90*/  IMAD.MOV.U32 R12, RZ, RZ, RZ ;  /* 0x000000ffff0c7224 */ /* 0x000fe400078e00ff */
[----:B------:R-:W-:Y:S02]  /*30ea0*/  IMAD.MOV.U32 R15, RZ, RZ, -0x1 ;  /* 0xffffffffff0f7424 */ /* 0x000fe400078e00ff */
[----:B------:R-:W-:-:S07]  /*30eb0*/  IMAD.MOV.U32 R0, RZ, RZ, R14 ;  /* 0x000000ffff007224 */ /* 0x000fce00078e000e */
[----:B------:R-:W-:Y:S05]  /*30ec0*/  WARPSYNC.COLLECTIVE R15, `(.L_x_2621) ;  /* 0x000000000f087348 */ /* 0x000fea0003c00000 */
[----:B------:R0:W1:Y:S02]  /*30ed0*/  SHFL.IDX P6, R14, R13, R12, R11 ;  /* 0x0000000c0d0e7389 */ /* 0x00006400000c000b */
[----:B01----:R-:W-:Y:S01]  /*30ee0*/  ENDCOLLECTIVE ;  /* 0x000000000000791b */ /* 0x003fe20003800000 */
.L_x_2621:
[----:B------:R-:W-:Y:S02]  /*30ef0*/  IMAD.MOV.U32 R13, RZ, RZ, R20 ;  /* 0x000000ffff0d7224 */ /* 0x000fe400078e0014 */
[----:B------:R-:W-:-:S07]  /*30f00*/  IMAD.MOV.U32 R3, RZ, RZ, R14 ;  /* 0x000000ffff037224 */ /* 0x000fce00078e000e */
[----:B------:R-:W-:Y:S05]  /*30f10*/  WARPSYNC.COLLECTIVE R15, `(.L_x_2622) ;  /* 0x000000000f087348 */ /* 0x000fea0003c00000 */
[----:B------:R0:W1:Y:S02]  /*30f20*/  SHFL.IDX P6, R14, R13, R12, R11 ;  /* 0x0000000c0d0e7389 */ /* 0x00006400000c000b */
[----:B01----:R-:W-:Y:S01]  /*30f30*/  ENDCOLLECTIVE ;  /* 0x000000000000791b */ /* 0x003fe20003800000 */
.L_x_2622:
[----:B------:R-:W-:Y:S01]  /*30f40*/  MOV R13, R21 ;  /* 0x00000015000d7202 */ /* 0x000fe20000000f00 */
[----:B------:R-:W-:-:S07]  /*30f50*/  IMAD.MOV.U32 R20, RZ, RZ, R14 ;  /* 0x000000ffff147224 */ /* 0x000fce00078e000e */
[----:B------:R-:W-:Y:S05]  /*30f60*/  WARPSYNC.COLLECTIVE R15, `(.L_x_2623) ;  /* 0x000000000f087348 */ /* 0x000fea0003c00000 */
[----:B------:R0:W1:Y:S02]  /*30f70*/  SHFL.IDX P6, R14, R13, R12, R11 ;  /* 0x0000000c0d0e7389 */ /* 0x00006400000c000b */
[----:B01----:R-:W-:Y:S01]  /*30f80*/  ENDCOLLECTIVE ;  /* 0x000000000000791b */ /* 0x003fe20003800000 */
.L_x_2623:
[----:B------:R-:W-:Y:S01]  /*30f90*/  IMAD.MOV.U32 R21, RZ, RZ, R14 ;  /* 0x000000ffff157224 */ /* 0x000fe200078e000e */
[----:B------:R-:W-:Y:S06]  /*30fa0*/  BRA `(.L_x_2624) ;  /* 0xfffffe3400b87947 */ /* 0x000fec000383ffff */
.L_x_2395:
[----:B--2---:R2:W4:Y:S02]  /*30fb0*/  SYNCS.PHASECHK.TRANS64.TRYWAIT P0, [R16+URZ+0x29800], R21 ;  /* 0x02980015100075a7 */ /* 0x004524000800017f */
[----:B----4-:R-:W-:Y:S05]  /*30fc0*/  @!P0 NANOSLEEP.SYNCS 0x989680 ;  /* 0x009896800000895d */ /* 0x010fea0003900000 */
[----:B------:R-:W4:Y:S02]  /*30fd0*/  @!P0 SYNCS.PHASECHK.TRANS64 P0, [R16+URZ+0x29800], R21 ;  /* 0x02980015100085a7 */ /* 0x000f24000800007f */
[----:B----4-:R-:W-:Y:S05]  /*30fe0*/  @!P0 BRA `(.L_x_2395) ;  /* 0xfffffffc00f08947 */ /* 0x010fea000383ffff */
[----:B------:R-:W-:Y:S05]  /*30ff0*/  BRA `(.L_x_2625) ;  /* 0xfffffe3800bc7947 */ /* 0x000fea000383ffff */
.L_x_2403:
[----:B-1----:R1:W3:Y:S02]  /*31000*/  SYNCS.PHASECHK.TRANS64.TRYWAIT P0, [R0+URZ+0x29830], R3 ;  /* 0x02983003000075a7 */ /* 0x0022e4000800017f */
[----:B---3--:R-:W-:Y:S05]  /*31010*/  @!P0 NANOSLEEP.SYNCS 0x989680 ;  /* 0x009896800000895d */ /* 0x008fea0003900000 */
[----:B------:R-:W3:Y:S02]  /*31020*/  @!P0 SYNCS.PHASECHK.TRANS64 P0, [R0+URZ+0x29830], R3 ;  /* 0x02983003000085a7 */ /* 0x000ee4000800007f */
[----:B---3--:R-:W-:Y:S05]  /*31030*/  @!P0 BRA `(.L_x_2403) ;  /* 0xfffffffc00f08947 */ /* 0x008fea000383ffff */
[----:B------:R-:W-:Y:S05]  /*31040*/  BRA `(.L_x_2402) ;  /* 0xfffffe6c00047947 */ /* 0x000fea000383ffff */
.L_x_2409:
[----:B-1----:R1:W2:Y:S02]  /*31050*/  SYNCS.PHASECHK.TRANS64.TRYWAIT P3, [R11+URZ+0x29830], R10 ;  /* 0x0298300a0b0075a7 */ /* 0x0022a4000806017f */
[----:B--2---:R-:W-:Y:S05]  /*31060*/  @!P3 NANOSLEEP.SYNCS 0x989680 ;  /* 0x009896800000b95d */ /* 0x004fea0003900000 */
[----:B------:R-:W2:Y:S02]  /*31070*/  @!P3 SYNCS.PHASECHK.TRANS64 P3, [R11+URZ+0x29830], R10 ;  /* 0x0298300a0b00b5a7 */ /* 0x000ea4000806007f */
[----:B--2---:R-:W-:Y:S05]  /*31080*/  @!P3 BRA `(.L_x_2409) ;  /* 0xfffffffc00f0b947 */ /* 0x004fea000383ffff */
[----:B------:R-:W-:Y:S05]  /*31090*/  BRA `(.L_x_2408) ;  /* 0xfffffeac00b47947 */ /* 0x000fea000383ffff */
.L_x_2413:
[----:B-1----:R1:W2:Y:S02]  /*310a0*/  SYNCS.PHASECHK.TRANS64.TRYWAIT P2, [R11+URZ+0x29850], R9 ;  /* 0x029850090b0075a7 */ /* 0x0022a4000804017f */
[----:B--2---:R-:W-:Y:S05]  /*310b0*/  @!P2 NANOSLEEP.SYNCS 0x989680 ;  /* 0x009896800000a95d */ /* 0x004fea0003900000 */
[----:B------:R-:W2:Y:S02]  /*310c0*/  @!P2 SYNCS.PHASECHK.TRANS64 P2, [R11+URZ+0x29850], R9 ;  /* 0x029850090b00a5a7 */ /* 0x000ea4000804007f */
[----:B--2---:R-:W-:Y:S05]  /*310d0*/  @!P2 BRA `(.L_x_2413) ;  /* 0xfffffffc00f0a947 */ /* 0x004fea000383ffff */
[----:B------:R-:W-:Y:S05]  /*310e0*/  BRA `(.L_x_2410) ;  /* 0xfffffebc00f07947 */ /* 0x000fea000383ffff */
.L_x_2421:
[----:B-1----:R1:W2:Y:S02]  /*310f0*/  SYNCS.PHASECHK.TRANS64.TRYWAIT P0, [R10+URZ+0x29830], R11 ;  /* 0x0298300b0a0075a7 */ /* 0x0022a4000800017f */
[----:B--2---:R-:W-:Y:S05]  /*31100*/  @!P0 NANOSLEEP.SYNCS 0x989680 ;  /* 0x009896800000895d */ /* 0x004fea0003900000 */
[----:B------:R-:W2:Y:S02]  /*31110*/  @!P0 SYNCS.PHASECHK.TRANS64 P0, [R10+URZ+0x29830], R11 ;  /* 0x0298300b0a0085a7 */ /* 0x000ea4000800007f */
[----:B--2---:R-:W-:Y:S05]  /*31120*/  @!P0 BRA `(.L_x_2421) ;  /* 0xfffffffc00f08947 */ /* 0x004fea000383ffff */
[----:B------:R-:W-:Y:S05]  /*31130*/  BRA `(.L_x_2420) ;  /* 0xfffffef400787947 */ /* 0x000fea000383ffff */
.L_x_2425:
[----:B-1----:R1:W2:Y:S02]  /*31140*/  SYNCS.PHASECHK.TRANS64.TRYWAIT P0, [R10+URZ+0x29850], R7 ;  /* 0x029850070a0075a7 */ /* 0x0022a4000800017f */
[----:B--2---:R-:W-:Y:S05]  /*31150*/  @!P0 NANOSLEEP.SYNCS 0x989680 ;  /* 0x009896800000895d */ /* 0x004fea0003900000 */
[----:B------:R-:W2:Y:S02]  /*31160*/  @!P0 SYNCS.PHASECHK.TRANS64 P0, [R10+URZ+0x29850], R7 ;  /* 0x029850070a0085a7 */ /* 0x000ea4000800007f */
[----:B--2---:R-:W-:Y:S05]  /*31170*/  @!P0 BRA `(.L_x_2425) ;  /* 0xfffffffc00f08947 */ /* 0x004fea000383ffff */
[----:B------:R-:W-:Y:S05]  /*31180*/  BRA `(.L_x_2422) ;  /* 0xffffff0400a87947 */ /* 0x000fea000383ffff */
.L_x_2431:
[----:B-1----:R1:W2:Y:S02]  /*31190*/  SYNCS.PHASECHK.TRANS64.TRYWAIT P0, [R13+URZ+0x29850], R2 ;  /* 0x029850020d0075a7 */ /* 0x0022a4000800017f */
[----:B--2---:R-:W-:Y:S05]  /*311a0*/  @!P0 NANOSLEEP.SYNCS 0x989680 ;  /* 0x009896800000895d */ /* 0x004fea0003900000 */
[----:B------:R-:W2:Y:S02]  /*311b0*/  @!P0 SYNCS.PHASECHK.TRANS64 P0, [R13+URZ+0x29850], R2 ;  /* 0x029850020d0085a7 */ /* 0x000ea4000800007f */
[----:B--2---:R-:W-:Y:S05]  /*311c0*/  @!P0 BRA `(.L_x_2431) ;  /* 0xfffffffc00f08947 */ /* 0x004fea000383ffff */
[----:B------:R-:W-:Y:S05]  /*311d0*/  BRA `(.L_x_2430) ;  /* 0xffffff30003c7947 */ /* 0x000fea000383ffff */
.L_x_2435:
[----:B------:R-:W-:Y:S01]  /*311e0*/  SEL R84, R12, R77, P0 ;  /* 0x0000004d0c547207 */ /* 0x000fe20000000000 */
[----:B------:R-:W-:Y:S01]  /*311f0*/  IMAD.MOV.U32 R11, RZ, RZ, 0x1c1f ;  /* 0x00001c1fff0b7424 */ /* 0x000fe200078e00ff */
[----:B------:R-:W-:Y:S01]  /*31200*/  SEL R83, R77, R12, P0 ;  /* 0x0000000c4d537207 */ /* 0x000fe20000000000 */
[----:B-----5:R-:W-:Y:S01]  /*31210*/  IMAD.MOV.U32 R12, RZ, RZ, R9 ;  /* 0x000000ffff0c7224 */ /* 0x020fe200078e0009 */
[----:B------:R-:W-:Y:S01]  /*31220*/  SEL R78, R0, R93, P0 ;  /* 0x0000005d004e7207 */ /* 0x000fe20000000000 */
[----:B------:R-:W-:Y:S01]  /*31230*/  IMAD.MOV.U32 R15, RZ, RZ, -0x1 ;  /* 0xffffffffff0f7424 */ /* 0x000fe200078e00ff */
[----:B------:R-:W-:Y:S02]  /*31240*/  SEL R49, R93, R0, P0 ;  /* 0x000000005d317207 */ /* 0x000fe40000000000 */
[----:B------:R-:W-:-:S07]  /*31250*/  SEL R0, R98, R45, P0 ;  /* 0x0000002d62007207 */ /* 0x000fce0000000000 */
[----:B-1----:R-:W-:Y:S05]  /*31260*/  WARPSYNC.COLLECTIVE R15, `(.L_x_2626) ;  /* 0x000000000f087348 */ /* 0x002fea0003c00000 */
[----:B------:R0:W2:Y:S02]  /*31270*/  SHFL.IDX P6, R14, R13, R12, R11 ;  /* 0x0000000c0d0e7389 */ /* 0x0000a400000c000b */
[----:B012---:R-:W-:Y:S01]  /*31280*/  ENDCOLLECTIVE ;  /* 0x000000000000791b */ /* 0x007fe20003800000 */
.L_x_2626:
[----:B------:R-:W-:Y:S02]  /*31290*/  SEL R21, R45, R98, P0 ;  /* 0x000000622d157207 */ /* 0x000fe40000000000 */
[----:B------:R-:W-:Y:S02]  /*312a0*/  LOP3.LUT R10, R9, 0x2, RZ, 0x3c, !PT ;  /* 0x00000002090a7812 */ /* 0x000fe400078e3cff */
        /* <DEDUP_REMOVED lines=15> */
.L_x_2627:
        /* <DEDUP_REMOVED lines=19> */
.L_x_2628:
        /* <DEDUP_REMOVED lines=17> */
.L_x_2629:
        /* <DEDUP_REMOVED lines=19> */
.L_x_2630:
        /* <DEDUP_REMOVED lines=11> */
[----:B------:R-:W-:-:S07]  /*317c0*/  MOV R77, R14 ;  /* 0x0000000e004d7202 */ /* 0x000fce0000000f00 */
[----:B------:R-:W-:Y:S05]  /*317d0*/  WARPSYNC.COLLECTIVE R15, `(.L_x_2631) ;  /* 0x000000000f087348 */ /* 0x000fea0003c00000 */
[----:B------:R0:W1:Y:S02]  /*317e0*/  SHFL.IDX P6, R14, R13, R12, R11 ;  /* 0x0000000c0d0e7389 */ /* 0x00006400000c000b */
[----:B01----:R-:W-:Y:S01]  /*317f0*/  ENDCOLLECTIVE ;  /* 0x000000000000791b */ /* 0x003fe20003800000 */
.L_x_2631:
[----:B------:R-:W-:Y:S02]  /*31800*/  IMAD.MOV.U32 R13, RZ, RZ, R97 ;  /* 0x000000ffff0d7224 */ /* 0x000fe400078e0061 */
[----:B------:R-:W-:Y:S02]  /*31810*/  IMAD.MOV.U32 R12, RZ, RZ, R10 ;  /* 0x000000ffff0c7224 */ /* 0x000fe400078e000a */
[----:B------:R-:W-:-:S07]  /*31820*/  IMAD.MOV.U32 R78, RZ, RZ, R14 ;  /* 0x000000ffff4e7224 */ /* 0x000fce00078e000e */
[----:B------:R-:W-:Y:S05]  /*31830*/  WARPSYNC.COLLECTIVE R15, `(.L_x_2632) ;  /* 0x000000000f087348 */ /* 0x000fea0003c00000 */
[----:B------:R0:W1:Y:S02]  /*31840*/  SHFL.IDX P6, R14, R13, R12, R11 ;  /* 0x0000000c0d0e7389 */ /* 0x00006400000c000b */
[----:B01----:R-:W-:Y:S01]  /*31850*/  ENDCOLLECTIVE ;  /* 0x000000000000791b */ /* 0x003fe20003800000 */
.L_x_2632:
[----:B------:R-:W-:Y:S01]  /*31860*/  IMAD.MOV.U32 R13, RZ, RZ, R49 ;  /* 0x000000ffff0d7224 */ /* 0x000fe200078e0031 */
[----:B------:R-:W-:-:S07]  /*31870*/  MOV R2, R14 ;  /* 0x0000000e00027202 */ /* 0x000fce0000000f00 */
[----:B------:R-:W-:Y:S05]  /*31880*/  WARPSYNC.COLLECTIVE R15, `(.L_x_2633) ;  /* 0x000000000f087348 */ /* 0x000fea0003c00000 */
[----:B------:R0:W1:Y:S02]  /*31890*/  SHFL.IDX P6, R14, R13, R12, R11 ;  /* 0x0000000c0d0e7389 */ /* 0x00006400000c000b */
[----:B01----:R-:W-:Y:S01]  /*318a0*/  ENDCOLLECTIVE ;  /* 0x000000000000791b */ /* 0x003fe20003800000 */
.L_x_2633:
        /* <DEDUP_REMOVED lines=8> */
.L_x_2634:
[----:B------:R-:W-:Y:S02]  /*31930*/  SEL R97, R78, R49, P0 ;  /* 0x000000314e617207 */ /* 0x000fe40000000000 */
[----:B------:R-:W-:Y:S01]  /*31940*/  SEL R78, R49, R78, P0 ;  /* 0x0000004e314e7207 */ /* 0x000fe20000000000 */
[----:B------:R-:W-:Y:S01]  /*31950*/  IMAD.MOV.U32 R13, RZ, RZ, R4 ;  /* 0x000000ffff0d7224 */ /* 0x000fe200078e0004 */
[----:B------:R-:W-:-:S07]  /*31960*/  MOV R0, R14 ;  /* 0x0000000e00007202 */ /* 0x000fce0000000f00 */
[----:B------:R-:W-:Y:S05]  /*31970*/  WARPSYNC.COLLECTIVE R15, `(.L_x_2635) ;  /* 0x000000000f087348 */ /* 0x000fea0003c00000 */
[----:B------:R0:W1:Y:S02]  /*31980*/  SHFL.IDX P6, R14, R13, R12, R11 ;  /* 0x0000000c0d0e7389 */ /* 0x00006400000c000b */
[----:B01----:R-:W-:Y:S01]  /*31990*/  ENDCOLLECTIVE ;  /* 0x000000000000791b */ /* 0x003fe20003800000 */
.L_x_2635:
[----:B------:R-:W-:Y:S02]  /*319a0*/  IMAD.MOV.U32 R13, RZ, RZ, R21 ;  /* 0x000000ffff0d7224 */ /* 0x000fe400078e0015 */
[----:B------:R-:W-:Y:S02]  /*319b0*/  IMAD.MOV.U32 R12, RZ, RZ, R10 ;  /* 0x000000ffff0c7224 */ /* 0x000fe400078e000a */
[----:B------:R-:W-:-:S07]  /*319c0*/  IMAD.MOV.U32 R3, RZ, RZ, R14 ;  /* 0x000000ffff037224 */ /* 0x000fce00078e000e */
[----:B------:R-:W-:Y:S05]  /*319d0*/  WARPSYNC.COLLECTIVE R15, `(.L_x_2636) ;  /* 0x000000000f087348 */ /* 0x000fea0003c00000 */
[----:B------:R0:W1:Y:S02]  /*319e0*/  SHFL.IDX P6, R14, R13, R12, R11 ;  /* 0x0000000c0d0e7389 */ /* 0x00006400000c000b */
[----:B01----:R-:W-:Y:S01]  /*319f0*/  ENDCOLLECTIVE ;  /* 0x000000000000791b */ /* 0x003fe20003800000 */
.L_x_2636:
[----:B------:R-:W-:Y:S01]  /*31a00*/  IMAD.MOV.U32 R13, RZ, RZ, R79 ;  /* 0x000000ffff0d7224 */ /* 0x000fe200078e004f */
[----:B------:R-:W-:-:S07]  /*31a10*/  MOV R21, R14 ;  /* 0x0000000e00157202 */ /* 0x000fce0000000f00 */
[----:B------:R-:W-:Y:S05]  /*31a20*/  WARPSYNC.COLLECTIVE R15, `(.L_x_2637) ;  /* 0x000000000f087348 */ /* 0x000fea0003c00000 */
[----:B------:R0:W1:Y:S02]  /*31a30*/  SHFL.IDX P6, R14, R13, R12, R11 ;  /* 0x0000000c0d0e7389 */ /* 0x00006400000c000b */
[----:B01----:R-:W-:Y:S01]  /*31a40*/  ENDCOLLECTIVE ;  /* 0x000000000000791b */ /* 0x003fe20003800000 */
.L_x_2637:
        /* <DEDUP_REMOVED lines=8> */
.L_x_2638:
[----:B------:R-:W-:Y:S02]  /*31ad0*/  SEL R2, R3, R4, P0 ;  /* 0x0000000403027207 */ /* 0x000fe40000000000 */
[----:B------:R-:W-:Y:S01]  /*31ae0*/  SEL R3, R4, R3, P0 ;  /* 0x0000000304037207 */ /* 0x000fe20000000000 */
[----:B------:R-:W-:Y:S01]  /*31af0*/  IMAD.MOV.U32 R13, RZ, RZ, R40 ;  /* 0x000000ffff0d7224 */ /* 0x000fe200078e0028 */
[----:B------:R-:W-:-:S07]  /*31b00*/  MOV R20, R14 ;  /* 0x0000000e00147202 */ /* 0x000fce0000000f00 */
[----:B------:R-:W-:Y:S05]  /*31b10*/  WARPSYNC.COLLECTIVE R15, `(.L_x_2639) ;  /* 0x000000000f087348 */ /* 0x000fea0003c00000 */
[----:B------:R0:W1:Y:S02]  /*31b20*/  SHFL.IDX P6, R14, R13, R12, R11 ;  /* 0x0000000c0d0e7389 */ /* 0x00006400000c000b */
[----:B01----:R-:W-:Y:S01]  /*31b30*/  ENDCOLLECTIVE ;  /* 0x000000000000791b */ /* 0x003fe20003800000 */
.L_x_2639:
[----:B------:R-:W-:Y:S02]  /*31b40*/  IMAD.MOV.U32 R13, RZ, RZ, R41 ;  /* 0x000000ffff0d7224 */ /* 0x000fe400078e0029 */
[----:B------:R-:W-:Y:S02]  /*31b50*/  IMAD.MOV.U32 R12, RZ, RZ, R10 ;  /* 0x000000ffff0c7224 */ /* 0x000fe400078e000a */
[----:B------:R-:W-:-:S07]  /*31b60*/  IMAD.MOV.U32 R40, RZ, RZ, R14 ;  /* 0x000000ffff287224 */ /* 0x000fce00078e000e */
[----:B------:R-:W-:Y:S05]  /*31b70*/  WARPSYNC.COLLECTIVE R15, `(.L_x_2640) ;  /* 0x000000000f087348 */ /* 0x000fea0003c00000 */
[----:B------:R0:W1:Y:S02]  /*31b80*/  SHFL.IDX P6, R14, R13, R12, R11 ;  /* 0x0000000c0d0e7389 */ /* 0x00006400000c000b */
[----:B01----:R-:W-:Y:S01]  /*31b90*/  ENDCOLLECTIVE ;  /* 0x000000000000791b */ /* 0x003fe20003800000 */
.L_x_2640:
[----:B------:R-:W-:Y:S01]  /*31ba0*/  IMAD.MOV.U32 R13, RZ, RZ, R121 ;  /* 0x000000ffff0d7224 */ /* 0x000fe200078e0079 */
[----:B------:R-:W-:-:S07]  /*31bb0*/  MOV R41, R14 ;  /* 0x0000000e00297202 */ /* 0x000fce0000000f00 */
[----:B------:R-:W-:Y:S05]  /*31bc0*/  WARPSYNC.COLLECTIVE R15, `(.L_x_2641) ;  /* 0x000000000f087348 */ /* 0x000fea0003c00000 */
[----:B------:R0:W1:Y:S02]  /*31bd0*/  SHFL.IDX P6, R14, R13, R12, R11 ;  /* 0x0000000c0d0e7389 */ /* 0x00006400000c000b */
[----:B01----:R-:W-:Y:S01]  /*31be0*/  ENDCOLLECTIVE ;  /* 0x000000000000791b */ /* 0x003fe20003800000 */
.L_x_2641:
        /* <DEDUP_REMOVED lines=8> */
.L_x_2642:
[----:B------:R-:W-:Y:S02]  /*31c70*/  SEL R21, R40, R121, P0 ;  /* 0x0000007928157207 */ /* 0x000fe40000000000 */
[----:B------:R-:W-:Y:S01]  /*31c80*/  SEL R40, R121, R40, P0 ;  /* 0x0000002879287207 */ /* 0x000fe20000000000 */
[----:B------:R-:W-:Y:S01]  /*31c90*/  IMAD.MOV.U32 R13, RZ, RZ, R44 ;  /* 0x000000ffff0d7224 */ /* 0x000fe200078e002c */
[----:B------:R-:W-:-:S07]  /*31ca0*/  MOV R42, R14 ;  /* 0x0000000e002a7202 */ /* 0x000fce0000000f00 */
[----:B------:R-:W-:Y:S05]  /*31cb0*/  WARPSYNC.COLLECTIVE R15, `(.L_x_2643) ;  /* 0x000000000f087348 */ /* 0x000fea0003c00000 */
[----:B------:R0:W1:Y:S02]  /*31cc0*/  SHFL.IDX P6, R14, R13, R12, R11 ;  /* 0x0000000c0d0e7389 */ /* 0x00006400000c000b */
[----:B01----:R-:W-:Y:S01]  /*31cd0*/  ENDCOLLECTIVE ;  /* 0x000000000000791b */ /* 0x003fe20003800000 */
.L_x_2643:
[----:B------:R-:W-:Y:S02]  /*31ce0*/  IMAD.MOV.U32 R13, RZ, RZ, R119 ;  /* 0x000000ffff0d7224 */ /* 0x000fe400078e0077 */
[----:B------:R-:W-:Y:S02]  /*31cf0*/  IMAD.MOV.U32 R12, RZ, RZ, R10 ;  /* 0x000000ffff0c7224 */ /* 0x000fe400078e000a */
[----:B------:R-:W-:-:S07]  /*31d00*/  IMAD.MOV.U32 R44, RZ, RZ, R14 ;  /* 0x000000ffff2c7224 */ /* 0x000fce00078e000e */
[----:B------:R-:W-:Y:S05]  /*31d10*/  WARPSYNC.COLLECTIVE R15, `(.L_x_2644) ;  /* 0x000000000f087348 */ /* 0x000fea0003c00000 */
[----:B------:R0:W1:Y:S02]  /*31d20*/  SHFL.IDX P6, R14, R13, R12, R11 ;  /* 0x0000000c0d0e7389 */ /* 0x00006400000c000b */
[----:B01----:R-:W-:Y:S01]  /*31d30*/  ENDCOLLECTIVE ;  /* 0x000000000000791b */ /* 0x003fe20003800000 */
.L_x_2644:
[----:B------:R-:W-:Y:S01]  /*31d40*/  IMAD.MOV.U32 R13, RZ, RZ, R117 ;  /* 0x000000ffff0d7224 */ /* 0x000fe200078e0075 */
[----:B------:R-:W-:-:S07]  /*31d50*/  MOV R119, R14 ;  /* 0x0000000e00777202 */ /* 0x000fce0000000f00 */
[----:B------:R-:W-:Y:S05]  /*31d60*/  WARPSYNC.COLLECTIVE R15, `(.L_x_2645) ;  /* 0x000000000f087348 */ /* 0x000fea0003c00000 */
[----:B------:R0:W1:Y:S02]  /*31d70*/  SHFL.IDX P6, R14, R13, R12, R11 ;  /* 0x0000000c0d0e7389 */ /* 0x00006400000c000b */
[----:B01----:R-:W-:Y:S01]  /*31d80*/  ENDCOLLECTIVE ;  /* 0x000000000000791b */ /* 0x003fe20003800000 */
.L_x_2645:
        /* <DEDUP_REMOVED lines=8> */
.L_x_2646:
[----:B------:R-:W-:Y:S01]  /*31e10*/  IMAD.MOV.U32 R13, RZ, RZ, R48 ;  /* 0x000000ffff0d7224 */ /* 0x000fe200078e0030 */
[----:B------:R-:W-:-:S07]  /*31e20*/  MOV R46, R14 ;  /* 0x0000000e002e7202 */ /* 0x000fce0000000f00 */
[----:B------:R-:W-:Y:S05]  /*31e30*/  WARPSYNC.COLLECTIVE R15, `(.L_x_2647) ;  /* 0x000000000f087348 */ /* 0x000fea0003c00000 */
[----:B------:R0:W1:Y:S02]  /*31e40*/  SHFL.IDX P6, R14, R13, R12, R11 ;  /* 0x0000000c0d0e7389 */ /* 0x00006400000c000b */
[----:B01----:R-:W-:Y:S01]  /*31e50*/  ENDCOLLECTIVE ;  /* 0x000000000000791b */ /* 0x003fe20003800000 */
.L_x_2647:
[----:B------:R-:W-:Y:S02]  /*31e60*/  IMAD.MOV.U32 R13, RZ, RZ, R115 ;  /* 0x000000ffff0d7224 */ /* 0x000fe400078e0073 */
[----:B------:R-:W-:Y:S02]  /*31e70*/  IMAD.MOV.U32 R12, RZ, RZ, R10 ;  /* 0x000000ffff0c7224 */ /* 0x000fe400078e000a */
[----:B------:R-:W-:-:S07]  /*31e80*/  IMAD.MOV.U32 R48, RZ, RZ, R14 ;  /* 0x000000ffff307224 */ /* 0x000fce00078e000e */
[----:B------:R-:W-:Y:S05]  /*31e90*/  WARPSYNC.COLLECTIVE R15, `(.L_x_2648) ;  /* 0x000000000f087348 */ /* 0x000fea0003c00000 */
[----:B------:R0:W1:Y:S02]  /*31ea0*/  SHFL.IDX P6, R14, R13, R12, R11 ;  /* 0x0000000c0d0e7389 */ /* 0x00006400000c000b */
[----:B01----:R-:W-:Y:S01]  /*31eb0*/  ENDCOLLECTIVE ;  /* 0x000000000000791b */ /* 0x003fe20003800000 */
.L_x_2648:
[----:B------:R-:W-:Y:S01]  /*31ec0*/  IMAD.MOV.U32 R13, RZ, RZ, R113 ;  /* 0x000000ffff0d7224 */ /* 0x000fe200078e0071 */
[----:B------:R-:W-:-:S07]  /*31ed0*/  MOV R115, R14 ;  /* 0x0000000e00737202 */ /* 0x000fce0000000f00 */
[----:B------:R-:W-:Y:S05]  /*31ee0*/  WARPSYNC.COLLECTIVE R15, `(.L_x_2649) ;  /* 0x000000000f087348 */ /* 0x000fea0003c00000 */
[----:B------:R0:W1:Y:S02]  /*31ef0*/  SHFL.IDX P6, R14, R13, R12, R11 ;  /* 0x0000000c0d0e7389 */ /* 0x00006400000c000b */
[----:B01----:R-:W-:Y:S01]  /*31f00*/  ENDCOLLECTIVE ;  /* 0x000000000000791b */ /* 0x003fe20003800000 */
.L_x_2649:
[----:B------:R-:W-:Y:S02]  /*31f10*/  IMAD.MOV.U32 R13, RZ, RZ, R50 ;  /* 0x000000ffff0d7224 */ /* 0x000fe400078e0032 */
[----:B------:R-:W-:Y:S02]  /*31f20*/  IMAD.MOV.U32 R12, RZ, RZ, R9 ;  /* 0x000000ffff0c7224 */ /* 0x000fe400078e0009 */
[----:B------:R-:W-:-:S07]  /*31f30*/  IMAD.MOV.U32 R113, RZ, RZ, R14 ;  /* 0x000000ffff717224 */ /* 0x000fce00078e000e */
[----:B------:R-:W-:Y:S05]  /*31f40*/  WARPSYNC.COLLECTIVE R15, `(.L_x_2650) ;  /* 0x000000000f087348 */ /* 0x000fea0003c00000 */
[----:B------:R0:W1:Y:S02]  /*31f50*/  SHFL.IDX P6, R14, R13, R12, R11 ;  /* 0x0000000c0d0e7389 */ /* 0x00006400000c000b */
[----:B01----:R-:W-:Y:S01]  /*31f60*/  ENDCOLLECTIVE ;  /* 0x000000000000791b */ /* 0x003fe20003800000 */
.L_x_2650:
[----:B------:R-:W-:Y:S02]  /*31f70*/  SEL R47, R48, R113, P0 ;  /* 0x00000071302f7207 */ /* 0x000fe40000000000 */
[----:B------:R-:W-:Y:S01]  /*31f80*/  SEL R48, R113, R48, P0 ;  /* 0x0000003071307207 */ /* 0x000fe20000000000 */
[----:B------:R-:W-:Y:S01]  /*31f90*/  IMAD.MOV.U32 R13, RZ, RZ, R80 ;  /* 0x000000ffff0d7224 */ /* 0x000fe200078e0050 */
[----:B------:R-:W-:-:S07]  /*31fa0*/  MOV R50, R14 ;  /* 0x0000000e00327202 */ /* 0x000fce0000000f00 */
[----:B------:R-:W-:Y:S05]  /*31fb0*/  WARPSYNC.COLLECTIVE R15, `(.L_x_2651) ;  /* 0x000000000f087348 */ /* 0x000fea0003c00000 */
[----:B------:R0:W1:Y:S02]  /*31fc0*/  SHFL.IDX P6, R14, R13, R12, R11 ;  /* 0x0000000c0d0e7389 */ /* 0x00006400000c000b */
[----:B01----:R-:W-:Y:S01]  /*31fd0*/  ENDCOLLECTIVE ;  /* 0x000000000000791b */ /* 0x003fe20003800000 */
.L_x_2651:
[----:B------:R-:W-:Y:S02]  /*31fe0*/  IMAD.MOV.U32 R13, RZ, RZ, R111 ;  /* 0x000000ffff0d7224 */ /* 0x000fe400078e006f */
[----:B------:R-:W-:Y:S02]  /*31ff0*/  IMAD.MOV.U32 R12, RZ, RZ, R10 ;  /* 0x000000ffff0c7224 */ /* 0x000fe400078e000a */
[----:B------:R-:W-:-:S07]  /*32000*/  IMAD.MOV.U32 R80, RZ, RZ, R14 ;  /* 0x000000ffff507224 */ /* 0x000fce00078e000e */
[----:B------:R-:W-:Y:S05]  /*32010*/  WARPSYNC.COLLECTIVE R15, `(.L_x_2652) ;  /* 0x000000000f087348 */ /* 0x000fea0003c00000 */
[----:B------:R0:W1:Y:S02]  /*32020*/  SHFL.IDX P6, R14, R13, R12, R11 ;  /* 0x0000000c0d0e7389 */ /* 0x00006400000c000b */
[----:B01----:R-:W-:Y:S01]  /*32030*/  ENDCOLLECTIVE ;  /* 0x000000000000791b */ /* 0x003fe20003800000 */
.L_x_2652:
[----:B------:R-:W-:Y:S01]  /*32040*/  IMAD.MOV.U32 R13, RZ, RZ, R101 ;  /* 0x000000ffff0d7224 */ /* 0x000fe200078e0065 */
[----:B------:R-:W-:-:S07]  /*32050*/  MOV R111, R14 ;  /* 0x0000000e006f7202 */ /* 0x000fce0000000f00 */
[----:B------:R-:W-:Y:S05]  /*32060*/  WARPSYNC.COLLECTIVE R15, `(.L_x_2653) ;  /* 0x000000000f087348 */ /* 0x000fea0003c00000 */
[----:B------:R0:W1:Y:S02]  /*32070*/  SHFL.IDX P6, R14, R13, R12, R11 ;  /* 0x0000000c0d0e7389 */ /* 0x00006400000c000b */
[----:B01----:R-:W-:Y:S01]  /*32080*/  ENDCOLLECTIVE ;  /* 0x000000000000791b */ /* 0x003fe20003800000 */
.L_x_2653:
        /* <DEDUP_REMOVED lines=8> */
.L_x_2654:
[----:B------:R-:W-:Y:S02]  /*32110*/  SEL R51, R80, R101, P0 ;  /* 0x0000006550337207 */ /* 0x000fe40000000000 */
[----:B------:R-:W-:Y:S01]  /*32120*/  SEL R80, R101, R80, P0 ;  /* 0x0000005065507207 */ /* 0x000fe20000000000 */
[----:B------:R-:W-:Y:S02]  /*32130*/  IMAD.MOV.U32 R101, RZ, RZ, RZ ;  /* 0x000000ffff657224 */ /* 0x000fe400078e00ff */
[----:B------:R-:W-:Y:S01]  /*32140*/  IMAD.MOV.U32 R13, RZ, RZ, R84 ;  /* 0x000000ffff0d7224 */ /* 0x000fe200078e0054 */
[----:B------:R-:W-:-:S07]  /*32150*/  MOV R82, R14 ;  /* 0x0000000e00527202 */ /* 0x000fce0000000f00 */
[----:B------:R-:W-:Y:S05]  /*32160*/  WARPSYNC.COLLECTIVE R15, `(.L_x_2655) ;  /* 0x000000000f087348 */ /* 0x000fea0003c00000 */
[----:B------:R0:W1:Y:S02]  /*32170*/  SHFL.IDX P6, R14, R13, R12, R11 ;  /* 0x0000000c0d0e7389 */ /* 0x00006400000c000b */
[----:B01----:R-:W-:Y:S01]  /*32180*/  ENDCOLLECTIVE ;  /* 0x000000000000791b */ /* 0x003fe20003800000 */
.L_x_2655:
[----:B------:R-:W-:Y:S02]  /*32190*/  IMAD.MOV.U32 R13, RZ, RZ, R85 ;  /* 0x000000ffff0d7224 */ /* 0x000fe400078e0055 */
[----:B------:R-:W-:Y:S02]  /*321a0*/  IMAD.MOV.U32 R12, RZ, RZ, R10 ;  /* 0x000000ffff0c7224 */ /* 0x000fe400078e000a */
[----:B------:R-:W-:-:S07]  /*321b0*/  IMAD.MOV.U32 R84, RZ, RZ, R14 ;  /* 0x000000ffff547224 */ /* 0x000fce00078e000e */
[----:B------:R-:W-:Y:S05]  /*321c0*/  WARPSYNC.COLLECTIVE R15, `(.L_x_2656) ;  /* 0x000000000f087348 */ /* 0x000fea0003c00000 */
[----:B------:R0:W1:Y:S02]  /*321d0*/  SHFL.IDX P6, R14, R13, R12, R11 ;  /* 0x0000000c0d0e7389 */ /* 0x00006400000c000b */
[----:B01----:R-:W-:Y:S01]  /*321e0*/  ENDCOLLECTIVE ;  /* 0x000000000000791b */ /* 0x003fe20003800000 */
.L_x_2656:
[----:B------:R-:W-:Y:S01]  /*321f0*/  IMAD.MOV.U32 R13, RZ, RZ, R83 ;  /* 0x000000ffff0d7224 */ /* 0x000fe200078e0053 */
[----:B------:R-:W-:-:S07]  /*32200*/  MOV R85, R14 ;  /* 0x0000000e00557202 */ /* 0x000fce0000000f00 */
[----:B------:R-:W-:Y:S05]  /*32210*/  WARPSYNC.COLLECTIVE R15, `(.L_x_2657) ;  /* 0x000000000f087348 */ /* 0x000fea0003c00000 */
[----:B------:R0:W1:Y:S02]  /*32220*/  SHFL.IDX P6, R14, R13, R12, R11 ;  /* 0x0000000c0d0e7389 */ /* 0x00006400000c000b */
[----:B01----:R-:W-:Y:S01]  /*32230*/  ENDCOLLECTIVE ;  /* 0x000000000000791b */ /* 0x003fe20003800000 */
.L_x_2657:
[----:B------:R-:W-:Y:S02]  /*32240*/  IMAD.MOV.U32 R13, RZ, RZ, R86 ;  /* 0x000000ffff0d7224 */ /* 0x000fe400078e0056 */
[----:B------:R-:W-:Y:S02]  /*32250*/  IMAD.MOV.U32 R12, RZ, RZ, R9 ;  /* 0x000000ffff0c7224 */ /* 0x000fe400078e0009 */
[----:B------:R-:W-:-:S07]  /*32260*/  IMAD.MOV.U32 R123, RZ, RZ, R14 ;  /* 0x000000ffff7b7224 */ /* 0x000fce00078e000e */
[----:B------:R-:W-:Y:S05]  /*32270*/  WARPSYNC.COLLECTIVE R15, `(.L_x_2658) ;  /* 0x000000000f087348 */ /* 0x000fea0003c00000 */
[----:B------:R0:W1:Y:S02]  /*32280*/  SHFL.IDX P6, R14, R13, R12, R11 ;  /* 0x0000000c0d0e7389 */ /* 0x00006400000c000b */
[----:B01----:R-:W-:Y:S01]  /*32290*/  ENDCOLLECTIVE ;  /* 0x000000000000791b */ /* 0x003fe20003800000 */
.L_x_2658:
[----:B------:R-:W-:Y:S02]  /*322a0*/  SEL R83, R84, R123, P0 ;  /* 0x0000007b54537207 */ /* 0x000fe40000000000 */
[----:B------:R-:W-:Y:S01]  /*322b0*/  SEL R84, R123, R84, P0 ;  /* 0x000000547b547207 */ /* 0x000fe20000000000 */
[----:B------:R-:W-:Y:S01]  /*322c0*/  IMAD.MOV.U32 R13, RZ, RZ, R54 ;  /* 0x000000ffff0d7224 */ /* 0x000fe200078e0036 */
[----:B------:R-:W-:-:S07]  /*322d0*/  MOV R86, R14 ;  /* 0x0000000e00567202 */ /* 0x000fce0000000f00 */
[----:B------:R-:W-:Y:S05]  /*322e0*/  WARPSYNC.COLLECTIVE R15, `(.L_x_2659) ;  /* 0x000000000f087348 */ /* 0x000fea0003c00000 */
[----:B------:R0:W1:Y:S02]  /*322f0*/  SHFL.IDX P6, R14, R13, R12, R11 ;  /* 0x0000000c0d0e7389 */ /* 0x00006400000c000b */
[----:B01----:R-:W-:Y:S01]  /*32300*/  ENDCOLLECTIVE ;  /* 0x000000000000791b */ /* 0x003fe20003800000 */
.L_x_2659:
        /* <DEDUP_REMOVED lines=8> */
.L_x_2660:
[----:B------:R-:W-:Y:S01]  /*32390*/  IMAD.MOV.U32 R13, RZ, RZ, R45 ;  /* 0x000000ffff0d7224 */ /* 0x000fe200078e002d */
[----:B------:R-:W-:Y:S02]  /*323a0*/  SEL R45, R46, R115, P0 ;  /* 0x000000732e2d7207 */ /* 0x000fe40000000000 */
[----:B------:R-:W-:Y:S02]  /*323b0*/  SEL R46, R115, R46, P0 ;  /* 0x0000002e732e7207 */ /* 0x000fe40000000000 */
[----:B------:R-:W-:-:S07]  /*323c0*/  MOV R125, R14 ;  /* 0x0000000e007d7202 */ /* 0x000fce0000000f00 */
[----:B------:R-:W-:Y:S05]  /*323d0*/  WARPSYNC.COLLECTIVE R15, `(.L_x_2661) ;  /* 0x000000000f087348 */ /* 0x000fea0003c00000 */
[----:B------:R0:W1:Y:S02]  /*323e0*/  SHFL.IDX P6, R14, R13, R12, R11 ;  /* 0x0000000c0d0e7389 */ /* 0x00006400000c000b */
[----:B01----:R-:W-:Y:S01]  /*323f0*/  ENDCOLLECTIVE ;  /* 0x000000000000791b */ /* 0x003fe20003800000 */
.L_x_2661:
        /* <DEDUP_REMOVED lines=8> */
.L_x_2662:
[----:B------:R-:W-:Y:S01]  /*32480*/  IMAD.MOV.U32 R13, RZ, RZ, R56 ;  /* 0x000000ffff0d7224 */ /* 0x000fe200078e0038 */
[----:B------:R-:W-:-:S07]  /*32490*/  MOV R58, R14 ;  /* 0x0000000e003a7202 */ /* 0x000fce0000000f00 */
[----:B------:R-:W-:Y:S05]  /*324a0*/  WARPSYNC.COLLECTIVE R15, `(.L_x_2663) ;  /* 0x000000000f087348 */ /* 0x000fea0003c00000 */
[----:B------:R0:W1:Y:S02]  /*324b0*/  SHFL.IDX P6, R14, R13, R12, R11 ;  /* 0x0000000c0d0e7389 */ /* 0x00006400000c000b */
[----:B01----:R-:W-:Y:S01]  /*324c0*/  ENDCOLLECTIVE ;  /* 0x000000000000791b */ /* 0x003fe20003800000 */
.L_x_2663:
        /* <DEDUP_REMOVED lines=8> */
.L_x_2664:
[----:B------:R-:W-:Y:S01]  /*32550*/  IMAD.MOV.U32 R13, RZ, RZ, R55 ;  /* 0x000000ffff0d7224 */ /* 0x000fe200078e0037 */
[----:B------:R-:W-:-:S07]  /*32560*/  MOV R129, R14 ;  /* 0x0000000e00817202 */ /* 0x000fce0000000f00 */
[----:B------:R-:W-:Y:S05]  /*32570*/  WARPSYNC.COLLECTIVE R15, `(.L_x_2665) ;  /* 0x000000000f087348 */ /* 0x000fea0003c00000 */
[----:B------:R0:W1:Y:S02]  /*32580*/  SHFL.IDX P6, R14, R13, R12, R11 ;  /* 0x0000000c0d0e7389 */ /* 0x00006400000c000b */
[----:B01----:R-:W-:Y:S01]  /*32590*/  ENDCOLLECTIVE ;  /* 0x000000000000791b */ /* 0x003fe20003800000 */
.L_x_2665:
[----:B------:R-:W-:Y:S01]  /*325a0*/  SEL R55, R129, R58, P0 ;  /* 0x0000003a81377207 */ /* 0x000fe20000000000 */
[----:B------:R-:W-:Y:S02]  /*325b0*/  IMAD.MOV.U32 R13, RZ, RZ, R62 ;  /* 0x000000ffff0d7224 */ /* 0x000fe400078e003e */
[----:B------:R-:W-:Y:S02]  /*325c0*/  IMAD.MOV.U32 R12, RZ, RZ, R9 ;  /* 0x000000ffff0c7224 */ /* 0x000fe400078e0009 */
[----:B------:R-:W-:-:S07]  /*325d0*/  IMAD.MOV.U32 R66, RZ, RZ, R14 ;  /* 0x000000ffff427224 */ /* 0x000fce00078e000e */
[----:B------:R-:W-:Y:S05]  /*325e0*/  WARPSYNC.COLLECTIVE R15, `(.L_x_2666) ;  /* 0x000000000f087348 */ /* 0x000fea0003c00000 */
[----:B------:R0:W1:Y:S02]  /*325f0*/  SHFL.IDX P6, R14, R13, R12, R11 ;  /* 0x0000000c0d0e7389 */ /* 0x00006400000c000b */
[----:B01----:R-:W-:Y:S01]  /*32600*/  ENDCOLLECTIVE ;  /* 0x000000000000791b */ /* 0x003fe20003800000 */
.L_x_2666:
[----:B------:R-:W-:Y:S01]  /*32610*/  SEL R56, R65, R66, P0 ;  /* 0x0000004241387207 */ /* 0x000fe20000000000 */
[----:B------:R-:W-:Y:S01]  /*32620*/  IMAD.MOV.U32 R13, RZ, RZ, R52 ;  /* 0x000000ffff0d7224 */ /* 0x000fe200078e0034 */
[----:B------:R-:W-:Y:S02]  /*32630*/  SEL R52, R54, R127, P0 ;  /* 0x0000007f36347207 */ /* 0x000fe40000000000 */
[----:B------:R-:W-:-:S07]  /*32640*/  MOV R62, R14 ;  /* 0x0000000e003e7202 */ /* 0x000fce0000000f00 */
[----:B------:R-:W-:Y:S05]  /*32650*/  WARPSYNC.COLLECTIVE R15, `(.L_x_2667) ;  /* 0x000000000f087348 */ /* 0x000fea0003c00000 */
[----:B------:R0:W1:Y:S02]  /*32660*/  SHFL.IDX P6, R14, R13, R12, R11 ;  /* 0x0000000c0d0e7389 */ /* 0x00006400000c000b */
[----:B01----:R-:W-:Y:S01]  /*32670*/  ENDCOLLECTIVE ;  /* 0x000000000000791b */ /* 0x003fe20003800000 */
.L_x_2667:
[----:B------:R-:W-:Y:S02]  /*32680*/  IMAD.MOV.U32 R13, RZ, RZ, R63 ;  /* 0x000000ffff0d7224 */ /* 0x000fe400078e003f */
[----:B------:R-:W-:Y:S02]  /*32690*/  IMAD.MOV.U32 R12, RZ, RZ, R10 ;  /* 0x000000ffff0c7224 */ /* 0x000fe400078e000a */
[----:B------:R-:W-:-:S07]  /*326a0*/  IMAD.MOV.U32 R67, RZ, RZ, R14 ;  /* 0x000000ffff437224 */ /* 0x000fce00078e000e */
[----:B------:R-:W-:Y:S05]  /*326b0*/  WARPSYNC.COLLECTIVE R15, `(.L_x_2668) ;  /* 0x000000000f087348 */ /* 0x000fea0003c00000 */
[----:B------:R0:W1:Y:S02]  /*326c0*/  SHFL.IDX P6, R14, R13, R12, R11 ;  /* 0x0000000c0d0e7389 */ /* 0x00006400000c000b */
[----:B01----:R-:W-:Y:S01]  /*326d0*/  ENDCOLLECTIVE ;  /* 0x000000000000791b */ /* 0x003fe20003800000 */
.L_x_2668:
[----:B------:R-:W-:Y:S01]  /*326e0*/  IMAD.MOV.U32 R13, RZ, RZ, R53 ;  /* 0x000000ffff0d7224 */ /* 0x000fe200078e0035 */
[----:B------:R-:W-:Y:S02]  /*326f0*/  SEL R53, R127, R54, P0 ;  /* 0x000000367f357207 */ /* 0x000fe40000000000 */
[----:B------:R-:W-:Y:S02]  /*32700*/  SEL R54, R58, R129, P0 ;  /* 0x000000813a367207 */ /* 0x000fe40000000000 */
[----:B------:R-:W-:-:S07]  /*32710*/  MOV R63, R14 ;  /* 0x0000000e003f7202 */ /* 0x000fce0000000f00 */
[----:B------:R-:W-:Y:S05]  /*32720*/  WARPSYNC.COLLECTIVE R15, `(.L_x_2669) ;  /* 0x000000000f087348 */ /* 0x000fea0003c00000 */
[----:B------:R0:W1:Y:S02]  /*32730*/  SHFL.IDX P6, R14, R13, R12, R11 ;  /* 0x0000000c0d0e7389 */ /* 0x00006400000c000b */
[----:B01----:R-:W-:Y:S01]  /*32740*/  ENDCOLLECTIVE ;  /* 0x000000000000791b */ /* 0x003fe20003800000 */
.L_x_2669:
[----:B------:R-:W-:Y:S01]  /*32750*/  SEL R58, R62, R63, P0 ;  /* 0x0000003f3e3a7207 */ /* 0x000fe20000000000 */
[----:B------:R-:W-:Y:S02]  /*32760*/  IMAD.MOV.U32 R13, RZ, RZ, R38 ;  /* 0x000000ffff0d7224 */ /* 0x000fe400078e0026 */
[----:B------:R-:W-:Y:S02]  /*32770*/  IMAD.MOV.U32 R12, RZ, RZ, R9 ;  /* 0x000000ffff0c7224 */ /* 0x000fe400078e0009 */
[----:B------:R-:W-:-:S07]  /*32780*/  IMAD.MOV.U32 R68, RZ, RZ, R14 ;  /* 0x000000ffff447224 */ /* 0x000fce00078e000e */
[----:B------:R-:W-:Y:S05]  /*32790*/  WARPSYNC.COLLECTIVE R15, `(.L_x_2670) ;  /* 0x000000000f087348 */ /* 0x000fea0003c00000 */
[----:B------:R0:W1:Y:S02]  /*327a0*/  SHFL.IDX P6, R14, R13, R12, R11 ;  /* 0x0000000c0d0e7389 */ /* 0x00006400000c000b */
[----:B01----:R-:W-:Y:S01]  /*327b0*/  ENDCOLLECTIVE ;  /* 0x000000000000791b */ /* 0x003fe20003800000 */
.L_x_2670:
[----:B------:R-:W-:Y:S01]  /*327c0*/  IMAD.MOV.U32 R13, RZ, RZ, R36 ;  /* 0x000000ffff0d7224 */ /* 0x000fe200078e0024 */
[----:B------:R-:W-:-:S07]  /*327d0*/  MOV R69, R14 ;  /* 0x0000000e00457202 */ /* 0x000fce0000000f00 */
[----:B------:R-:W-:Y:S05]  /*327e0*/  WARPSYNC.COLLECTIVE R15, `(.L_x_2671) ;  /* 0x000000000f087348 */ /* 0x000fea0003c00000 */
[----:B------:R0:W1:Y:S02]  /*327f0*/  SHFL.IDX P6, R14, R13, R12, R11 ;  /* 0x0000000c0d0e7389 */ /* 0x00006400000c000b */
[----:B01----:R-:W-:Y:S01]  /*32800*/  ENDCOLLECTIVE ;  /* 0x000000000000791b */ /* 0x003fe20003800000 */
.L_x_2671:
[----:B------:R-:W-:Y:S02]  /*32810*/  IMAD.MOV.U32 R13, RZ, RZ, R33 ;  /* 0x000000ffff0d7224 */ /* 0x000fe400078e0021 */
[----:B------:R-:W-:Y:S02]  /*32820*/  IMAD.MOV.U32 R12, RZ, RZ, R10 ;  /* 0x000000ffff0c7224 */ /* 0x000fe400078e000a */
[----:B------:R-:W-:-:S07]  /*32830*/  IMAD.MOV.U32 R71, RZ, RZ, R14 ;  /* 0x000000ffff477224 */ /* 0x000fce00078e000e */
[----:B------:R-:W-:Y:S05]  /*32840*/  WARPSYNC.COLLECTIVE R15, `(.L_x_2672) ;  /* 0x000000000f087348 */ /* 0x000fea0003c00000 */
[----:B------:R0:W1:Y:S02]  /*32850*/  SHFL.IDX P6, R14, R13, R12, R11 ;  /* 0x0000000c0d0e7389 */ /* 0x00006400000c000b */
[----:B01----:R-:W-:Y:S01]  /*32860*/  ENDCOLLECTIVE ;  /* 0x000000000000791b */ /* 0x003fe20003800000 */
.L_x_2672:
[----:B------:R-:W-:Y:S01]  /*32870*/  IMAD.MOV.U32 R13, RZ, RZ, R31 ;  /* 0x000000ffff0d7224 */ /* 0x000fe200078e001f */
[----:B------:R-:W-:-:S07]  /*32880*/  MOV R36, R14 ;  /* 0x0000000e00247202 */ /* 0x000fce0000000f00 */
[----:B------:R-:W-:Y:S05]  /*32890*/  WARPSYNC.COLLECTIVE R15, `(.L_x_2673) ;  /* 0x000000000f087348 */ /* 0x000fea0003c00000 */
[----:B------:R0:W1:Y:S02]  /*328a0*/  SHFL.IDX P6, R14, R13, R12, R11 ;  /* 0x0000000c0d0e7389 */ /* 0x00006400000c000b */
[----:B01----:R-:W-:Y:S01]  /*328b0*/  ENDCOLLECTIVE ;  /* 0x000000000000791b */ /* 0x003fe20003800000 */
.L_x_2673:
[----:B------:R-:W-:Y:S02]  /*328c0*/  IMAD.MOV.U32 R13, RZ, RZ, R34 ;  /* 0x000000ffff0d7224 */ /* 0x000fe400078e0022 */
[----:B------:R-:W-:Y:S02]  /*328d0*/  IMAD.MOV.U32 R12, RZ, RZ, R9 ;  /* 0x000000ffff0c7224 */ /* 0x000fe400078e0009 */
[----:B------:R-:W-:-:S07]  /*328e0*/  IMAD.MOV.U32 R38, RZ, RZ, R14 ;  /* 0x000000ffff267224 */ /* 0x000fce00078e000e */
[----:B------:R-:W-:Y:S05]  /*328f0*/  WARPSYNC.COLLECTIVE R15, `(.L_x_2674) ;  /* 0x000000000f087348 */ /* 0x000fea0003c00000 */
[----:B------:R0:W1:Y:S02]  /*32900*/  SHFL.IDX P6, R14, R13, R12, R11 ;  /* 0x0000000c0d0e7389 */ /* 0x00006400000c000b */
[----:B01----:R-:W-:Y:S01]  /*32910*/  ENDCOLLECTIVE ;  /* 0x000000000000791b */ /* 0x003fe20003800000 */
.L_x_2674:
[----:B------:R-:W-:Y:S02]  /*32920*/  SEL R70, R71, R38, P0 ;  /* 0x0000002647467207 */ /* 0x000fe40000000000 */
[----:B------:R-:W-:Y:S01]  /*32930*/  SEL R71, R38, R71, P0 ;  /* 0x0000004726477207 */ /* 0x000fe20000000000 */
[----:B------:R-:W-:Y:S01]  /*32940*/  IMAD.MOV.U32 R13, RZ, RZ, R32 ;  /* 0x000000ffff0d7224 */ /* 0x000fe200078e0020 */
[----:B------:R-:W-:-:S07]  /*32950*/  MOV R73, R14 ;  /* 0x0000000e00497202 */ /* 0x000fce0000000f00 */
[----:B------:R-:W-:Y:S05]  /*32960*/  WARPSYNC.COLLECTIVE R15, `(.L_x_2675) ;  /* 0x000000000f087348 */ /* 0x000fea0003c00000 */
[----:B------:R0:W1:Y:S02]  /*32970*/  SHFL.IDX P6, R14, R13, R12, R11 ;  /* 0x0000000c0d0e7389 */ /* 0x00006400000c000b */
[----:B01----:R-:W-:Y:S01]  /*32980*/  ENDCOLLECTIVE ;  /* 0x000000000000791b */ /* 0x003fe20003800000 */
.L_x_2675:
[----:B------:R-:W-:Y:S02]  /*32990*/  IMAD.MOV.U32 R13, RZ, RZ, R37 ;  /* 0x000000ffff0d7224 */ /* 0x000fe400078e0025 */
[----:B------:R-:W-:Y:S02]  /*329a0*/  IMAD.MOV.U32 R12, RZ, RZ, R10 ;  /* 0x000000ffff0c7224 */ /* 0x000fe400078e000a */
[----:B------:R-:W-:-:S07]  /*329b0*/  IMAD.MOV.U32 R75, RZ, RZ, R14 ;  /* 0x000000ffff4b7224 */ /* 0x000fce00078e000e */
[----:B------:R-:W-:Y:S05]  /*329c0*/  WARPSYNC.COLLECTIVE R15, `(.L_x_2676) ;  /* 0x000000000f087348 */ /* 0x000fea0003c00000 */
[----:B------:R0:W1:Y:S02]  /*329d0*/  SHFL.IDX P6, R14, R13, R12, R11 ;  /* 0x0000000c0d0e7389 */ /* 0x00006400000c000b */
[----:B01----:R-:W-:Y:S01]  /*329e0*/  ENDCOLLECTIVE ;  /* 0x000000000000791b */ /* 0x003fe20003800000 */
.L_x_2676:
[----:B------:R-:W-:Y:S01]  /*329f0*/  IMAD.MOV.U32 R13, RZ, RZ, R35 ;  /* 0x000000ffff0d7224 */ /* 0x000fe200078e0023 */
[----:B------:R-:W-:-:S07]  /*32a00*/  MOV R32, R14 ;  /* 0x0000000e00207202 */ /* 0x000fce0000000f00 */
[----:B------:R-:W-:Y:S05]  /*32a10*/  WARPSYNC.COLLECTIVE R15, `(.L_x_2677) ;  /* 0x000000000f087348 */ /* 0x000fea0003c00000 */
[----:B------:R0:W1:Y:S02]  /*32a20*/  SHFL.IDX P6, R14, R13, R12, R11 ;  /* 0x0000000c0d0e7389 */ /* 0x00006400000c000b */
[----:B01----:R-:W-:Y:S01]  /*32a30*/  ENDCOLLECTIVE ;  /* 0x000000000000791b */ /* 0x003fe20003800000 */
.L_x_2677:
        /* <DEDUP_REMOVED lines=8> */
.L_x_2678:
[----:B------:R-:W-:Y:S02]  /*32ac0*/  SEL R74, R75, R34, P0 ;  /* 0x000000224b4a7207 */ /* 0x000fe40000000000 */
[----:B------:R-:W-:Y:S01]  /*32ad0*/  SEL R75, R34, R75, P0 ;  /* 0x0000004b224b7207 */ /* 0x000fe20000000000 */
[----:B------:R-:W-:Y:S01]  /*32ae0*/  IMAD.MOV.U32 R13, RZ, RZ, R28 ;  /* 0x000000ffff0d7224 */ /* 0x000fe200078e001c */
[----:B------:R-:W-:-:S07]  /*32af0*/  MOV R87, R14 ;  /* 0x0000000e00577202 */ /* 0x000fce0000000f00 */
[----:B------:R-:W-:Y:S05]  /*32b00*/  WARPSYNC.COLLECTIVE R15, `(.L_x_2679) ;  /* 0x000000000f087348 */ /* 0x000fea0003c00000 */
[----:B------:R0:W1:Y:S02]  /*32b10*/  SHFL.IDX P6, R14, R13, R12, R11 ;  /* 0x0000000c0d0e7389 */ /* 0x00006400000c000b */
[----:B01----:R-:W-:Y:S01]  /*32b20*/  ENDCOLLECTIVE ;  /* 0x000000000000791b */ /* 0x003fe20003800000 */
.L_x_2679:
[----:B------:R-:W-:Y:S01]  /*32b30*/  IMAD.MOV.U32 R13, RZ, RZ, R57 ;  /* 0x000000ffff0d7224 */ /* 0x000fe200078e0039 */
        /* <DEDUP_REMOVED lines=10> */
.L_x_2680:
[----:B------:R-:W-:Y:S01]  /*32be0*/  IMAD.MOV.U32 R13, RZ, RZ, R39 ;  /* 0x000000ffff0d7224 */ /* 0x000fe200078e0027 */
[----:B------:R-:W-:-:S07]  /*32bf0*/  MOV R28, R14 ;  /* 0x0000000e001c7202 */ /* 0x000fce0000000f00 */
[----:B------:R-:W-:Y:S05]  /*32c00*/  WARPSYNC.COLLECTIVE R15, `(.L_x_2681) ;  /* 0x000000000f087348 */ /* 0x000fea0003c00000 */
[----:B------:R0:W1:Y:S02]  /*32c10*/  SHFL.IDX P6, R14, R13, R12, R11 ;  /* 0x0000000c0d0e7389 */ /* 0x00006400000c000b */
[----:B01----:R-:W-:Y:S01]  /*32c20*/  ENDCOLLECTIVE ;  /* 0x000000000000791b */ /* 0x003fe20003800000 */
.L_x_2681:
        /* <DEDUP_REMOVED lines=8> */
.L_x_2682:
[----:B------:R-:W-:Y:S02]  /*32cb0*/  SEL R90, R91, R30, P0 ;  /* 0x0000001e5b5a7207 */ /* 0x000fe40000000000 */
[----:B------:R-:W-:Y:S01]  /*32cc0*/  SEL R91, R30, R91, P0 ;  /* 0x0000005b1e5b7207 */ /* 0x000fe20000000000 */
[----:B------:R-:W-:Y:S01]  /*32cd0*/  IMAD.MOV.U32 R13, RZ, RZ, R24 ;  /* 0x000000ffff0d7224 */ /* 0x000fe200078e0018 */
[----:B------:R-:W-:-:S07]  /*32ce0*/  MOV R93, R14 ;  /* 0x0000000e005d7202 */ /* 0x000fce0000000f00 */
[----:B------:R-:W-:Y:S05]  /*32cf0*/  WARPSYNC.COLLECTIVE R15, `(.L_x_2683) ;  /* 0x000000000f087348 */ /* 0x000fea0003c00000 */
[----:B------:R0:W1:Y:S02]  /*32d00*/  SHFL.IDX P6, R14, R13, R12, R11 ;  /* 0x0000000c0d0e7389 */ /* 0x00006400000c000b */
[----:B01----:R-:W-:Y:S01]  /*32d10*/  ENDCOLLECTIVE ;  /* 0x000000000000791b */ /* 0x003fe20003800000 */
.L_x_2683:
[----:B------:R-:W-:Y:S01]  /*32d20*/  IMAD.MOV.U32 R13, RZ, RZ, R59 ;  /* 0x000000ffff0d7224 */ /* 0x000fe200078e003b */
[----:B------:R-:W-:Y:S01]  /*32d30*/  SEL R59, R63, R62, P0 ;  /* 0x0000003e3f3b7207 */ /* 0x000fe20000000000 */
[----:B------:R-:W-:Y:S02]  /*32d40*/  IMAD.MOV.U32 R12, RZ, RZ, R10 ;  /* 0x000000ffff0c7224 */ /* 0x000fe400078e000a */
[----:B------:R-:W-:-:S07]  /*32d50*/  IMAD.MOV.U32 R95, RZ, RZ, R14 ;  /* 0x000000ffff5f7224 */ /* 0x000fce00078e000e */
[----:B------:R-:W-:Y:S05]  /*32d60*/  WARPSYNC.COLLECTIVE R15, `(.L_x_2684) ;  /* 0x000000000f087348 */ /* 0x000fea0003c00000 */
[----:B------:R0:W1:Y:S02]  /*32d70*/  SHFL.IDX P6, R14, R13, R12, R11 ;  /* 0x0000000c0d0e7389 */ /* 0x00006400000c000b */
[----:B01----:R-:W-:Y:S01]  /*32d80*/  ENDCOLLECTIVE ;  /* 0x000000000000791b */ /* 0x003fe20003800000 */
.L_x_2684:
[----:B------:R-:W-:Y:S01]  /*32d90*/  IMAD.MOV.U32 R13, RZ, RZ, R29 ;  /* 0x000000ffff0d7224 */ /* 0x000fe200078e001d */
[----:B------:R-:W-:-:S07]  /*32da0*/  MOV R24, R14 ;  /* 0x0000000e00187202 */ /* 0x000fce0000000f00 */
[----:B------:R-:W-:Y:S05]  /*32db0*/  WARPSYNC.COLLECTIVE R15, `(.L_x_2685) ;  /* 0x000000000f087348 */ /* 0x000fea0003c00000 */
[----:B------:R0:W1:Y:S02]  /*32dc0*/  SHFL.IDX P6, R14, R13, R12, R11 ;  /* 0x0000000c0d0e7389 */ /* 0x00006400000c000b */
[----:B01----:R-:W-:Y:S01]  /*32dd0*/  ENDCOLLECTIVE ;  /* 0x000000000000791b */ /* 0x003fe20003800000 */
.L_x_2685:
        /* <DEDUP_REMOVED lines=8> */
.L_x_2686:
[----:B------:R-:W-:Y:S02]  /*32e60*/  SEL R94, R95, R26, P0 ;  /* 0x0000001a5f5e7207 */ /* 0x000fe40000000000 */
[----:B------:R-:W-:Y:S01]  /*32e70*/  SEL R95, R26, R95, P0 ;  /* 0x0000005f1a5f7207 */ /* 0x000fe20000000000 */
[----:B------:R-:W-:Y:S01]  /*32e80*/  IMAD.MOV.U32 R13, RZ, RZ, R64 ;  /* 0x000000ffff0d7224 */ /* 0x000fe200078e0040 */
[----:B------:R-:W-:-:S07]  /*32e90*/  MOV R8, R14 ;  /* 0x0000000e00087202 */ /* 0x000fce0000000f00 */
[----:B------:R-:W-:Y:S05]  /*32ea0*/  WARPSYNC.COLLECTIVE R15, `(.L_x_2687) ;  /* 0x000000000f087348 */ /* 0x000fea0003c00000 */
[----:B------:R0:W1:Y:S02]  /*32eb0*/  SHFL.IDX P6, R14, R13, R12, R11 ;  /* 0x0000000c0d0e7389 */ /* 0x00006400000c000b */
[----:B01----:R-:W-:Y:S01]  /*32ec0*/  ENDCOLLECTIVE ;  /* 0x000000000000791b */ /* 0x003fe20003800000 */
.L_x_2687:
[----:B------:R-:W-:Y:S02]  /*32ed0*/  IMAD.MOV.U32 R13, RZ, RZ, R27 ;  /* 0x000000ffff0d7224 */ /* 0x000fe400078e001b */
[----:B------:R-:W-:Y:S02]  /*32ee0*/  IMAD.MOV.U32 R12, RZ, RZ, R10 ;  /* 0x000000ffff0c7224 */ /* 0x000fe400078e000a */
[----:B------:R-:W-:-:S07]  /*32ef0*/  IMAD.MOV.U32 R64, RZ, RZ, R14 ;  /* 0x000000ffff407224 */ /* 0x000fce00078e000e */
[----:B------:R-:W-:Y:S05]  /*32f00*/  WARPSYNC.COLLECTIVE R15, `(.L_x_2688) ;  /* 0x000000000f087348 */ /* 0x000fea0003c00000 */
[----:B------:R0:W1:Y:S02]  /*32f10*/  SHFL.IDX P6, R14, R13, R12, R11 ;  /* 0x0000000c0d0e7389 */ /* 0x00006400000c000b */
[----:B01----:R-:W-:Y:S01]  /*32f20*/  ENDCOLLECTIVE ;  /* 0x000000000000791b */ /* 0x003fe20003800000 */
.L_x_2688:
[----:B------:R-:W-:Y:S01]  /*32f30*/  IMAD.MOV.U32 R13, RZ, RZ, R25 ;  /* 0x000000ffff0d7224 */ /* 0x000fe200078e0019 */
[----:B------:R-:W-:-:S07]  /*32f40*/  MOV R27, R14 ;  /* 0x0000000e001b7202 */ /* 0x000fce0000000f00 */
[----:B------:R-:W-:Y:S05]  /*32f50*/  WARPSYNC.COLLECTIVE R15, `(.L_x_2689) ;  /* 0x000000000f087348 */ /* 0x000fea0003c00000 */
[----:B------:R0:W1:Y:S02]  /*32f60*/  SHFL.IDX P6, R14, R13, R12, R11 ;  /* 0x0000000c0d0e7389 */ /* 0x00006400000c000b */
[----:B01----:R-:W-:Y:S01]  /*32f70*/  ENDCOLLECTIVE ;  /* 0x000000000000791b */ /* 0x003fe20003800000 */
.L_x_2689:
[----:B------:R-:W-:Y:S05]  /*32f80*/  BRA `(.L_x_2690) ;  /* 0xffffff2c00687947 */ /* 0x000fea000383ffff */
.L_x_2438:
[----:B------:R-:W-:Y:S01]  /*32f90*/  IMAD.MOV.U32 R13, RZ, RZ, R3 ;  /* 0x000000ffff0d7224 */ /* 0x000fe200078e0003 */
[----:B------:R-:W-:Y:S01]  /*32fa0*/  MOV R11, 0x181f ;  /* 0x0000181f000b7802 */ /* 0x000fe20000000f00 */
[----:B------:R-:W-:Y:S02]  /*32fb0*/  IMAD.MOV.U32 R12, RZ, RZ, RZ ;  /* 0x000000ffff0c7224 */ /* 0x000fe400078e00ff */
[----:B------:R-:W-:-:S07]  /*32fc0*/  IMAD.MOV.U32 R15, RZ, RZ, -0x1 ;  /* 0xffffffffff0f7424 */ /* 0x000fce00078e00ff */
[----:B-----5:R-:W-:Y:S05]  /*32fd0*/  WARPSYNC.COLLECTIVE R15, `(.L_x_2691) ;  /* 0x000000000f087348 */ /* 0x020fea0003c00000 */
[----:B------:R0:W1:Y:S02]  /*32fe0*/  SHFL.IDX P6, R14, R13, R12, R11 ;  /* 0x0000000c0d0e7389 */ /* 0x00006400000c000b */
[----:B01---5:R-:W-:Y:S01]  /*32ff0*/  ENDCOLLECTIVE ;  /* 0x000000000000791b */ /* 0x023fe20003800000 */
.L_x_2691:
[----:B------:R-:W-:Y:S02]  /*33000*/  IMAD.MOV.U32 R13, RZ, RZ, R2 ;  /* 0x000000ffff0d7224 */ /* 0x000fe400078e0002 */
[----:B------:R-:W-:-:S07]  /*33010*/  IMAD.MOV.U32 R0, RZ, RZ, R14 ;  /* 0x000000ffff007224 */ /* 0x000fce00078e000e */
[----:B------:R-:W-:Y:S05]  /*33020*/  WARPSYNC.COLLECTIVE R15, `(.L_x_2692) ;  /* 0x000000000f087348 */ /* 0x000fea0003c00000 */
[----:B------:R0:W1:Y:S02]  /*33030*/  SHFL.IDX P6, R14, R13, R12, R11 ;  /* 0x0000000c0d0e7389 */ /* 0x00006400000c000b */
[----:B01----:R-:W-:Y:S01]  /*33040*/  ENDCOLLECTIVE ;  /* 0x000000000000791b */ /* 0x003fe20003800000 */
.L_x_2692:
[----:B------:R-:W-:Y:S05]  /*33050*/  BRA `(.L_x_2693) ;  /* 0xffffff3800dc7947 */ /* 0x000fea000383ffff */
.L_x_2441:
[----:B------:R-:W-:Y:S01]  /*33060*/  BSSY B1, `(.L_x_2694) ;  /* 0x0000008000017945 */ /* 0x000fe20003800000 */
[----:B------:R-:W-:Y:S01]  /*33070*/  IMAD.MOV.U32 R13, RZ, RZ, R3 ;  /* 0x000000ffff0d7224 */ /* 0x000fe200078e0003 */
[----:B------:R-:W-:Y:S01]  /*33080*/  MOV R12, 0x1 ;  /* 0x00000001000c7802 */ /* 0x000fe20000000f00 */
[----:B------:R-:W-:Y:S02]  /*33090*/  IMAD.MOV.U32 R11, RZ, RZ, 0x181f ;  /* 0x0000181fff0b7424 */ /* 0x000fe400078e00ff */
[----:B---3--:R-:W-:-:S07]  /*330a0*/  IMAD.MOV.U32 R15, RZ, RZ, -0x1 ;  /* 0xffffffffff0f7424 */ /* 0x008fce00078e00ff */
[----:B012--5:R-:W-:Y:S05]  /*330b0*/  WARPSYNC.COLLECTIVE R15, `(.L_x_2695) ;  /* 0x000000000f087348 */ /* 0x027fea0003c00000 */
[----:B--2---:R2:W3:Y:S02]  /*330c0*/  SHFL.IDX P6, R14, R13, R12, R11 ;  /* 0x0000000c0d0e7389 */ /* 0x0044e400000c000b */
[----:B0123-5:R-:W-:Y:S01]  /*330d0*/  ENDCOLLECTIVE ;  /* 0x000000000000791b */ /* 0x02ffe20003800000 */
.L_x_2695:
[----:B------:R-:W-:Y:S05]  /*330e0*/  BSYNC B1 ;  /* 0x0000000000017941 */ /* 0x000fea0003800000 */
.L_x_2694:
        /* <DEDUP_REMOVED lines=8> */
.L_x_2696:
[----:B------:R-:W-:Y:S05]  /*33170*/  BRA `(.L_x_2697) ;  /* 0xffffff3800e47947 */ /* 0x000fea000383ffff */
.L_x_2444:
[----:B------:R-:W-:Y:S01]  /*33180*/  BSSY B1, `(.L_x_2698) ;  /* 0x0000008000017945 */ /* 0x000fe20003800000 */
[----:B------:R-:W-:Y:S01]  /*33190*/  IMAD.MOV.U32 R13, RZ, RZ, R3 ;  /* 0x000000ffff0d7224 */ /* 0x000fe200078e0003 */
[----:B------:R-:W-:Y:S01]  /*331a0*/  MOV R11, 0x181f ;  /* 0x0000181f000b7802 */ /* 0x000fe20000000f00 */
[----:B------:R-:W-:Y:S02]  /*331b0*/  IMAD.MOV.U32 R12, RZ, RZ, 0x2 ;  /* 0x00000002ff0c7424 */ /* 0x000fe400078e00ff */
[----:B---3--:R-:W-:-:S07]  /*331c0*/  IMAD.MOV.U32 R15, RZ, RZ, -0x1 ;  /* 0xffffffffff0f7424 */ /* 0x008fce00078e00ff */
[----:B012-45:R-:W-:Y:S05]  /*331d0*/  WARPSYNC.COLLECTIVE R15, `(.L_x_2699) ;  /* 0x000000000f087348 */ /* 0x037fea0003c00000 */
[----:B--2---:R2:W3:Y:S02]  /*331e0*/  SHFL.IDX P6, R14, R13, R12, R11 ;  /* 0x0000000c0d0e7389 */ /* 0x0044e400000c000b */
[----:B012345:R-:W-:Y:S01]  /*331f0*/  ENDCOLLECTIVE ;  /* 0x000000000000791b */ /* 0x03ffe20003800000 */
.L_x_2699:
[----:B------:R-:W-:Y:S05]  /*33200*/  BSYNC B1 ;  /* 0x0000000000017941 */ /* 0x000fea0003800000 */
.L_x_2698:
        /* <DEDUP_REMOVED lines=8> */
.L_x_2700:
[----:B------:R-:W-:Y:S05]  /*33290*/  BRA `(.L_x_2701) ;  /* 0xffffff3800ec7947 */ /* 0x000fea000383ffff */
.L_x_2447:
[----:B------:R-:W-:Y:S01]  /*332a0*/  BSSY B1, `(.L_x_2702) ;  /* 0x0000008000017945 */ /* 0x000fe20003800000 */
[----:B------:R-:W-:Y:S01]  /*332b0*/  IMAD.MOV.U32 R13, RZ, RZ, R3 ;  /* 0x000000ffff0d7224 */ /* 0x000fe200078e0003 */
[----:B---3--:R-:W-:Y:S01]  /*332c0*/  MOV R15, 0xffffffff ;  /* 0xffffffff000f7802 */ /* 0x008fe20000000f00 */
[----:B------:R-:W-:Y:S02]  /*332d0*/  IMAD.MOV.U32 R12, RZ, RZ, 0x3 ;  /* 0x00000003ff0c7424 */ /* 0x000fe400078e00ff */
[----:B------:R-:W-:-:S07]  /*332e0*/  IMAD.MOV.U32 R11, RZ, RZ, 0x181f ;  /* 0x0000181fff0b7424 */ /* 0x000fce00078e00ff */
[----:B012-45:R-:W-:Y:S05]  /*332f0*/  WARPSYNC.COLLECTIVE R15, `(.L_x_2703) ;  /* 0x000000000f087348 */ /* 0x037fea0003c00000 */
[----:B--2---:R2:W3:Y:S02]  /*33300*/  SHFL.IDX P6, R14, R13, R12, R11 ;  /* 0x0000000c0d0e7389 */ /* 0x0044e400000c000b */
[----:B012345:R-:W-:Y:S01]  /*33310*/  ENDCOLLECTIVE ;  /* 0x000000000000791b */ /* 0x03ffe20003800000 */
.L_x_2703:
[----:B------:R-:W-:Y:S05]  /*33320*/  BSYNC B1 ;  /* 0x0000000000017941 */ /* 0x000fea0003800000 */
.L_x_2702:
[----:B------:R-:W-:Y:S01]  /*33330*/  IMAD.MOV.U32 R13, RZ, RZ, R2 ;  /* 0x000000ffff0d7224 */ /* 0x000fe200078e0002 */
[----:B------:R-:W-:Y:S01]  /*33340*/  MOV R15, 0xffffffff ;  /* 0xffffffff000f7802 */ /* 0x000fe20000000f00 */
[----:B------:R-:W-:Y:S02]  /*33350*/  IMAD.MOV.U32 R12, RZ, RZ, 0x3 ;  /* 0x00000003ff0c7424 */ /* 0x000fe400078e00ff */
[----:B------:R-:W-:Y:S02]  /*33360*/  IMAD.MOV.U32 R11, RZ, RZ, 0x181f ;  /* 0x0000181fff0b7424 */ /* 0x000fe400078e00ff */
[----:B------:R-:W-:-:S07]  /*33370*/  IMAD.MOV.U32 R0, RZ, RZ, R14 ;  /* 0x000000ffff007224 */ /* 0x000fce00078e000e */
[----:B------:R-:W-:Y:S05]  /*33380*/  WARPSYNC.COLLECTIVE R15, `(.L_x_2704) ;  /* 0x000000000f087348 */ /* 0x000fea0003c00000 */
[----:B------:R0:W1:Y:S02]  /*33390*/  SHFL.IDX P6, R14, R13, R12, R11 ;  /* 0x0000000c0d0e7389 */ /* 0x00006400000c000b */
[----:B01----:R-:W-:Y:S01]  /*333a0*/  ENDCOLLECTIVE ;  /* 0x000000000000791b */ /* 0x003fe20003800000 */
.L_x_2704:
[----:B------:R-:W-:Y:S05]  /*333b0*/  BRA `(.L_x_2705) ;  /* 0xffffff3800f47947 */ /* 0x000fea000383ffff */
.L_x_2449:
[----:B------:R-:W-:Y:S02]  /*333c0*/  IMAD.MOV.U32 R13, RZ, RZ, R27 ;  /* 0x000000ffff0d7224 */ /* 0x000fe400078e001b */
[----:B------:R-:W-:Y:S02]  /*333d0*/  IMAD.MOV.U32 R12, RZ, RZ, RZ ;  /* 0x000000ffff0c7224 */ /* 0x000fe400078e00ff */
[----:B------:R-:W-:Y:S02]  /*333e0*/  IMAD.MOV.U32 R11, RZ, RZ, 0x1c1f ;  /* 0x00001c1fff0b7424 */ /* 0x000fe400078e00ff */
[----:B------:R-:W-:-:S07]  /*333f0*/  IMAD.MOV.U32 R15, RZ, RZ, -0x1 ;  /* 0xffffffffff0f7424 */ /* 0x000fce00078e00ff */
[----:B------:R-:W-:Y:S05]  /*33400*/  WARPSYNC.COLLECTIVE R15, `(.L_x_2706) ;  /* 0x000000000f087348 */ /* 0x000fea0003c00000 */
[----:B------:R0:W1:Y:S02]  /*33410*/  SHFL.IDX P6, R14, R13, R12, R11 ;  /* 0x0000000c0d0e7389 */ /* 0x00006400000c000b */
[----:B01----:R-:W-:Y:S01]  /*33420*/  ENDCOLLECTIVE ;  /* 0x000000000000791b */ /* 0x003fe20003800000 */
.L_x_2706:
[----:B------:R-:W-:Y:S01]  /*33430*/  IMAD.MOV.U32 R13, RZ, RZ, R25 ;  /* 0x000000ffff0d7224 */ /* 0x000fe200078e0019 */
[----:B------:R-:W-:-:S07]  /*33440*/  MOV R26, R14 ;  /* 0x0000000e001a7202 */ /* 0x000fce0000000f00 */
[----:B------:R-:W-:Y:S05]  /*33450*/  WARPSYNC.COLLECTIVE R15, `(.L_x_2707) ;  /* 0x000000000f087348 */ /* 0x000fea0003c00000 */
[----:B------:R0:W1:Y:S02]  /*33460*/  SHFL.IDX P6, R14, R13, R12, R11 ;  /* 0x0000000c0d0e7389 */ /* 0x00006400000c000b */
[----:B01----:R-:W-:Y:S01]  /*33470*/  ENDCOLLECTIVE ;  /* 0x000000000000791b */ /* 0x003fe20003800000 */
.L_x_2707:
[----:B------:R-:W-:Y:S05]  /*33480*/  BRA `(.L_x_2708) ;  /* 0xffffff3c00c47947 */ /* 0x000fea000383ffff */
.L_x_2452:
[----:B------:R-:W-:Y:S01]  /*33490*/  BSSY B1, `(.L_x_2709) ;  /* 0x0000008000017945 */ /* 0x000fe20003800000 */
[----:B------:R-:W-:Y:S01]  /*334a0*/  IMAD.MOV.U32 R13, RZ, RZ, R27 ;  /* 0x000000ffff0d7224 */ /* 0x000fe200078e001b */
[----:B------:R-:W-:Y:S01]  /*334b0*/  MOV R15, 0xffffffff ;  /* 0xffffffff000f7802 */ /* 0x000fe20000000f00 */
[----:B------:R-:W-:Y:S02]  /*334c0*/  IMAD.MOV.U32 R12, RZ, RZ, 0x1 ;  /* 0x00000001ff0c7424 */ /* 0x000fe400078e00ff */
[----:B---3--:R-:W-:-:S07]  /*334d0*/  IMAD.MOV.U32 R11, RZ, RZ, 0x1c1f ;  /* 0x00001c1fff0b7424 */ /* 0x008fce00078e00ff */
[----:B012---:R-:W-:Y:S05]  /*334e0*/  WARPSYNC.COLLECTIVE R15, `(.L_x_2710) ;  /* 0x000000000f087348 */ /* 0x007fea0003c00000 */
[----:B--2---:R2:W3:Y:S02]  /*334f0*/  SHFL.IDX P6, R14, R13, R12, R11 ;  /* 0x0000000c0d0e7389 */ /* 0x0044e400000c000b */
[----:B0123--:R-:W-:Y:S01]  /*33500*/  ENDCOLLECTIVE ;  /* 0x000000000000791b */ /* 0x00ffe20003800000 */
.L_x_2710:
[----:B------:R-:W-:Y:S05]  /*33510*/  BSYNC B1 ;  /* 0x0000000000017941 */ /* 0x000fea0003800000 */
.L_x_2709:
        /* <DEDUP_REMOVED lines=8> */
.L_x_2711:
[----:B------:R-:W-:Y:S05]  /*335a0*/  BRA `(.L_x_2712) ;  /* 0xffffff4400547947 */ /* 0x000fea000383ffff */
.L_x_2456:
[----:B------:R-:W-:Y:S02]  /*335b0*/  IMAD.MOV.U32 R13, RZ, RZ, R3 ;  /* 0x000000ffff0d7224 */ /* 0x000fe400078e0003 */
[----:B------:R-:W-:Y:S02]  /*335c0*/  IMAD.MOV.U32 R12, RZ, RZ, RZ ;  /* 0x000000ffff0c7224 */ /* 0x000fe400078e00ff */
[----:B------:R-:W-:Y:S02]  /*335d0*/  IMAD.MOV.U32 R11, RZ, RZ, 0x181f ;  /* 0x0000181fff0b7424 */ /* 0x000fe400078e00ff */
[----:B------:R-:W-:-:S07]  /*335e0*/  IMAD.MOV.U32 R15, RZ, RZ, -0x1 ;  /* 0xffffffffff0f7424 */ /* 0x000fce00078e00ff */
[----:B0-----:R-:W-:Y:S05]  /*335f0*/  WARPSYNC.COLLECTIVE R15, `(.L_x_2713) ;  /* 0x000000000f087348 */ /* 0x001fea0003c00000 */
[----:B------:R1:W2:Y:S02]  /*33600*/  SHFL.IDX P6, R14, R13, R12, R11 ;  /* 0x0000000c0d0e7389 */ /* 0x0002a400000c000b */
[----:B012---:R-:W-:Y:S01]  /*33610*/  ENDCOLLECTIVE ;  /* 0x000000000000791b */ /* 0x007fe20003800000 */
.L_x_2713:
[----:B------:R-:W-:Y:S01]  /*33620*/  IMAD.MOV.U32 R13, RZ, RZ, R2 ;  /* 0x000000ffff0d7224 */ /* 0x000fe200078e0002 */
[----:B------:R-:W-:-:S07]  /*33630*/  MOV R0, R14 ;  /* 0x0000000e00007202 */ /* 0x000fce0000000f00 */
[----:B------:R-:W-:Y:S05]  /*33640*/  WARPSYNC.COLLECTIVE R15, `(.L_x_2714) ;  /* 0x000000000f087348 */ /* 0x000fea0003c00000 */
[----:B------:R0:W1:Y:S02]  /*33650*/  SHFL.IDX P6, R14, R13, R12, R11 ;  /* 0x0000000c0d0e7389 */ /* 0x00006400000c000b */
[----:B01----:R-:W-:Y:S01]  /*33660*/  ENDCOLLECTIVE ;  /* 0x000000000000791b */ /* 0x003fe20003800000 */
.L_x_2714:
[----:B------:R-:W-:Y:S05]  /*33670*/  BRA `(.L_x_2715) ;  /* 0xffffff5000b87947 */ /* 0x000fea000383ffff */
.L_x_2459:
[----:B------:R-:W-:Y:S01]  /*33680*/  BSSY B1, `(.L_x_2716) ;  /* 0x0000008000017945 */ /* 0x000fe20003800000 */
[----:B------:R-:W-:Y:S01]  /*33690*/  IMAD.MOV.U32 R13, RZ, RZ, R3 ;  /* 0x000000ffff0d7224 */ /* 0x000fe200078e0003 */
[----:B----4-:R-:W-:Y:S01]  /*336a0*/  MOV R15, 0xffffffff ;  /* 0xffffffff000f7802 */ /* 0x010fe20000000f00 */
[----:B------:R-:W-:Y:S02]  /*336b0*/  IMAD.MOV.U32 R12, RZ, RZ, 0x1 ;  /* 0x00000001ff0c7424 */ /* 0x000fe400078e00ff */
[----:B------:R-:W-:-:S07]  /*336c0*/  IMAD.MOV.U32 R11, RZ, RZ, 0x181f ;  /* 0x0000181fff0b7424 */ /* 0x000fce00078e00ff */
[----:B0123--:R-:W-:Y:S05]  /*336d0*/  WARPSYNC.COLLECTIVE R15, `(.L_x_2717) ;  /* 0x000000000f087348 */ /* 0x00ffea0003c00000 */
[----:B---3--:R3:W4:Y:S02]  /*336e0*/  SHFL.IDX P6, R14, R13, R12, R11 ;  /* 0x0000000c0d0e7389 */ /* 0x00872400000c000b */
[----:B01234-:R-:W-:Y:S01]  /*336f0*/  ENDCOLLECTIVE ;  /* 0x000000000000791b */ /* 0x01ffe20003800000 */
.L_x_2717:
[----:B------:R-:W-:Y:S05]  /*33700*/  BSYNC B1 ;  /* 0x0000000000017941 */ /* 0x000fea0003800000 */
.L_x_2716:
        /* <DEDUP_REMOVED lines=8> */
.L_x_2718:
[----:B------:R-:W-:Y:S05]  /*33790*/  BRA `(.L_x_2719) ;  /* 0xffffff5000c47947 */ /* 0x000fea000383ffff */
.L_x_2462:
[----:B------:R-:W-:Y:S01]  /*337a0*/  BSSY B1, `(.L_x_2720) ;  /* 0x0000008000017945 */ /* 0x000fe20003800000 */
[----:B------:R-:W-:Y:S02]  /*337b0*/  IMAD.MOV.U32 R13, RZ, RZ, R3 ;  /* 0x000000ffff0d7224 */ /* 0x000fe400078e0003 */
[----:B------:R-:W-:Y:S02]  /*337c0*/  IMAD.MOV.U32 R12, RZ, RZ, 0x2 ;  /* 0x00000002ff0c7424 */ /* 0x000fe400078e00ff */
[----:B------:R-:W-:Y:S02]  /*337d0*/  IMAD.MOV.U32 R11, RZ, RZ, 0x181f ;  /* 0x0000181fff0b7424 */ /* 0x000fe400078e00ff */
[----:B----4-:R-:W-:-:S07]  /*337e0*/  IMAD.MOV.U32 R15, RZ, RZ, -0x1 ;  /* 0xffffffffff0f7424 */ /* 0x010fce00078e00ff */
[----:B0123--:R-:W-:Y:S05]  /*337f0*/  WARPSYNC.COLLECTIVE R15, `(.L_x_2721) ;  /* 0x000000000f087348 */ /* 0x00ffea0003c00000 */
[----:B---3--:R3:W4:Y:S02]  /*33800*/  SHFL.IDX P6, R14, R13, R12, R11 ;  /* 0x0000000c0d0e7389 */ /* 0x00872400000c000b */
[----:B01234-:R-:W-:Y:S01]  /*33810*/  ENDCOLLECTIVE ;  /* 0x000000000000791b */ /* 0x01ffe20003800000 */
.L_x_2721:
[----:B------:R-:W-:Y:S05]  /*33820*/  BSYNC B1 ;  /* 0x0000000000017941 */ /* 0x000fea0003800000 */
.L_x_2720:
[----:B------:R-:W-:Y:S01]  /*33830*/  IMAD.MOV.U32 R13, RZ, RZ, R2 ;  /* 0x000000ffff0d7224 */ /* 0x000fe200078e0002 */
[----:B------:R-:W-:Y:S01]  /*33840*/  MOV R0, R14 ;  /* 0x0000000e00007202 */ /* 0x000fe20000000f00 */
[----:B------:R-:W-:Y:S02]  /*33850*/  IMAD.MOV.U32 R12, RZ, RZ, 0x2 ;  /* 0x00000002ff0c7424 */ /* 0x000fe400078e00ff */
[----:B------:R-:W-:Y:S02]  /*33860*/  IMAD.MOV.U32 R11, RZ, RZ, 0x181f ;  /* 0x0000181fff0b7424 */ /* 0x000fe400078e00ff */
[----:B------:R-:W-:-:S07]  /*33870*/  IMAD.MOV.U32 R15, RZ, RZ, -0x1 ;  /* 0xffffffffff0f7424 */ /* 0x000fce00078e00ff */
[----:B------:R-:W-:Y:S05]  /*33880*/  WARPSYNC.COLLECTIVE R15, `(.L_x_2722) ;  /* 0x000000000f087348 */ /* 0x000fea0003c00000 */
[----:B------:R0:W1:Y:S02]  /*33890*/  SHFL.IDX P6, R14, R13, R12, R11 ;  /* 0x0000000c0d0e7389 */ /* 0x00006400000c000b */
[----:B01----:R-:W-:Y:S01]  /*338a0*/  ENDCOLLECTIVE ;  /* 0x000000000000791b */ /* 0x003fe20003800000 */
.L_x_2722:
[----:B------:R-:W-:Y:S05]  /*338b0*/  BRA `(.L_x_2723) ;  /* 0xffffff5000cc7947 */ /* 0x000fea000383ffff */
.L_x_2465:
[----:B------:R-:W-:Y:S01]  /*338c0*/  BSSY B1, `(.L_x_2724) ;  /* 0x0000008000017945 */ /* 0x000fe20003800000 */
[----:B------:R-:W-:Y:S01]  /*338d0*/  MOV R13, R3 ;  /* 0x00000003000d7202 */ /* 0x000fe20000000f00 */
[----:B------:R-:W-:Y:S02]  /*338e0*/  IMAD.MOV.U32 R12, RZ, RZ, 0x3 ;  /* 0x00000003ff0c7424 */ /* 0x000fe400078e00ff */
[----:B------:R-:W-:Y:S02]  /*338f0*/  IMAD.MOV.U32 R11, RZ, RZ, 0x181f ;  /* 0x0000181fff0b7424 */ /* 0x000fe400078e00ff */
[----:B0-----:R-:W-:-:S07]  /*33900*/  IMAD.MOV.U32 R15, RZ, RZ, -0x1 ;  /* 0xffffffffff0f7424 */ /* 0x001fce00078e00ff */
[----:B-1234-:R-:W-:Y:S05]  /*33910*/  WARPSYNC.COLLECTIVE R15, `(.L_x_2725) ;  /* 0x000000000f087348 */ /* 0x01efea0003c00000 */
[----:B----4-:R0:W4:Y:S02]  /*33920*/  SHFL.IDX P6, R14, R13, R12, R11 ;  /* 0x0000000c0d0e7389 */ /* 0x01012400000c000b */
[----:B01234-:R-:W-:Y:S01]  /*33930*/  ENDCOLLECTIVE ;  /* 0x000000000000791b */ /* 0x01ffe20003800000 */
.L_x_2725:
[----:B------:R-:W-:Y:S05]  /*33940*/  BSYNC B1 ;  /* 0x0000000000017941 */ /* 0x000fea0003800000 */
.L_x_2724:
[----:B------:R-:W-:Y:S01]  /*33950*/  MOV R13, R2 ;  /* 0x00000002000d7202 */ /* 0x000fe20000000f00 */
[----:B------:R-:W-:Y:S02]  /*33960*/  IMAD.MOV.U32 R12, RZ, RZ, 0x3 ;  /* 0x00000003ff0c7424 */ /* 0x000fe400078e00ff */
[----:B------:R-:W-:Y:S02]  /*33970*/  IMAD.MOV.U32 R11, RZ, RZ, 0x181f ;  /* 0x0000181fff0b7424 */ /* 0x000fe400078e00ff */
[----:B------:R-:W-:Y:S02]  /*33980*/  IMAD.MOV.U32 R15, RZ, RZ, -0x1 ;  /* 0xffffffffff0f7424 */ /* 0x000fe400078e00ff */
[----:B------:R-:W-:-:S07]  /*33990*/  IMAD.MOV.U32 R0, RZ, RZ, R14 ;  /* 0x000000ffff007224 */ /* 0x000fce00078e000e */
[----:B------:R-:W-:Y:S05]  /*339a0*/  WARPSYNC.COLLECTIVE R15, `(.L_x_2726) ;  /* 0x000000000f087348 */ /* 0x000fea0003c00000 */
[----:B------:R0:W1:Y:S02]  /*339b0*/  SHFL.IDX P6, R14, R13, R12, R11 ;  /* 0x0000000c0d0e7389 */ /* 0x00006400000c000b */
[----:B01----:R-:W-:Y:S01]  /*339c0*/  ENDCOLLECTIVE ;  /* 0x000000000000791b */ /* 0x003fe20003800000 */
.L_x_2726:
[----:B------:R-:W-:Y:S05]  /*339d0*/  BRA `(.L_x_2727) ;  /* 0xffffff5000d47947 */ /* 0x000fea000383ffff */
.L_x_2484:
        /* <DEDUP_REMOVED lines=11> */
.L_x_2729:
[----:B------:R-:W-:Y:S05]  /*33a90*/  BSYNC B1 ;  /* 0x0000000000017941 */ /* 0x000fea0003800000 */
.L_x_2728:
[----:B------:R-:W-:Y:S05]  /*33aa0*/  BRA `(.L_x_2730) ;  /* 0xffffff7000987947 */ /* 0x000fea000383ffff */
.L_x_2486:
[----:B------:R-:W-:Y:S01]  /*33ab0*/  BSSY B1, `(.L_x_2731) ;  /* 0x0000006000017945 */ /* 0x000fe20003800000 */
[----:B------:R-:W-:-:S07]  /*33ac0*/  IMAD.MOV.U32 R15, RZ, RZ, -0x1 ;  /* 0xffffffffff0f7424 */ /* 0x000fce00078e00ff */
[----:B0-----:R-:W-:Y:S05]  /*33ad0*/  WARPSYNC.COLLECTIVE R15, `(.L_x_2732) ;  /* 0x000000000f0c7348 */ /* 0x001fea0003c00000 */
[----:B------:R-:W-:Y:S02]  /*33ae0*/  ELECT P6, UR62, PT ;  /* 0x00000000003e782f */ /* 0x000fe400038c0000 */
[----:B------:R-:W-:Y:S01]  /*33af0*/  MOV R14, UR62 ;  /* 0x0000003e000e7c02 */ /* 0x000fe20008000f00 */
[----:B0-----:R-:W-:Y:S10]  /*33b00*/  ENDCOLLECTIVE ;  /* 0x000000000000791b */ /* 0x001ff40003800000 */
.L_x_2732:
[----:B------:R-:W-:Y:S05]  /*33b10*/  BSYNC B1 ;  /* 0x0000000000017941 */ /* 0x000fea0003800000 */
.L_x_2731:
[----:B------:R-:W-:Y:S05]  /*33b20*/  BRA `(.L_x_2485) ;  /* 0xffffff7000907947 */ /* 0x000fea000383ffff */
.L_x_2488:
[----:B0-----:R0:W1:Y:S02]  /*33b30*/  SYNCS.PHASECHK.TRANS64.TRYWAIT P0, [R18+URZ+0x29820], R4 ;  /* 0x02982004120075a7 */ /* 0x001064000800017f */
[----:B-1----:R-:W-:Y:S05]  /*33b40*/  @!P0 NANOSLEEP.SYNCS 0x989680 ;  /* 0x009896800000895d */ /* 0x002fea0003900000 */
[----:B------:R-:W1:Y:S02]  /*33b50*/  @!P0 SYNCS.PHASECHK.TRANS64 P0, [R18+URZ+0x29820], R4 ;  /* 0x02982004120085a7 */ /* 0x000e64000800007f */
[----:B-1----:R-:W-:Y:S05]  /*33b60*/  @!P0 BRA `(.L_x_2488) ;  /* 0xfffffffc00f08947 */ /* 0x002fea000383ffff */
[----:B------:R-:W-:Y:S05]  /*33b70*/  BRA `(.L_x_2733) ;  /* 0xffffff7000a07947 */ /* 0x000fea000383ffff */
.L_x_2492:
[----:B-1----:R1:W2:Y:S02]  /*33b80*/  SYNCS.PHASECHK.TRANS64.TRYWAIT P0, [R7+URZ+0x298a0], R10 ;  /* 0x0298a00a070075a7 */ /* 0x0022a4000800017f */
[----:B--2---:R-:W-:Y:S05]  /*33b90*/  @!P0 NANOSLEEP.SYNCS 0x989680 ;  /* 0x009896800000895d */ /* 0x004fea0003900000 */
[----:B------:R-:W2:Y:S02]  /*33ba0*/  @!P0 SYNCS.PHASECHK.TRANS64 P0, [R7+URZ+0x298a0], R10 ;  /* 0x0298a00a070085a7 */ /* 0x000ea4000800007f */
[----:B--2---:R-:W-:Y:S05]  /*33bb0*/  @!P0 BRA `(.L_x_2492) ;  /* 0xfffffffc00f08947 */ /* 0x004fea000383ffff */
[----:B------:R-:W-:Y:S05]  /*33bc0*/  BRA `(.L_x_2734) ;  /* 0xffffff7000c07947 */ /* 0x000fea000383ffff */
.L_x_2499:
[----:B0-----:R0:W2:Y:S02]  /*33bd0*/  SYNCS.PHASECHK.TRANS64.TRYWAIT P0, [R7+URZ+0x298c0], R10 ;  /* 0x0298c00a070075a7 */ /* 0x0010a4000800017f */
[----:B--2---:R-:W-:Y:S05]  /*33be0*/  @!P0 NANOSLEEP.SYNCS 0x989680 ;  /* 0x009896800000895d */ /* 0x004fea0003900000 */
[----:B------:R-:W2:Y:S02]  /*33bf0*/  @!P0 SYNCS.PHASECHK.TRANS64 P0, [R7+URZ+0x298c0], R10 ;  /* 0x0298c00a070085a7 */ /* 0x000ea4000800007f */
[----:B--2---:R-:W-:Y:S05]  /*33c00*/  @!P0 BRA `(.L_x_2499) ;  /* 0xfffffffc00f08947 */ /* 0x004fea000383ffff */
[----:B------:R-:W-:Y:S05]  /*33c10*/  BRA `(.L_x_2735) ;  /* 0xffffff7400b87947 */ /* 0x000fea000383ffff */
.L_x_2506:
[----:B0-----:R0:W1:Y:S02]  /*33c20*/  SYNCS.PHASECHK.TRANS64.TRYWAIT P1, [R8+URZ+0x298a0], R7 ;  /* 0x0298a007080075a7 */ /* 0x001064000802017f */
[----:B-1----:R-:W-:Y:S05]  /*33c30*/  @!P1 NANOSLEEP.SYNCS 0x989680 ;  /* 0x009896800000995d */ /* 0x002fea0003900000 */
[----:B------:R-:W1:Y:S02]  /*33c40*/  @!P1 SYNCS.PHASECHK.TRANS64 P1, [R8+URZ+0x298a0], R7 ;  /* 0x0298a007080095a7 */ /* 0x000e64000802007f */
[----:B-1----:R-:W-:Y:S05]  /*33c50*/  @!P1 BRA `(.L_x_2506) ;  /* 0xfffffffc00f09947 */ /* 0x002fea000383ffff */
[----:B------:R-:W-:Y:S05]  /*33c60*/  BRA `(.L_x_2736) ;  /* 0xffffff7800947947 */ /* 0x000fea000383ffff */
.L_x_2513:
[----:B-1----:R1:W2:Y:S02]  /*33c70*/  SYNCS.PHASECHK.TRANS64.TRYWAIT P1, [R8+URZ+0x298c0], R7 ;  /* 0x0298c007080075a7 */ /* 0x0022a4000802017f */
[----:B--2---:R-:W-:Y:S05]  /*33c80*/  @!P1 NANOSLEEP.SYNCS 0x989680 ;  /* 0x009896800000995d */ /* 0x004fea0003900000 */
[----:B------:R-:W2:Y:S02]  /*33c90*/  @!P1 SYNCS.PHASECHK.TRANS64 P1, [R8+URZ+0x298c0], R7 ;  /* 0x0298c007080095a7 */ /* 0x000ea4000802007f */
[----:B--2---:R-:W-:Y:S05]  /*33ca0*/  @!P1 BRA `(.L_x_2513) ;  /* 0xfffffffc00f09947 */ /* 0x004fea000383ffff */
[----:B------:R-:W-:Y:S05]  /*33cb0*/  BRA `(.L_x_2737) ;  /* 0xffffff7c00887947 */ /* 0x000fea000383ffff */
.L_x_2530:
        /* <DEDUP_REMOVED lines=8> */
[----:B-1----:R-:W-:Y:S05]  /*33d40*/  WARPSYNC.COLLECTIVE R15, `(.L_x_2739) ;  /* 0x000000000f087348 */ /* 0x002fea0003c00000 */
[----:B------:R0:W2:Y:S02]  /*33d50*/  SHFL.IDX P6, R14, R13, R12, R11 ;  /* 0x0000000c0d0e7389 */ /* 0x0000a400000c000b */
[----:B012---:R-:W-:Y:S01]  /*33d60*/  ENDCOLLECTIVE ;  /* 0x000000000000791b */ /* 0x007fe20003800000 */
.L_x_2739:
[----:B------:R-:W-:Y:S05]  /*33d70*/  BSYNC B0 ;  /* 0x0000000000007941 */ /* 0x000fea0003800000 */
.L_x_2738:
[----:B------:R-:W-:Y:S05]  /*33d80*/  BRA `(.L_x_2740) ;  /* 0xffffff8800ec7947 */ /* 0x000fea000383ffff */
.L_x_2532:
[----:B------:R-:W-:Y:S01]  /*33d90*/  BSSY B0, `(.L_x_2741) ;  /* 0x0000006000007945 */ /* 0x000fe20003800000 */
[----:B------:R-:W-:-:S07]  /*33da0*/  IMAD.MOV.U32 R15, RZ, RZ, -0x1 ;  /* 0xffffffffff0f7424 */ /* 0x000fce00078e00ff */
[----:B01----:R-:W-:Y:S05]  /*33db0*/  WARPSYNC.COLLECTIVE R15, `(.L_x_2742) ;  /* 0x000000000f0c7348 */ /* 0x003fea0003c00000 */
[----:B------:R-:W-:Y:S02]  /*33dc0*/  ELECT P6, UR62, PT ;  /* 0x00000000003e782f */ /* 0x000fe400038c0000 */
[----:B------:R-:W-:Y:S01]  /*33dd0*/  MOV R14, UR62 ;  /* 0x0000003e000e7c02 */ /* 0x000fe20008000f00 */
[----:B01----:R-:W-:Y:S10]  /*33de0*/  ENDCOLLECTIVE ;  /* 0x000000000000791b */ /* 0x003ff40003800000 */
.L_x_2742:
[----:B------:R-:W-:Y:S05]  /*33df0*/  BSYNC B0 ;  /* 0x0000000000007941 */ /* 0x000fea0003800000 */
.L_x_2741:
[----:B------:R-:W-:Y:S05]  /*33e00*/  BRA `(.L_x_2743) ;  /* 0xffffff8800f47947 */ /* 0x000fea000383ffff */
.L_x_2534:
[----:B0-----:R0:W1:Y:S02]  /*33e10*/  SYNCS.PHASECHK.TRANS64.TRYWAIT P0, [R2+URZ+0x29880], R3 ;  /* 0x02988003020075a7 */ /* 0x001064000800017f */
[----:B-1----:R-:W-:Y:S05]  /*33e20*/  @!P0 NANOSLEEP.SYNCS 0x989680 ;  /* 0x009896800000895d */ /* 0x002fea0003900000 */
[----:B------:R-:W1:Y:S02]  /*33e30*/  @!P0 SYNCS.PHASECHK.TRANS64 P0, [R2+URZ+0x29880], R3 ;  /* 0x02988003020085a7 */ /* 0x000e64000800007f */
[----:B-1----:R-:W-:Y:S05]  /*33e40*/  @!P0 BRA `(.L_x_2534) ;  /* 0xfffffffc00f08947 */ /* 0x002fea000383ffff */
[----:B------:R-:W-:Y:S05]  /*33e50*/  BRA `(.L_x_2744) ;  /* 0xffffff8c005c7947 */ /* 0x000fea000383ffff */
.L_x_2536:
[----:B-1----:R1:W2:Y:S02]  /*33e60*/  SYNCS.PHASECHK.TRANS64.TRYWAIT P0, [R2+URZ+0x29840], R3 ;  /* 0x02984003020075a7 */ /* 0x0022a4000800017f */
[----:B--2---:R-:W-:Y:S05]  /*33e70*/  @!P0 NANOSLEEP.SYNCS 0x989680 ;  /* 0x009896800000895d */ /* 0x004fea0003900000 */
[----:B------:R-:W2:Y:S02]  /*33e80*/  @!P0 SYNCS.PHASECHK.TRANS64 P0, [R2+URZ+0x29840], R3 ;  /* 0x02984003020085a7 */ /* 0x000ea4000800007f */
[----:B--2---:R-:W-:Y:S05]  /*33e90*/  @!P0 BRA `(.L_x_2536) ;  /* 0xfffffffc00f08947 */ /* 0x004fea000383ffff */
[----:B------:R-:W-:Y:S05]  /*33ea0*/  BRA `(.L_x_2745) ;  /* 0xffffff8c00b07947 */ /* 0x000fea000383ffff */
.L_x_2540:
[----:B------:R-:W2:Y:S01]  /*33eb0*/  LDL.LU R11, [R1+0x44] ;  /* 0x00004400010b7983 */ /* 0x000ea20000300800 */
[----:B------:R-:W-:Y:S01]  /*33ec0*/  IMAD.MOV.U32 R13, RZ, RZ, R3 ;  /* 0x000000ffff0d7224 */ /* 0x000fe200078e0003 */
[----:B------:R-:W-:Y:S01]  /*33ed0*/  MOV R12, RZ ;  /* 0x000000ff000c7202 */ /* 0x000fe20000000f00 */
[----:B------:R-:W-:Y:S01]  /*33ee0*/  IMAD.MOV.U32 R15, RZ, RZ, -0x1 ;  /* 0xffffffffff0f7424 */ /* 0x000fe200078e00ff */
[----:B------:R-:W-:-:S04]  /*33ef0*/  LOP3.LUT R5, R5, 0x7f, RZ, 0xc0, !PT ;  /* 0x0000007f05057812 */ /* 0x000fc800078ec0ff */
[----:B------:R-:W-:-:S05]  /*33f00*/  SHF.R.U32.HI R5, RZ, 0x2, R5 ;  /* 0x00000002ff057819 */ /* 0x000fca0000011605 */
[----:B------:R-:W-:-:S04]  /*33f10*/  IMAD R0, R10, 0x80, R5 ;  /* 0x000000800a007824 */ /* 0x000fc800078e0205 */
[----:B------:R-:W-:Y:S02]  /*33f20*/  VIADD R5, R0, 0x20 ;  /* 0x0000002000057836 */ /* 0x000fe40000000000 */
[----:B--2---:R-:W-:Y:S02]  /*33f30*/  IMAD R2, R11, R7, RZ ;  /* 0x000000070b027224 */ /* 0x004fe400078e02ff */
[----:B------:R-:W-:-:S03]  /*33f40*/  IMAD.MOV.U32 R11, RZ, RZ, 0x1c1f ;  /* 0x00001c1fff0b7424 */ /* 0x000fc600078e00ff */
[----:B------:R-:W-:-:S13]  /*33f50*/  ISETP.GE.AND P4, PT, R0, R2, PT ;  /* 0x000000020000720c */ /* 0x000fda0003f86270 */
[----:B-----5:R-:W-:Y:S05]  /*33f60*/  WARPSYNC.COLLECTIVE R15, `(.L_x_2746) ;  /* 0x000000000f087348 */ /* 0x020fea0003c00000 */
[----:B------:R0:W1:Y:S02]  /*33f70*/  SHFL.IDX P6, R14, R13, R12, R11 ;  /* 0x0000000c0d0e7389 */ /* 0x00006400000c000b */
[----:B01---5:R-:W-:Y:S01]  /*33f80*/  ENDCOLLECTIVE ;  /* 0x000000000000791b */ /* 0x023fe20003800000 */
.L_x_2746:
[----:B------:R-:W-:Y:S02]  /*33f90*/  IMAD.MOV.U32 R13, RZ, RZ, R4 ;  /* 0x000000ffff0d7224 */ /* 0x000fe400078e0004 */
[----:B------:R-:W-:-:S07]  /*33fa0*/  IMAD.MOV.U32 R6, RZ, RZ, R14 ;  /* 0x000000ffff067224 */ /* 0x000fce00078e000e */
[----:B------:R-:W-:Y:S05]  /*33fb0*/  WARPSYNC.COLLECTIVE R15, `(.L_x_2747) ;  /* 0x000000000f087348 */ /* 0x000fea0003c00000 */
[----:B------:R0:W1:Y:S02]  /*33fc0*/  SHFL.IDX P6, R14, R13, R12, R11 ;  /* 0x0000000c0d0e7389 */ /* 0x00006400000c000b */
[----:B01----:R-:W-:Y:S01]  /*33fd0*/  ENDCOLLECTIVE ;  /* 0x000000000000791b */ /* 0x003fe20003800000 */
.L_x_2747:
[----:B------:R-:W-:Y:S01]  /*33fe0*/  IMAD.MOV.U32 R13, RZ, RZ, R3 ;  /* 0x000000ffff0d7224 */ /* 0x000fe200078e0003 */
[----:B------:R-:W-:Y:S02]  /*33ff0*/  MOV R12, 0x1 ;  /* 0x00000001000c7802 */ /* 0x000fe40000000f00 */
[----:B------:R-:W-:-:S07]  /*34000*/  MOV R7, R14 ;  /* 0x0000000e00077202 */ /* 0x000fce0000000f00 */
[----:B------:R-:W-:Y:S05]  /*34010*/  WARPSYNC.COLLECTIVE R15, `(.L_x_2748) ;  /* 0x000000000f087348 */ /* 0x000fea0003c00000 */
[----:B------:R0:W1:Y:S02]  /*34020*/  SHFL.IDX P6, R14, R13, R12, R11 ;  /* 0x0000000c0d0e7389 */ /* 0x00006400000c000b */
[----:B01----:R-:W-:Y:S01]  /*34030*/  ENDCOLLECTIVE ;  /* 0x000000000000791b */ /* 0x003fe20003800000 */
.L_x_2748:
        /* <DEDUP_REMOVED lines=17> */
.L_x_2749:
[----:B------:R-:W-:Y:S02]  /*34150*/  IMAD.MOV.U32 R13, RZ, RZ, R3 ;  /* 0x000000ffff0d7224 */ /* 0x000fe400078e0003 */
[----:B------:R-:W-:Y:S02]  /*34160*/  IMAD.MOV.U32 R12, RZ, RZ, 0x2 ;  /* 0x00000002ff0c7424 */ /* 0x000fe400078e00ff */
[----:B------:R-:W-:-:S07]  /*34170*/  IMAD.MOV.U32 R5, RZ, RZ, R14 ;  /* 0x000000ffff057224 */ /* 0x000fce00078e000e */
[----:B------:R-:W-:Y:S05]  /*34180*/  WARPSYNC.COLLECTIVE R15, `(.L_x_2750) ;  /* 0x000000000f087348 */ /* 0x000fea0003c00000 */
[----:B------:R0:W1:Y:S02]  /*34190*/  SHFL.IDX P6, R14, R13, R12, R11 ;  /* 0x0000000c0d0e7389 */ /* 0x00006400000c000b */
[----:B01----:R-:W-:Y:S01]  /*341a0*/  ENDCOLLECTIVE ;  /* 0x000000000000791b */ /* 0x003fe20003800000 */
.L_x_2750:
[----:B------:R-:W-:-:S05]  /*341b0*/  @!P3 IADD3 R5, P4, R9, R5, RZ ;  /* 0x000000050905b210 */ /* 0x000fca0007f9e0ff */
[----:B------:R-:W-:-:S05]  /*341c0*/  @!P3 IMAD.X R6, RZ, RZ, R6, P4 ;  /* 0x000000ffff06b224 */ /* 0x000fca00020e0606 */
[----:B------:R-:W-:Y:S01]  /*341d0*/  @!P3 MOV R7, R6 ;  /* 0x000000060007b202 */ /* 0x000fe20000000f00 */
        /* <DEDUP_REMOVED lines=9> */
[----:B------:R-:W-:-:S02]  /*34270*/  ISETP.GE.AND P3, PT, R5, R2, PT ;  /* 0x000000020500720c */ /* 0x000fc40003f66270 */
[----:B0-----:R-:W-:-:S11]  /*34280*/  MOV R6, R14 ;  /* 0x0000000e00067202 */ /* 0x001fd60000000f00 */
[----:B------:R-:W-:Y:S05]  /*34290*/  WARPSYNC.COLLECTIVE R15, `(.L_x_2751) ;  /* 0x000000000f087348 */ /* 0x000fea0003c00000 */
[----:B------:R0:W1:Y:S02]  /*342a0*/  SHFL.IDX P6, R14, R13, R12, R11 ;  /* 0x0000000c0d0e7389 */ /* 0x00006400000c000b */
[----:B01----:R-:W-:Y:S01]  /*342b0*/  ENDCOLLECTIVE ;  /* 0x000000000000791b */ /* 0x003fe20003800000 */
.L_x_2751:
[----:B------:R-:W-:Y:S02]  /*342c0*/  IMAD.MOV.U32 R13, RZ, RZ, R3 ;  /* 0x000000ffff0d7224 */ /* 0x000fe400078e0003 */
[----:B------:R-:W-:Y:S02]  /*342d0*/  IMAD.MOV.U32 R12, RZ, RZ, 0x3 ;  /* 0x00000003ff0c7424 */ /* 0x000fe400078e00ff */
[----:B------:R-:W-:-:S07]  /*342e0*/  IMAD.MOV.U32 R5, RZ, RZ, R14 ;  /* 0x000000ffff057224 */ /* 0x000fce00078e000e */
[----:B------:R-:W-:Y:S05]  /*342f0*/  WARPSYNC.COLLECTIVE R15, `(.L_x_2752) ;  /* 0x000000000f087348 */ /* 0x000fea0003c00000 */
[----:B------:R0:W1:Y:S02]  /*34300*/  SHFL.IDX P6, R14, R13, R12, R11 ;  /* 0x0000000c0d0e7389 */ /* 0x00006400000c000b */
[----:B01----:R-:W-:Y:S01]  /*34310*/  ENDCOLLECTIVE ;  /* 0x000000000000791b */ /* 0x003fe20003800000 */
.L_x_2752:
[----:B------:R-:W-:-:S05]  /*34320*/  @!P3 IADD3 R5, P4, R9, R5, RZ ;  /* 0x000000050905b210 */ /* 0x000fca0007f9e0ff */
[----:B------:R-:W-:-:S04]  /*34330*/  @!P3 IMAD.X R6, RZ, RZ, R6, P4 ;  /* 0x000000ffff06b224 */ /* 0x000fc800020e0606 */
[----:B------:R-:W-:Y:S01]  /*34340*/  @!P3 IMAD.MOV.U32 R7, RZ, RZ, R6 ;  /* 0x000000ffff07b224 */ /* 0x000fe200078e0006 */
[----:B------:R-:W-:Y:S01]  /*34350*/  @!P3 MOV R6, R5 ;  /* 0x000000050006b202 */ /* 0x000fe20000000f00 */
[----:B------:R-:W-:-:S04]  /*34360*/  IMAD.MOV.U32 R13, RZ, RZ, R4 ;  /* 0x000000ffff0d7224 */ /* 0x000fc800078e0004 */
        /* <DEDUP_REMOVED lines=9> */
.L_x_2753:
[----:B------:R-:W-:Y:S01]  /*34400*/  @!PT LDS RZ, [RZ] ;  /* 0x00000000fffff984 */ /* 0x000fe20000000800 */
[----:B------:R-:W-:Y:S01]  /*34410*/  @!PT LDS RZ, [RZ] ;  /* 0x00000000fffff984 */ /* 0x000fe20000000800 */
[----:B------:R-:W-:Y:S01]  /*34420*/  @!PT LDS RZ, [RZ] ;  /* 0x00000000fffff984 */ /* 0x000fe20000000800 */
[----:B------:R0:W-:Y:S01]  /*34430*/  @!P3 LDGSTS.E.BYPASS.LTC128B.128 [R8+0x19400], desc[UR56][R6.64+0x80], !P2 ;  /* 0x194000800608bfae */ /* 0x0001e2000d101d78 */
[----:B------:R-:W-:Y:S01]  /*34440*/  MOV R3, R14 ;  /* 0x0000000e00037202 */ /* 0x000fe20000000f00 */
[----:B------:R-:W-:Y:S06]  /*34450*/  BRA `(.L_x_2754) ;  /* 0xffffff9400147947 */ /* 0x000fec000383ffff */
.L_x_2545:
[----:B----4-:R4:W0:Y:S02]  /*34460*/  SYNCS.PHASECHK.TRANS64.TRYWAIT P0, [R18+URZ+0x29820], R0 ;  /* 0x02982000120075a7 */ /* 0x010824000800017f */
[----:B0-----:R-:W-:Y:S05]  /*34470*/  @!P0 NANOSLEEP.SYNCS 0x989680 ;  /* 0x009896800000895d */ /* 0x001fea0003900000 */
[----:B------:R-:W0:Y:S02]  /*34480*/  @!P0 SYNCS.PHASECHK.TRANS64 P0, [R18+URZ+0x29820], R0 ;  /* 0x02982000120085a7 */ /* 0x000e24000800007f */
[----:B0-----:R-:W-:Y:S05]  /*34490*/  @!P0 BRA `(.L_x_2545) ;  /* 0xfffffffc00f08947 */ /* 0x001fea000383ffff */
[----:B------:R-:W-:Y:S05]  /*344a0*/  BRA `(.L_x_2755) ;  /* 0xffffff9400847947 */ /* 0x000fea000383ffff */
.L_x_2551:
[----:B0-----:R0:W2:Y:S02]  /*344b0*/  SYNCS.PHASECHK.TRANS64.TRYWAIT P0, [R5+URZ+0x29880], R4 ;  /* 0x02988004050075a7 */ /* 0x0010a4000800017f */
[----:B--2---:R-:W-:Y:S05]  /*344c0*/  @!P0 NANOSLEEP.SYNCS 0x989680 ;  /* 0x009896800000895d */ /* 0x004fea0003900000 */
[----:B------:R-:W2:Y:S02]  /*344d0*/  @!P0 SYNCS.PHASECHK.TRANS64 P0, [R5+URZ+0x29880], R4 ;  /* 0x02988004050085a7 */ /* 0x000ea4000800007f */
[----:B--2---:R-:W-:Y:S05]  /*344e0*/  @!P0 BRA `(.L_x_2551) ;  /* 0xfffffffc00f08947 */ /* 0x004fea000383ffff */
[----:B------:R-:W-:Y:S05]  /*344f0*/  BRA `(.L_x_2756) ;  /* 0xffffff98003c7947 */ /* 0x000fea000383ffff */
.L_x_2556:
[----:B--2---:R2:W4:Y:S02]  /*34500*/  SYNCS.PHASECHK.TRANS64.TRYWAIT P0, [R5+URZ+0x29840], R4 ;  /* 0x02984004050075a7 */ /* 0x004524000800017f */
[----:B----4-:R-:W-:Y:S05]  /*34510*/  @!P0 NANOSLEEP.SYNCS 0x989680 ;  /* 0x009896800000895d */ /* 0x010fea0003900000 */
[----:B------:R-:W4:Y:S02]  /*34520*/  @!P0 SYNCS.PHASECHK.TRANS64 P0, [R5+URZ+0x29840], R4 ;  /* 0x02984004050085a7 */ /* 0x000f24000800007f */
[----:B----4-:R-:W-:Y:S05]  /*34530*/  @!P0 BRA `(.L_x_2556) ;  /* 0xfffffffc00f08947 */ /* 0x010fea000383ffff */
[----:B------:R-:W-:Y:S05]  /*34540*/  BRA `(.L_x_2757) ;  /* 0xffffff9800b87947 */ /* 0x000fea000383ffff */
.L_x_2564:
[----:B----4-:R4:W0:Y:S02]  /*34550*/  SYNCS.PHASECHK.TRANS64.TRYWAIT P0, [R20+URZ+0x29870], R4 ;  /* 0x02987004140075a7 */ /* 0x010824000800017f */
[----:B0-----:R-:W-:Y:S05]  /*34560*/  @!P0 NANOSLEEP.SYNCS 0x989680 ;  /* 0x009896800000895d */ /* 0x001fea0003900000 */
[----:B------:R-:W0:Y:S02]  /*34570*/  @!P0 SYNCS.PHASECHK.TRANS64 P0, [R20+URZ+0x29870], R4 ;  /* 0x02987004140085a7 */ /* 0x000e24000800007f */
[----:B0-----:R-:W-:Y:S05]  /*34580*/  @!P0 BRA `(.L_x_2564) ;  /* 0xfffffffc00f08947 */ /* 0x001fea000383ffff */
[----:B------:R-:W-:Y:S05]  /*34590*/  BRA `(.L_x_2758) ;  /* 0xffffff9c00d07947 */ /* 0x000fea000383ffff */
.L_x_2566:
[----:B------:R0:W0:Y:S02]  /*345a0*/  SYNCS.PHASECHK.TRANS64.TRYWAIT P0, [R20+URZ+0x29860], R3 ;  /* 0x02986003140075a7 */ /* 0x000024000800017f */
[----:B0-----:R-:W-:Y:S05]  /*345b0*/  @!P0 NANOSLEEP.SYNCS 0x989680 ;  /* 0x009896800000895d */ /* 0x001fea0003900000 */
[----:B------:R-:W0:Y:S02]  /*345c0*/  @!P0 SYNCS.PHASECHK.TRANS64 P0, [R20+URZ+0x29860], R3 ;  /* 0x02986003140085a7 */ /* 0x000e24000800007f */
[----:B0-----:R-:W-:Y:S05]  /*345d0*/  @!P0 BRA `(.L_x_2566) ;  /* 0xfffffffc00f08947 */ /* 0x001fea000383ffff */
[----:B------:R-:W-:Y:S05]  /*345e0*/  BRA `(.L_x_2759) ;  /* 0xffffff9c00d87947 */ /* 0x000fea000383ffff */
.L_x_2573:
[----:B--2---:R2:W3:Y:S02]  /*345f0*/  SYNCS.PHASECHK.TRANS64.TRYWAIT P1, [R16+URZ+0x29870], R0 ;  /* 0x02987000100075a7 */ /* 0x0044e4000802017f */
[----:B---3--:R-:W-:Y:S05]  /*34600*/  @!P1 NANOSLEEP.SYNCS 0x989680 ;  /* 0x009896800000995d */ /* 0x008fea0003900000 */
[----:B------:R-:W3:Y:S02]  /*34610*/  @!P1 SYNCS.PHASECHK.TRANS64 P1, [R16+URZ+0x29870], R0 ;  /* 0x02987000100095a7 */ /* 0x000ee4000802007f */
[----:B---3--:R-:W-:Y:S05]  /*34620*/  @!P1 BRA `(.L_x_2573) ;  /* 0xfffffffc00f09947 */ /* 0x008fea000383ffff */
[----:B------:R-:W-:Y:S05]  /*34630*/  BRA `(.L_x_2760) ;  /* 0xffffffa400bc7947 */ /* 0x000fea000383ffff */
.L_x_2575:
[----:B--2---:R2:W3:Y:S02]  /*34640*/  SYNCS.PHASECHK.TRANS64.TRYWAIT P1, [R16+URZ+0x29860], R0 ;  /* 0x02986000100075a7 */ /* 0x0044e4000802017f */
[----:B---3--:R-:W-:Y:S05]  /*34650*/  @!P1 NANOSLEEP.SYNCS 0x989680 ;  /* 0x009896800000995d */ /* 0x008fea0003900000 */
[----:B------:R-:W3:Y:S02]  /*34660*/  @!P1 SYNCS.PHASECHK.TRANS64 P1, [R16+URZ+0x29860], R0 ;  /* 0x02986000100095a7 */ /* 0x000ee4000802007f */
[----:B---3--:R-:W-:Y:S05]  /*34670*/  @!P1 BRA `(.L_x_2575) ;  /* 0xfffffffc00f09947 */ /* 0x008fea000383ffff */
[----:B------:R-:W-:Y:S05]  /*34680*/  BRA `(.L_x_2761) ;  /* 0xffffffa400c47947 */ /* 0x000fea000383ffff */
.L_x_2579:
[----:B------:R-:W2:Y:S01]  /*34690*/  LDL R0, [R1] ;  /* 0x0000000001007983 */ /* 0x000ea20000100800 */
[----:B------:R-:W-:Y:S01]  /*346a0*/  BSSY B0, `(.L_x_2762) ;  /* 0x0000008000007945 */ /* 0x000fe20003800000 */
[----:B------:R-:W-:Y:S02]  /*346b0*/  IMAD.MOV.U32 R12, RZ, RZ, RZ ;  /* 0x000000ffff0c7224 */ /* 0x000fe400078e00ff */
[----:B------:R-:W-:Y:S02]  /*346c0*/  IMAD.MOV.U32 R11, RZ, RZ, 0x1f ;  /* 0x0000001fff0b7424 */ /* 0x000fe400078e00ff */
[----:B------:R-:W-:Y:S02]  /*346d0*/  IMAD.MOV.U32 R15, RZ, RZ, -0x1 ;  /* 0xffffffffff0f7424 */ /* 0x000fe400078e00ff */
[----:B--2---:R-:W-:-:S07]  /*346e0*/  IMAD.MOV.U32 R13, RZ, RZ, R0 ;  /* 0x000000ffff0d7224 */ /* 0x004fce00078e0000 */
[----:B-1----:R-:W-:Y:S05]  /*346f0*/  WARPSYNC.COLLECTIVE R15, `(.L_x_2763) ;  /* 0x000000000f087348 */ /* 0x002fea0003c00000 */
[----:B------:R0:W2:Y:S02]  /*34700*/  SHFL.IDX P6, R14, R13, R12, R11 ;  /* 0x0000000c0d0e7389 */ /* 0x0000a400000c000b */
[----:B012---:R-:W-:Y:S01]  /*34710*/  ENDCOLLECTIVE ;  /* 0x000000000000791b */ /* 0x007fe20003800000 */
.L_x_2763:
[----:B------:R-:W-:Y:S05]  /*34720*/  BSYNC B0 ;  /* 0x0000000000007941 */ /* 0x000fea0003800000 */
.L_x_2762:
        /* <DEDUP_REMOVED lines=9> */
.L_x_2764:
[----:B------:R-:W-:Y:S01]  /*347c0*/  ULDC UR4, c[0x0][0xc3c] ;  /* 0x00030f0000047ab9 */ /* 0x000fe20000000800 */
[----:B------:R-:W-:Y:S01]  /*347d0*/  IMAD.IADD R4, R2, 0x1, R16 ;  /* 0x0000000102047824 */ /* 0x000fe200078e0210 */
[----:B------:R-:W-:-:S04]  /*347e0*/  MOV R0, R14 ;  /* 0x0000000e00007202 */ /* 0x000fc80000000f00 */
        /* <DEDUP_REMOVED lines=11> */
[----:B------:R-:W-:Y:S01]  /*348a0*/  IMAD.MOV.U32 R11, RZ, RZ, RZ ;  /* 0x000000ffff0b7224 */ /* 0x000fe200078e00ff */
[C---:B------:R-:W-:Y:S02]  /*348b0*/  ISETP.GE.U32.AND P4, PT, R16.reuse, 0x8, PT ;  /* 0x000000081000780c */ /* 0x040fe40003f86070 */
[----:B------:R-:W-:Y:S01]  /*348c0*/  ISETP.GE.U32.AND P5, PT, R16, 0x10, PT ;  /* 0x000000101000780c */ /* 0x000fe20003fa6070 */
[----:B--2---:R-:W-:Y:S01]  /*348d0*/  @!P1 IMAD.MOV.U32 R4, RZ, RZ, R8 ;  /* 0x000000ffff049224 */ /* 0x004fe200078e0008 */
[----:B------:R-:W-:-:S02]  /*348e0*/  MOV R8, RZ ;  /* 0x000000ff00087202 */ /* 0x000fc40000000f00 */
[----:B---3--:R-:W-:Y:S02]  /*348f0*/  @!P1 MOV R6, R2 ;  /* 0x0000000200069202 */ /* 0x008fe40000000f00 */
[----:B------:R-:W-:-:S03]  /*34900*/  ISETP.NE.AND P1, PT, R16, RZ, PT ;  /* 0x000000ff1000720c */ /* 0x000fc60003f25270 */
[----:B------:R-:W-:-:S04]  /*34910*/  IMAD R2, R6, R4, RZ ;  /* 0x0000000406027224 */ /* 0x000fc800078e02ff */
[----:B------:R-:W-:-:S07]  /*34920*/  IMAD.MOV.U32 R13, RZ, RZ, R2 ;  /* 0x000000ffff0d7224 */ /* 0x000fce00078e0002 */
[----:B------:R-:W-:Y:S05]  /*34930*/  WARPSYNC.COLLECTIVE R15, `(.L_x_2765) ;  /* 0x000000000f087348 */ /* 0x000fea0003c00000 */
[----:B------:R0:W1:Y:S02]  /*34940*/  SHFL.UP P6, R14, R13, R12, R11 ;  /* 0x0400000c0d0e7389 */ /* 0x00006400000c000b */
[----:B01----:R-:W-:Y:S01]  /*34950*/  ENDCOLLECTIVE ;  /* 0x000000000000791b */ /* 0x003fe20003800000 */
.L_x_2765:
        /* <DEDUP_REMOVED lines=8> */
.L_x_2766:
[----:B------:R-:W-:Y:S01]  /*349e0*/  MOV R12, 0x4 ;  /* 0x00000004000c7802 */ /* 0x000fe20000000f00 */
[----:B------:R-:W-:-:S05]  /*349f0*/  IMAD.MOV.U32 R3, RZ, RZ, R14 ;  /* 0x000000ffff037224 */ /* 0x000fca00078e000e */
[----:B------:R-:W-:-:S05]  /*34a00*/  SEL R3, R3, RZ, P2 ;  /* 0x000000ff03037207 */ /* 0x000fca0001000000 */
[----:B------:R-:W-:-:S04]  /*34a10*/  IMAD.IADD R2, R2, 0x1, R3 ;  /* 0x0000000102027824 */ /* 0x000fc800078e0203 */
[----:B------:R-:W-:-:S07]  /*34a20*/  IMAD.MOV.U32 R13, RZ, RZ, R2 ;  /* 0x000000ffff0d7224 */ /* 0x000fce00078e0002 */
[----:B------:R-:W-:Y:S05]  /*34a30*/  WARPSYNC.COLLECTIVE R15, `(.L_x_2767) ;  /* 0x000000000f087348 */ /* 0x000fea0003c00000 */
[----:B------:R0:W1:Y:S02]  /*34a40*/  SHFL.UP P6, R14, R13, R12, R11 ;  /* 0x0400000c0d0e7389 */ /* 0x00006400000c000b */
[----:B01----:R-:W-:Y:S01]  /*34a50*/  ENDCOLLECTIVE ;  /* 0x000000000000791b */ /* 0x003fe20003800000 */
.L_x_2767:
        /* <DEDUP_REMOVED lines=8> */
.L_x_2768:
[----:B------:R-:W-:Y:S01]  /*34ae0*/  IMAD.MOV.U32 R12, RZ, RZ, 0x10 ;  /* 0x00000010ff0c7424 */ /* 0x000fe200078e00ff */
[----:B------:R-:W-:-:S04]  /*34af0*/  MOV R3, R14 ;  /* 0x0000000e00037202 */ /* 0x000fc80000000f00 */
[----:B------:R-:W-:-:S05]  /*34b00*/  SEL R3, R3, RZ, P4 ;  /* 0x000000ff03037207 */ /* 0x000fca0002000000 */
[----:B------:R-:W-:-:S04]  /*34b10*/  IMAD.IADD R2, R2, 0x1, R3 ;  /* 0x0000000102027824 */ /* 0x000fc800078e0203 */
[----:B------:R-:W-:-:S07]  /*34b20*/  IMAD.MOV.U32 R13, RZ, RZ, R2 ;  /* 0x000000ffff0d7224 */ /* 0x000fce00078e0002 */
[----:B------:R-:W-:Y:S05]  /*34b30*/  WARPSYNC.COLLECTIVE R15, `(.L_x_2769) ;  /* 0x000000000f087348 */ /* 0x000fea0003c00000 */
[----:B------:R0:W1:Y:S02]  /*34b40*/  SHFL.UP P6, R14, R13, R12, R11 ;  /* 0x0400000c0d0e7389 */ /* 0x00006400000c000b */
[----:B01----:R-:W-:Y:S01]  /*34b50*/  ENDCOLLECTIVE ;  /* 0x000000000000791b */ /* 0x003fe20003800000 */
.L_x_2769:
        /* <DEDUP_REMOVED lines=9> */
.L_x_2770:
[----:B------:R-:W-:Y:S01]  /*34bf0*/  IMAD.MOV.U32 R9, RZ, RZ, R14 ;  /* 0x000000ffff097224 */ /* 0x000fe200078e000e */
[----:B------:R-:W-:Y:S06]  /*34c00*/  BRA `(.L_x_2771) ;  /* 0xffffffa800c87947 */ /* 0x000fec000383ffff */
.L_x_2582:
[----:B------:R-:W-:Y:S01]  /*34c10*/  BSSY B0, `(.L_x_2772) ;  /* 0x0000008000007945 */ /* 0x000fe20003800000 */
[----:B------:R-:W-:Y:S02]  /*34c20*/  IMAD.MOV.U32 R13, RZ, RZ, R2 ;  /* 0x000000ffff0d7224 */ /* 0x000fe400078e0002 */
[----:B------:R-:W-:Y:S02]  /*34c30*/  IMAD.MOV.U32 R12, RZ, RZ, 0x1 ;  /* 0x00000001ff0c7424 */ /* 0x000fe400078e00ff */
[----:B------:R-:W-:Y:S02]  /*34c40*/  IMAD.MOV.U32 R11, RZ, RZ, RZ ;  /* 0x000000ffff0b7224 */ /* 0x000fe400078e00ff */
[----:B------:R-:W-:-:S07]  /*34c50*/  IMAD.MOV.U32 R15, RZ, RZ, -0x1 ;  /* 0xffffffffff0f7424 */ /* 0x000fce00078e00ff */
[----:B-1----:R-:W-:Y:S05]  /*34c60*/  WARPSYNC.COLLECTIVE R15, `(.L_x_2773) ;  /* 0x000000000f087348 */ /* 0x002fea0003c00000 */
[----:B------:R0:W2:Y:S02]  /*34c70*/  SHFL.UP P6, R14, R13, R12, R11 ;  /* 0x0400000c0d0e7389 */ /* 0x0000a400000c000b */
[----:B012---:R-:W-:Y:S01]  /*34c80*/  ENDCOLLECTIVE ;  /* 0x000000000000791b */ /* 0x007fe20003800000 */
.L_x_2773:
[----:B------:R-:W-:Y:S05]  /*34c90*/  BSYNC B0 ;  /* 0x0000000000007941 */ /* 0x000fea0003800000 */
.L_x_2772:
[----:B------:R-:W-:Y:S01]  /*34ca0*/  MOV R3, R14 ;  /* 0x0000000e00037202 */ /* 0x000fe20000000f00 */
[----:B------:R-:W-:Y:S01]  /*34cb0*/  IMAD.MOV.U32 R12, RZ, RZ, 0x2 ;  /* 0x00000002ff0c7424 */ /* 0x000fe200078e00ff */
[----:B------:R-:W-:Y:S01]  /*34cc0*/  MOV R15, 0xffffffff ;  /* 0xffffffff000f7802 */ /* 0x000fe20000000f00 */
[----:B------:R-:W-:Y:S01]  /*34cd0*/  IMAD.MOV.U32 R11, RZ, RZ, RZ ;  /* 0x000000ffff0b7224 */ /* 0x000fe200078e00ff */
[----:B------:R-:W-:-:S05]  /*34ce0*/  SEL R3, R3, RZ, P1 ;  /* 0x000000ff03037207 */ /* 0x000fca0000800000 */
[----:B------:R-:W-:-:S04]  /*34cf0*/  IMAD.IADD R2, R2, 0x1, R3 ;  /* 0x0000000102027824 */ /* 0x000fc800078e0203 */
[----:B------:R-:W-:-:S07]  /*34d00*/  IMAD.MOV.U32 R13, RZ, RZ, R2 ;  /* 0x000000ffff0d7224 */ /* 0x000fce00078e0002 */
[----:B------:R-:W-:Y:S05]  /*34d10*/  WARPSYNC.COLLECTIVE R15, `(.L_x_2774) ;  /* 0x000000000f087348 */ /* 0x000fea0003c00000 */
[----:B------:R0:W1:Y:S02]  /*34d20*/  SHFL.UP P6, R14, R13, R12, R11 ;  /* 0x0400000c0d0e7389 */ /* 0x00006400000c000b */
[----:B01----:R-:W-:Y:S01]  /*34d30*/  ENDCOLLECTIVE ;  /* 0x000000000000791b */ /* 0x003fe20003800000 */
.L_x_2774:
        /* <DEDUP_REMOVED lines=8> */
.L_x_2775:
        /* <DEDUP_REMOVED lines=8> */
.L_x_2776:
        /* <DEDUP_REMOVED lines=8> */
.L_x_2777:
        /* <DEDUP_REMOVED lines=9> */
.L_x_2778:
[----:B------:R-:W-:Y:S01]  /*34f50*/  IMAD.MOV.U32 R9, RZ, RZ, R14 ;  /* 0x000000ffff097224 */ /* 0x000fe200078e000e */
[----:B------:R-:W-:Y:S06]  /*34f60*/  BRA `(.L_x_2779) ;  /* 0xffffffa800a07947 */ /* 0x000fec000383ffff */
.L_x_2584:
[----:B------:R-:W-:Y:S01]  /*34f70*/  BSSY B0, `(.L_x_2780) ;  /* 0x0000006000007945 */ /* 0x000fe20003800000 */
[----:B------:R-:W-:Y:S01]  /*34f80*/  PLOP3.LUT P6, PT, P6, PT, PT, 0x8, 0x0 ;  /* 0x000000000000781c */ /* 0x000fe200037ce170 */
[----:B------:R-:W-:-:S12]  /*34f90*/  IMAD.MOV.U32 R15, RZ, RZ, -0x1 ;  /* 0xffffffffff0f7424 */ /* 0x000fd800078e00ff */
[----:B01----:R-:W-:Y:S05]  /*34fa0*/  WARPSYNC.COLLECTIVE R15, `(.L_x_2781) ;  /* 0x000000000f087348 */ /* 0x003fea0003c00000 */
[----:B------:R-:W-:Y:S01]  /*34fb0*/  VOTE.ANY R14, PT, P6 ;  /* 0x00000000000e7806 */ /* 0x000fe200030e0100 */
[----:B01----:R-:W-:Y:S06]  /*34fc0*/  ENDCOLLECTIVE ;  /* 0x000000000000791b */ /* 0x003fec0003800000 */
.L_x_2781:
[----:B------:R-:W-:Y:S05]  /*34fd0*/  BSYNC B0 ;  /* 0x0000000000007941 */ /* 0x000fea0003800000 */
.L_x_2780:
[----:B------:R0:W5:Y:S01]  /*34fe0*/  LDL.LU R10, [R1+0xc] ;  /* 0x00000c00010a7983 */ /* 0x0001620000300800 */
[----:B------:R-:W-:Y:S01]  /*34ff0*/  MOV R3, R14 ;  /* 0x0000000e00037202 */ /* 0x000fe20000000f00 */
[----:B------:R-:W-:Y:S02]  /*35000*/  IMAD.MOV.U32 R13, RZ, RZ, R4 ;  /* 0x000000ffff0d7224 */ /* 0x000fe400078e0004 */
[----:B------:R-:W-:Y:S01]  /*35010*/  IMAD.MOV.U32 R11, RZ, RZ, 0x1f ;  /* 0x0000001fff0b7424 */ /* 0x000fe200078e00ff */
[----:B------:R-:W1:Y:S01]  /*35020*/  POPC R0, R3 ;  /* 0x0000000300007309 */ /* 0x000e620000000000 */
[----:B------:R-:W-:Y:S02]  /*35030*/  IMAD.MOV.U32 R15, RZ, RZ, -0x1 ;  /* 0xffffffffff0f7424 */ /* 0x000fe400078e00ff */
[----:B01----:R-:W-:-:S07]  /*35040*/  IMAD.MOV.U32 R12, RZ, RZ, R0 ;  /* 0x000000ffff0c7224 */ /* 0x003fce00078e0000 */
[----:B-----5:R-:W-:Y:S05]  /*35050*/  WARPSYNC.COLLECTIVE R15, `(.L_x_2782) ;  /* 0x000000000f087348 */ /* 0x020fea0003c00000 */
[----:B------:R0:W1:Y:S02]  /*35060*/  SHFL.IDX P6, R14, R13, R12, R11 ;  /* 0x0000000c0d0e7389 */ /* 0x00006400000c000b */
[----:B01---5:R-:W-:Y:S01]  /*35070*/  ENDCOLLECTIVE ;  /* 0x000000000000791b */ /* 0x023fe20003800000 */
.L_x_2782:
[----:B------:R-:W-:Y:S01]  /*35080*/  IMAD.MOV.U32 R13, RZ, RZ, R6 ;  /* 0x000000ffff0d7224 */ /* 0x000fe200078e0006 */
[----:B------:R-:W-:-:S07]  /*35090*/  MOV R4, R14 ;  /* 0x0000000e00047202 */ /* 0x000fce0000000f00 */
[----:B------:R-:W-:Y:S05]  /*350a0*/  WARPSYNC.COLLECTIVE R15, `(.L_x_2783) ;  /* 0x000000000f087348 */ /* 0x000fea0003c00000 */
[----:B------:R0:W1:Y:S02]  /*350b0*/  SHFL.IDX P6, R14, R13, R12, R11 ;  /* 0x0000000c0d0e7389 */ /* 0x00006400000c000b */
[----:B01----:R-:W-:Y:S01]  /*350c0*/  ENDCOLLECTIVE ;  /* 0x000000000000791b */ /* 0x003fe20003800000 */
.L_x_2783:
[----:B------:R-:W-:Y:S02]  /*350d0*/  IMAD.MOV.U32 R6, RZ, RZ, R14 ;  /* 0x000000ffff067224 */ /* 0x000fe400078e000e */
[----:B------:R-:W-:-:S05]  /*350e0*/  IMAD.IADD R10, R0, 0x1, R10 ;  /* 0x00000001000a7824 */ /* 0x000fca00078e020a */
[----:B------:R0:W-:Y:S01]  /*350f0*/  STL [R1+0xc], R10 ;  /* 0x00000c0a01007387 */ /* 0x0001e20000100800 */
[----:B------:R-:W-:Y:S05]  /*35100*/  BRA `(.L_x_2784) ;  /* 0xffffffa800807947 */ /* 0x000fea000383ffff */
.L_x_2586:
[----:B------:R-:W-:Y:S01]  /*35110*/  BSSY B0, `(.L_x_2785) ;  /* 0x0000008000007945 */ /* 0x000fe20003800000 */
[----:B------:R-:W-:Y:S01]  /*35120*/  IMAD.MOV.U32 R13, RZ, RZ, R7 ;  /* 0x000000ffff0d7224 */ /* 0x000fe200078e0007 */
[----:B------:R-:W-:Y:S01]  /*35130*/  MOV R12, R0 ;  /* 0x00000000000c7202 */ /* 0x000fe20000000f00 */
[----:B------:R-:W-:Y:S02]  /*35140*/  IMAD.MOV.U32 R11, RZ, RZ, 0x1f ;  /* 0x0000001fff0b7424 */ /* 0x000fe400078e00ff */
[----:B------:R-:W-:-:S07]  /*35150*/  IMAD.MOV.U32 R15, RZ, RZ, -0x1 ;  /* 0xffffffffff0f7424 */ /* 0x000fce00078e00ff */
[----:B01----:R-:W-:Y:S05]  /*35160*/  WARPSYNC.COLLECTIVE R15, `(.L_x_2786) ;  /* 0x000000000f087348 */ /* 0x003fea0003c00000 */
[----:B------:R2:W3:Y:S02]  /*35170*/  SHFL.IDX P6, R14, R13, R12, R11 ;  /* 0x0000000c0d0e7389 */ /* 0x0004e400000c000b */
[----:B0123--:R-:W-:Y:S01]  /*35180*/  ENDCOLLECTIVE ;  /* 0x000000000000791b */ /* 0x00ffe20003800000 */
.L_x_2786:
[----:B------:R-:W-:Y:S05]  /*35190*/  BSYNC B0 ;  /* 0x0000000000007941 */ /* 0x000fea0003800000 */
.L_x_2785:
[----:B------:R-:W-:Y:S01]  /*351a0*/  IMAD.MOV.U32 R0, RZ, RZ, R14 ;  /* 0x000000ffff007224 */ /* 0x000fe200078e000e */
[----:B------:R-:W-:Y:S06]  /*351b0*/  BRA `(.L_x_2787) ;  /* 0xffffffa8006c7947 */ /* 0x000fec000383ffff */
.L_x_2592:
[----:B0-----:R0:W1:Y:S02]  /*351c0*/  SYNCS.PHASECHK.TRANS64.TRYWAIT P0, [R0+URZ+0x29820], R3 ;  /* 0x02982003000075a7 */ /* 0x001064000800017f */
[----:B-1----:R-:W-:Y:S05]  /*351d0*/  @!P0 NANOSLEEP.SYNCS 0x989680 ;  /* 0x009896800000895d */ /* 0x002fea0003900000 */
[----:B------:R-:W1:Y:S02]  /*351e0*/  @!P0 SYNCS.PHASECHK.TRANS64 P0, [R0+URZ+0x29820], R3 ;  /* 0x02982003000085a7 */ /* 0x000e64000800007f */
[----:B-1----:R-:W-:Y:S05]  /*351f0*/  @!P0 BRA `(.L_x_2592) ;  /* 0xfffffffc00f08947 */ /* 0x002fea000383ffff */
[----:B------:R-:W-:Y:S05]  /*35200*/  BRA `(.L_x_2788) ;  /* 0xffffffb400107947 */ /* 0x000fea000383ffff */
.L_x_2593:
[----:B------:R-:W1:Y:S01]  /*35210*/  S2R R2, SR_TID.X ;  /* 0x0000000000027919 */ /* 0x000e620000002100 */
[----:B------:R-:W-:Y:S01]  /*35220*/  BSSY B0, `(.L_x_2789) ;  /* 0x000000a000007945 */ /* 0x000fe20003800000 */
[----:B------:R-:W-:Y:S01]  /*35230*/  MOV R12, RZ ;  /* 0x000000ff000c7202 */ /* 0x000fe20000000f00 */
        /* <DEDUP_REMOVED lines=8> */
.L_x_2790:
[----:B------:R-:W-:Y:S05]  /*352c0*/  BSYNC B0 ;  /* 0x0000000000007941 */ /* 0x000fea0003800000 */
.L_x_2789:
[----:B------:R-:W-:Y:S05]  /*352d0*/  BRA `(.L_x_2791) ;  /* 0xffffffb000f87947 */ /* 0x000fea000383ffff */
.L_x_2594:
[----:B------:R-:W-:Y:S01]  /*352e0*/  BSSY B0, `(.L_x_2792) ;  /* 0x0000006000007945 */ /* 0x000fe20003800000 */
[----:B------:R-:W-:-:S07]  /*352f0*/  IMAD.MOV.U32 R15, RZ, RZ, -0x1 ;  /* 0xffffffffff0f7424 */ /* 0x000fce00078e00ff */
[----:B01----:R-:W-:Y:S05]  /*35300*/  WARPSYNC.COLLECTIVE R15, `(.L_x_2793) ;  /* 0x000000000f0c7348 */ /* 0x003fea0003c00000 */
[----:B------:R-:W-:Y:S02]  /*35310*/  ELECT P6, UR62, PT ;  /* 0x00000000003e782f */ /* 0x000fe400038c0000 */
[----:B------:R-:W-:Y:S01]  /*35320*/  MOV R14, UR62 ;  /* 0x0000003e000e7c02 */ /* 0x000fe20008000f00 */
[----:B01----:R-:W-:Y:S10]  /*35330*/  ENDCOLLECTIVE ;  /* 0x000000000000791b */ /* 0x003ff40003800000 */
.L_x_2793:
[----:B------:R-:W-:Y:S05]  /*35340*/  BSYNC B0 ;  /* 0x0000000000007941 */ /* 0x000fea0003800000 */
.L_x_2792:
[----:B------:R-:W-:Y:S05]  /*35350*/  BRA `(.L_x_2794) ;  /* 0xffffffb000ec7947 */ /* 0x000fea000383ffff */
.L_x_2596:
[----:B0-----:R0:W1:Y:S02]  /*35360*/  SYNCS.PHASECHK.TRANS64.TRYWAIT P1, [R6+URZ], R5 ;  /* 0x00000005060075a7 */ /* 0x001064000802017f */
[----:B-1----:R-:W-:Y:S05]  /*35370*/  @!P1 NANOSLEEP.SYNCS 0x989680 ;  /* 0x009896800000995d */ /* 0x002fea0003900000 */
[----:B------:R-:W1:Y:S02]  /*35380*/  @!P1 SYNCS.PHASECHK.TRANS64 P1, [R6+URZ], R5 ;  /* 0x00000005060095a7 */ /* 0x000e64000802007f */
[----:B-1----:R-:W-:Y:S05]  /*35390*/  @!P1 BRA `(.L_x_2596) ;  /* 0xfffffffc00f09947 */ /* 0x002fea000383ffff */
[----:B------:R-:W-:Y:S05]  /*353a0*/  BRA `(.L_x_2795) ;  /* 0xffffffb400247947 */ /* 0x000fea000383ffff */
.L_x_2597:
[----:B-1----:R1:W2:Y:S02]  /*353b0*/  SYNCS.PHASECHK.TRANS64.TRYWAIT P1, [R7+URZ], R2 ;  /* 0x00000002070075a7 */ /* 0x0022a4000802017f */
[----:B--2---:R-:W-:Y:S05]  /*353c0*/  @!P1 NANOSLEEP.SYNCS 0x989680 ;  /* 0x009896800000995d */ /* 0x004fea0003900000 */
[----:B------:R-:W2:Y:S02]  /*353d0*/  @!P1 SYNCS.PHASECHK.TRANS64 P1, [R7+URZ], R2 ;  /* 0x00000002070095a7 */ /* 0x000ea4000802007f */
[----:B--2---:R-:W-:Y:S05]  /*353e0*/  @!P1 BRA `(.L_x_2597) ;  /* 0xfffffffc00f09947 */ /* 0x004fea000383ffff */
[----:B------:R-:W-:Y:S05]  /*353f0*/  BRA `(.L_x_2796) ;  /* 0xffffffb400187947 */ /* 0x000fea000383ffff */
.L_x_2599:
[----:B--2---:R2:W3:Y:S02]  /*35400*/  SYNCS.PHASECHK.TRANS64.TRYWAIT P1, [R4+URZ+0x29860], R5 ;  /* 0x02986005040075a7 */ /* 0x0044e4000802017f */
[----:B---3--:R-:W-:Y:S05]  /*35410*/  @!P1 NANOSLEEP.SYNCS 0x989680 ;  /* 0x009896800000995d */ /* 0x008fea0003900000 */
[----:B------:R-:W3:Y:S02]  /*35420*/  @!P1 SYNCS.PHASECHK.TRANS64 P1, [R4+URZ+0x29860], R5 ;  /* 0x02986005040095a7 */ /* 0x000ee4000802007f */
[----:B---3--:R-:W-:Y:S05]  /*35430*/  @!P1 BRA `(.L_x_2599) ;  /* 0xfffffffc00f09947 */ /* 0x008fea000383ffff */
[----:B------:R-:W-:Y:S05]  /*35440*/  BRA `(.L_x_2797) ;  /* 0xffffffb400187947 */ /* 0x000fea000383ffff */
.L_x_2601:
[----:B---3--:R3:W4:Y:S02]  /*35450*/  SYNCS.PHASECHK.TRANS64.TRYWAIT P1, [R3+URZ+0x29860], R2 ;  /* 0x02986002030075a7 */ /* 0x008724000802017f */
[----:B----4-:R-:W-:Y:S05]  /*35460*/  @!P1 NANOSLEEP.SYNCS 0x989680 ;  /* 0x009896800000995d */ /* 0x010fea0003900000 */
[----:B------:R-:W4:Y:S02]  /*35470*/  @!P1 SYNCS.PHASECHK.TRANS64 P1, [R3+URZ+0x29860], R2 ;  /* 0x02986002030095a7 */ /* 0x000f24000802007f */
[----:B----4-:R-:W-:Y:S05]  /*35480*/  @!P1 BRA `(.L_x_2601) ;  /* 0xfffffffc00f09947 */ /* 0x010fea000383ffff */
[----:B------:R-:W-:Y:S05]  /*35490*/  BRA `(.L_x_2798) ;  /* 0xffffffb400187947 */ /* 0x000fea000383ffff */
.L_x_2603:
[----:B----4-:R4:W0:Y:S02]  /*354a0*/  SYNCS.PHASECHK.TRANS64.TRYWAIT P0, [R4+URZ+0x29880], R5 ;  /* 0x02988005040075a7 */ /* 0x010824000800017f */
[----:B0-----:R-:W-:Y:S05]  /*354b0*/  @!P0 NANOSLEEP.SYNCS 0x989680 ;  /* 0x009896800000895d */ /* 0x001fea0003900000 */
[----:B------:R-:W0:Y:S02]  /*354c0*/  @!P0 SYNCS.PHASECHK.TRANS64 P0, [R4+URZ+0x29880], R5 ;  /* 0x02988005040085a7 */ /* 0x000e24000800007f */
[----:B0-----:R-:W-:Y:S05]  /*354d0*/  @!P0 BRA `(.L_x_2603) ;  /* 0xfffffffc00f08947 */ /* 0x001fea000383ffff */
[----:B------:R-:W-:Y:S05]  /*354e0*/  BRA `(.L_x_2604) ;  /* 0xffffffb400147947 */ /* 0x000fea000383ffff */
.L_x_2799:
        /* <DEDUP_REMOVED lines=9> */
.L_x_2808:


//--------------------- .nv.global.init           --------------------------
	.section	.nv.global.init,"aw",@progbits
	.align	4
.nv.global.init:
	.type		_ZZN5flash28permute_output_fp8_VcolmajorIN4cute6TensorINS1_11ArrayEngineIfLm64EEENS1_6LayoutINS1_5tupleIJNS6_IJNS1_1CILi2EEES8_NS7_ILi16EEEEEENS7_ILi1EEESB_EEENS6_IJNS6_IJSB_S8_NS7_ILi4EEEEEENS7_ILi0EEESF_EEEEEEEEEvRT_E9upper_map,@object
	.size		_ZZN5flash28permute_output_fp8_VcolmajorIN4cute6TensorINS1_11ArrayEngineIfLm64EEENS1_6LayoutINS1_5tupleIJNS6_IJNS1_1CILi2EEES8_NS7_ILi16EEEEEENS7_ILi1EEESB_EEENS6_IJNS6_IJSB_S8_NS7_ILi4EEEEEENS7_ILi0EEESF_EEEEEEEEEvRT_E9upper_map,($str$23 - _ZZN5flash28permute_output_fp8_VcolmajorIN4cute6TensorINS1_11ArrayEngineIfLm64EEENS1_6LayoutINS1_5tupleIJNS6_IJNS1_1CILi2EEES8_NS7_ILi16EEEEEENS7_ILi1EEESB_EEENS6_IJNS6_IJSB_S8_NS7_ILi4EEEEEENS7_ILi0EEESF_EEEEEEEEEvRT_E9upper_map)
_ZZN5flash28permute_output_fp8_VcolmajorIN4cute6TensorINS1_11ArrayEngineIfLm64EEENS1_6LayoutINS1_5tupleIJNS6_IJNS1_1CILi2EEES8_NS7_ILi16EEEEEENS7_ILi1EEESB_EEENS6_IJNS6_IJSB_S8_NS7_ILi4EEEEEENS7_ILi0EEESF_EEEEEEEEEvRT_E9upper_map:
        /*0000*/ 	.byte	0x00, 0x00, 0x00, 0x00, 0x02, 0x00, 0x00, 0x00, 0x03, 0x00, 0x00, 0x00, 0x01, 0x00, 0x00, 0x00
	.type		$str$23,@object
	.size		$str$23,($str$24 - $str$23)
$str$23:
        /*0010*/ 	.byte	0x28, 0x61, 0x64, 0x64, 0x72, 0x65, 0x73, 0x73, 0x20, 0x26, 0x20, 0x6d, 0x61, 0x73, 0x6b, 0x29
        /*0020*/ 	.byte	0x20, 0x3d, 0x3d, 0x20, 0x30, 0x00
	.type		$str$24,@object
	.size		$str$24,(__unnamed_7 - $str$24)
$str$24:
        /*0026*/ 	.byte	0x2f, 0x74, 0x6d, 0x70, 0x2f, 0x6f, 0x73, 0x73, 0x5f, 0x6b, 0x65, 0x72, 0x6e, 0x65, 0x6c, 0x73
        /*0036*/ 	.byte	0x5f, 0x73, 0x72, 0x63, 0x2f, 0x66, 0x6c, 0x61, 0x73, 0x68, 0x5f, 0x61, 0x74, 0x74, 0x65, 0x6e
        /*0046*/ 	.byte	0x74, 0x69, 0x6f, 0x6e, 0x2f, 0x63, 0x73, 0x72, 0x63, 0x2f, 0x63, 0x75, 0x74, 0x6c, 0x61, 0x73
        /*0056*/ 	.byte	0x73, 0x2f, 0x69, 0x6e, 0x63, 0x6c, 0x75, 0x64, 0x65, 0x2f, 0x63, 0x75, 0x74, 0x65, 0x2f, 0x70
        /*0066*/ 	.byte	0x6f, 0x69, 0x6e, 0x74, 0x65, 0x72, 0x5f, 0x66, 0x6c, 0x61, 0x67, 0x67, 0x65, 0x64, 0x2e, 0x68
        /*0076*/ 	.byte	0x70, 0x70, 0x00
	.type		__unnamed_7,@object
	.size		__unnamed_7,(__unnamed_12 - __unnamed_7)
__unnamed_7:
        /* <DEDUP_REMOVED lines=24> */
        /*01f9*/ 	.byte	0x3e, 0x3e, 0x20, 0x26, 0x5d, 0x00
	.type		__unnamed_12,@object
	.size		__unnamed_12,(__unnamed_5 - __unnamed_12)
__unnamed_12:
        /* <DEDUP_REMOVED lines=25> */
	.type		__unnamed_5,@object
	.size		__unnamed_5,(__unnamed_10 - __unnamed_5)
__unnamed_5:
        /* <DEDUP_REMOVED lines=25> */
	.type		__unnamed_10,@object
	.size		__unnamed_10,(__unnamed_3 - __unnamed_10)
__unnamed_10:
        /* <DEDUP_REMOVED lines=29> */
        /*06db*/ 	.byte	0x5d, 0x00
	.type		__unnamed_3,@object
	.size		__unnamed_3,(__unnamed_9 - __unnamed_3)
__unnamed_3:
        /* <DEDUP_REMOVED lines=30> */
	.type		__unnamed_9,@object
	.size		__unnamed_9,(__unnamed_2 - __unnamed_9)
__unnamed_9:
        /* <DEDUP_REMOVED lines=30> */
	.type		__unnamed_2,@object
	.size		__unnamed_2,(__unnamed_11 - __unnamed_2)
__unnamed_2:
        /* <DEDUP_REMOVED lines=30> */
	.type		__unnamed_11,@object
	.size		__unnamed_11,(__unnamed_4 - __unnamed_11)
__unnamed_11:
        /* <DEDUP_REMOVED lines=30> */
	.type		__unnamed_4,@object
	.size		__unnamed_4,(__unnamed_6 - __unnamed_4)
__unnamed_4:
        /* <DEDUP_REMOVED lines=30> */
	.type		__unnamed_6,@object
	.size		__unnamed_6,(__unnamed_8 - __unnamed_6)
__unnamed_6:
        /* <DEDUP_REMOVED lines=29> */
        /*11c7*/ 	.byte	0x3e, 0x5d, 0x00
	.type		__unnamed_8,@object
	.size		__unnamed_8,(__unnamed_1 - __unnamed_8)
__unnamed_8:
        /* <DEDUP_REMOVED lines=30> */
	.type		__unnamed_1,@object
	.size		__unnamed_1,(.L_0 - __unnamed_1)
__unnamed_1:
        /* <DEDUP_REMOVED lines=29> */
        /*156e*/ 	.byte	0x3e, 0x20, 0x26, 0x5d, 0x00
.L_0:


//--------------------- .nv.shared._ZN7cutlass13device_kernelIN5flash11enable_sm90INS1_16FlashAttnFwdSm90INS1_25CollectiveMainloopFwdSm90ILi2EN4cute5tupleIJNS5_1CILi1EEES8_S8_EEENS6_IJNS7_ILi128EEENS7_ILi160EEENS7_ILi192EEEEEELi128ENS_12float_e4m3_tEfNS_4arch4Sm90ELb0ELb0ELb1ELb0ELb0ELb0ELb0ELb1ELb1ELb1ELb1ELb0EEENS1_21CollectiveEpilogueFwdINS6_IJSA_SA_SB_EEES9_NS_10bfloat16_tESG_Li256ELb0ELb1ELb1ELb1EEENS1_19SingleTileSchedulerILb0ELb1ELb1ELi128EEEEEEEEEvNT_6ParamsE --------------------------
	.section	.nv.shared._ZN7cutlass13device_kernelIN5flash11enable_sm90INS1_16FlashAttnFwdSm90INS1_25CollectiveMainloopFwdSm90ILi2EN4cute5tupleIJNS5_1CILi1EEES8_S8_EEENS6_IJNS7_ILi128EEENS7_ILi160EEENS7_ILi192EEEEEELi128ENS_12float_e4m3_tEfNS_4arch4Sm90ELb0ELb0ELb1ELb0ELb0ELb0ELb0ELb1ELb1ELb1ELb1ELb0EEENS1_21CollectiveEpilogueFwdINS6_IJSA_SA_SB_EEES9_NS_10bfloat16_tESG_Li256ELb0ELb1ELb1ELb1EEENS1_19SingleTileSchedulerILb0ELb1ELb1ELi128EEEEEEEEEvNT_6ParamsE,"aw",@nobits
	.sectionflags	@""
	.align	16
	.zero		1024


//--------------------- .nv.shared.reserved.0     --------------------------
	.section	.nv.shared.reserved.0,"aw",@nobits
	.weak		__nv_reservedSMEM_offset_0_alias
	.size		__nv_reservedSMEM_offset_0_alias, 0, 0
	.other		__nv_reservedSMEM_offset_0_alias,@"STO_CUDA_RESERVED_SHARED STV_DEFAULT"
__nv_reservedSMEM_offset_0_alias:
	.zero		0


//--------------------- .nv.global                --------------------------
	.section	.nv.global,"aw",@nobits
.nv.global:
	.type		_ZN84_INTERNAL_b701f088_48_flash_fwd_hdim192_128_e4m3_split_softcap_sm90_cu_61719c98_36604cute1_E,@object
	.size		_ZN84_INTERNAL_b701f088_48_flash_fwd_hdim192_128_e4m3_split_softcap_sm90_cu_61719c98_36604cute1_E,(_ZN84_INTERNAL_b701f088_48_flash_fwd_hdim192_128_e4m3_split_softcap_sm90_cu_61719c98_36604cuda3std3__45__cpo6cbeginE - _ZN84_INTERNAL_b701f088_48_flash_fwd_hdim192_128_e4m3_split_softcap_sm90_cu_61719c98_36604cute1_E)
_ZN84_INTERNAL_b701f088_48_flash_fwd_hdim192_128_e4m3_split_softcap_sm90_cu_61719c98_36604cute1_E:
	.zero		1
	.type		_ZN84_INTERNAL_b701f088_48_flash_fwd_hdim192_128_e4m3_split_softcap_sm90_cu_61719c98_36604cuda3std3__45__cpo6cbeginE,@object
	.size		_ZN84_INTERNAL_b701f088_48_flash_fwd_hdim192_128_e4m3_split_softcap_sm90_cu_61719c98_36604cuda3std3__45__cpo6cbeginE,(_ZN84_INTERNAL_b701f088_48_flash_fwd_hdim192_128_e4m3_split_softcap_sm90_cu_61719c98_36604cuda3std3__48in_placeE - _ZN84_INTERNAL_b701f088_48_flash_fwd_hdim192_128_e4m3_split_softcap_sm90_cu_61719c98_36604cuda3std3__45__cpo6cbeginE)
_ZN84_INTERNAL_b701f088_48_flash_fwd_hdim192_128_e4m3_split_softcap_sm90_cu_61719c98_36604cuda3std3__45__cpo6cbeginE:
	.zero		1
	.type		_ZN84_INTERNAL_b701f088_48_flash_fwd_hdim192_128_e4m3_split_softcap_sm90_cu_61719c98_36604cuda3std3__48in_placeE,@object
	.size		_ZN84_INTERNAL_b701f088_48_flash_fwd_hdim192_128_e4m3_split_softcap_sm90_cu_61719c98_36604cuda3std3__48in_placeE,(_ZN84_INTERNAL_b701f088_48_flash_fwd_hdim192_128_e4m3_split_softcap_sm90_cu_61719c98_36604cuda3std6ranges3__45__cpo9iter_moveE - _ZN84_INTERNAL_b701f088_48_flash_fwd_hdim192_128_e4m3_split_softcap_sm90_cu_61719c98_36604cuda3std3__48in_placeE)
_ZN84_INTERNAL_b701f088_48_flash_fwd_hdim192_128_e4m3_split_softcap_sm90_cu_61719c98_36604cuda3std3__48in_placeE:
	.zero		1
	.type		_ZN84_INTERNAL_b701f088_48_flash_fwd_hdim192_128_e4m3_split_softcap_sm90_cu_61719c98_36604cuda3std6ranges3__45__cpo9iter_moveE,@object
	.size		_ZN84_INTERNAL_b701f088_48_flash_fwd_hdim192_128_e4m3_split_softcap_sm90_cu_61719c98_36604cuda3std6ranges3__45__cpo9iter_moveE,(_ZN84_INTERNAL_b701f088_48_flash_fwd_hdim192_128_e4m3_split_softcap_sm90_cu_61719c98_36604cuda3std3__45__cpo5beginE - _ZN84_INTERNAL_b701f088_48_flash_fwd_hdim192_128_e4m3_split_softcap_sm90_cu_61719c98_36604cuda3std6ranges3__45__cpo9iter_moveE)
_ZN84_INTERNAL_b701f088_48_flash_fwd_hdim192_128_e4m3_split_softcap_sm90_cu_61719c98_36604cuda3std6ranges3__45__cpo9iter_moveE:
	.zero		1
	.type		_ZN84_INTERNAL_b701f088_48_flash_fwd_hdim192_128_e4m3_split_softcap_sm90_cu_61719c98_36604cuda3std3__45__cpo5beginE,@object
	.size		_ZN84_INTERNAL_b701f088_48_flash_fwd_hdim192_128_e4m3_split_softcap_sm90_cu_61719c98_36604cuda3std3__45__cpo5beginE,(_ZN84_INTERNAL_b701f088_48_flash_fwd_hdim192_128_e4m3_split_softcap_sm90_cu_61719c98_36604cuda3std3__486_GLOBAL__N__b701f088_48_flash_fwd_hdim192_128_e4m3_split_softcap_sm90_cu_61719c98_36606ignoreE - _ZN84_INTERNAL_b701f088_48_flash_fwd_hdim192_128_e4m3_split_softcap_sm90_cu_61719c98_36604cuda3std3__45__cpo5beginE)
_ZN84_INTERNAL_b701f088_48_flash_fwd_hdim192_128_e4m3_split_softcap_sm90_cu_61719c98_36604cuda3std3__45__cpo5beginE:
	.zero		1
	.type		_ZN84_INTERNAL_b701f088_48_flash_fwd_hdim192_128_e4m3_split_softcap_sm90_cu_61719c98_36604cuda3std3__486_GLOBAL__N__b701f088_48_flash_fwd_hdim192_128_e4m3_split_softcap_sm90_cu_61719c98_36606ignoreE,@object
	.size		_ZN84_INTERNAL_b701f088_48_flash_fwd_hdim192_128_e4m3_split_softcap_sm90_cu_61719c98_36604cuda3std3__486_GLOBAL__N__b701f088_48_flash_fwd_hdim192_128_e4m3_split_softcap_sm90_cu_61719c98_36606ignoreE,(_ZN84_INTERNAL_b701f088_48_flash_fwd_hdim192_128_e4m3_split_softcap_sm90_cu_61719c98_36604cute7productE - _ZN84_INTERNAL_b701f088_48_flash_fwd_hdim192_128_e4m3_split_softcap_sm90_cu_61719c98_36604cuda3std3__486_GLOBAL__N__b701f088_48_flash_fwd_hdim192_128_e4m3_split_softcap_sm90_cu_61719c98_36606ignoreE)
_ZN84_INTERNAL_b701f088_48_flash_fwd_hdim192_128_e4m3_split_softcap_sm90_cu_61719c98_36604cuda3std3__486_GLOBAL__N__b701f088_48_flash_fwd_hdim192_128_e4m3_split_softcap_sm90_cu_61719c98_36606ignoreE:
	.zero		1
	.type		_ZN84_INTERNAL_b701f088_48_flash_fwd_hdim192_128_e4m3_split_softcap_sm90_cu_61719c98_36604cute7productE,@object
	.size		_ZN84_INTERNAL_b701f088_48_flash_fwd_hdim192_128_e4m3_split_softcap_sm90_cu_61719c98_36604cute7productE,(_ZN84_INTERNAL_b701f088_48_flash_fwd_hdim192_128_e4m3_split_softcap_sm90_cu_61719c98_36604cuda3std3__45__cpo3endE - _ZN84_INTERNAL_b701f088_48_flash_fwd_hdim192_128_e4m3_split_softcap_sm90_cu_61719c98_36604cute7productE)
_ZN84_INTERNAL_b701f088_48_flash_fwd_hdim192_128_e4m3_split_softcap_sm90_cu_61719c98_36604cute7productE:
	.zero		1
	.type		_ZN84_INTERNAL_b701f088_48_flash_fwd_hdim192_128_e4m3_split_softcap_sm90_cu_61719c98_36604cuda3std3__45__cpo3endE,@object
	.size		_ZN84_INTERNAL_b701f088_48_flash_fwd_hdim192_128_e4m3_split_softcap_sm90_cu_61719c98_36604cuda3std3__45__cpo3endE,(_ZN84_INTERNAL_b701f088_48_flash_fwd_hdim192_128_e4m3_split_softcap_sm90_cu_61719c98_36604cuda3std3__419piecewise_constructE - _ZN84_INTERNAL_b701f088_48_flash_fwd_hdim192_128_e4m3_split_softcap_sm90_cu_61719c98_36604cuda3std3__45__cpo3endE)
_ZN84_INTERNAL_b701f088_48_flash_fwd_hdim192_128_e4m3_split_softcap_sm90_cu_61719c98_36604cuda3std3__45__cpo3endE:
	.zero		1
	.type		_ZN84_INTERNAL_b701f088_48_flash_fwd_hdim192_128_e4m3_split_softcap_sm90_cu_61719c98_36604cuda3std3__419piecewise_constructE,@object
	.size		_ZN84_INTERNAL_b701f088_48_flash_fwd_hdim192_128_e4m3_split_softcap_sm90_cu_61719c98_36604cuda3std3__419piecewise_constructE,(_ZN84_INTERNAL_b701f088_48_flash_fwd_hdim192_128_e4m3_split_softcap_sm90_cu_61719c98_36604cuda3std3__45__cpo4cendE - _ZN84_INTERNAL_b701f088_48_flash_fwd_hdim192_128_e4m3_split_softcap_sm90_cu_61719c98_36604cuda3std3__419piecewise_constructE)
_ZN84_INTERNAL_b701f088_48_flash_fwd_hdim192_128_e4m3_split_softcap_sm90_cu_61719c98_36604cuda3std3__419piecewise_constructE:
	.zero		1
	.type		_ZN84_INTERNAL_b701f088_48_flash_fwd_hdim192_128_e4m3_split_softcap_sm90_cu_61719c98_36604cuda3std3__45__cpo4cendE,@object
	.size		_ZN84_INTERNAL_b701f088_48_flash_fwd_hdim192_128_e4m3_split_softcap_sm90_cu_61719c98_36604cuda3std3__45__cpo4cendE,(_ZN84_INTERNAL_b701f088_48_flash_fwd_hdim192_128_e4m3_split_softcap_sm90_cu_61719c98_36604cuda3std6ranges3__45__cpo4swapE - _ZN84_INTERNAL_b701f088_48_flash_fwd_hdim192_128_e4m3_split_softcap_sm90_cu_61719c98_36604cuda3std3__45__cpo4cendE)
_ZN84_INTERNAL_b701f088_48_flash_fwd_hdim192_128_e4m3_split_softcap_sm90_cu_61719c98_36604cuda3std3__45__cpo4cendE:
	.zero		1
	.type		_ZN84_INTERNAL_b701f088_48_flash_fwd_hdim192_128_e4m3_split_softcap_sm90_cu_61719c98_36604cuda3std6ranges3__45__cpo4swapE,@object
	.size		_ZN84_INTERNAL_b701f088_48_flash_fwd_hdim192_128_e4m3_split_softcap_sm90_cu_61719c98_36604cuda3std6ranges3__45__cpo4swapE,(.L_20 - _ZN84_INTERNAL_b701f088_48_flash_fwd_hdim192_128_e4m3_split_softcap_sm90_cu_61719c98_36604cuda3std6ranges3__45__cpo4swapE)
_ZN84_INTERNAL_b701f088_48_flash_fwd_hdim192_128_e4m3_split_softcap_sm90_cu_61719c98_36604cuda3std6ranges3__45__cpo4swapE:
	.zero		1
.L_20:


//--------------------- .nv.shared._ZN7cutlass13device_kernelIN5flash11enable_sm90INS1_16FlashAttnFwdSm90INS1_25CollectiveMainloopFwdSm90ILi2EN4cute5tupleIJNS5_1CILi1EEES8_S8_EEENS6_IJNS7_ILi128EEENS7_ILi160EEENS7_ILi192EEEEEELi128ENS_12float_e4m3_tEfNS_4arch4Sm90ELb0ELb0ELb1ELb1ELb0ELb0ELb0ELb1ELb1ELb1ELb1ELb0EEENS1_21CollectiveEpilogueFwdINS6_IJSA_SA_SB_EEES9_NS_10bfloat16_tESG_Li256ELb1ELb1ELb1ELb1EEENS1_36VarlenDynamicPersistentTileSchedulerILi128ELi160ELi256ELi128ELb1ELb1ELb1ELb0ELb1ELb1EEEEEEEEEvNT_6ParamsE --------------------------
	.section	.nv.shared._ZN7cutlass13device_kernelIN5flash11enable_sm90INS1_16FlashAttnFwdSm90INS1_25CollectiveMainloopFwdSm90ILi2EN4cute5tupleIJNS5_1CILi1EEES8_S8_EEENS6_IJNS7_ILi128EEENS7_ILi160EEENS7_ILi192EEEEEELi128ENS_12float_e4m3_tEfNS_4arch4Sm90ELb0ELb0ELb1ELb1ELb0ELb0ELb0ELb1ELb1ELb1ELb1ELb0EEENS1_21CollectiveEpilogueFwdINS6_IJSA_SA_SB_EEES9_NS_10bfloat16_tESG_Li256ELb1ELb1ELb1ELb1EEENS1_36VarlenDynamicPersistentTileSchedulerILi128ELi160ELi256ELi128ELb1ELb1ELb1ELb0ELb1ELb1EEEEEEEEEvNT_6ParamsE,"aw",@nobits
	.sectionflags	@""
	.align	16
	.zero		1024


//--------------------- .nv.shared._ZN7cutlass13device_kernelIN5flash11enable_sm90INS1_16FlashAttnFwdSm90INS1_25CollectiveMainloopFwdSm90ILi2EN4cute5tupleIJNS5_1CILi1EEES8_S8_EEENS6_IJNS7_ILi128EEENS7_ILi160EEENS7_ILi192EEEEEELi128ENS_12float_e4m3_tEfNS_4arch4Sm90ELb0ELb0ELb1ELb1ELb0ELb1ELb0ELb1ELb1ELb1ELb1ELb0EEENS1_21CollectiveEpilogueFwdINS6_IJSA_SA_SB_EEES9_NS_10bfloat16_tESG_Li256ELb1ELb1ELb1ELb1EEENS1_36VarlenDynamicPersistentTileSchedulerILi128ELi160ELi256ELi128ELb1ELb1ELb1ELb0ELb1ELb1EEEEEEEEEvNT_6ParamsE --------------------------
	.section	.nv.shared._ZN7cutlass13device_kernelIN5flash11enable_sm90INS1_16FlashAttnFwdSm90INS1_25CollectiveMainloopFwdSm90ILi2EN4cute5tupleIJNS5_1CILi1EEES8_S8_EEENS6_IJNS7_ILi128EEENS7_ILi160EEENS7_ILi192EEEEEELi128ENS_12float_e4m3_tEfNS_4arch4Sm90ELb0ELb0ELb1ELb1ELb0ELb1ELb0ELb1ELb1ELb1ELb1ELb0EEENS1_21CollectiveEpilogueFwdINS6_IJSA_SA_SB_EEES9_NS_10bfloat16_tESG_Li256ELb1ELb1ELb1ELb1EEENS1_36VarlenDynamicPersistentTileSchedulerILi128ELi160ELi256ELi128ELb1ELb1ELb1ELb0ELb1ELb1EEEEEEEEEvNT_6ParamsE,"aw",@nobits
	.sectionflags	@""
	.align	16
	.zero		1024


//--------------------- .nv.shared._ZN7cutlass13device_kernelIN5flash11enable_sm90INS1_16FlashAttnFwdSm90INS1_25CollectiveMainloopFwdSm90ILi2EN4cute5tupleIJNS5_1CILi1EEES8_S8_EEENS6_IJNS7_ILi128EEESA_NS7_ILi192EEEEEELi128ENS_12float_e4m3_tEfNS_4arch4Sm90ELb0ELb1ELb1ELb0ELb0ELb0ELb0ELb1ELb1ELb1ELb1ELb0EEENS1_21CollectiveEpilogueFwdINS6_IJSA_SA_SA_EEES9_NS_10bfloat16_tESF_Li256ELb0ELb1ELb1ELb1EEENS1_19SingleTileSchedulerILb0ELb1ELb1ELi128EEEEEEEEEvNT_6ParamsE --------------------------
	.section	.nv.shared._ZN7cutlass13device_kernelIN5flash11enable_sm90INS1_16FlashAttnFwdSm90INS1_25CollectiveMainloopFwdSm90ILi2EN4cute5tupleIJNS5_1CILi1EEES8_S8_EEENS6_IJNS7_ILi128EEESA_NS7_ILi192EEEEEELi128ENS_12float_e4m3_tEfNS_4arch4Sm90ELb0ELb1ELb1ELb0ELb0ELb0ELb0ELb1ELb1ELb1ELb1ELb0EEENS1_21CollectiveEpilogueFwdINS6_IJSA_SA_SA_EEES9_NS_10bfloat16_tESF_Li256ELb0ELb1ELb1ELb1EEENS1_19SingleTileSchedulerILb0ELb1ELb1ELi128EEEEEEEEEvNT_6ParamsE,"aw",@nobits
	.sectionflags	@""
	.align	16
	.zero		1024


//--------------------- .nv.shared._ZN7cutlass13device_kernelIN5flash11enable_sm90INS1_16FlashAttnFwdSm90INS1_25CollectiveMainloopFwdSm90ILi2EN4cute5tupleIJNS5_1CILi1EEES8_S8_EEENS6_IJNS7_ILi128EEESA_NS7_ILi192EEEEEELi128ENS_12float_e4m3_tEfNS_4arch4Sm90ELb0ELb1ELb1ELb1ELb0ELb0ELb0ELb1ELb1ELb1ELb1ELb0EEENS1_21CollectiveEpilogueFwdINS6_IJSA_SA_SA_EEES9_NS_10bfloat16_tESF_Li256ELb1ELb1ELb1ELb1EEENS1_36VarlenDynamicPersistentTileSchedulerILi128ELi128ELi256ELi128ELb1ELb1ELb1ELb1ELb0ELb1EEEEEEEEEvNT_6ParamsE --------------------------
	.section	.nv.shared._ZN7cutlass13device_kernelIN5flash11enable_sm90INS1_16FlashAttnFwdSm90INS1_25CollectiveMainloopFwdSm90ILi2EN4cute5tupleIJNS5_1CILi1EEES8_S8_EEENS6_IJNS7_ILi128EEESA_NS7_ILi192EEEEEELi128ENS_12float_e4m3_tEfNS_4arch4Sm90ELb0ELb1ELb1ELb1ELb0ELb0ELb0ELb1ELb1ELb1ELb1ELb0EEENS1_21CollectiveEpilogueFwdINS6_IJSA_SA_SA_EEES9_NS_10bfloat16_tESF_Li256ELb1ELb1ELb1ELb1EEENS1_36VarlenDynamicPersistentTileSchedulerILi128ELi128ELi256ELi128ELb1ELb1ELb1ELb1ELb0ELb1EEEEEEEEEvNT_6ParamsE,"aw",@nobits
	.sectionflags	@""
	.align	16
	.zero		1024


//--------------------- .nv.shared._ZN7cutlass13device_kernelIN5flash11enable_sm90INS1_16FlashAttnFwdSm90INS1_25CollectiveMainloopFwdSm90ILi2EN4cute5tupleIJNS5_1CILi1EEES8_S8_EEENS6_IJNS7_ILi128EEESA_NS7_ILi192EEEEEELi128ENS_12float_e4m3_tEfNS_4arch4Sm90ELb0ELb1ELb1ELb1ELb0ELb1ELb0ELb1ELb1ELb1ELb1ELb0EEENS1_21CollectiveEpilogueFwdINS6_IJSA_SA_SA_EEES9_NS_10bfloat16_tESF_Li256ELb1ELb1ELb1ELb1EEENS1_36VarlenDynamicPersistentTileSchedulerILi128ELi128ELi256ELi128ELb1ELb1ELb1ELb1ELb0ELb1EEEEEEEEEvNT_6ParamsE --------------------------
	.section	.nv.shared._ZN7cutlass13device_kernelIN5flash11enable_sm90INS1_16FlashAttnFwdSm90INS1_25CollectiveMainloopFwdSm90ILi2EN4cute5tupleIJNS5_1CILi1EEES8_S8_EEENS6_IJNS7_ILi128EEESA_NS7_ILi192EEEEEELi128ENS_12float_e4m3_tEfNS_4arch4Sm90ELb0ELb1ELb1ELb1ELb0ELb1ELb0ELb1ELb1ELb1ELb1ELb0EEENS1_21CollectiveEpilogueFwdINS6_IJSA_SA_SA_EEES9_NS_10bfloat16_tESF_Li256ELb1ELb1ELb1ELb1EEENS1_36VarlenDynamicPersistentTileSchedulerILi128ELi128ELi256ELi128ELb1ELb1ELb1ELb1ELb0ELb1EEEEEEEEEvNT_6ParamsE,"aw",@nobits
	.sectionflags	@""
	.align	16
	.zero		1024


//--------------------- .nv.shared._ZN7cutlass13device_kernelIN5flash11enable_sm90INS1_16FlashAttnFwdSm90INS1_25CollectiveMainloopFwdSm90ILi2EN4cute5tupleIJNS5_1CILi1EEES8_S8_EEENS6_IJNS7_ILi128EEENS7_ILi160EEENS7_ILi192EEEEEELi128ENS_12float_e4m3_tEfNS_4arch4Sm90ELb1ELb0ELb1ELb0ELb0ELb0ELb0ELb1ELb1ELb1ELb1ELb0EEENS1_21CollectiveEpilogueFwdINS6_IJSA_SA_SB_EEES9_NS_10bfloat16_tESG_Li256ELb0ELb1ELb1ELb1EEENS1_19SingleTileSchedulerILb0ELb1ELb1ELi128EEEEEEEEEvNT_6ParamsE --------------------------
	.section	.nv.shared._ZN7cutlass13device_kernelIN5flash11enable_sm90INS1_16FlashAttnFwdSm90INS1_25CollectiveMainloopFwdSm90ILi2EN4cute5tupleIJNS5_1CILi1EEES8_S8_EEENS6_IJNS7_ILi128EEENS7_ILi160EEENS7_ILi192EEEEEELi128ENS_12float_e4m3_tEfNS_4arch4Sm90ELb1ELb0ELb1ELb0ELb0ELb0ELb0ELb1ELb1ELb1ELb1ELb0EEENS1_21CollectiveEpilogueFwdINS6_IJSA_SA_SB_EEES9_NS_10bfloat16_tESG_Li256ELb0ELb1ELb1ELb1EEENS1_19SingleTileSchedulerILb0ELb1ELb1ELi128EEEEEEEEEvNT_6ParamsE,"aw",@nobits
	.sectionflags	@""
	.align	16
	.zero		1024


//--------------------- .nv.shared._ZN7cutlass13device_kernelIN5flash11enable_sm90INS1_16FlashAttnFwdSm90INS1_25CollectiveMainloopFwdSm90ILi2EN4cute5tupleIJNS5_1CILi1EEES8_S8_EEENS6_IJNS7_ILi128EEENS7_ILi160EEENS7_ILi192EEEEEELi128ENS_12float_e4m3_tEfNS_4arch4Sm90ELb1ELb0ELb1ELb1ELb0ELb0ELb0ELb1ELb1ELb1ELb1ELb0EEENS1_21CollectiveEpilogueFwdINS6_IJSA_SA_SB_EEES9_NS_10bfloat16_tESG_Li256ELb1ELb1ELb1ELb1EEENS1_36VarlenDynamicPersistentTileSchedulerILi128ELi160ELi256ELi128ELb1ELb1ELb1ELb1ELb1ELb1EEEEEEEEEvNT_6ParamsE --------------------------
	.section	.nv.shared._ZN7cutlass13device_kernelIN5flash11enable_sm90INS1_16FlashAttnFwdSm90INS1_25CollectiveMainloopFwdSm90ILi2EN4cute5tupleIJNS5_1CILi1EEES8_S8_EEENS6_IJNS7_ILi128EEENS7_ILi160EEENS7_ILi192EEEEEELi128ENS_12float_e4m3_tEfNS_4arch4Sm90ELb1ELb0ELb1ELb1ELb0ELb0ELb0ELb1ELb1ELb1ELb1ELb0EEENS1_21CollectiveEpilogueFwdINS6_IJSA_SA_SB_EEES9_NS_10bfloat16_tESG_Li256ELb1ELb1ELb1ELb1EEENS1_36VarlenDynamicPersistentTileSchedulerILi128ELi160ELi256ELi128ELb1ELb1ELb1ELb1ELb1ELb1EEEEEEEEEvNT_6ParamsE,"aw",@nobits
	.sectionflags	@""
	.align	16
	.zero		1024


//--------------------- .nv.shared._ZN7cutlass13device_kernelIN5flash11enable_sm90INS1_16FlashAttnFwdSm90INS1_25CollectiveMainloopFwdSm90ILi2EN4cute5tupleIJNS5_1CILi1EEES8_S8_EEENS6_IJNS7_ILi128EEENS7_ILi160EEENS7_ILi192EEEEEELi128ENS_12float_e4m3_tEfNS_4arch4Sm90ELb1ELb0ELb1ELb1ELb0ELb1ELb0ELb1ELb1ELb1ELb1ELb0EEENS1_21CollectiveEpilogueFwdINS6_IJSA_SA_SB_EEES9_NS_10bfloat16_tESG_Li256ELb1ELb1ELb1ELb1EEENS1_36VarlenDynamicPersistentTileSchedulerILi128ELi160ELi256ELi128ELb1ELb1ELb1ELb1ELb1ELb1EEEEEEEEEvNT_6ParamsE --------------------------
	.section	.nv.shared._ZN7cutlass13device_kernelIN5flash11enable_sm90INS1_16FlashAttnFwdSm90INS1_25CollectiveMainloopFwdSm90ILi2EN4cute5tupleIJNS5_1CILi1EEES8_S8_EEENS6_IJNS7_ILi128EEENS7_ILi160EEENS7_ILi192EEEEEELi128ENS_12float_e4m3_tEfNS_4arch4Sm90ELb1ELb0ELb1ELb1ELb0ELb1ELb0ELb1ELb1ELb1ELb1ELb0EEENS1_21CollectiveEpilogueFwdINS6_IJSA_SA_SB_EEES9_NS_10bfloat16_tESG_Li256ELb1ELb1ELb1ELb1EEENS1_36VarlenDynamicPersistentTileSchedulerILi128ELi160ELi256ELi128ELb1ELb1ELb1ELb1ELb1ELb1EEEEEEEEEvNT_6ParamsE,"aw",@nobits
	.sectionflags	@""
	.align	16
	.zero		1024


//--------------------- .nv.constant0._ZN7cutlass13device_kernelIN5flash11enable_sm90INS1_16FlashAttnFwdSm90INS1_25CollectiveMainloopFwdSm90ILi2EN4cute5tupleIJNS5_1CILi1EEES8_S8_EEENS6_IJNS7_ILi128EEENS7_ILi160EEENS7_ILi192EEEEEELi128ENS_12float_e4m3_tEfNS_4arch4Sm90ELb0ELb0ELb1ELb0ELb0ELb0ELb0ELb1ELb1ELb1ELb1ELb0EEENS1_21CollectiveEpilogueFwdINS6_IJSA_SA_SB_EEES9_NS_10bfloat16_tESG_Li256ELb0ELb1ELb1ELb1EEENS1_19SingleTileSchedulerILb0ELb1ELb1ELi128EEEEEEEEEvNT_6ParamsE --------------------------
	.section	.nv.constant0._ZN7cutlass13device_kernelIN5flash11enable_sm90INS1_16FlashAttnFwdSm90INS1_25CollectiveMainloopFwdSm90ILi2EN4cute5tupleIJNS5_1CILi1EEES8_S8_EEENS6_IJNS7_ILi128EEENS7_ILi160EEENS7_ILi192EEEEEELi128ENS_12float_e4m3_tEfNS_4arch4Sm90ELb0ELb0ELb1ELb0ELb0ELb0ELb0ELb1ELb1ELb1ELb1ELb0EEENS1_21CollectiveEpilogueFwdINS6_IJSA_SA_SB_EEES9_NS_10bfloat16_tESG_Li256ELb0ELb1ELb1ELb1EEENS1_19SingleTileSchedulerILb0ELb1ELb1ELi128EEEEEEEEEvNT_6ParamsE,"a",@progbits
	.sectionflags	@""
	.align	4
.nv.constant0._ZN7cutlass13device_kernelIN5flash11enable_sm90INS1_16FlashAttnFwdSm90INS1_25CollectiveMainloopFwdSm90ILi2EN4cute5tupleIJNS5_1CILi1EEES8_S8_EEENS6_IJNS7_ILi128EEENS7_ILi160EEENS7_ILi192EEEEEELi128ENS_12float_e4m3_tEfNS_4arch4Sm90ELb0ELb0ELb1ELb0ELb0ELb0ELb0ELb1ELb1ELb1ELb1ELb0EEENS1_21CollectiveEpilogueFwdINS6_IJSA_SA_SB_EEES9_NS_10bfloat16_tESG_Li256ELb0ELb1ELb1ELb1EEENS1_19SingleTileSchedulerILb0ELb1ELb1ELi128EEEEEEEEEvNT_6ParamsE:
	.zero		3200


//--------------------- .nv.constant0._ZN7cutlass13device_kernelIN5flash11enable_sm90INS1_16FlashAttnFwdSm90INS1_25CollectiveMainloopFwdSm90ILi2EN4cute5tupleIJNS5_1CILi1EEES8_S8_EEENS6_IJNS7_ILi128EEENS7_ILi160EEENS7_ILi192EEEEEELi128ENS_12float_e4m3_tEfNS_4arch4Sm90ELb0ELb0ELb1ELb1ELb0ELb0ELb0ELb1ELb1ELb1ELb1ELb0EEENS1_21CollectiveEpilogueFwdINS6_IJSA_SA_SB_EEES9_NS_10bfloat16_tESG_Li256ELb1ELb1ELb1ELb1EEENS1_36VarlenDynamicPersistentTileSchedulerILi128ELi160ELi256ELi128ELb1ELb1ELb1ELb0ELb1ELb1EEEEEEEEEvNT_6ParamsE --------------------------
	.section	.nv.constant0._ZN7cutlass13device_kernelIN5flash11enable_sm90INS1_16FlashAttnFwdSm90INS1_25CollectiveMainloopFwdSm90ILi2EN4cute5tupleIJNS5_1CILi1EEES8_S8_EEENS6_IJNS7_ILi128EEENS7_ILi160EEENS7_ILi192EEEEEELi128ENS_12float_e4m3_tEfNS_4arch4Sm90ELb0ELb0ELb1ELb1ELb0ELb0ELb0ELb1ELb1ELb1ELb1ELb0EEENS1_21CollectiveEpilogueFwdINS6_IJSA_SA_SB_EEES9_NS_10bfloat16_tESG_Li256ELb1ELb1ELb1ELb1EEENS1_36VarlenDynamicPersistentTileSchedulerILi128ELi160ELi256ELi128ELb1ELb1ELb1ELb0ELb1ELb1EEEEEEEEEvNT_6ParamsE,"a",@progbits
	.sectionflags	@""
	.align	4
.nv.constant0._ZN7cutlass13device_kernelIN5flash11enable_sm90INS1_16FlashAttnFwdSm90INS1_25CollectiveMainloopFwdSm90ILi2EN4cute5tupleIJNS5_1CILi1EEES8_S8_EEENS6_IJNS7_ILi128EEENS7_ILi160EEENS7_ILi192EEEEEELi128ENS_12float_e4m3_tEfNS_4arch4Sm90ELb0ELb0ELb1ELb1ELb0ELb0ELb0ELb1ELb1ELb1ELb1ELb0EEENS1_21CollectiveEpilogueFwdINS6_IJSA_SA_SB_EEES9_NS_10bfloat16_tESG_Li256ELb1ELb1ELb1ELb1EEENS1_36VarlenDynamicPersistentTileSchedulerILi128ELi160ELi256ELi128ELb1ELb1ELb1ELb0ELb1ELb1EEEEEEEEEvNT_6ParamsE:
	.zero		3328


//--------------------- .nv.constant0._ZN7cutlass13device_kernelIN5flash11enable_sm90INS1_16FlashAttnFwdSm90INS1_25CollectiveMainloopFwdSm90ILi2EN4cute5tupleIJNS5_1CILi1EEES8_S8_EEENS6_IJNS7_ILi128EEENS7_ILi160EEENS7_ILi192EEEEEELi128ENS_12float_e4m3_tEfNS_4arch4Sm90ELb0ELb0ELb1ELb1ELb0ELb1ELb0ELb1ELb1ELb1ELb1ELb0EEENS1_21CollectiveEpilogueFwdINS6_IJSA_SA_SB_EEES9_NS_10bfloat16_tESG_Li256ELb1ELb1ELb1ELb1EEENS1_36VarlenDynamicPersistentTileSchedulerILi128ELi160ELi256ELi128ELb1ELb1ELb1ELb0ELb1ELb1EEEEEEEEEvNT_6ParamsE --------------------------
	.section	.nv.constant0._ZN7cutlass13device_kernelIN5flash11enable_sm90INS1_16FlashAttnFwdSm90INS1_25CollectiveMainloopFwdSm90ILi2EN4cute5tupleIJNS5_1CILi1EEES8_S8_EEENS6_IJNS7_ILi128EEENS7_ILi160EEENS7_ILi192EEEEEELi128ENS_12float_e4m3_tEfNS_4arch4Sm90ELb0ELb0ELb1ELb1ELb0ELb1ELb0ELb1ELb1ELb1ELb1ELb0EEENS1_21CollectiveEpilogueFwdINS6_IJSA_SA_SB_EEES9_NS_10bfloat16_tESG_Li256ELb1ELb1ELb1ELb1EEENS1_36VarlenDynamicPersistentTileSchedulerILi128ELi160ELi256ELi128ELb1ELb1ELb1ELb0ELb1ELb1EEEEEEEEEvNT_6ParamsE,"a",@progbits
	.sectionflags	@""
	.align	4
.nv.constant0._ZN7cutlass13device_kernelIN5flash11enable_sm90INS1_16FlashAttnFwdSm90INS1_25CollectiveMainloopFwdSm90ILi2EN4cute5tupleIJNS5_1CILi1EEES8_S8_EEENS6_IJNS7_ILi128EEENS7_ILi160EEENS7_ILi192EEEEEELi128ENS_12float_e4m3_tEfNS_4arch4Sm90ELb0ELb0ELb1ELb1ELb0ELb1ELb0ELb1ELb1ELb1ELb1ELb0EEENS1_21CollectiveEpilogueFwdINS6_IJSA_SA_SB_EEES9_NS_10bfloat16_tESG_Li256ELb1ELb1ELb1ELb1EEENS1_36VarlenDynamicPersistentTileSchedulerILi128ELi160ELi256ELi128ELb1ELb1ELb1ELb0ELb1ELb1EEEEEEEEEvNT_6ParamsE:
	.zero		3328


//--------------------- .nv.constant0._ZN7cutlass13device_kernelIN5flash11enable_sm90INS1_16FlashAttnFwdSm90INS1_25CollectiveMainloopFwdSm90ILi2EN4cute5tupleIJNS5_1CILi1EEES8_S8_EEENS6_IJNS7_ILi128EEESA_NS7_ILi192EEEEEELi128ENS_12float_e4m3_tEfNS_4arch4Sm90ELb0ELb1ELb1ELb0ELb0ELb0ELb0ELb1ELb1ELb1ELb1ELb0EEENS1_21CollectiveEpilogueFwdINS6_IJSA_SA_SA_EEES9_NS_10bfloat16_tESF_Li256ELb0ELb1ELb1ELb1EEENS1_19SingleTileSchedulerILb0ELb1ELb1ELi128EEEEEEEEEvNT_6ParamsE --------------------------
	.section	.nv.constant0._ZN7cutlass13device_kernelIN5flash11enable_sm90INS1_16FlashAttnFwdSm90INS1_25CollectiveMainloopFwdSm90ILi2EN4cute5tupleIJNS5_1CILi1EEES8_S8_EEENS6_IJNS7_ILi128EEESA_NS7_ILi192EEEEEELi128ENS_12float_e4m3_tEfNS_4arch4Sm90ELb0ELb1ELb1ELb0ELb0ELb0ELb0ELb1ELb1ELb1ELb1ELb0EEENS1_21CollectiveEpilogueFwdINS6_IJSA_SA_SA_EEES9_NS_10bfloat16_tESF_Li256ELb0ELb1ELb1ELb1EEENS1_19SingleTileSchedulerILb0ELb1ELb1ELi128EEEEEEEEEvNT_6ParamsE,"a",@progbits
	.sectionflags	@""
	.align	4
.nv.constant0._ZN7cutlass13device_kernelIN5flash11enable_sm90INS1_16FlashAttnFwdSm90INS1_25CollectiveMainloopFwdSm90ILi2EN4cute5tupleIJNS5_1CILi1EEES8_S8_EEENS6_IJNS7_ILi128EEESA_NS7_ILi192EEEEEELi128ENS_12float_e4m3_tEfNS_4arch4Sm90ELb0ELb1ELb1ELb0ELb0ELb0ELb0ELb1ELb1ELb1ELb1ELb0EEENS1_21CollectiveEpilogueFwdINS6_IJSA_SA_SA_EEES9_NS_10bfloat16_tESF_Li256ELb0ELb1ELb1ELb1EEENS1_19SingleTileSchedulerILb0ELb1ELb1ELi128EEEEEEEEEvNT_6ParamsE:
	.zero		3200


//--------------------- .nv.constant0._ZN7cutlass13device_kernelIN5flash11enable_sm90INS1_16FlashAttnFwdSm90INS1_25CollectiveMainloopFwdSm90ILi2EN4cute5tupleIJNS5_1CILi1EEES8_S8_EEENS6_IJNS7_ILi128EEESA_NS7_ILi192EEEEEELi128ENS_12float_e4m3_tEfNS_4arch4Sm90ELb0ELb1ELb1ELb1ELb0ELb0ELb0ELb1ELb1ELb1ELb1ELb0EEENS1_21CollectiveEpilogueFwdINS6_IJSA_SA_SA_EEES9_NS_10bfloat16_tESF_Li256ELb1ELb1ELb1ELb1EEENS1_36VarlenDynamicPersistentTileSchedulerILi128ELi128ELi256ELi128ELb1ELb1ELb1ELb1ELb0ELb1EEEEEEEEEvNT_6ParamsE --------------------------
	.section	.nv.constant0._ZN7cutlass13device_kernelIN5flash11enable_sm90INS1_16FlashAttnFwdSm90INS1_25CollectiveMainloopFwdSm90ILi2EN4cute5tupleIJNS5_1CILi1EEES8_S8_EEENS6_IJNS7_ILi128EEESA_NS7_ILi192EEEEEELi128ENS_12float_e4m3_tEfNS_4arch4Sm90ELb0ELb1ELb1ELb1ELb0ELb0ELb0ELb1ELb1ELb1ELb1ELb0EEENS1_21CollectiveEpilogueFwdINS6_IJSA_SA_SA_EEES9_NS_10bfloat16_tESF_Li256ELb1ELb1ELb1ELb1EEENS1_36VarlenDynamicPersistentTileSchedulerILi128ELi128ELi256ELi128ELb1ELb1ELb1ELb1ELb0ELb1EEEEEEEEEvNT_6ParamsE,"a",@progbits
	.sectionflags	@""
	.align	4
.nv.constant0._ZN7cutlass13device_kernelIN5flash11enable_sm90INS1_16FlashAttnFwdSm90INS1_25CollectiveMainloopFwdSm90ILi2EN4cute5tupleIJNS5_1CILi1EEES8_S8_EEENS6_IJNS7_ILi128EEESA_NS7_ILi192EEEEEELi128ENS_12float_e4m3_tEfNS_4arch4Sm90ELb0ELb1ELb1ELb1ELb0ELb0ELb0ELb1ELb1ELb1ELb1ELb0EEENS1_21CollectiveEpilogueFwdINS6_IJSA_SA_SA_EEES9_NS_10bfloat16_tESF_Li256ELb1ELb1ELb1ELb1EEENS1_36VarlenDynamicPersistentTileSchedulerILi128ELi128ELi256ELi128ELb1ELb1ELb1ELb1ELb0ELb1EEEEEEEEEvNT_6ParamsE:
	.zero		3328


//--------------------- .nv.constant0._ZN7cutlass13device_kernelIN5flash11enable_sm90INS1_16FlashAttnFwdSm90INS1_25CollectiveMainloopFwdSm90ILi2EN4cute5tupleIJNS5_1CILi1EEES8_S8_EEENS6_IJNS7_ILi128EEESA_NS7_ILi192EEEEEELi128ENS_12float_e4m3_tEfNS_4arch4Sm90ELb0ELb1ELb1ELb1ELb0ELb1ELb0ELb1ELb1ELb1ELb1ELb0EEENS1_21CollectiveEpilogueFwdINS6_IJSA_SA_SA_EEES9_NS_10bfloat16_tESF_Li256ELb1ELb1ELb1ELb1EEENS1_36VarlenDynamicPersistentTileSchedulerILi128ELi128ELi256ELi128ELb1ELb1ELb1ELb1ELb0ELb1EEEEEEEEEvNT_6ParamsE --------------------------
	.section	.nv.constant0._ZN7cutlass13device_kernelIN5flash11enable_sm90INS1_16FlashAttnFwdSm90INS1_25CollectiveMainloopFwdSm90ILi2EN4cute5tupleIJNS5_1CILi1EEES8_S8_EEENS6_IJNS7_ILi128EEESA_NS7_ILi192EEEEEELi128ENS_12float_e4m3_tEfNS_4arch4Sm90ELb0ELb1ELb1ELb1ELb0ELb1ELb0ELb1ELb1ELb1ELb1ELb0EEENS1_21CollectiveEpilogueFwdINS6_IJSA_SA_SA_EEES9_NS_10bfloat16_tESF_Li256ELb1ELb1ELb1ELb1EEENS1_36VarlenDynamicPersistentTileSchedulerILi128ELi128ELi256ELi128ELb1ELb1ELb1ELb1ELb0ELb1EEEEEEEEEvNT_6ParamsE,"a",@progbits
	.sectionflags	@""
	.align	4
.nv.constant0._ZN7cutlass13device_kernelIN5flash11enable_sm90INS1_16FlashAttnFwdSm90INS1_25CollectiveMainloopFwdSm90ILi2EN4cute5tupleIJNS5_1CILi1EEES8_S8_EEENS6_IJNS7_ILi128EEESA_NS7_ILi192EEEEEELi128ENS_12float_e4m3_tEfNS_4arch4Sm90ELb0ELb1ELb1ELb1ELb0ELb1ELb0ELb1ELb1ELb1ELb1ELb0EEENS1_21CollectiveEpilogueFwdINS6_IJSA_SA_SA_EEES9_NS_10bfloat16_tESF_Li256ELb1ELb1ELb1ELb1EEENS1_36VarlenDynamicPersistentTileSchedulerILi128ELi128ELi256ELi128ELb1ELb1ELb1ELb1ELb0ELb1EEEEEEEEEvNT_6ParamsE:
	.zero		3328


//--------------------- .nv.constant0._ZN7cutlass13device_kernelIN5flash11enable_sm90INS1_16FlashAttnFwdSm90INS1_25CollectiveMainloopFwdSm90ILi2EN4cute5tupleIJNS5_1CILi1EEES8_S8_EEENS6_IJNS7_ILi128EEENS7_ILi160EEENS7_ILi192EEEEEELi128ENS_12float_e4m3_tEfNS_4arch4Sm90ELb1ELb0ELb1ELb0ELb0ELb0ELb0ELb1ELb1ELb1ELb1ELb0EEENS1_21CollectiveEpilogueFwdINS6_IJSA_SA_SB_EEES9_NS_10bfloat16_tESG_Li256ELb0ELb1ELb1ELb1EEENS1_19SingleTileSchedulerILb0ELb1ELb1ELi128EEEEEEEEEvNT_6ParamsE --------------------------
	.section	.nv.constant0._ZN7cutlass13device_kernelIN5flash11enable_sm90INS1_16FlashAttnFwdSm90INS1_25CollectiveMainloopFwdSm90ILi2EN4cute5tupleIJNS5_1CILi1EEES8_S8_EEENS6_IJNS7_ILi128EEENS7_ILi160EEENS7_ILi192EEEEEELi128ENS_12float_e4m3_tEfNS_4arch4Sm90ELb1ELb0ELb1ELb0ELb0ELb0ELb0ELb1ELb1ELb1ELb1ELb0EEENS1_21CollectiveEpilogueFwdINS6_IJSA_SA_SB_EEES9_NS_10bfloat16_tESG_Li256ELb0ELb1ELb1ELb1EEENS1_19SingleTileSchedulerILb0ELb1ELb1ELi128EEEEEEEEEvNT_6ParamsE,"a",@progbits
	.sectionflags	@""
	.align	4
.nv.constant0._ZN7cutlass13device_kernelIN5flash11enable_sm90INS1_16FlashAttnFwdSm90INS1_25CollectiveMainloopFwdSm90ILi2EN4cute5tupleIJNS5_1CILi1EEES8_S8_EEENS6_IJNS7_ILi128EEENS7_ILi160EEENS7_ILi192EEEEEELi128ENS_12float_e4m3_tEfNS_4arch4Sm90ELb1ELb0ELb1ELb0ELb0ELb0ELb0ELb1ELb1ELb1ELb1ELb0EEENS1_21CollectiveEpilogueFwdINS6_IJSA_SA_SB_EEES9_NS_10bfloat16_tESG_Li256ELb0ELb1ELb1ELb1EEENS1_19SingleTileSchedulerILb0ELb1ELb1ELi128EEEEEEEEEvNT_6ParamsE:
	.zero		3200


//--------------------- .nv.constant0._ZN7cutlass13device_kernelIN5flash11enable_sm90INS1_16FlashAttnFwdSm90INS1_25CollectiveMainloopFwdSm90ILi2EN4cute5tupleIJNS5_1CILi1EEES8_S8_EEENS6_IJNS7_ILi128EEENS7_ILi160EEENS7_ILi192EEEEEELi128ENS_12float_e4m3_tEfNS_4arch4Sm90ELb1ELb0ELb1ELb1ELb0ELb0ELb0ELb1ELb1ELb1ELb1ELb0EEENS1_21CollectiveEpilogueFwdINS6_IJSA_SA_SB_EEES9_NS_10bfloat16_tESG_Li256ELb1ELb1ELb1ELb1EEENS1_36VarlenDynamicPersistentTileSchedulerILi128ELi160ELi256ELi128ELb1ELb1ELb1ELb1ELb1ELb1EEEEEEEEEvNT_6ParamsE --------------------------
	.section	.nv.constant0._ZN7cutlass13device_kernelIN5flash11enable_sm90INS1_16FlashAttnFwdSm90INS1_25CollectiveMainloopFwdSm90ILi2EN4cute5tupleIJNS5_1CILi1EEES8_S8_EEENS6_IJNS7_ILi128EEENS7_ILi160EEENS7_ILi192EEEEEELi128ENS_12float_e4m3_tEfNS_4arch4Sm90ELb1ELb0ELb1ELb1ELb0ELb0ELb0ELb1ELb1ELb1ELb1ELb0EEENS1_21CollectiveEpilogueFwdINS6_IJSA_SA_SB_EEES9_NS_10bfloat16_tESG_Li256ELb1ELb1ELb1ELb1EEENS1_36VarlenDynamicPersistentTileSchedulerILi128ELi160ELi256ELi128ELb1ELb1ELb1ELb1ELb1ELb1EEEEEEEEEvNT_6ParamsE,"a",@progbits
	.sectionflags	@""
	.align	4
.nv.constant0._ZN7cutlass13device_kernelIN5flash11enable_sm90INS1_16FlashAttnFwdSm90INS1_25CollectiveMainloopFwdSm90ILi2EN4cute5tupleIJNS5_1CILi1EEES8_S8_EEENS6_IJNS7_ILi128EEENS7_ILi160EEENS7_ILi192EEEEEELi128ENS_12float_e4m3_tEfNS_4arch4Sm90ELb1ELb0ELb1ELb1ELb0ELb0ELb0ELb1ELb1ELb1ELb1ELb0EEENS1_21CollectiveEpilogueFwdINS6_IJSA_SA_SB_EEES9_NS_10bfloat16_tESG_Li256ELb1ELb1ELb1ELb1EEENS1_36VarlenDynamicPersistentTileSchedulerILi128ELi160ELi256ELi128ELb1ELb1ELb1ELb1ELb1ELb1EEEEEEEEEvNT_6ParamsE:
	.zero		3328


//--------------------- .nv.constant0._ZN7cutlass13device_kernelIN5flash11enable_sm90INS1_16FlashAttnFwdSm90INS1_25CollectiveMainloopFwdSm90ILi2EN4cute5tupleIJNS5_1CILi1EEES8_S8_EEENS6_IJNS7_ILi128EEENS7_ILi160EEENS7_ILi192EEEEEELi128ENS_12float_e4m3_tEfNS_4arch4Sm90ELb1ELb0ELb1ELb1ELb0ELb1ELb0ELb1ELb1ELb1ELb1ELb0EEENS1_21CollectiveEpilogueFwdINS6_IJSA_SA_SB_EEES9_NS_10bfloat16_tESG_Li256ELb1ELb1ELb1ELb1EEENS1_36VarlenDynamicPersistentTileSchedulerILi128ELi160ELi256ELi128ELb1ELb1ELb1ELb1ELb1ELb1EEEEEEEEEvNT_6ParamsE --------------------------
	.section	.nv.constant0._ZN7cutlass13device_kernelIN5flash11enable_sm90INS1_16FlashAttnFwdSm90INS1_25CollectiveMainloopFwdSm90ILi2EN4cute5tupleIJNS5_1CILi1EEES8_S8_EEENS6_IJNS7_ILi128EEENS7_ILi160EEENS7_ILi192EEEEEELi128ENS_12float_e4m3_tEfNS_4arch4Sm90ELb1ELb0ELb1ELb1ELb0ELb1ELb0ELb1ELb1ELb1ELb1ELb0EEENS1_21CollectiveEpilogueFwdINS6_IJSA_SA_SB_EEES9_NS_10bfloat16_tESG_Li256ELb1ELb1ELb1ELb1EEENS1_36VarlenDynamicPersistentTileSchedulerILi128ELi160ELi256ELi128ELb1ELb1ELb1ELb1ELb1ELb1EEEEEEEEEvNT_6ParamsE,"a",@progbits
	.sectionflags	@""
	.align	4
.nv.constant0._ZN7cutlass13device_kernelIN5flash11enable_sm90INS1_16FlashAttnFwdSm90INS1_25CollectiveMainloopFwdSm90ILi2EN4cute5tupleIJNS5_1CILi1EEES8_S8_EEENS6_IJNS7_ILi128EEENS7_ILi160EEENS7_ILi192EEEEEELi128ENS_12float_e4m3_tEfNS_4arch4Sm90ELb1ELb0ELb1ELb1ELb0ELb1ELb0ELb1ELb1ELb1ELb1ELb0EEENS1_21CollectiveEpilogueFwdINS6_IJSA_SA_SB_EEES9_NS_10bfloat16_tESG_Li256ELb1ELb1ELb1ELb1EEENS1_36VarlenDynamicPersistentTileSchedulerILi128ELi160ELi256ELi128ELb1ELb1ELb1ELb1ELb1ELb1EEEEEEEEEvNT_6ParamsE:
	.zero		3328


//--------------------- SYMBOLS --------------------------

	.type		.nv.reservedSmem.offset0,@object
	.size		.nv.reservedSmem.offset0,0x4
	.type		__assertfail,@function
